// Copyright (c) 2024, Jay Shah, Ganesh Bikshandi, Ying Zhang, Vijay Thakkar, Pradeep Ramani, Tri Dao.
// Splitting the different template instantiations to different files to speed up compilation.
// This file is auto-generated. See "generate_kernels.py"

#include "flash_bwd_launch_template.h"

#ifndef FLASHATTENTION_DISABLE_HDIM64
template<>
void run_mha_bwd_<90, cutlass::half_t, 64, true>(Flash_bwd_params &params, cudaStream_t stream) {
    run_mha_bwd_hdim64<90, cutlass::half_t, true>(params, stream);
}
#endif


// ===== COMPILED SASS (sm_90a) =====

	.target	sm_90a

	.elftype	@"ET_EXEC"


//--------------------- .note.nv.tkinfo           --------------------------
	.section	.note.nv.tkinfo,"",@"SHT_NOTE"
	.sectionflags	@"SHF_NOTE_NV_TKINFO"
	.tkinfo
        /*0018*/ 	.word	0x00000002
        /*0030*/ 	.string	""
        /*0030*/ 	.string	"ptxas"
        /*0030*/ 	.string	"Cuda compilation tools, release 13.0, V13.0.88"
        /*0030*/ 	.string	"Build cuda_13.0.r13.0/compiler.36424714_0"
        /*0030*/ 	.string	"-arch sm_90a -m 64 "



//--------------------- .note.nv.cuinfo           --------------------------
	.section	.note.nv.cuinfo,"",@"SHT_NOTE"
	.sectionflags	@"SHF_NOTE_NV_CUINFO"
        /*0018*/ 	.short	0x0002
        /*001a*/ 	.short	0x005a
        /*001c*/ 	.short	0x0082
	.zero		2


//--------------------- .nv.info                  --------------------------
	.section	.nv.info,"",@"SHT_CUDA_INFO"
	.align	4


	//----- nvinfo : EIATTR_REGCOUNT
	.align		4
        /*0000*/ 	.byte	0x04, 0x2f
        /*0002*/ 	.short	(.L_20 - .L_19)
	.align		4
.L_19:
        /*0004*/ 	.word	index@(_ZN7cutlass13device_kernelIN5flash22FlashAttnBwdPreprocessIN4cute5tupleIJNS3_1CILi96EEENS5_ILi64EEEEEENS_6half_tEfNS_4arch4Sm90ELb1ELb1EEEEEvNT_6ParamsE)
        /*0008*/ 	.word	0x00000030


	//----- nvinfo : EIATTR_FRAME_SIZE
	.align		4
.L_20:
        /*000c*/ 	.byte	0x04, 0x11
        /*000e*/ 	.short	(.L_22 - .L_21)
	.align		4
.L_21:
        /*0010*/ 	.word	index@(_ZN7cutlass13device_kernelIN5flash22FlashAttnBwdPreprocessIN4cute5tupleIJNS3_1CILi96EEENS5_ILi64EEEEEENS_6half_tEfNS_4arch4Sm90ELb1ELb1EEEEEvNT_6ParamsE)
        /*0014*/ 	.word	0x00000000


	//----- nvinfo : EIATTR_REGCOUNT
	.align		4
.L_22:
        /*0018*/ 	.byte	0x04, 0x2f
        /*001a*/ 	.short	(.L_24 - .L_23)
	.align		4
.L_23:
        /*001c*/ 	.word	index@(_ZN7cutlass13device_kernelIN5flash11enable_sm90INS1_16FlashAttnBwdSm90INS1_25CollectiveMainloopBwdSm90ILi2ELi2ELi2EN4cute5tupleIJNS5_1CILi1EEES8_S8_EEENS6_IJNS7_ILi96EEENS7_ILi128EEENS7_ILi64EEEEEENS_6half_tEfNS_4arch4Sm90ELb1ELb0ELb1ELb1ELb1ELb1ELb0ELb1ELi2ELi1ELi2ELi2ELb0EEENS1_24CollectiveEpilogueBwdGQAISD_fSG_Li256ELb1ELb1EEENS1_25SingleTileBwdLPTSchedulerILb1ELi128ELb1EEEEEEEEEvNT_6ParamsE)
        /*0020*/ 	.word	0x000000a8


	//----- nvinfo : EIATTR_FRAME_SIZE
	.align		4
.L_24:
        /*0024*/ 	.byte	0x04, 0x11
        /*0026*/ 	.short	(.L_26 - .L_25)
	.align		4
.L_25:
        /*0028*/ 	.word	index@(_ZN7cutlass13device_kernelIN5flash11enable_sm90INS1_16FlashAttnBwdSm90INS1_25CollectiveMainloopBwdSm90ILi2ELi2ELi2EN4cute5tupleIJNS5_1CILi1EEES8_S8_EEENS6_IJNS7_ILi96EEENS7_ILi128EEENS7_ILi64EEEEEENS_6half_tEfNS_4arch4Sm90ELb1ELb0ELb1ELb1ELb1ELb1ELb0ELb1ELi2ELi1ELi2ELi2ELb0EEENS1_24CollectiveEpilogueBwdGQAISD_fSG_Li256ELb1ELb1EEENS1_25SingleTileBwdLPTSchedulerILb1ELi128ELb1EEEEEEEEEvNT_6ParamsE)
        /*002c*/ 	.word	0x00000030


	//----- nvinfo : EIATTR_REGCOUNT
	.align		4
.L_26:
        /*0030*/ 	.byte	0x04, 0x2f
        /*0032*/ 	.short	(.L_28 - .L_27)
	.align		4
.L_27:
        /*0034*/ 	.word	index@(_ZN7cutlass13device_kernelIN5flash32FlashAttnBwdPostprocessConvertdQIN4cute5tupleIJNS3_1CILi96EEENS5_ILi64EEEEEENS_6half_tEfNS_4arch4Sm90ELi256ENS3_8TiledMMAINS3_8MMA_AtomIJNS3_4SM904GMMA25MMA_64x16x16_F32F16F16_SSILNSF_5MajorE1ELSH_0ELNSF_7ScaleInE1ELSI_1EEEEEENS3_6LayoutINS4_IJNS5_ILi1EEENS5_ILi2EEESM_EEENS4_IJNS5_ILi0EEESM_SP_EEEEENS4_IJNS3_10UnderscoreESS_SS_EEEEELb1EEEEEvNT_6ParamsE)
        /*0038*/ 	.word	0x00000030


	//----- nvinfo : EIATTR_FRAME_SIZE
	.align		4
.L_28:
        /*003c*/ 	.byte	0x04, 0x11
        /*003e*/ 	.short	(.L_30 - .L_29)
	.align		4
.L_29:
        /*0040*/ 	.word	index@(_ZN7cutlass13device_kernelIN5flash32FlashAttnBwdPostprocessConvertdQIN4cute5tupleIJNS3_1CILi96EEENS5_ILi64EEEEEENS_6half_tEfNS_4arch4Sm90ELi256ENS3_8TiledMMAINS3_8MMA_AtomIJNS3_4SM904GMMA25MMA_64x16x16_F32F16F16_SSILNSF_5MajorE1ELSH_0ELNSF_7ScaleInE1ELSI_1EEEEEENS3_6LayoutINS4_IJNS5_ILi1EEENS5_ILi2EEESM_EEENS4_IJNS5_ILi0EEESM_SP_EEEEENS4_IJNS3_10UnderscoreESS_SS_EEEEELb1EEEEEvNT_6ParamsE)
        /*0044*/ 	.word	0x00000000


	//----- nvinfo : EIATTR_REGCOUNT
	.align		4
.L_30:
        /*0048*/ 	.byte	0x04, 0x2f
        /*004a*/ 	.short	(.L_32 - .L_31)
	.align		4
.L_31:
        /*004c*/ 	.word	index@(_ZN7cutlass13device_kernelIN5flash32FlashAttnBwdPostprocessConvertdQIN4cute5tupleIJNS3_1CILi128EEENS5_ILi64EEEEEENS_6half_tEfNS_4arch4Sm90ELi256ENS3_8TiledMMAINS3_8MMA_AtomIJNS3_4SM904GMMA25MMA_64x64x16_F32F16F16_RSILNSF_5MajorE0ELSH_1ELNSF_7ScaleInE1ELSI_1EEEEEENS3_6LayoutINS4_IJNS5_ILi2EEENS5_ILi1EEESN_EEENS4_IJSN_NS5_ILi0EEESP_EEEEENS4_IJNS3_10UnderscoreESS_SS_EEEEELb0EEEEEvNT_6ParamsE)
        /*0050*/ 	.word	0x00000037


	//----- nvinfo : EIATTR_FRAME_SIZE
	.align		4
.L_32:
        /*0054*/ 	.byte	0x04, 0x11
        /*0056*/ 	.short	(.L_34 - .L_33)
	.align		4
.L_33:
        /*0058*/ 	.word	index@(_ZN7cutlass13device_kernelIN5flash32FlashAttnBwdPostprocessConvertdQIN4cute5tupleIJNS3_1CILi128EEENS5_ILi64EEEEEENS_6half_tEfNS_4arch4Sm90ELi256ENS3_8TiledMMAINS3_8MMA_AtomIJNS3_4SM904GMMA25MMA_64x64x16_F32F16F16_RSILNSF_5MajorE0ELSH_1ELNSF_7ScaleInE1ELSI_1EEEEEENS3_6LayoutINS4_IJNS5_ILi2EEENS5_ILi1EEESN_EEENS4_IJSN_NS5_ILi0EEESP_EEEEENS4_IJNS3_10UnderscoreESS_SS_EEEEELb0EEEEEvNT_6ParamsE)
        /*005c*/ 	.word	0x00000000


	//----- nvinfo : EIATTR_REGCOUNT
	.align		4
.L_34:
        /*0060*/ 	.byte	0x04, 0x2f
        /*0062*/ 	.short	(.L_36 - .L_35)
	.align		4
.L_35:
        /*0064*/ 	.word	index@(_ZN7cutlass13device_kernelIN5flash11enable_sm90INS1_16FlashAttnBwdSm90INS1_25CollectiveMainloopBwdSm90ILi2ELi2ELi2EN4cute5tupleIJNS5_1CILi1EEES8_S8_EEENS6_IJNS7_ILi96EEENS7_ILi128EEENS7_ILi64EEEEEENS_6half_tEfNS_4arch4Sm90ELb1ELb0ELb1ELb1ELb0ELb1ELb0ELb1ELi2ELi1ELi2ELi2ELb0EEENS1_24CollectiveEpilogueBwdGQAISD_fSG_Li256ELb1ELb0EEENS1_25SingleTileBwdLPTSchedulerILb1ELi128ELb0EEEEEEEEEvNT_6ParamsE)
        /*0068*/ 	.word	0x000000a8


	//----- nvinfo : EIATTR_FRAME_SIZE
	.align		4
.L_36:
        /*006c*/ 	.byte	0x04, 0x11
        /*006e*/ 	.short	(.L_38 - .L_37)
	.align		4
.L_37:
        /*0070*/ 	.word	index@(_ZN7cutlass13device_kernelIN5flash11enable_sm90INS1_16FlashAttnBwdSm90INS1_25CollectiveMainloopBwdSm90ILi2ELi2ELi2EN4cute5tupleIJNS5_1CILi1EEES8_S8_EEENS6_IJNS7_ILi96EEENS7_ILi128EEENS7_ILi64EEEEEENS_6half_tEfNS_4arch4Sm90ELb1ELb0ELb1ELb1ELb0ELb1ELb0ELb1ELi2ELi1ELi2ELi2ELb0EEENS1_24CollectiveEpilogueBwdGQAISD_fSG_Li256ELb1ELb0EEENS1_25SingleTileBwdLPTSchedulerILb1ELi128ELb0EEEEEEEEEvNT_6ParamsE)
        /*0074*/ 	.word	0x00000050


	//----- nvinfo : EIATTR_REGCOUNT
	.align		4
.L_38:
        /*0078*/ 	.byte	0x04, 0x2f
        /*007a*/ 	.short	(.L_40 - .L_39)
	.align		4
.L_39:
        /*007c*/ 	.word	index@(_ZN7cutlass13device_kernelIN5flash11enable_sm90INS1_16FlashAttnBwdSm90INS1_25CollectiveMainloopBwdSm90ILi2ELi2ELi2EN4cute5tupleIJNS5_1CILi1EEES8_S8_EEENS6_IJNS7_ILi96EEENS7_ILi128EEENS7_ILi64EEEEEENS_6half_tEfNS_4arch4Sm90ELb1ELb0ELb1ELb1ELb1ELb1ELb0ELb1ELi2ELi1ELi2ELi2ELb0EEENS1_21CollectiveEpilogueBwdISD_SE_SG_Li256ELb1ELb0ELi1EEENS1_25SingleTileBwdLPTSchedulerILb1ELi128ELb1EEEEEEEEEvNT_6ParamsE)
        /*0080*/ 	.word	0x000000a8


	//----- nvinfo : EIATTR_FRAME_SIZE
	.align		4
.L_40:
        /*0084*/ 	.byte	0x04, 0x11
        /*0086*/ 	.short	(.L_42 - .L_41)
	.align		4
.L_41:
        /*0088*/ 	.word	index@(_ZN7cutlass13device_kernelIN5flash11enable_sm90INS1_16FlashAttnBwdSm90INS1_25CollectiveMainloopBwdSm90ILi2ELi2ELi2EN4cute5tupleIJNS5_1CILi1EEES8_S8_EEENS6_IJNS7_ILi96EEENS7_ILi128EEENS7_ILi64EEEEEENS_6half_tEfNS_4arch4Sm90ELb1ELb0ELb1ELb1ELb1ELb1ELb0ELb1ELi2ELi1ELi2ELi2ELb0EEENS1_21CollectiveEpilogueBwdISD_SE_SG_Li256ELb1ELb0ELi1EEENS1_25SingleTileBwdLPTSchedulerILb1ELi128ELb1EEEEEEEEEvNT_6ParamsE)
        /*008c*/ 	.word	0x00000030


	//----- nvinfo : EIATTR_REGCOUNT
	.align		4
.L_42:
        /*0090*/ 	.byte	0x04, 0x2f
        /*0092*/ 	.short	(.L_44 - .L_43)
	.align		4
.L_43:
        /*0094*/ 	.word	index@(_ZN7cutlass13device_kernelIN5flash11enable_sm90INS1_16FlashAttnBwdSm90INS1_25CollectiveMainloopBwdSm90ILi2ELi2ELi2EN4cute5tupleIJNS5_1CILi1EEES8_S8_EEENS6_IJNS7_ILi96EEENS7_ILi128EEENS7_ILi64EEEEEENS_6half_tEfNS_4arch4Sm90ELb1ELb0ELb1ELb1ELb0ELb1ELb0ELb1ELi2ELi1ELi2ELi2ELb0EEENS1_21CollectiveEpilogueBwdISD_SE_SG_Li256ELb1ELb0ELi1EEENS1_25SingleTileBwdLPTSchedulerILb1ELi128ELb0EEEEEEEEEvNT_6ParamsE)
        /*0098*/ 	.word	0x000000a8


	//----- nvinfo : EIATTR_FRAME_SIZE
	.align		4
.L_44:
        /*009c*/ 	.byte	0x04, 0x11
        /*009e*/ 	.short	(.L_46 - .L_45)
	.align		4
.L_45:
        /*00a0*/ 	.word	index@(_ZN7cutlass13device_kernelIN5flash11enable_sm90INS1_16FlashAttnBwdSm90INS1_25CollectiveMainloopBwdSm90ILi2ELi2ELi2EN4cute5tupleIJNS5_1CILi1EEES8_S8_EEENS6_IJNS7_ILi96EEENS7_ILi128EEENS7_ILi64EEEEEENS_6half_tEfNS_4arch4Sm90ELb1ELb0ELb1ELb1ELb0ELb1ELb0ELb1ELi2ELi1ELi2ELi2ELb0EEENS1_21CollectiveEpilogueBwdISD_SE_SG_Li256ELb1ELb0ELi1EEENS1_25SingleTileBwdLPTSchedulerILb1ELi128ELb0EEEEEEEEEvNT_6ParamsE)
        /*00a4*/ 	.word	0x00000030


	//----- nvinfo : EIATTR_REGCOUNT
	.align		4
.L_46:
        /*00a8*/ 	.byte	0x04, 0x2f
        /*00aa*/ 	.short	(.L_48 - .L_47)
	.align		4
.L_47:
        /*00ac*/ 	.word	index@(_ZN7cutlass13device_kernelIN5flash22FlashAttnBwdPreprocessIN4cute5tupleIJNS3_1CILi96EEENS5_ILi64EEEEEENS_6half_tEfNS_4arch4Sm90ELb1ELb0EEEEEvNT_6ParamsE)
        /*00b0*/ 	.word	0x00000038


	//----- nvinfo : EIATTR_FRAME_SIZE
	.align		4
.L_48:
        /*00b4*/ 	.byte	0x04, 0x11
        /*00b6*/ 	.short	(.L_50 - .L_49)
	.align		4
.L_49:
        /*00b8*/ 	.word	index@(_ZN7cutlass13device_kernelIN5flash22FlashAttnBwdPreprocessIN4cute5tupleIJNS3_1CILi96EEENS5_ILi64EEEEEENS_6half_tEfNS_4arch4Sm90ELb1ELb0EEEEEvNT_6ParamsE)
        /*00bc*/ 	.word	0x00000000


	//----- nvinfo : EIATTR_REGCOUNT
	.align		4
.L_50:
        /*00c0*/ 	.byte	0x04, 0x2f
        /*00c2*/ 	.short	(.L_52 - .L_51)
	.align		4
.L_51:
        /*00c4*/ 	.word	index@(_ZN7cutlass13device_kernelIN5flash11enable_sm90INS1_16FlashAttnBwdSm90INS1_25CollectiveMainloopBwdSm90ILi2ELi2ELi2EN4cute5tupleIJNS5_1CILi1EEES8_S8_EEENS6_IJNS7_ILi96EEENS7_ILi128EEENS7_ILi64EEEEEENS_6half_tEfNS_4arch4Sm90ELb1ELb0ELb1ELb0ELb1ELb1ELb0ELb1ELi2ELi1ELi2ELi2ELb0EEENS1_24CollectiveEpilogueBwdGQAISD_fSG_Li256ELb0ELb1EEENS1_25SingleTileBwdLPTSchedulerILb0ELi128ELb1EEEEEEEEEvNT_6ParamsE)
        /*00c8*/ 	.word	0x000000a8


	//----- nvinfo : EIATTR_FRAME_SIZE
	.align		4
.L_52:
        /*00cc*/ 	.byte	0x04, 0x11
        /*00ce*/ 	.short	(.L_54 - .L_53)
	.align		4
.L_53:
        /*00d0*/ 	.word	index@(_ZN7cutlass13device_kernelIN5flash11enable_sm90INS1_16FlashAttnBwdSm90INS1_25CollectiveMainloopBwdSm90ILi2ELi2ELi2EN4cute5tupleIJNS5_1CILi1EEES8_S8_EEENS6_IJNS7_ILi96EEENS7_ILi128EEENS7_ILi64EEEEEENS_6half_tEfNS_4arch4Sm90ELb1ELb0ELb1ELb0ELb1ELb1ELb0ELb1ELi2ELi1ELi2ELi2ELb0EEENS1_24CollectiveEpilogueBwdGQAISD_fSG_Li256ELb0ELb1EEENS1_25SingleTileBwdLPTSchedulerILb0ELi128ELb1EEEEEEEEEvNT_6ParamsE)
        /*00d4*/ 	.word	0x00000048


	//----- nvinfo : EIATTR_REGCOUNT
	.align		4
.L_54:
        /*00d8*/ 	.byte	0x04, 0x2f
        /*00da*/ 	.short	(.L_56 - .L_55)
	.align		4
.L_55:
        /*00dc*/ 	.word	index@(_ZN7cutlass13device_kernelIN5flash11enable_sm90INS1_16FlashAttnBwdSm90INS1_25CollectiveMainloopBwdSm90ILi2ELi2ELi2EN4cute5tupleIJNS5_1CILi1EEES8_S8_EEENS6_IJNS7_ILi96EEENS7_ILi128EEENS7_ILi64EEEEEENS_6half_tEfNS_4arch4Sm90ELb1ELb0ELb1ELb0ELb0ELb1ELb0ELb1ELi2ELi1ELi2ELi2ELb0EEENS1_24CollectiveEpilogueBwdGQAISD_fSG_Li256ELb0ELb0EEENS1_25SingleTileBwdLPTSchedulerILb0ELi128ELb0EEEEEEEEEvNT_6ParamsE)
        /*00e0*/ 	.word	0x000000a8


	//----- nvinfo : EIATTR_FRAME_SIZE
	.align		4
.L_56:
        /*00e4*/ 	.byte	0x04, 0x11
        /*00e6*/ 	.short	(.L_58 - .L_57)
	.align		4
.L_57:
        /*00e8*/ 	.word	index@(_ZN7cutlass13device_kernelIN5flash11enable_sm90INS1_16FlashAttnBwdSm90INS1_25CollectiveMainloopBwdSm90ILi2ELi2ELi2EN4cute5tupleIJNS5_1CILi1EEES8_S8_EEENS6_IJNS7_ILi96EEENS7_ILi128EEENS7_ILi64EEEEEENS_6half_tEfNS_4arch4Sm90ELb1ELb0ELb1ELb0ELb0ELb1ELb0ELb1ELi2ELi1ELi2ELi2ELb0EEENS1_24CollectiveEpilogueBwdGQAISD_fSG_Li256ELb0ELb0EEENS1_25SingleTileBwdLPTSchedulerILb0ELi128ELb0EEEEEEEEEvNT_6ParamsE)
        /*00ec*/ 	.word	0x00000050


	//----- nvinfo : EIATTR_REGCOUNT
	.align		4
.L_58:
        /*00f0*/ 	.byte	0x04, 0x2f
        /*00f2*/ 	.short	(.L_60 - .L_59)
	.align		4
.L_59:
        /*00f4*/ 	.word	index@(_ZN7cutlass13device_kernelIN5flash11enable_sm90INS1_16FlashAttnBwdSm90INS1_25CollectiveMainloopBwdSm90ILi2ELi2ELi2EN4cute5tupleIJNS5_1CILi1EEES8_S8_EEENS6_IJNS7_ILi96EEENS7_ILi128EEENS7_ILi64EEEEEENS_6half_tEfNS_4arch4Sm90ELb1ELb0ELb1ELb0ELb1ELb1ELb0ELb1ELi2ELi1ELi2ELi2ELb0EEENS1_21CollectiveEpilogueBwdISD_SE_SG_Li256ELb0ELb0ELi1EEENS1_25SingleTileBwdLPTSchedulerILb0ELi128ELb1EEEEEEEEEvNT_6ParamsE)
        /*00f8*/ 	.word	0x000000a8


	//----- nvinfo : EIATTR_FRAME_SIZE
	.align		4
.L_60:
        /*00fc*/ 	.byte	0x04, 0x11
        /*00fe*/ 	.short	(.L_62 - .L_61)
	.align		4
.L_61:
        /*0100*/ 	.word	index@(_ZN7cutlass13device_kernelIN5flash11enable_sm90INS1_16FlashAttnBwdSm90INS1_25CollectiveMainloopBwdSm90ILi2ELi2ELi2EN4cute5tupleIJNS5_1CILi1EEES8_S8_EEENS6_IJNS7_ILi96EEENS7_ILi128EEENS7_ILi64EEEEEENS_6half_tEfNS_4arch4Sm90ELb1ELb0ELb1ELb0ELb1ELb1ELb0ELb1ELi2ELi1ELi2ELi2ELb0EEENS1_21CollectiveEpilogueBwdISD_SE_SG_Li256ELb0ELb0ELi1EEENS1_25SingleTileBwdLPTSchedulerILb0ELi128ELb1EEEEEEEEEvNT_6ParamsE)
        /*0104*/ 	.word	0x00000040


	//----- nvinfo : EIATTR_REGCOUNT
	.align		4
.L_62:
        /*0108*/ 	.byte	0x04, 0x2f
        /*010a*/ 	.short	(.L_64 - .L_63)
	.align		4
.L_63:
        /*010c*/ 	.word	index@(_ZN7cutlass13device_kernelIN5flash11enable_sm90INS1_16FlashAttnBwdSm90INS1_25CollectiveMainloopBwdSm90ILi2ELi2ELi2EN4cute5tupleIJNS5_1CILi1EEES8_S8_EEENS6_IJNS7_ILi96EEENS7_ILi128EEENS7_ILi64EEEEEENS_6half_tEfNS_4arch4Sm90ELb1ELb0ELb1ELb0ELb0ELb1ELb0ELb1ELi2ELi1ELi2ELi2ELb0EEENS1_21CollectiveEpilogueBwdISD_SE_SG_Li256ELb0ELb0ELi1EEENS1_25SingleTileBwdLPTSchedulerILb0ELi128ELb0EEEEEEEEEvNT_6ParamsE)
        /*0110*/ 	.word	0x000000a8


	//----- nvinfo : EIATTR_FRAME_SIZE
	.align		4
.L_64:
        /*0114*/ 	.byte	0x04, 0x11
        /*0116*/ 	.short	(.L_66 - .L_65)
	.align		4
.L_65:
        /*0118*/ 	.word	index@(_ZN7cutlass13device_kernelIN5flash11enable_sm90INS1_16FlashAttnBwdSm90INS1_25CollectiveMainloopBwdSm90ILi2ELi2ELi2EN4cute5tupleIJNS5_1CILi1EEES8_S8_EEENS6_IJNS7_ILi96EEENS7_ILi128EEENS7_ILi64EEEEEENS_6half_tEfNS_4arch4Sm90ELb1ELb0ELb1ELb0ELb0ELb1ELb0ELb1ELi2ELi1ELi2ELi2ELb0EEENS1_21CollectiveEpilogueBwdISD_SE_SG_Li256ELb0ELb0ELi1EEENS1_25SingleTileBwdLPTSchedulerILb0ELi128ELb0EEEEEEEEEvNT_6ParamsE)
        /*011c*/ 	.word	0x00000040


	//----- nvinfo : EIATTR_REGCOUNT
	.align		4
.L_66:
        /*0120*/ 	.byte	0x04, 0x2f
        /*0122*/ 	.short	(.L_68 - .L_67)
	.align		4
.L_67:
        /*0124*/ 	.word	index@(_ZN7cutlass13device_kernelIN5flash22FlashAttnBwdPreprocessIN4cute5tupleIJNS3_1CILi128EEENS5_ILi64EEEEEENS_6half_tEfNS_4arch4Sm90ELb1ELb1EEEEEvNT_6ParamsE)
        /*0128*/ 	.word	0x00000040


	//----- nvinfo : EIATTR_FRAME_SIZE
	.align		4
.L_68:
        /*012c*/ 	.byte	0x04, 0x11
        /*012e*/ 	.short	(.L_70 - .L_69)
	.align		4
.L_69:
        /*0130*/ 	.word	index@(_ZN7cutlass13device_kernelIN5flash22FlashAttnBwdPreprocessIN4cute5tupleIJNS3_1CILi128EEENS5_ILi64EEEEEENS_6half_tEfNS_4arch4Sm90ELb1ELb1EEEEEvNT_6ParamsE)
        /*0134*/ 	.word	0x00000000


	//----- nvinfo : EIATTR_REGCOUNT
	.align		4
.L_70:
        /*0138*/ 	.byte	0x04, 0x2f
        /*013a*/ 	.short	(.L_72 - .L_71)
	.align		4
.L_71:
        /*013c*/ 	.word	index@(_ZN7cutlass13device_kernelIN5flash11enable_sm90INS1_16FlashAttnBwdSm90INS1_25CollectiveMainloopBwdSm90ILi2ELi2ELi2EN4cute5tupleIJNS5_1CILi1EEES8_S8_EEENS6_IJNS7_ILi128EEESA_NS7_ILi64EEEEEENS_6half_tEfNS_4arch4Sm90ELb0ELb1ELb1ELb1ELb1ELb1ELb0ELb0ELi2ELi1ELi2ELi2ELb0EEENS1_24CollectiveEpilogueBwdGQAISC_fSF_Li256ELb1ELb1EEENS1_19SingleTileSchedulerILb1ELb0ELb0ELi128EEEEEEEEEvNT_6ParamsE)
        /*0140*/ 	.word	0x000000a8


	//----- nvinfo : EIATTR_FRAME_SIZE
	.align		4
.L_72:
        /*0144*/ 	.byte	0x04, 0x11
        /*0146*/ 	.short	(.L_74 - .L_73)
	.align		4
.L_73:
        /*0148*/ 	.word	index@(_ZN7cutlass13device_kernelIN5flash11enable_sm90INS1_16FlashAttnBwdSm90INS1_25CollectiveMainloopBwdSm90ILi2ELi2ELi2EN4cute5tupleIJNS5_1CILi1EEES8_S8_EEENS6_IJNS7_ILi128EEESA_NS7_ILi64EEEEEENS_6half_tEfNS_4arch4Sm90ELb0ELb1ELb1ELb1ELb1ELb1ELb0ELb0ELi2ELi1ELi2ELi2ELb0EEENS1_24CollectiveEpilogueBwdGQAISC_fSF_Li256ELb1ELb1EEENS1_19SingleTileSchedulerILb1ELb0ELb0ELi128EEEEEEEEEvNT_6ParamsE)
        /*014c*/ 	.word	0x00000128


	//----- nvinfo : EIATTR_REGCOUNT
	.align		4
.L_74:
        /*0150*/ 	.byte	0x04, 0x2f
        /*0152*/ 	.short	(.L_76 - .L_75)
	.align		4
.L_75:
        /*0154*/ 	.word	index@(_ZN7cutlass13device_kernelIN5flash32FlashAttnBwdPostprocessConvertdQIN4cute5tupleIJNS3_1CILi128EEENS5_ILi64EEEEEENS_6half_tEfNS_4arch4Sm90ELi256ENS3_8TiledMMAINS3_8MMA_AtomIJNS3_4SM904GMMA25MMA_64x64x16_F32F16F16_SSILNSF_5MajorE0ELSH_1ELNSF_7ScaleInE1ELSI_1EEEEEENS3_6LayoutINS4_IJNS5_ILi2EEENS5_ILi1EEESN_EEENS4_IJSN_NS5_ILi0EEESP_EEEEENS4_IJNS3_10UnderscoreESS_SS_EEEEELb0EEEEEvNT_6ParamsE)
        /*0158*/ 	.word	0x00000037


	//----- nvinfo : EIATTR_FRAME_SIZE
	.align		4
.L_76:
        /*015c*/ 	.byte	0x04, 0x11
        /*015e*/ 	.short	(.L_78 - .L_77)
	.align		4
.L_77:
        /*0160*/ 	.word	index@(_ZN7cutlass13device_kernelIN5flash32FlashAttnBwdPostprocessConvertdQIN4cute5tupleIJNS3_1CILi128EEENS5_ILi64EEEEEENS_6half_tEfNS_4arch4Sm90ELi256ENS3_8TiledMMAINS3_8MMA_AtomIJNS3_4SM904GMMA25MMA_64x64x16_F32F16F16_SSILNSF_5MajorE0ELSH_1ELNSF_7ScaleInE1ELSI_1EEEEEENS3_6LayoutINS4_IJNS5_ILi2EEENS5_ILi1EEESN_EEENS4_IJSN_NS5_ILi0EEESP_EEEEENS4_IJNS3_10UnderscoreESS_SS_EEEEELb0EEEEEvNT_6ParamsE)
        /*0164*/ 	.word	0x00000000


	//----- nvinfo : EIATTR_REGCOUNT
	.align		4
.L_78:
        /*0168*/ 	.byte	0x04, 0x2f
        /*016a*/ 	.short	(.L_80 - .L_79)
	.align		4
.L_79:
        /*016c*/ 	.word	index@(_ZN7cutlass13device_kernelIN5flash11enable_sm90INS1_16FlashAttnBwdSm90INS1_25CollectiveMainloopBwdSm90ILi2ELi2ELi2EN4cute5tupleIJNS5_1CILi1EEES8_S8_EEENS6_IJNS7_ILi128EEESA_NS7_ILi64EEEEEENS_6half_tEfNS_4arch4Sm90ELb0ELb1ELb1ELb1ELb0ELb1ELb0ELb0ELi2ELi1ELi2ELi2ELb0EEENS1_24CollectiveEpilogueBwdGQAISC_fSF_Li256ELb1ELb0EEENS1_19SingleTileSchedulerILb1ELb0ELb0ELi128EEEEEEEEEvNT_6ParamsE)
        /*0170*/ 	.word	0x000000a8


	//----- nvinfo : EIATTR_FRAME_SIZE
	.align		4
.L_80:
        /*0174*/ 	.byte	0x04, 0x11
        /*0176*/ 	.short	(.L_82 - .L_81)
	.align		4
.L_81:
        /*0178*/ 	.word	index@(_ZN7cutlass13device_kernelIN5flash11enable_sm90INS1_16FlashAttnBwdSm90INS1_25CollectiveMainloopBwdSm90ILi2ELi2ELi2EN4cute5tupleIJNS5_1CILi1EEES8_S8_EEENS6_IJNS7_ILi128EEESA_NS7_ILi64EEEEEENS_6half_tEfNS_4arch4Sm90ELb0ELb1ELb1ELb1ELb0ELb1ELb0ELb0ELi2ELi1ELi2ELi2ELb0EEENS1_24CollectiveEpilogueBwdGQAISC_fSF_Li256ELb1ELb0EEENS1_19SingleTileSchedulerILb1ELb0ELb0ELi128EEEEEEEEEvNT_6ParamsE)
        /*017c*/ 	.word	0x00000140


	//----- nvinfo : EIATTR_REGCOUNT
	.align		4
.L_82:
        /*0180*/ 	.byte	0x04, 0x2f
        /*0182*/ 	.short	(.L_84 - .L_83)
	.align		4
.L_83:
        /*0184*/ 	.word	index@(_ZN7cutlass13device_kernelIN5flash11enable_sm90INS1_16FlashAttnBwdSm90INS1_25CollectiveMainloopBwdSm90ILi2ELi2ELi2EN4cute5tupleIJNS5_1CILi1EEES8_S8_EEENS6_IJNS7_ILi128EEESA_NS7_ILi64EEEEEENS_6half_tEfNS_4arch4Sm90ELb0ELb1ELb1ELb1ELb1ELb1ELb0ELb0ELi2ELi1ELi2ELi2ELb0EEENS1_21CollectiveEpilogueBwdISC_SD_SF_Li256ELb1ELb0ELi1EEENS1_19SingleTileSchedulerILb1ELb0ELb0ELi128EEEEEEEEEvNT_6ParamsE)
        /*0188*/ 	.word	0x000000a8


	//----- nvinfo : EIATTR_FRAME_SIZE
	.align		4
.L_84:
        /*018c*/ 	.byte	0x04, 0x11
        /*018e*/ 	.short	(.L_86 - .L_85)
	.align		4
.L_85:
        /*0190*/ 	.word	index@(_ZN7cutlass13device_kernelIN5flash11enable_sm90INS1_16FlashAttnBwdSm90INS1_25CollectiveMainloopBwdSm90ILi2ELi2ELi2EN4cute5tupleIJNS5_1CILi1EEES8_S8_EEENS6_IJNS7_ILi128EEESA_NS7_ILi64EEEEEENS_6half_tEfNS_4arch4Sm90ELb0ELb1ELb1ELb1ELb1ELb1ELb0ELb0ELi2ELi1ELi2ELi2ELb0EEENS1_21CollectiveEpilogueBwdISC_SD_SF_Li256ELb1ELb0ELi1EEENS1_19SingleTileSchedulerILb1ELb0ELb0ELi128EEEEEEEEEvNT_6ParamsE)
        /*0194*/ 	.word	0x00000128


	//----- nvinfo : EIATTR_REGCOUNT
	.align		4
.L_86:
        /*0198*/ 	.byte	0x04, 0x2f
        /*019a*/ 	.short	(.L_88 - .L_87)
	.align		4
.L_87:
        /*019c*/ 	.word	index@(_ZN7cutlass13device_kernelIN5flash11enable_sm90INS1_16FlashAttnBwdSm90INS1_25CollectiveMainloopBwdSm90ILi2ELi2ELi2EN4cute5tupleIJNS5_1CILi1EEES8_S8_EEENS6_IJNS7_ILi128EEESA_NS7_ILi64EEEEEENS_6half_tEfNS_4arch4Sm90ELb0ELb1ELb1ELb1ELb0ELb1ELb0ELb0ELi2ELi1ELi2ELi2ELb0EEENS1_21CollectiveEpilogueBwdISC_SD_SF_Li256ELb1ELb0ELi1EEENS1_19SingleTileSchedulerILb1ELb0ELb0ELi128EEEEEEEEEvNT_6ParamsE)
        /*01a0*/ 	.word	0x000000a8


	//----- nvinfo : EIATTR_FRAME_SIZE
	.align		4
.L_88:
        /*01a4*/ 	.byte	0x04, 0x11
        /*01a6*/ 	.short	(.L_90 - .L_89)
	.align		4
.L_89:
        /*01a8*/ 	.word	index@(_ZN7cutlass13device_kernelIN5flash11enable_sm90INS1_16FlashAttnBwdSm90INS1_25CollectiveMainloopBwdSm90ILi2ELi2ELi2EN4cute5tupleIJNS5_1CILi1EEES8_S8_EEENS6_IJNS7_ILi128EEESA_NS7_ILi64EEEEEENS_6half_tEfNS_4arch4Sm90ELb0ELb1ELb1ELb1ELb0ELb1ELb0ELb0ELi2ELi1ELi2ELi2ELb0EEENS1_21CollectiveEpilogueBwdISC_SD_SF_Li256ELb1ELb0ELi1EEENS1_19SingleTileSchedulerILb1ELb0ELb0ELi128EEEEEEEEEvNT_6ParamsE)
        /*01ac*/ 	.word	0x00000140


	//----- nvinfo : EIATTR_REGCOUNT
	.align		4
.L_90:
        /*01b0*/ 	.byte	0x04, 0x2f
        /*01b2*/ 	.short	(.L_92 - .L_91)
	.align		4
.L_91:
        /*01b4*/ 	.word	index@(_ZN7cutlass13device_kernelIN5flash22FlashAttnBwdPreprocessIN4cute5tupleIJNS3_1CILi128EEENS5_ILi64EEEEEENS_6half_tEfNS_4arch4Sm90ELb1ELb0EEEEEvNT_6ParamsE)
        /*01b8*/ 	.word	0x00000040


	//----- nvinfo : EIATTR_FRAME_SIZE
	.align		4
.L_92:
        /*01bc*/ 	.byte	0x04, 0x11
        /*01be*/ 	.short	(.L_94 - .L_93)
	.align		4
.L_93:
        /*01c0*/ 	.word	index@(_ZN7cutlass13device_kernelIN5flash22FlashAttnBwdPreprocessIN4cute5tupleIJNS3_1CILi128EEENS5_ILi64EEEEEENS_6half_tEfNS_4arch4Sm90ELb1ELb0EEEEEvNT_6ParamsE)
        /*01c4*/ 	.word	0x00000000


	//----- nvinfo : EIATTR_REGCOUNT
	.align		4
.L_94:
        /*01c8*/ 	.byte	0x04, 0x2f
        /*01ca*/ 	.short	(.L_96 - .L_95)
	.align		4
.L_95:
        /*01cc*/ 	.word	index@(_ZN7cutlass13device_kernelIN5flash11enable_sm90INS1_16FlashAttnBwdSm90INS1_25CollectiveMainloopBwdSm90ILi2ELi2ELi2EN4cute5tupleIJNS5_1CILi1EEES8_S8_EEENS6_IJNS7_ILi128EEESA_NS7_ILi64EEEEEENS_6half_tEfNS_4arch4Sm90ELb0ELb1ELb1ELb0ELb1ELb1ELb0ELb0ELi2ELi1ELi2ELi2ELb0EEENS1_24CollectiveEpilogueBwdGQAISC_fSF_Li256ELb0ELb1EEENS1_19SingleTileSchedulerILb0ELb0ELb0ELi128EEEEEEEEEvNT_6ParamsE)
        /*01d0*/ 	.word	0x000000a8


	//----- nvinfo : EIATTR_FRAME_SIZE
	.align		4
.L_96:
        /*01d4*/ 	.byte	0x04, 0x11
        /*01d6*/ 	.short	(.L_98 - .L_97)
	.align		4
.L_97:
        /*01d8*/ 	.word	index@(_ZN7cutlass13device_kernelIN5flash11enable_sm90INS1_16FlashAttnBwdSm90INS1_25CollectiveMainloopBwdSm90ILi2ELi2ELi2EN4cute5tupleIJNS5_1CILi1EEES8_S8_EEENS6_IJNS7_ILi128EEESA_NS7_ILi64EEEEEENS_6half_tEfNS_4arch4Sm90ELb0ELb1ELb1ELb0ELb1ELb1ELb0ELb0ELi2ELi1ELi2ELi2ELb0EEENS1_24CollectiveEpilogueBwdGQAISC_fSF_Li256ELb0ELb1EEENS1_19SingleTileSchedulerILb0ELb0ELb0ELi128EEEEEEEEEvNT_6ParamsE)
        /*01dc*/ 	.word	0x00000128


	//----- nvinfo : EIATTR_REGCOUNT
	.align		4
.L_98:
        /*01e0*/ 	.byte	0x04, 0x2f
        /*01e2*/ 	.short	(.L_100 - .L_99)
	.align		4
.L_99:
        /*01e4*/ 	.word	index@(_ZN7cutlass13device_kernelIN5flash11enable_sm90INS1_16FlashAttnBwdSm90INS1_25CollectiveMainloopBwdSm90ILi2ELi2ELi2EN4cute5tupleIJNS5_1CILi1EEES8_S8_EEENS6_IJNS7_ILi128EEESA_NS7_ILi64EEEEEENS_6half_tEfNS_4arch4Sm90ELb0ELb1ELb1ELb0ELb0ELb1ELb0ELb0ELi2ELi1ELi2ELi2ELb0EEENS1_24CollectiveEpilogueBwdGQAISC_fSF_Li256ELb0ELb0EEENS1_19SingleTileSchedulerILb0ELb0ELb0ELi128EEEEEEEEEvNT_6ParamsE)
        /*01e8*/ 	.word	0x000000a8


	//----- nvinfo : EIATTR_FRAME_SIZE
	.align		4
.L_100:
        /*01ec*/ 	.byte	0x04, 0x11
        /*01ee*/ 	.short	(.L_102 - .L_101)
	.align		4
.L_101:
        /*01f0*/ 	.word	index@(_ZN7cutlass13device_kernelIN5flash11enable_sm90INS1_16FlashAttnBwdSm90INS1_25CollectiveMainloopBwdSm90ILi2ELi2ELi2EN4cute5tupleIJNS5_1CILi1EEES8_S8_EEENS6_IJNS7_ILi128EEESA_NS7_ILi64EEEEEENS_6half_tEfNS_4arch4Sm90ELb0ELb1ELb1ELb0ELb0ELb1ELb0ELb0ELi2ELi1ELi2ELi2ELb0EEENS1_24CollectiveEpilogueBwdGQAISC_fSF_Li256ELb0ELb0EEENS1_19SingleTileSchedulerILb0ELb0ELb0ELi128EEEEEEEEEvNT_6ParamsE)
        /*01f4*/ 	.word	0x00000148


	//----- nvinfo : EIATTR_REGCOUNT
	.align		4
.L_102:
        /*01f8*/ 	.byte	0x04, 0x2f
        /*01fa*/ 	.short	(.L_104 - .L_103)
	.align		4
.L_103:
        /*01fc*/ 	.word	index@(_ZN7cutlass13device_kernelIN5flash11enable_sm90INS1_16FlashAttnBwdSm90INS1_25CollectiveMainloopBwdSm90ILi2ELi2ELi2EN4cute5tupleIJNS5_1CILi1EEES8_S8_EEENS6_IJNS7_ILi128EEESA_NS7_ILi64EEEEEENS_6half_tEfNS_4arch4Sm90ELb0ELb1ELb1ELb0ELb1ELb1ELb0ELb0ELi2ELi1ELi2ELi2ELb0EEENS1_21CollectiveEpilogueBwdISC_SD_SF_Li256ELb0ELb0ELi1EEENS1_19SingleTileSchedulerILb0ELb0ELb0ELi128EEEEEEEEEvNT_6ParamsE)
        /*0200*/ 	.word	0x000000a8


	//----- nvinfo : EIATTR_FRAME_SIZE
	.align		4
.L_104:
        /*0204*/ 	.byte	0x04, 0x11
        /*0206*/ 	.short	(.L_106 - .L_105)
	.align		4
.L_105:
        /*0208*/ 	.word	index@(_ZN7cutlass13device_kernelIN5flash11enable_sm90INS1_16FlashAttnBwdSm90INS1_25CollectiveMainloopBwdSm90ILi2ELi2ELi2EN4cute5tupleIJNS5_1CILi1EEES8_S8_EEENS6_IJNS7_ILi128EEESA_NS7_ILi64EEEEEENS_6half_tEfNS_4arch4Sm90ELb0ELb1ELb1ELb0ELb1ELb1ELb0ELb0ELi2ELi1ELi2ELi2ELb0EEENS1_21CollectiveEpilogueBwdISC_SD_SF_Li256ELb0ELb0ELi1EEENS1_19SingleTileSchedulerILb0ELb0ELb0ELi128EEEEEEEEEvNT_6ParamsE)
        /*020c*/ 	.word	0x00000128


	//----- nvinfo : EIATTR_REGCOUNT
	.align		4
.L_106:
        /*0210*/ 	.byte	0x04, 0x2f
        /*0212*/ 	.short	(.L_108 - .L_107)
	.align		4
.L_107:
        /*0214*/ 	.word	index@(_ZN7cutlass13device_kernelIN5flash11enable_sm90INS1_16FlashAttnBwdSm90INS1_25CollectiveMainloopBwdSm90ILi2ELi2ELi2EN4cute5tupleIJNS5_1CILi1EEES8_S8_EEENS6_IJNS7_ILi128EEESA_NS7_ILi64EEEEEENS_6half_tEfNS_4arch4Sm90ELb0ELb1ELb1ELb0ELb0ELb1ELb0ELb0ELi2ELi1ELi2ELi2ELb0EEENS1_21CollectiveEpilogueBwdISC_SD_SF_Li256ELb0ELb0ELi1EEENS1_19SingleTileSchedulerILb0ELb0ELb0ELi128EEEEEEEEEvNT_6ParamsE)
        /*0218*/ 	.word	0x000000a8


	//----- nvinfo : EIATTR_FRAME_SIZE
	.align		4
.L_108:
        /*021c*/ 	.byte	0x04, 0x11
        /*021e*/ 	.short	(.L_110 - .L_109)
	.align		4
.L_109:
        /*0220*/ 	.word	index@(_ZN7cutlass13device_kernelIN5flash11enable_sm90INS1_16FlashAttnBwdSm90INS1_25CollectiveMainloopBwdSm90ILi2ELi2ELi2EN4cute5tupleIJNS5_1CILi1EEES8_S8_EEENS6_IJNS7_ILi128EEESA_NS7_ILi64EEEEEENS_6half_tEfNS_4arch4Sm90ELb0ELb1ELb1ELb0ELb0ELb1ELb0ELb0ELi2ELi1ELi2ELi2ELb0EEENS1_21CollectiveEpilogueBwdISC_SD_SF_Li256ELb0ELb0ELi1EEENS1_19SingleTileSchedulerILb0ELb0ELb0ELi128EEEEEEEEEvNT_6ParamsE)
        /*0224*/ 	.word	0x00000148


	//----- nvinfo : EIATTR_REGCOUNT
	.align		4
.L_110:
        /*0228*/ 	.byte	0x04, 0x2f
        /*022a*/ 	.short	(.L_112 - .L_111)
	.align		4
.L_111:
        /*022c*/ 	.word	index@(_ZN7cutlass13device_kernelIN5flash11enable_sm90INS1_16FlashAttnBwdSm90INS1_25CollectiveMainloopBwdSm90ILi2ELi2ELi2EN4cute5tupleIJNS5_1CILi1EEES8_S8_EEENS6_IJNS7_ILi128EEESA_NS7_ILi64EEEEEENS_6half_tEfNS_4arch4Sm90ELb0ELb0ELb1ELb1ELb1ELb1ELb0ELb0ELi2ELi1ELi2ELi2ELb0EEENS1_24CollectiveEpilogueBwdGQAISC_fSF_Li256ELb1ELb1EEENS1_19SingleTileSchedulerILb1ELb0ELb0ELi128EEEEEEEEEvNT_6ParamsE)
        /*0230*/ 	.word	0x000000a8


	//----- nvinfo : EIATTR_FRAME_SIZE
	.align		4
.L_112:
        /*0234*/ 	.byte	0x04, 0x11
        /*0236*/ 	.short	(.L_114 - .L_113)
	.align		4
.L_113:
        /*0238*/ 	.word	index@(_ZN7cutlass13device_kernelIN5flash11enable_sm90INS1_16FlashAttnBwdSm90INS1_25CollectiveMainloopBwdSm90ILi2ELi2ELi2EN4cute5tupleIJNS5_1CILi1EEES8_S8_EEENS6_IJNS7_ILi128EEESA_NS7_ILi64EEEEEENS_6half_tEfNS_4arch4Sm90ELb0ELb0ELb1ELb1ELb1ELb1ELb0ELb0ELi2ELi1ELi2ELi2ELb0EEENS1_24CollectiveEpilogueBwdGQAISC_fSF_Li256ELb1ELb1EEENS1_19SingleTileSchedulerILb1ELb0ELb0ELi128EEEEEEEEEvNT_6ParamsE)
        /*023c*/ 	.word	0x00000048


	//----- nvinfo : EIATTR_REGCOUNT
	.align		4
.L_114:
        /*0240*/ 	.byte	0x04, 0x2f
        /*0242*/ 	.short	(.L_116 - .L_115)
	.align		4
.L_115:
        /*0244*/ 	.word	index@(_ZN7cutlass13device_kernelIN5flash11enable_sm90INS1_16FlashAttnBwdSm90INS1_25CollectiveMainloopBwdSm90ILi2ELi2ELi2EN4cute5tupleIJNS5_1CILi1EEES8_S8_EEENS6_IJNS7_ILi128EEESA_NS7_ILi64EEEEEENS_6half_tEfNS_4arch4Sm90ELb0ELb0ELb1ELb1ELb0ELb1ELb0ELb0ELi2ELi1ELi2ELi2ELb0EEENS1_24CollectiveEpilogueBwdGQAISC_fSF_Li256ELb1ELb0EEENS1_19SingleTileSchedulerILb1ELb0ELb0ELi128EEEEEEEEEvNT_6ParamsE)
        /*0248*/ 	.word	0x000000a8


	//----- nvinfo : EIATTR_FRAME_SIZE
	.align		4
.L_116:
        /*024c*/ 	.byte	0x04, 0x11
        /*024e*/ 	.short	(.L_118 - .L_117)
	.align		4
.L_117:
        /*0250*/ 	.word	index@(_ZN7cutlass13device_kernelIN5flash11enable_sm90INS1_16FlashAttnBwdSm90INS1_25CollectiveMainloopBwdSm90ILi2ELi2ELi2EN4cute5tupleIJNS5_1CILi1EEES8_S8_EEENS6_IJNS7_ILi128EEESA_NS7_ILi64EEEEEENS_6half_tEfNS_4arch4Sm90ELb0ELb0ELb1ELb1ELb0ELb1ELb0ELb0ELi2ELi1ELi2ELi2ELb0EEENS1_24CollectiveEpilogueBwdGQAISC_fSF_Li256ELb1ELb0EEENS1_19SingleTileSchedulerILb1ELb0ELb0ELi128EEEEEEEEEvNT_6ParamsE)
        /*0254*/ 	.word	0x00000050


	//----- nvinfo : EIATTR_REGCOUNT
	.align		4
.L_118:
        /*0258*/ 	.byte	0x04, 0x2f
        /*025a*/ 	.short	(.L_120 - .L_119)
	.align		4
.L_119:
        /*025c*/ 	.word	index@(_ZN7cutlass13device_kernelIN5flash11enable_sm90INS1_16FlashAttnBwdSm90INS1_25CollectiveMainloopBwdSm90ILi2ELi2ELi2EN4cute5tupleIJNS5_1CILi1EEES8_S8_EEENS6_IJNS7_ILi128EEESA_NS7_ILi64EEEEEENS_6half_tEfNS_4arch4Sm90ELb0ELb0ELb1ELb1ELb1ELb1ELb0ELb0ELi2ELi1ELi2ELi2ELb0EEENS1_21CollectiveEpilogueBwdISC_SD_SF_Li256ELb1ELb0ELi1EEENS1_19SingleTileSchedulerILb1ELb0ELb0ELi128EEEEEEEEEvNT_6ParamsE)
        /*0260*/ 	.word	0x000000a8


	//----- nvinfo : EIATTR_FRAME_SIZE
	.align		4
.L_120:
        /*0264*/ 	.byte	0x04, 0x11
        /*0266*/ 	.short	(.L_122 - .L_121)
	.align		4
.L_121:
        /*0268*/ 	.word	index@(_ZN7cutlass13device_kernelIN5flash11enable_sm90INS1_16FlashAttnBwdSm90INS1_25CollectiveMainloopBwdSm90ILi2ELi2ELi2EN4cute5tupleIJNS5_1CILi1EEES8_S8_EEENS6_IJNS7_ILi128EEESA_NS7_ILi64EEEEEENS_6half_tEfNS_4arch4Sm90ELb0ELb0ELb1ELb1ELb1ELb1ELb0ELb0ELi2ELi1ELi2ELi2ELb0EEENS1_21CollectiveEpilogueBwdISC_SD_SF_Li256ELb1ELb0ELi1EEENS1_19SingleTileSchedulerILb1ELb0ELb0ELi128EEEEEEEEEvNT_6ParamsE)
        /*026c*/ 	.word	0x00000048


	//----- nvinfo : EIATTR_REGCOUNT
	.align		4
.L_122:
        /*0270*/ 	.byte	0x04, 0x2f
        /*0272*/ 	.short	(.L_124 - .L_123)
	.align		4
.L_123:
        /*0274*/ 	.word	index@(_ZN7cutlass13device_kernelIN5flash11enable_sm90INS1_16FlashAttnBwdSm90INS1_25CollectiveMainloopBwdSm90ILi2ELi2ELi2EN4cute5tupleIJNS5_1CILi1EEES8_S8_EEENS6_IJNS7_ILi128EEESA_NS7_ILi64EEEEEENS_6half_tEfNS_4arch4Sm90ELb0ELb0ELb1ELb1ELb0ELb1ELb0ELb0ELi2ELi1ELi2ELi2ELb0EEENS1_21CollectiveEpilogueBwdISC_SD_SF_Li256ELb1ELb0ELi1EEENS1_19SingleTileSchedulerILb1ELb0ELb0ELi128EEEEEEEEEvNT_6ParamsE)
        /*0278*/ 	.word	0x000000a8


	//----- nvinfo : EIATTR_FRAME_SIZE
	.align		4
.L_124:
        /*027c*/ 	.byte	0x04, 0x11
        /*027e*/ 	.short	(.L_126 - .L_125)
	.align		4
.L_125:
        /*0280*/ 	.word	index@(_ZN7cutlass13device_kernelIN5flash11enable_sm90INS1_16FlashAttnBwdSm90INS1_25CollectiveMainloopBwdSm90ILi2ELi2ELi2EN4cute5tupleIJNS5_1CILi1EEES8_S8_EEENS6_IJNS7_ILi128EEESA_NS7_ILi64EEEEEENS_6half_tEfNS_4arch4Sm90ELb0ELb0ELb1ELb1ELb0ELb1ELb0ELb0ELi2ELi1ELi2ELi2ELb0EEENS1_21CollectiveEpilogueBwdISC_SD_SF_Li256ELb1ELb0ELi1EEENS1_19SingleTileSchedulerILb1ELb0ELb0ELi128EEEEEEEEEvNT_6ParamsE)
        /*0284*/ 	.word	0x00000050


	//----- nvinfo : EIATTR_REGCOUNT
	.align		4
.L_126:
        /*0288*/ 	.byte	0x04, 0x2f
        /*028a*/ 	.short	(.L_128 - .L_127)
	.align		4
.L_127:
        /*028c*/ 	.word	index@(_ZN7cutlass13device_kernelIN5flash11enable_sm90INS1_16FlashAttnBwdSm90INS1_25CollectiveMainloopBwdSm90ILi2ELi2ELi2EN4cute5tupleIJNS5_1CILi1EEES8_S8_EEENS6_IJNS7_ILi128EEESA_NS7_ILi64EEEEEENS_6half_tEfNS_4arch4Sm90ELb0ELb0ELb1ELb0ELb1ELb1ELb0ELb0ELi2ELi1ELi2ELi2ELb0EEENS1_24CollectiveEpilogueBwdGQAISC_fSF_Li256ELb0ELb1EEENS1_19SingleTileSchedulerILb0ELb0ELb0ELi128EEEEEEEEEvNT_6ParamsE)
        /*0290*/ 	.word	0x000000a8


	//----- nvinfo : EIATTR_FRAME_SIZE
	.align		4
.L_128:
        /*0294*/ 	.byte	0x04, 0x11
        /*0296*/ 	.short	(.L_130 - .L_129)
	.align		4
.L_129:
        /*0298*/ 	.word	index@(_ZN7cutlass13device_kernelIN5flash11enable_sm90INS1_16FlashAttnBwdSm90INS1_25CollectiveMainloopBwdSm90ILi2ELi2ELi2EN4cute5tupleIJNS5_1CILi1EEES8_S8_EEENS6_IJNS7_ILi128EEESA_NS7_ILi64EEEEEENS_6half_tEfNS_4arch4Sm90ELb0ELb0ELb1ELb0ELb1ELb1ELb0ELb0ELi2ELi1ELi2ELi2ELb0EEENS1_24CollectiveEpilogueBwdGQAISC_fSF_Li256ELb0ELb1EEENS1_19SingleTileSchedulerILb0ELb0ELb0ELi128EEEEEEEEEvNT_6ParamsE)
        /*029c*/ 	.word	0x000000b8


	//----- nvinfo : EIATTR_REGCOUNT
	.align		4
.L_130:
        /*02a0*/ 	.byte	0x04, 0x2f
        /*02a2*/ 	.short	(.L_132 - .L_131)
	.align		4
.L_131:
        /*02a4*/ 	.word	index@(_ZN7cutlass13device_kernelIN5flash11enable_sm90INS1_16FlashAttnBwdSm90INS1_25CollectiveMainloopBwdSm90ILi2ELi2ELi2EN4cute5tupleIJNS5_1CILi1EEES8_S8_EEENS6_IJNS7_ILi128EEESA_NS7_ILi64EEEEEENS_6half_tEfNS_4arch4Sm90ELb0ELb0ELb1ELb0ELb0ELb1ELb0ELb0ELi2ELi1ELi2ELi2ELb0EEENS1_24CollectiveEpilogueBwdGQAISC_fSF_Li256ELb0ELb0EEENS1_19SingleTileSchedulerILb0ELb0ELb0ELi128EEEEEEEEEvNT_6ParamsE)
        /*02a8*/ 	.word	0x000000a8


	//----- nvinfo : EIATTR_FRAME_SIZE
	.align		4
.L_132:
        /*02ac*/ 	.byte	0x04, 0x11
        /*02ae*/ 	.short	(.L_134 - .L_133)
	.align		4
.L_133:
        /*02b0*/ 	.word	index@(_ZN7cutlass13device_kernelIN5flash11enable_sm90INS1_16FlashAttnBwdSm90INS1_25CollectiveMainloopBwdSm90ILi2ELi2ELi2EN4cute5tupleIJNS5_1CILi1EEES8_S8_EEENS6_IJNS7_ILi128EEESA_NS7_ILi64EEEEEENS_6half_tEfNS_4arch4Sm90ELb0ELb0ELb1ELb0ELb0ELb1ELb0ELb0ELi2ELi1ELi2ELi2ELb0EEENS1_24CollectiveEpilogueBwdGQAISC_fSF_Li256ELb0ELb0EEENS1_19SingleTileSchedulerILb0ELb0ELb0ELi128EEEEEEEEEvNT_6ParamsE)
        /*02b4*/ 	.word	0x000000b8


	//----- nvinfo : EIATTR_REGCOUNT
	.align		4
.L_134:
        /*02b8*/ 	.byte	0x04, 0x2f
        /*02ba*/ 	.short	(.L_136 - .L_135)
	.align		4
.L_135:
        /*02bc*/ 	.word	index@(_ZN7cutlass13device_kernelIN5flash11enable_sm90INS1_16FlashAttnBwdSm90INS1_25CollectiveMainloopBwdSm90ILi2ELi2ELi2EN4cute5tupleIJNS5_1CILi1EEES8_S8_EEENS6_IJNS7_ILi128EEESA_NS7_ILi64EEEEEENS_6half_tEfNS_4arch4Sm90ELb0ELb0ELb1ELb0ELb1ELb1ELb0ELb0ELi2ELi1ELi2ELi2ELb0EEENS1_21CollectiveEpilogueBwdISC_SD_SF_Li256ELb0ELb0ELi1EEENS1_19SingleTileSchedulerILb0ELb0ELb0ELi128EEEEEEEEEvNT_6ParamsE)
        /*02c0*/ 	.word	0x000000a8


	//----- nvinfo : EIATTR_FRAME_SIZE
	.align		4
.L_136:
        /*02c4*/ 	.byte	0x04, 0x11
        /*02c6*/ 	.short	(.L_138 - .L_137)
	.align		4
.L_137:
        /*02c8*/ 	.word	index@(_ZN7cutlass13device_kernelIN5flash11enable_sm90INS1_16FlashAttnBwdSm90INS1_25CollectiveMainloopBwdSm90ILi2ELi2ELi2EN4cute5tupleIJNS5_1CILi1EEES8_S8_EEENS6_IJNS7_ILi128EEESA_NS7_ILi64EEEEEENS_6half_tEfNS_4arch4Sm90ELb0ELb0ELb1ELb0ELb1ELb1ELb0ELb0ELi2ELi1ELi2ELi2ELb0EEENS1_21CollectiveEpilogueBwdISC_SD_SF_Li256ELb0ELb0ELi1EEENS1_19SingleTileSchedulerILb0ELb0ELb0ELi128EEEEEEEEEvNT_6ParamsE)
        /*02cc*/ 	.word	0x000000b8


	//----- nvinfo : EIATTR_REGCOUNT
	.align		4
.L_138:
        /*02d0*/ 	.byte	0x04, 0x2f
        /*02d2*/ 	.short	(.L_140 - .L_139)
	.align		4
.L_139:
        /*02d4*/ 	.word	index@(_ZN7cutlass13device_kernelIN5flash11enable_sm90INS1_16FlashAttnBwdSm90INS1_25CollectiveMainloopBwdSm90ILi2ELi2ELi2EN4cute5tupleIJNS5_1CILi1EEES8_S8_EEENS6_IJNS7_ILi128EEESA_NS7_ILi64EEEEEENS_6half_tEfNS_4arch4Sm90ELb0ELb0ELb1ELb0ELb0ELb1ELb0ELb0ELi2ELi1ELi2ELi2ELb0EEENS1_21CollectiveEpilogueBwdISC_SD_SF_Li256ELb0ELb0ELi1EEENS1_19SingleTileSchedulerILb0ELb0ELb0ELi128EEEEEEEEEvNT_6ParamsE)
        /*02d8*/ 	.word	0x000000a8


	//----- nvinfo : EIATTR_FRAME_SIZE
	.align		4
.L_140:
        /*02dc*/ 	.byte	0x04, 0x11
        /*02de*/ 	.short	(.L_142 - .L_141)
	.align		4
.L_141:
        /*02e0*/ 	.word	index@(_ZN7cutlass13device_kernelIN5flash11enable_sm90INS1_16FlashAttnBwdSm90INS1_25CollectiveMainloopBwdSm90ILi2ELi2ELi2EN4cute5tupleIJNS5_1CILi1EEES8_S8_EEENS6_IJNS7_ILi128EEESA_NS7_ILi64EEEEEENS_6half_tEfNS_4arch4Sm90ELb0ELb0ELb1ELb0ELb0ELb1ELb0ELb0ELi2ELi1ELi2ELi2ELb0EEENS1_21CollectiveEpilogueBwdISC_SD_SF_Li256ELb0ELb0ELi1EEENS1_19SingleTileSchedulerILb0ELb0ELb0ELi128EEEEEEEEEvNT_6ParamsE)
        /*02e4*/ 	.word	0x000000b8


	//----- nvinfo : EIATTR_MIN_STACK_SIZE
	.align		4
.L_142:
        /*02e8*/ 	.byte	0x04, 0x12
        /*02ea*/ 	.short	(.L_144 - .L_143)
	.align		4
.L_143:
        /*02ec*/ 	.word	index@(_ZN7cutlass13device_kernelIN5flash11enable_sm90INS1_16FlashAttnBwdSm90INS1_25CollectiveMainloopBwdSm90ILi2ELi2ELi2EN4cute5tupleIJNS5_1CILi1EEES8_S8_EEENS6_IJNS7_ILi128EEESA_NS7_ILi64EEEEEENS_6half_tEfNS_4arch4Sm90ELb0ELb0ELb1ELb0ELb0ELb1ELb0ELb0ELi2ELi1ELi2ELi2ELb0EEENS1_21CollectiveEpilogueBwdISC_SD_SF_Li256ELb0ELb0ELi1EEENS1_19SingleTileSchedulerILb0ELb0ELb0ELi128EEEEEEEEEvNT_6ParamsE)
        /*02f0*/ 	.word	0x000000b8


	//----- nvinfo : EIATTR_MIN_STACK_SIZE
	.align		4
.L_144:
        /*02f4*/ 	.byte	0x04, 0x12
        /*02f6*/ 	.short	(.L_146 - .L_145)
	.align		4
.L_145:
        /*02f8*/ 	.word	index@(_ZN7cutlass13device_kernelIN5flash11enable_sm90INS1_16FlashAttnBwdSm90INS1_25CollectiveMainloopBwdSm90ILi2ELi2ELi2EN4cute5tupleIJNS5_1CILi1EEES8_S8_EEENS6_IJNS7_ILi128EEESA_NS7_ILi64EEEEEENS_6half_tEfNS_4arch4Sm90ELb0ELb0ELb1ELb0ELb1ELb1ELb0ELb0ELi2ELi1ELi2ELi2ELb0EEENS1_21CollectiveEpilogueBwdISC_SD_SF_Li256ELb0ELb0ELi1EEENS1_19SingleTileSchedulerILb0ELb0ELb0ELi128EEEEEEEEEvNT_6ParamsE)
        /*02fc*/ 	.word	0x000000b8


	//----- nvinfo : EIATTR_MIN_STACK_SIZE
	.align		4
.L_146:
        /*0300*/ 	.byte	0x04, 0x12
        /*0302*/ 	.short	(.L_148 - .L_147)
	.align		4
.L_147:
        /*0304*/ 	.word	index@(_ZN7cutlass13device_kernelIN5flash11enable_sm90INS1_16FlashAttnBwdSm90INS1_25CollectiveMainloopBwdSm90ILi2ELi2ELi2EN4cute5tupleIJNS5_1CILi1EEES8_S8_EEENS6_IJNS7_ILi128EEESA_NS7_ILi64EEEEEENS_6half_tEfNS_4arch4Sm90ELb0ELb0ELb1ELb0ELb0ELb1ELb0ELb0ELi2ELi1ELi2ELi2ELb0EEENS1_24CollectiveEpilogueBwdGQAISC_fSF_Li256ELb0ELb0EEENS1_19SingleTileSchedulerILb0ELb0ELb0ELi128EEEEEEEEEvNT_6ParamsE)
        /*0308*/ 	.word	0x000000b8


	//----- nvinfo : EIATTR_MIN_STACK_SIZE
	.align		4
.L_148:
        /*030c*/ 	.byte	0x04, 0x12
        /*030e*/ 	.short	(.L_150 - .L_149)
	.align		4
.L_149:
        /*0310*/ 	.word	index@(_ZN7cutlass13device_kernelIN5flash11enable_sm90INS1_16FlashAttnBwdSm90INS1_25CollectiveMainloopBwdSm90ILi2ELi2ELi2EN4cute5tupleIJNS5_1CILi1EEES8_S8_EEENS6_IJNS7_ILi128EEESA_NS7_ILi64EEEEEENS_6half_tEfNS_4arch4Sm90ELb0ELb0ELb1ELb0ELb1ELb1ELb0ELb0ELi2ELi1ELi2ELi2ELb0EEENS1_24CollectiveEpilogueBwdGQAISC_fSF_Li256ELb0ELb1EEENS1_19SingleTileSchedulerILb0ELb0ELb0ELi128EEEEEEEEEvNT_6ParamsE)
        /*0314*/ 	.word	0x000000b8


	//----- nvinfo : EIATTR_MIN_STACK_SIZE
	.align		4
.L_150:
        /*0318*/ 	.byte	0x04, 0x12
        /*031a*/ 	.short	(.L_152 - .L_151)
	.align		4
.L_151:
        /*031c*/ 	.word	index@(_ZN7cutlass13device_kernelIN5flash11enable_sm90INS1_16FlashAttnBwdSm90INS1_25CollectiveMainloopBwdSm90ILi2ELi2ELi2EN4cute5tupleIJNS5_1CILi1EEES8_S8_EEENS6_IJNS7_ILi128EEESA_NS7_ILi64EEEEEENS_6half_tEfNS_4arch4Sm90ELb0ELb0ELb1ELb1ELb0ELb1ELb0ELb0ELi2ELi1ELi2ELi2ELb0EEENS1_21CollectiveEpilogueBwdISC_SD_SF_Li256ELb1ELb0ELi1EEENS1_19SingleTileSchedulerILb1ELb0ELb0ELi128EEEEEEEEEvNT_6ParamsE)
        /*0320*/ 	.word	0x00000050


	//----- nvinfo : EIATTR_MIN_STACK_SIZE
	.align		4
.L_152:
        /*0324*/ 	.byte	0x04, 0x12
        /*0326*/ 	.short	(.L_154 - .L_153)
	.align		4
.L_153:
        /*0328*/ 	.word	index@(_ZN7cutlass13device_kernelIN5flash11enable_sm90INS1_16FlashAttnBwdSm90INS1_25CollectiveMainloopBwdSm90ILi2ELi2ELi2EN4cute5tupleIJNS5_1CILi1EEES8_S8_EEENS6_IJNS7_ILi128EEESA_NS7_ILi64EEEEEENS_6half_tEfNS_4arch4Sm90ELb0ELb0ELb1ELb1ELb1ELb1ELb0ELb0ELi2ELi1ELi2ELi2ELb0EEENS1_21CollectiveEpilogueBwdISC_SD_SF_Li256ELb1ELb0ELi1EEENS1_19SingleTileSchedulerILb1ELb0ELb0ELi128EEEEEEEEEvNT_6ParamsE)
        /*032c*/ 	.word	0x00000048


	//----- nvinfo : EIATTR_MIN_STACK_SIZE
	.align		4
.L_154:
        /*0330*/ 	.byte	0x04, 0x12
        /*0332*/ 	.short	(.L_156 - .L_155)
	.align		4
.L_155:
        /*0334*/ 	.word	index@(_ZN7cutlass13device_kernelIN5flash11enable_sm90INS1_16FlashAttnBwdSm90INS1_25CollectiveMainloopBwdSm90ILi2ELi2ELi2EN4cute5tupleIJNS5_1CILi1EEES8_S8_EEENS6_IJNS7_ILi128EEESA_NS7_ILi64EEEEEENS_6half_tEfNS_4arch4Sm90ELb0ELb0ELb1ELb1ELb0ELb1ELb0ELb0ELi2ELi1ELi2ELi2ELb0EEENS1_24CollectiveEpilogueBwdGQAISC_fSF_Li256ELb1ELb0EEENS1_19SingleTileSchedulerILb1ELb0ELb0ELi128EEEEEEEEEvNT_6ParamsE)
        /*0338*/ 	.word	0x00000050


	//----- nvinfo : EIATTR_MIN_STACK_SIZE
	.align		4
.L_156:
        /*033c*/ 	.byte	0x04, 0x12
        /*033e*/ 	.short	(.L_158 - .L_157)
	.align		4
.L_157:
        /*0340*/ 	.word	index@(_ZN7cutlass13device_kernelIN5flash11enable_sm90INS1_16FlashAttnBwdSm90INS1_25CollectiveMainloopBwdSm90ILi2ELi2ELi2EN4cute5tupleIJNS5_1CILi1EEES8_S8_EEENS6_IJNS7_ILi128EEESA_NS7_ILi64EEEEEENS_6half_tEfNS_4arch4Sm90ELb0ELb0ELb1ELb1ELb1ELb1ELb0ELb0ELi2ELi1ELi2ELi2ELb0EEENS1_24CollectiveEpilogueBwdGQAISC_fSF_Li256ELb1ELb1EEENS1_19SingleTileSchedulerILb1ELb0ELb0ELi128EEEEEEEEEvNT_6ParamsE)
        /*0344*/ 	.word	0x00000048


	//----- nvinfo : EIATTR_MIN_STACK_SIZE
	.align		4
.L_158:
        /*0348*/ 	.byte	0x04, 0x12
        /*034a*/ 	.short	(.L_160 - .L_159)
	.align		4
.L_159:
        /*034c*/ 	.word	index@(_ZN7cutlass13device_kernelIN5flash11enable_sm90INS1_16FlashAttnBwdSm90INS1_25CollectiveMainloopBwdSm90ILi2ELi2ELi2EN4cute5tupleIJNS5_1CILi1EEES8_S8_EEENS6_IJNS7_ILi128EEESA_NS7_ILi64EEEEEENS_6half_tEfNS_4arch4Sm90ELb0ELb1ELb1ELb0ELb0ELb1ELb0ELb0ELi2ELi1ELi2ELi2ELb0EEENS1_21CollectiveEpilogueBwdISC_SD_SF_Li256ELb0ELb0ELi1EEENS1_19SingleTileSchedulerILb0ELb0ELb0ELi128EEEEEEEEEvNT_6ParamsE)
        /*0350*/ 	.word	0x00000148


	//----- nvinfo : EIATTR_MIN_STACK_SIZE
	.align		4
.L_160:
        /*0354*/ 	.byte	0x04, 0x12
        /*0356*/ 	.short	(.L_162 - .L_161)
	.align		4
.L_161:
        /*0358*/ 	.word	index@(_ZN7cutlass13device_kernelIN5flash11enable_sm90INS1_16FlashAttnBwdSm90INS1_25CollectiveMainloopBwdSm90ILi2ELi2ELi2EN4cute5tupleIJNS5_1CILi1EEES8_S8_EEENS6_IJNS7_ILi128EEESA_NS7_ILi64EEEEEENS_6half_tEfNS_4arch4Sm90ELb0ELb1ELb1ELb0ELb1ELb1ELb0ELb0ELi2ELi1ELi2ELi2ELb0EEENS1_21CollectiveEpilogueBwdISC_SD_SF_Li256ELb0ELb0ELi1EEENS1_19SingleTileSchedulerILb0ELb0ELb0ELi128EEEEEEEEEvNT_6ParamsE)
        /*035c*/ 	.word	0x00000128


	//----- nvinfo : EIATTR_MIN_STACK_SIZE
	.align		4
.L_162:
        /*0360*/ 	.byte	0x04, 0x12
        /*0362*/ 	.short	(.L_164 - .L_163)
	.align		4
.L_163:
        /*0364*/ 	.word	index@(_ZN7cutlass13device_kernelIN5flash11enable_sm90INS1_16FlashAttnBwdSm90INS1_25CollectiveMainloopBwdSm90ILi2ELi2ELi2EN4cute5tupleIJNS5_1CILi1EEES8_S8_EEENS6_IJNS7_ILi128EEESA_NS7_ILi64EEEEEENS_6half_tEfNS_4arch4Sm90ELb0ELb1ELb1ELb0ELb0ELb1ELb0ELb0ELi2ELi1ELi2ELi2ELb0EEENS1_24CollectiveEpilogueBwdGQAISC_fSF_Li256ELb0ELb0EEENS1_19SingleTileSchedulerILb0ELb0ELb0ELi128EEEEEEEEEvNT_6ParamsE)
        /*0368*/ 	.word	0x00000148


	//----- nvinfo : EIATTR_MIN_STACK_SIZE
	.align		4
.L_164:
        /*036c*/ 	.byte	0x04, 0x12
        /*036e*/ 	.short	(.L_166 - .L_165)
	.align		4
.L_165:
        /*0370*/ 	.word	index@(_ZN7cutlass13device_kernelIN5flash11enable_sm90INS1_16FlashAttnBwdSm90INS1_25CollectiveMainloopBwdSm90ILi2ELi2ELi2EN4cute5tupleIJNS5_1CILi1EEES8_S8_EEENS6_IJNS7_ILi128EEESA_NS7_ILi64EEEEEENS_6half_tEfNS_4arch4Sm90ELb0ELb1ELb1ELb0ELb1ELb1ELb0ELb0ELi2ELi1ELi2ELi2ELb0EEENS1_24CollectiveEpilogueBwdGQAISC_fSF_Li256ELb0ELb1EEENS1_19SingleTileSchedulerILb0ELb0ELb0ELi128EEEEEEEEEvNT_6ParamsE)
        /*0374*/ 	.word	0x00000128


	//----- nvinfo : EIATTR_MIN_STACK_SIZE
	.align		4
.L_166:
        /*0378*/ 	.byte	0x04, 0x12
        /*037a*/ 	.short	(.L_168 - .L_167)
	.align		4
.L_167:
        /*037c*/ 	.word	index@(_ZN7cutlass13device_kernelIN5flash22FlashAttnBwdPreprocessIN4cute5tupleIJNS3_1CILi128EEENS5_ILi64EEEEEENS_6half_tEfNS_4arch4Sm90ELb1ELb0EEEEEvNT_6ParamsE)
        /*0380*/ 	.word	0x00000000


	//----- nvinfo : EIATTR_MIN_STACK_SIZE
	.align		4
.L_168:
        /*0384*/ 	.byte	0x04, 0x12
        /*0386*/ 	.short	(.L_170 - .L_169)
	.align		4
.L_169:
        /*0388*/ 	.word	index@(_ZN7cutlass13device_kernelIN5flash11enable_sm90INS1_16FlashAttnBwdSm90INS1_25CollectiveMainloopBwdSm90ILi2ELi2ELi2EN4cute5tupleIJNS5_1CILi1EEES8_S8_EEENS6_IJNS7_ILi128EEESA_NS7_ILi64EEEEEENS_6half_tEfNS_4arch4Sm90ELb0ELb1ELb1ELb1ELb0ELb1ELb0ELb0ELi2ELi1ELi2ELi2ELb0EEENS1_21CollectiveEpilogueBwdISC_SD_SF_Li256ELb1ELb0ELi1EEENS1_19SingleTileSchedulerILb1ELb0ELb0ELi128EEEEEEEEEvNT_6ParamsE)
        /*038c*/ 	.word	0x00000140


	//----- nvinfo : EIATTR_MIN_STACK_SIZE
	.align		4
.L_170:
        /*0390*/ 	.byte	0x04, 0x12
        /*0392*/ 	.short	(.L_172 - .L_171)
	.align		4
.L_171:
        /*0394*/ 	.word	index@(_ZN7cutlass13device_kernelIN5flash11enable_sm90INS1_16FlashAttnBwdSm90INS1_25CollectiveMainloopBwdSm90ILi2ELi2ELi2EN4cute5tupleIJNS5_1CILi1EEES8_S8_EEENS6_IJNS7_ILi128EEESA_NS7_ILi64EEEEEENS_6half_tEfNS_4arch4Sm90ELb0ELb1ELb1ELb1ELb1ELb1ELb0ELb0ELi2ELi1ELi2ELi2ELb0EEENS1_21CollectiveEpilogueBwdISC_SD_SF_Li256ELb1ELb0ELi1EEENS1_19SingleTileSchedulerILb1ELb0ELb0ELi128EEEEEEEEEvNT_6ParamsE)
        /*0398*/ 	.word	0x00000128


	//----- nvinfo : EIATTR_MIN_STACK_SIZE
	.align		4
.L_172:
        /*039c*/ 	.byte	0x04, 0x12
        /*039e*/ 	.short	(.L_174 - .L_173)
	.align		4
.L_173:
        /*03a0*/ 	.word	index@(_ZN7cutlass13device_kernelIN5flash11enable_sm90INS1_16FlashAttnBwdSm90INS1_25CollectiveMainloopBwdSm90ILi2ELi2ELi2EN4cute5tupleIJNS5_1CILi1EEES8_S8_EEENS6_IJNS7_ILi128EEESA_NS7_ILi64EEEEEENS_6half_tEfNS_4arch4Sm90ELb0ELb1ELb1ELb1ELb0ELb1ELb0ELb0ELi2ELi1ELi2ELi2ELb0EEENS1_24CollectiveEpilogueBwdGQAISC_fSF_Li256ELb1ELb0EEENS1_19SingleTileSchedulerILb1ELb0ELb0ELi128EEEEEEEEEvNT_6ParamsE)
        /*03a4*/ 	.word	0x00000140


	//----- nvinfo : EIATTR_MIN_STACK_SIZE
	.align		4
.L_174:
        /*03a8*/ 	.byte	0x04, 0x12
        /*03aa*/ 	.short	(.L_176 - .L_175)
	.align		4
.L_175:
        /*03ac*/ 	.word	index@(_ZN7cutlass13device_kernelIN5flash32FlashAttnBwdPostprocessConvertdQIN4cute5tupleIJNS3_1CILi128EEENS5_ILi64EEEEEENS_6half_tEfNS_4arch4Sm90ELi256ENS3_8TiledMMAINS3_8MMA_AtomIJNS3_4SM904GMMA25MMA_64x64x16_F32F16F16_SSILNSF_5MajorE0ELSH_1ELNSF_7ScaleInE1ELSI_1EEEEEENS3_6LayoutINS4_IJNS5_ILi2EEENS5_ILi1EEESN_EEENS4_IJSN_NS5_ILi0EEESP_EEEEENS4_IJNS3_10UnderscoreESS_SS_EEEEELb0EEEEEvNT_6ParamsE)
        /*03b0*/ 	.word	0x00000000


	//----- nvinfo : EIATTR_MIN_STACK_SIZE
	.align		4
.L_176:
        /*03b4*/ 	.byte	0x04, 0x12
        /*03b6*/ 	.short	(.L_178 - .L_177)
	.align		4
.L_177:
        /*03b8*/ 	.word	index@(_ZN7cutlass13device_kernelIN5flash11enable_sm90INS1_16FlashAttnBwdSm90INS1_25CollectiveMainloopBwdSm90ILi2ELi2ELi2EN4cute5tupleIJNS5_1CILi1EEES8_S8_EEENS6_IJNS7_ILi128EEESA_NS7_ILi64EEEEEENS_6half_tEfNS_4arch4Sm90ELb0ELb1ELb1ELb1ELb1ELb1ELb0ELb0ELi2ELi1ELi2ELi2ELb0EEENS1_24CollectiveEpilogueBwdGQAISC_fSF_Li256ELb1ELb1EEENS1_19SingleTileSchedulerILb1ELb0ELb0ELi128EEEEEEEEEvNT_6ParamsE)
        /*03bc*/ 	.word	0x00000128


	//----- nvinfo : EIATTR_MIN_STACK_SIZE
	.align		4
.L_178:
        /*03c0*/ 	.byte	0x04, 0x12
        /*03c2*/ 	.short	(.L_180 - .L_179)
	.align		4
.L_179:
        /*03c4*/ 	.word	index@(_ZN7cutlass13device_kernelIN5flash22FlashAttnBwdPreprocessIN4cute5tupleIJNS3_1CILi128EEENS5_ILi64EEEEEENS_6half_tEfNS_4arch4Sm90ELb1ELb1EEEEEvNT_6ParamsE)
        /*03c8*/ 	.word	0x00000000


	//----- nvinfo : EIATTR_MIN_STACK_SIZE
	.align		4
.L_180:
        /*03cc*/ 	.byte	0x04, 0x12
        /*03ce*/ 	.short	(.L_182 - .L_181)
	.align		4
.L_181:
        /*03d0*/ 	.word	index@(_ZN7cutlass13device_kernelIN5flash11enable_sm90INS1_16FlashAttnBwdSm90INS1_25CollectiveMainloopBwdSm90ILi2ELi2ELi2EN4cute5tupleIJNS5_1CILi1EEES8_S8_EEENS6_IJNS7_ILi96EEENS7_ILi128EEENS7_ILi64EEEEEENS_6half_tEfNS_4arch4Sm90ELb1ELb0ELb1ELb0ELb0ELb1ELb0ELb1ELi2ELi1ELi2ELi2ELb0EEENS1_21CollectiveEpilogueBwdISD_SE_SG_Li256ELb0ELb0ELi1EEENS1_25SingleTileBwdLPTSchedulerILb0ELi128ELb0EEEEEEEEEvNT_6ParamsE)
        /*03d4*/ 	.word	0x00000040


	//----- nvinfo : EIATTR_MIN_STACK_SIZE
	.align		4
.L_182:
        /*03d8*/ 	.byte	0x04, 0x12
        /*03da*/ 	.short	(.L_184 - .L_183)
	.align		4
.L_183:
        /*03dc*/ 	.word	index@(_ZN7cutlass13device_kernelIN5flash11enable_sm90INS1_16FlashAttnBwdSm90INS1_25CollectiveMainloopBwdSm90ILi2ELi2ELi2EN4cute5tupleIJNS5_1CILi1EEES8_S8_EEENS6_IJNS7_ILi96EEENS7_ILi128EEENS7_ILi64EEEEEENS_6half_tEfNS_4arch4Sm90ELb1ELb0ELb1ELb0ELb1ELb1ELb0ELb1ELi2ELi1ELi2ELi2ELb0EEENS1_21CollectiveEpilogueBwdISD_SE_SG_Li256ELb0ELb0ELi1EEENS1_25SingleTileBwdLPTSchedulerILb0ELi128ELb1EEEEEEEEEvNT_6ParamsE)
        /*03e0*/ 	.word	0x00000040


	//----- nvinfo : EIATTR_MIN_STACK_SIZE
	.align		4
.L_184:
        /*03e4*/ 	.byte	0x04, 0x12
        /*03e6*/ 	.short	(.L_186 - .L_185)
	.align		4
.L_185:
        /*03e8*/ 	.word	index@(_ZN7cutlass13device_kernelIN5flash11enable_sm90INS1_16FlashAttnBwdSm90INS1_25CollectiveMainloopBwdSm90ILi2ELi2ELi2EN4cute5tupleIJNS5_1CILi1EEES8_S8_EEENS6_IJNS7_ILi96EEENS7_ILi128EEENS7_ILi64EEEEEENS_6half_tEfNS_4arch4Sm90ELb1ELb0ELb1ELb0ELb0ELb1ELb0ELb1ELi2ELi1ELi2ELi2ELb0EEENS1_24CollectiveEpilogueBwdGQAISD_fSG_Li256ELb0ELb0EEENS1_25SingleTileBwdLPTSchedulerILb0ELi128ELb0EEEEEEEEEvNT_6ParamsE)
        /*03ec*/ 	.word	0x00000050


	//----- nvinfo : EIATTR_MIN_STACK_SIZE
	.align		4
.L_186:
        /*03f0*/ 	.byte	0x04, 0x12
        /*03f2*/ 	.short	(.L_188 - .L_187)
	.align		4
.L_187:
        /*03f4*/ 	.word	index@(_ZN7cutlass13device_kernelIN5flash11enable_sm90INS1_16FlashAttnBwdSm90INS1_25CollectiveMainloopBwdSm90ILi2ELi2ELi2EN4cute5tupleIJNS5_1CILi1EEES8_S8_EEENS6_IJNS7_ILi96EEENS7_ILi128EEENS7_ILi64EEEEEENS_6half_tEfNS_4arch4Sm90ELb1ELb0ELb1ELb0ELb1ELb1ELb0ELb1ELi2ELi1ELi2ELi2ELb0EEENS1_24CollectiveEpilogueBwdGQAISD_fSG_Li256ELb0ELb1EEENS1_25SingleTileBwdLPTSchedulerILb0ELi128ELb1EEEEEEEEEvNT_6ParamsE)
        /*03f8*/ 	.word	0x00000048


	//----- nvinfo : EIATTR_MIN_STACK_SIZE
	.align		4
.L_188:
        /*03fc*/ 	.byte	0x04, 0x12
        /*03fe*/ 	.short	(.L_190 - .L_189)
	.align		4
.L_189:
        /*0400*/ 	.word	index@(_ZN7cutlass13device_kernelIN5flash22FlashAttnBwdPreprocessIN4cute5tupleIJNS3_1CILi96EEENS5_ILi64EEEEEENS_6half_tEfNS_4arch4Sm90ELb1ELb0EEEEEvNT_6ParamsE)
        /*0404*/ 	.word	0x00000000


	//----- nvinfo : EIATTR_MIN_STACK_SIZE
	.align		4
.L_190:
        /*0408*/ 	.byte	0x04, 0x12
        /*040a*/ 	.short	(.L_192 - .L_191)
	.align		4
.L_191:
        /*040c*/ 	.word	index@(_ZN7cutlass13device_kernelIN5flash11enable_sm90INS1_16FlashAttnBwdSm90INS1_25CollectiveMainloopBwdSm90ILi2ELi2ELi2EN4cute5tupleIJNS5_1CILi1EEES8_S8_EEENS6_IJNS7_ILi96EEENS7_ILi128EEENS7_ILi64EEEEEENS_6half_tEfNS_4arch4Sm90ELb1ELb0ELb1ELb1ELb0ELb1ELb0ELb1ELi2ELi1ELi2ELi2ELb0EEENS1_21CollectiveEpilogueBwdISD_SE_SG_Li256ELb1ELb0ELi1EEENS1_25SingleTileBwdLPTSchedulerILb1ELi128ELb0EEEEEEEEEvNT_6ParamsE)
        /*0410*/ 	.word	0x00000030


	//----- nvinfo : EIATTR_MIN_STACK_SIZE
	.align		4
.L_192:
        /*0414*/ 	.byte	0x04, 0x12
        /*0416*/ 	.short	(.L_194 - .L_193)
	.align		4
.L_193:
        /*0418*/ 	.word	index@(_ZN7cutlass13device_kernelIN5flash11enable_sm90INS1_16FlashAttnBwdSm90INS1_25CollectiveMainloopBwdSm90ILi2ELi2ELi2EN4cute5tupleIJNS5_1CILi1EEES8_S8_EEENS6_IJNS7_ILi96EEENS7_ILi128EEENS7_ILi64EEEEEENS_6half_tEfNS_4arch4Sm90ELb1ELb0ELb1ELb1ELb1ELb1ELb0ELb1ELi2ELi1ELi2ELi2ELb0EEENS1_21CollectiveEpilogueBwdISD_SE_SG_Li256ELb1ELb0ELi1EEENS1_25SingleTileBwdLPTSchedulerILb1ELi128ELb1EEEEEEEEEvNT_6ParamsE)
        /*041c*/ 	.word	0x00000030


	//----- nvinfo : EIATTR_MIN_STACK_SIZE
	.align		4
.L_194:
        /*0420*/ 	.byte	0x04, 0x12
        /*0422*/ 	.short	(.L_196 - .L_195)
	.align		4
.L_195:
        /*0424*/ 	.word	index@(_ZN7cutlass13device_kernelIN5flash11enable_sm90INS1_16FlashAttnBwdSm90INS1_25CollectiveMainloopBwdSm90ILi2ELi2ELi2EN4cute5tupleIJNS5_1CILi1EEES8_S8_EEENS6_IJNS7_ILi96EEENS7_ILi128EEENS7_ILi64EEEEEENS_6half_tEfNS_4arch4Sm90ELb1ELb0ELb1ELb1ELb0ELb1ELb0ELb1ELi2ELi1ELi2ELi2ELb0EEENS1_24CollectiveEpilogueBwdGQAISD_fSG_Li256ELb1ELb0EEENS1_25SingleTileBwdLPTSchedulerILb1ELi128ELb0EEEEEEEEEvNT_6ParamsE)
        /*0428*/ 	.word	0x00000050


	//----- nvinfo : EIATTR_MIN_STACK_SIZE
	.align		4
.L_196:
        /*042c*/ 	.byte	0x04, 0x12
        /*042e*/ 	.short	(.L_198 - .L_197)
	.align		4
.L_197:
        /*0430*/ 	.word	index@(_ZN7cutlass13device_kernelIN5flash32FlashAttnBwdPostprocessConvertdQIN4cute5tupleIJNS3_1CILi128EEENS5_ILi64EEEEEENS_6half_tEfNS_4arch4Sm90ELi256ENS3_8TiledMMAINS3_8MMA_AtomIJNS3_4SM904GMMA25MMA_64x64x16_F32F16F16_RSILNSF_5MajorE0ELSH_1ELNSF_7ScaleInE1ELSI_1EEEEEENS3_6LayoutINS4_IJNS5_ILi2EEENS5_ILi1EEESN_EEENS4_IJSN_NS5_ILi0EEESP_EEEEENS4_IJNS3_10UnderscoreESS_SS_EEEEELb0EEEEEvNT_6ParamsE)
        /*0434*/ 	.word	0x00000000


	//----- nvinfo : EIATTR_MIN_STACK_SIZE
	.align		4
.L_198:
        /*0438*/ 	.byte	0x04, 0x12
        /*043a*/ 	.short	(.L_200 - .L_199)
	.align		4
.L_199:
        /*043c*/ 	.word	index@(_ZN7cutlass13device_kernelIN5flash32FlashAttnBwdPostprocessConvertdQIN4cute5tupleIJNS3_1CILi96EEENS5_ILi64EEEEEENS_6half_tEfNS_4arch4Sm90ELi256ENS3_8TiledMMAINS3_8MMA_AtomIJNS3_4SM904GMMA25MMA_64x16x16_F32F16F16_SSILNSF_5MajorE1ELSH_0ELNSF_7ScaleInE1ELSI_1EEEEEENS3_6LayoutINS4_IJNS5_ILi1EEENS5_ILi2EEESM_EEENS4_IJNS5_ILi0EEESM_SP_EEEEENS4_IJNS3_10UnderscoreESS_SS_EEEEELb1EEEEEvNT_6ParamsE)
        /*0440*/ 	.word	0x00000000


	//----- nvinfo : EIATTR_MIN_STACK_SIZE
	.align		4
.L_200:
        /*0444*/ 	.byte	0x04, 0x12
        /*0446*/ 	.short	(.L_202 - .L_201)
	.align		4
.L_201:
        /*0448*/ 	.word	index@(_ZN7cutlass13device_kernelIN5flash11enable_sm90INS1_16FlashAttnBwdSm90INS1_25CollectiveMainloopBwdSm90ILi2ELi2ELi2EN4cute5tupleIJNS5_1CILi1EEES8_S8_EEENS6_IJNS7_ILi96EEENS7_ILi128EEENS7_ILi64EEEEEENS_6half_tEfNS_4arch4Sm90ELb1ELb0ELb1ELb1ELb1ELb1ELb0ELb1ELi2ELi1ELi2ELi2ELb0EEENS1_24CollectiveEpilogueBwdGQAISD_fSG_Li256ELb1ELb1EEENS1_25SingleTileBwdLPTSchedulerILb1ELi128ELb1EEEEEEEEEvNT_6ParamsE)
        /*044c*/ 	.word	0x00000030


	//----- nvinfo : EIATTR_MIN_STACK_SIZE
	.align		4
.L_202:
        /*0450*/ 	.byte	0x04, 0x12
        /*0452*/ 	.short	(.L_204 - .L_203)
	.align		4
.L_203:
        /*0454*/ 	.word	index@(_ZN7cutlass13device_kernelIN5flash22FlashAttnBwdPreprocessIN4cute5tupleIJNS3_1CILi96EEENS5_ILi64EEEEEENS_6half_tEfNS_4arch4Sm90ELb1ELb1EEEEEvNT_6ParamsE)
        /*0458*/ 	.word	0x00000000
.L_204:


//--------------------- .nv.compat                --------------------------
	.section	.nv.compat,"",@"SHT_CUDA_COMPAT_INFO"
	.align	4
        /*0000*/ 	.byte	0x02, 0x09, 0x01, 0x00, 0x02, 0x02, 0x04, 0x00, 0x02, 0x05, 0x05, 0x00, 0x03, 0x07, 0x01, 0x01
        /*0010*/ 	.byte	0x02, 0x03, 0x01, 0x00, 0x02, 0x06, 0x01, 0x00, 0x04, 0x0b, 0x08, 0x00, 0x00, 0x00, 0x00, 0x00
        /*0020*/ 	.byte	0x00, 0x00, 0x00, 0x00


//--------------------- .nv.info._ZN7cutlass13device_kernelIN5flash11enable_sm90INS1_16FlashAttnBwdSm90INS1_25CollectiveMainloopBwdSm90ILi2ELi2ELi2EN4cute5tupleIJNS5_1CILi1EEES8_S8_EEENS6_IJNS7_ILi128EEESA_NS7_ILi64EEEEEENS_6half_tEfNS_4arch4Sm90ELb0ELb0ELb1ELb0ELb0ELb1ELb0ELb0ELi2ELi1ELi2ELi2ELb0EEENS1_21CollectiveEpilogueBwdISC_SD_SF_Li256ELb0ELb0ELi1EEENS1_19SingleTileSchedulerILb0ELb0ELb0ELi128EEEEEEEEEvNT_6ParamsE --------------------------
	.section	.nv.info._ZN7cutlass13device_kernelIN5flash11enable_sm90INS1_16FlashAttnBwdSm90INS1_25CollectiveMainloopBwdSm90ILi2ELi2ELi2EN4cute5tupleIJNS5_1CILi1EEES8_S8_EEENS6_IJNS7_ILi128EEESA_NS7_ILi64EEEEEENS_6half_tEfNS_4arch4Sm90ELb0ELb0ELb1ELb0ELb0ELb1ELb0ELb0ELi2ELi1ELi2ELi2ELb0EEENS1_21CollectiveEpilogueBwdISC_SD_SF_Li256ELb0ELb0ELi1EEENS1_19SingleTileSchedulerILb0ELb0ELb0ELi128EEEEEEEEEvNT_6ParamsE,"",@"SHT_CUDA_INFO"
	.sectionflags	@""
	.align	4


	//----- nvinfo : EIATTR_CUDA_API_VERSION
	.align		4
        /*0000*/ 	.byte	0x04, 0x37
        /*0002*/ 	.short	(.L_206 - .L_205)
.L_205:
        /*0004*/ 	.word	0x00000082


	//----- nvinfo : EIATTR_KPARAM_INFO
	.align		4
.L_206:
        /*0008*/ 	.byte	0x04, 0x17
        /*000a*/ 	.short	(.L_208 - .L_207)
.L_207:
        /*000c*/ 	.word	0x00000000
        /*0010*/ 	.short	0x0000
        /*0012*/ 	.short	0x0070
        /*0014*/ 	.byte	0x00, 0xf0, 0x01, 0x24


	//----- nvinfo : EIATTR_SPARSE_MMA_MASK
	.align		4
.L_208:
        /*0018*/ 	.byte	0x03, 0x50
        /*001a*/ 	.short	0x0000


	//----- nvinfo : EIATTR_MAXREG_COUNT
	.align		4
        /*001c*/ 	.byte	0x03, 0x1b
        /*001e*/ 	.short	0x00a8


	//----- nvinfo : EIATTR_NUM_BARRIERS
	.align		4
        /*0020*/ 	.byte	0x02, 0x4c
        /*0022*/ 	.byte	0x10
	.zero		1


	//----- nvinfo : EIATTR_EXTERNS
	.align		4
        /*0024*/ 	.byte	0x04, 0x0f
        /*0026*/ 	.short	(.L_210 - .L_209)


	//   ....[0]....
	.align		4
.L_209:
        /*0028*/ 	.word	index@(__assertfail)


	//----- nvinfo : EIATTR_ANNOTATIONS
	.align		4
.L_210:
        /*002c*/ 	.byte	0x04, 0x55
        /*002e*/ 	.short	(.L_212 - .L_211)


	//   ....[0]....
.L_211:
        /*0030*/ 	.word	0x00000001
        /*0034*/ 	.byte	0x80, 0x10, 0x00, 0x00, 0x01, 0x00, 0x00, 0x00, 0x20, 0x14, 0x00, 0x00, 0x01, 0x00, 0x00, 0x00
        /* <DEDUP_REMOVED lines=44> */
        /*0304*/ 	.byte	0x80, 0x48, 0x00, 0x00, 0x01, 0x00, 0x00, 0x00, 0xb0, 0x5a, 0x00, 0x00


	//----- nvinfo : EIATTR_MERCURY_ISA_VERSION
	.align		4
.L_212:
        /*0310*/ 	.byte	0x03, 0x5f
        /*0312*/ 	.short	0x0101


	//----- nvinfo : EIATTR_INT_WARP_WIDE_INSTR_OFFSETS
	.align		4
        /*0314*/ 	.byte	0x04, 0x31
        /*0316*/ 	.short	(.L_214 - .L_213)


	//   ....[0]....
.L_213:
        /*0318*/ 	.word	0x000001e0


	//   ....[1]....
        /*031c*/ 	.word	0x000002a0


	//----- nvinfo : EIATTR_COOP_GROUP_MASK_REGIDS
	.align		4
.L_214:
        /*0320*/ 	.byte	0x04, 0x29
        /*0322*/ 	.short	(.L_216 - .L_215)


	//   ....[0]....
.L_215:
        /*0324*/ 	.word	0xffffffff


	//   ....[1]....
        /*0328*/ 	.word	0xffffffff


	//   ....[2]....
        /*032c*/ 	.word	0xffffffff


	//   ....[3]....
        /*0330*/ 	.word	0xffffffff


	//   ....[4]....
        /*0334*/ 	.word	0xffffffff


	//   ....[5]....
        /*0338*/ 	.word	0xffffffff


	//   ....[6]....
        /*033c*/ 	.word	0xffffffff


	//   ....[7]....
        /*0340*/ 	.word	0xffffffff


	//   ....[8]....
        /*0344*/ 	.word	0xffffffff


	//   ....[9]....
        /*0348*/ 	.word	0xffffffff


	//   ....[10]....
        /*034c*/ 	.word	0xffffffff


	//   ....[11]....
        /*0350*/ 	.word	0xffffffff


	//   ....[12]....
        /*0354*/ 	.word	0xffffffff


	//   ....[13]....
        /*0358*/ 	.word	0xffffffff


	//   ....[14]....
        /*035c*/ 	.word	0xffffffff


	//   ....[15]....
        /*0360*/ 	.word	0xffffffff


	//   ....[16]....
        /*0364*/ 	.word	0xffffffff


	//   ....[17]....
        /*0368*/ 	.word	0xffffffff


	//   ....[18]....
        /*036c*/ 	.word	0xffffffff


	//   ....[19]....
        /*0370*/ 	.word	0xffffffff


	//   ....[20]....
        /*0374*/ 	.word	0xffffffff


	//   ....[21]....
        /*0378*/ 	.word	0xffffffff


	//   ....[22]....
        /*037c*/ 	.word	0xffffffff


	//   ....[23]....
        /*0380*/ 	.word	0xffffffff


	//   ....[24]....
        /*0384*/ 	.word	0xffffffff


	//   ....[25]....
        /*0388*/ 	.word	0xffffffff


	//   ....[26]....
        /*038c*/ 	.word	0xffffffff


	//   ....[27]....
        /*0390*/ 	.word	0xffffffff


	//   ....[28]....
        /*0394*/ 	.word	0xffffffff


	//   ....[29]....
        /*0398*/ 	.word	0xffffffff


	//   ....[30]....
        /*039c*/ 	.word	0xffffffff


	//   ....[31]....
        /*03a0*/ 	.word	0xffffffff


	//   ....[32]....
        /*03a4*/ 	.word	0xffffffff


	//   ....[33]....
        /*03a8*/ 	.word	0xffffffff


	//   ....[34]....
        /*03ac*/ 	.word	0xffffffff


	//   ....[35]....
        /*03b0*/ 	.word	0xffffffff


	//   ....[36]....
        /*03b4*/ 	.word	0xffffffff


	//   ....[37]....
        /*03b8*/ 	.word	0xffffffff


	//   ....[38]....
        /*03bc*/ 	.word	0xffffffff


	//   ....[39]....
        /*03c0*/ 	.word	0xffffffff


	//   ....[40]....
        /*03c4*/ 	.word	0xffffffff


	//   ....[41]....
        /*03c8*/ 	.word	0xffffffff


	//   ....[42]....
        /*03cc*/ 	.word	0xffffffff


	//   ....[43]....
        /*03d0*/ 	.word	0xffffffff


	//   ....[44]....
        /*03d4*/ 	.word	0xffffffff


	//   ....[45]....
        /*03d8*/ 	.word	0xffffffff


	//   ....[46]....
        /*03dc*/ 	.word	0xffffffff


	//   ....[47]....
        /*03e0*/ 	.word	0xffffffff


	//   ....[48]....
        /*03e4*/ 	.word	0xffffffff


	//   ....[49]....
        /*03e8*/ 	.word	0xffffffff


	//   ....[50]....
        /*03ec*/ 	.word	0xffffffff


	//   ....[51]....
        /*03f0*/ 	.word	0xffffffff


	//   ....[52]....
        /*03f4*/ 	.word	0xffffffff


	//   ....[53]....
        /*03f8*/ 	.word	0xffffffff


	//   ....[54]....
        /*03fc*/ 	.word	0xffffffff


	//   ....[55]....
        /*0400*/ 	.word	0xffffffff


	//   ....[56]....
        /*0404*/ 	.word	0xffffffff


	//   ....[57]....
        /*0408*/ 	.word	0xffffffff


	//   ....[58]....
        /*040c*/ 	.word	0xffffffff


	//   ....[59]....
        /*0410*/ 	.word	0xffffffff


	//   ....[60]....
        /*0414*/ 	.word	0xffffffff


	//   ....[61]....
        /*0418*/ 	.word	0xffffffff


	//   ....[62]....
        /*041c*/ 	.word	0xffffffff


	//   ....[63]....
        /*0420*/ 	.word	0xffffffff


	//   ....[64]....
        /*0424*/ 	.word	0xffffffff


	//   ....[65]....
        /*0428*/ 	.word	0xffffffff


	//   ....[66]....
        /*042c*/ 	.word	0xffffffff


	//   ....[67]....
        /*0430*/ 	.word	0xffffffff


	//   ....[68]....
        /*0434*/ 	.word	0xffffffff


	//   ....[69]....
        /*0438*/ 	.word	0xffffffff


	//   ....[70]....
        /*043c*/ 	.word	0xffffffff


	//   ....[71]....
        /*0440*/ 	.word	0xffffffff


	//   ....[72]....
        /*0444*/ 	.word	0x0500000f


	//----- nvinfo : EIATTR_COOP_GROUP_INSTR_OFFSETS
	.align		4
.L_216:
        /*0448*/ 	.byte	0x04, 0x28
        /*044a*/ 	.short	(.L_218 - .L_217)


	//   ....[0]....
.L_217:
        /*044c*/ 	.word	0x00000060


	//   ....[1]....
        /*0450*/ 	.word	0x000001f0


	//   ....[2]....
        /*0454*/ 	.word	0x00000280


	//   ....[3]....
        /*0458*/ 	.word	0x00000400


	//   ....[4]....
        /*045c*/ 	.word	0x00000640


	//   ....[5]....
        /*0460*/ 	.word	0x00000b90


	//   ....[6]....
        /*0464*/ 	.word	0x00001e40


	//   ....[7]....
        /*0468*/ 	.word	0x00002040


	//   ....[8]....
        /*046c*/ 	.word	0x000021c0


	//   ....[9]....
        /*0470*/ 	.word	0x00002400


	//   ....[10]....
        /*0474*/ 	.word	0x000024d0


	//   ....[11]....
        /*0478*/ 	.word	0x00002520


	//   ....[12]....
        /*047c*/ 	.word	0x00002540


	//   ....[13]....
        /*0480*/ 	.word	0x00002570


	//   ....[14]....
        /*0484*/ 	.word	0x000025a0


	//   ....[15]....
        /*0488*/ 	.word	0x000025b0


	//   ....[16]....
        /*048c*/ 	.word	0x00002620


	//   ....[17]....
        /*0490*/ 	.word	0x00002630


	//   ....[18]....
        /*0494*/ 	.word	0x00002650


	//   ....[19]....
        /*0498*/ 	.word	0x00002720


	//   ....[20]....
        /*049c*/ 	.word	0x00002750


	//   ....[21]....
        /*04a0*/ 	.word	0x000027b0


	//   ....[22]....
        /*04a4*/ 	.word	0x000028a0


	//   ....[23]....
        /*04a8*/ 	.word	0x000028e0


	//   ....[24]....
        /*04ac*/ 	.word	0x00002a40


	//   ....[25]....
        /*04b0*/ 	.word	0x00002ab0


	//   ....[26]....
        /*04b4*/ 	.word	0x00002ad0


	//   ....[27]....
        /*04b8*/ 	.word	0x00002c00


	//   ....[28]....
        /*04bc*/ 	.word	0x00002e10


	//   ....[29]....
        /*04c0*/ 	.word	0x00002e60


	//   ....[30]....
        /*04c4*/ 	.word	0x00002e80


	//   ....[31]....
        /*04c8*/ 	.word	0x00002fe0


	//   ....[32]....
        /*04cc*/ 	.word	0x00003000


	//   ....[33]....
        /*04d0*/ 	.word	0x000030c0


	//   ....[34]....
        /*04d4*/ 	.word	0x000030e0


	//   ....[35]....
        /*04d8*/ 	.word	0x000030f0


	//   ....[36]....
        /*04dc*/ 	.word	0x00003110


	//   ....[37]....
        /*04e0*/ 	.word	0x00003120


	//   ....[38]....
        /*04e4*/ 	.word	0x00003140


	//   ....[39]....
        /*04e8*/ 	.word	0x000031f0


	//   ....[40]....
        /*04ec*/ 	.word	0x00003230


	//   ....[41]....
        /*04f0*/ 	.word	0x000032b0


	//   ....[42]....
        /*04f4*/ 	.word	0x00003310


	//   ....[43]....
        /*04f8*/ 	.word	0x000033c0


	//   ....[44]....
        /*04fc*/ 	.word	0x00003460


	//   ....[45]....
        /*0500*/ 	.word	0x000034a0


	//   ....[46]....
        /*0504*/ 	.word	0x000034e0


	//   ....[47]....
        /*0508*/ 	.word	0x000036b0


	//   ....[48]....
        /*050c*/ 	.word	0x00003790


	//   ....[49]....
        /*0510*/ 	.word	0x00003830


	//   ....[50]....
        /*0514*/ 	.word	0x00003870


	//   ....[51]....
        /*0518*/ 	.word	0x000038a0


	//   ....[52]....
        /*051c*/ 	.word	0x000038e0


	//   ....[53]....
        /*0520*/ 	.word	0x00003910


	//   ....[54]....
        /*0524*/ 	.word	0x00003a90


	//   ....[55]....
        /*0528*/ 	.word	0x00003af0


	//   ....[56]....
        /*052c*/ 	.word	0x00003b40


	//   ....[57]....
        /*0530*/ 	.word	0x00003c60


	//   ....[58]....
        /*0534*/ 	.word	0x00003d60


	//   ....[59]....
        /*0538*/ 	.word	0x00003da0


	//   ....[60]....
        /*053c*/ 	.word	0x00003db0


	//   ....[61]....
        /*0540*/ 	.word	0x00003e10


	//   ....[62]....
        /*0544*/ 	.word	0x000040f0


	//   ....[63]....
        /*0548*/ 	.word	0x00004100


	//   ....[64]....
        /*054c*/ 	.word	0x00004120


	//   ....[65]....
        /*0550*/ 	.word	0x00004150


	//   ....[66]....
        /*0554*/ 	.word	0x00004180


	//   ....[67]....
        /*0558*/ 	.word	0x000041b0


	//   ....[68]....
        /*055c*/ 	.word	0x00004220


	//   ....[69]....
        /*0560*/ 	.word	0x00004250


	//   ....[70]....
        /*0564*/ 	.word	0x00006500


	//   ....[71]....
        /*0568*/ 	.word	0x00006950


	//   ....[72]....
        /*056c*/ 	.word	0x00008da0


	//----- nvinfo : EIATTR_REG_RECONFIG
	.align		4
.L_218:
        /*0570*/ 	.byte	0x01, 0x54
	.zero		2


	//----- nvinfo : EIATTR_SYSCALL_OFFSETS
	.align		4
        /*0574*/ 	.byte	0x04, 0x46
        /*0576*/ 	.short	(.L_220 - .L_219)


	//   ....[0]....
.L_219:
        /*0578*/ 	.word	0x000007f0


	//   ....[1]....
        /*057c*/ 	.word	0x000008e0


	//   ....[2]....
        /*0580*/ 	.word	0x00000a40


	//   ....[3]....
        /*0584*/ 	.word	0x00000b30


	//   ....[4]....
        /*0588*/ 	.word	0x00005e90


	//   ....[5]....
        /*058c*/ 	.word	0x00005fc0


	//   ....[6]....
        /*0590*/ 	.word	0x000060e0


	//   ....[7]....
        /*0594*/ 	.word	0x00006200


	//----- nvinfo : EIATTR_MBARRIER_INSTR_OFFSETS
	.align		4
.L_220:
        /*0598*/ 	.byte	0x04, 0x39
        /*059a*/ 	.short	(.L_222 - .L_221)


	//   ....[0]....
.L_221:
        /*059c*/ 	.word	0x000002c0
        /*05a0*/ 	.word	0x000000ff
        /*05a4*/ 	.word	0x00030c00
        /*05a8*/ 	.short	0x0100
        /*05aa*/ 	.byte	0x06
	.zero		1


	//   ....[1]....
        /*05ac*/ 	.word	0x000003b0
        /*05b0*/ 	.word	0x000000ff
        /*05b4*/ 	.word	0x00030c10
        /*05b8*/ 	.short	0x0100
        /*05ba*/ 	.byte	0x08
	.zero		1


	//   ....[2]....
        /*05bc*/ 	.word	0x000003c0
        /*05c0*/ 	.word	0x000000ff
        /*05c4*/ 	.word	0x00030c20
        /*05c8*/ 	.short	0x0100
        /*05ca*/ 	.byte	0x08
	.zero		1


	//   ....[3]....
        /*05cc*/ 	.word	0x000003d0
        /*05d0*/ 	.word	0x000000ff
        /*05d4*/ 	.word	0x00030c18
        /*05d8*/ 	.short	0x0100
        /*05da*/ 	.byte	0x08
	.zero		1


	//   ....[4]....
        /*05dc*/ 	.word	0x000003e0
        /*05e0*/ 	.word	0x000000ff
        /*05e4*/ 	.word	0x00030c28
        /*05e8*/ 	.short	0x0100
        /*05ea*/ 	.byte	0x08
	.zero		1


	//   ....[5]....
        /*05ec*/ 	.word	0x00000510
        /*05f0*/ 	.word	0x000000ff
        /*05f4*/ 	.word	0x00030c30
        /*05f8*/ 	.short	0x0100
        /*05fa*/ 	.byte	0x08
	.zero		1


	//   ....[6]....
        /*05fc*/ 	.word	0x00000520
        /*0600*/ 	.word	0x000000ff
        /*0604*/ 	.word	0x00030c40
        /*0608*/ 	.short	0x0100
        /*060a*/ 	.byte	0x08
	.zero		1


	//   ....[7]....
        /*060c*/ 	.word	0x00000530
        /*0610*/ 	.word	0x000000ff
        /*0614*/ 	.word	0x00030c38
        /*0618*/ 	.short	0x0100
        /*061a*/ 	.byte	0x08
	.zero		1


	//   ....[8]....
        /*061c*/ 	.word	0x00000540
        /*0620*/ 	.word	0x000000ff
        /*0624*/ 	.word	0x00030c48
        /*0628*/ 	.short	0x0100
        /*062a*/ 	.byte	0x08
	.zero		1


	//   ....[9]....
        /*062c*/ 	.word	0x00000bc0
        /*0630*/ 	.word	0x00000002
        /*0634*/ 	.word	0x00030c00
        /*0638*/ 	.short	0x010a
        /*063a*/ 	.byte	0x3f
	.zero		1


	//   ....[10]....
        /*063c*/ 	.word	0x00000c50
        /*0640*/ 	.word	0x00000002
        /*0644*/ 	.word	0x00030c00
        /*0648*/ 	.short	0x010a
        /*064a*/ 	.byte	0x3f
	.zero		1


	//   ....[11]....
        /*064c*/ 	.word	0x00001520
        /*0650*/ 	.word	0x00000003
        /*0654*/ 	.word	0x00030c10
        /*0658*/ 	.short	0x010a
        /*065a*/ 	.byte	0x3f
	.zero		1


	//   ....[12]....
        /*065c*/ 	.word	0x00001590
        /*0660*/ 	.word	0x00000003
        /*0664*/ 	.word	0x00030c10
        /*0668*/ 	.short	0x010a
        /*066a*/ 	.byte	0x3f
	.zero		1


	//   ....[13]....
        /*066c*/ 	.word	0x000019b0
        /*0670*/ 	.word	0x00000003
        /*0674*/ 	.word	0x00030c30
        /*0678*/ 	.short	0x010a
        /*067a*/ 	.byte	0x3f
	.zero		1


	//   ....[14]....
        /*067c*/ 	.word	0x000019f0
        /*0680*/ 	.word	0x00000003
        /*0684*/ 	.word	0x00030c30
        /*0688*/ 	.short	0x010a
        /*068a*/ 	.byte	0x3f
	.zero		1


	//   ....[15]....
        /*068c*/ 	.word	0x000056d0
        /*0690*/ 	.word	0x00000000
        /*0694*/ 	.word	0x00000000
        /*0698*/ 	.short	0x0101
        /*069a*/ 	.byte	0x3f
	.zero		1


	//   ....[16]....
        /*069c*/ 	.word	0x00005b10
        /*06a0*/ 	.word	0x00000003
        /*06a4*/ 	.word	0x00000000
        /*06a8*/ 	.short	0x0101
        /*06aa*/ 	.byte	0x3f
	.zero		1


	//   ....[17]....
        /*06ac*/ 	.word	0x00007790
        /*06b0*/ 	.word	0x0000000b
        /*06b4*/ 	.word	0x00030c20
        /*06b8*/ 	.short	0x010a
        /*06ba*/ 	.byte	0x3f
	.zero		1


	//   ....[18]....
        /*06bc*/ 	.word	0x00007c60
        /*06c0*/ 	.word	0x0000000b
        /*06c4*/ 	.word	0x00030c40
        /*06c8*/ 	.short	0x010a
        /*06ca*/ 	.byte	0x3f
	.zero		1


	//   ....[19]....
        /*06cc*/ 	.word	0x00007e90
        /*06d0*/ 	.word	0x0000000b
        /*06d4*/ 	.word	0x00030c28
        /*06d8*/ 	.short	0x010a
        /*06da*/ 	.byte	0x3f
	.zero		1


	//   ....[20]....
        /*06dc*/ 	.word	0x00008030
        /*06e0*/ 	.word	0x0000000b
        /*06e4*/ 	.word	0x00030c48
        /*06e8*/ 	.short	0x010a
        /*06ea*/ 	.byte	0x3f
	.zero		1


	//   ....[21]....
        /*06ec*/ 	.word	0x00008240
        /*06f0*/ 	.word	0x0000000b
        /*06f4*/ 	.word	0x00030c20
        /*06f8*/ 	.short	0x010a
        /*06fa*/ 	.byte	0x3f
	.zero		1


	//   ....[22]....
        /*06fc*/ 	.word	0x00008450
        /*0700*/ 	.word	0x0000000b
        /*0704*/ 	.word	0x00030c40
        /*0708*/ 	.short	0x010a
        /*070a*/ 	.byte	0x3f
	.zero		1


	//   ....[23]....
        /*070c*/ 	.word	0x00008650
        /*0710*/ 	.word	0x0000000b
        /*0714*/ 	.word	0x00030c28
        /*0718*/ 	.short	0x010a
        /*071a*/ 	.byte	0x3f
	.zero		1


	//   ....[24]....
        /*071c*/ 	.word	0x00008850
        /*0720*/ 	.word	0x0000000d
        /*0724*/ 	.word	0x00030c40
        /*0728*/ 	.short	0x010a
        /*072a*/ 	.byte	0x3f
	.zero		1


	//   ....[25]....
        /*072c*/ 	.word	0x00008c10
        /*0730*/ 	.word	0x00000006
        /*0734*/ 	.word	0x00000000
        /*0738*/ 	.short	0x010a
        /*073a*/ 	.byte	0x3f
	.zero		1


	//   ....[26]....
        /*073c*/ 	.word	0x00008c70
        /*0740*/ 	.word	0x00000003
        /*0744*/ 	.word	0x00000000
        /*0748*/ 	.short	0x010a
        /*074a*/ 	.byte	0x3f
	.zero		1


	//   ....[27]....
        /*074c*/ 	.word	0x00008cd0
        /*0750*/ 	.word	0x00000000
        /*0754*/ 	.word	0x00000000
        /*0758*/ 	.short	0x010a
        /*075a*/ 	.byte	0x3f
	.zero		1


	//   ....[28]....
        /*075c*/ 	.word	0x00008d00
        /*0760*/ 	.word	0x00000003
        /*0764*/ 	.word	0x00000000
        /*0768*/ 	.short	0x010a
        /*076a*/ 	.byte	0x3f
	.zero		1


	//   ....[29]....
        /*076c*/ 	.word	0x00008dd0
        /*0770*/ 	.word	0x00000002
        /*0774*/ 	.word	0x00030c00
        /*0778*/ 	.short	0x010a
        /*077a*/ 	.byte	0x3f
	.zero		1


	//   ....[30]....
        /*077c*/ 	.word	0x00008e20
        /*0780*/ 	.word	0x00000003
        /*0784*/ 	.word	0x00030c10
        /*0788*/ 	.short	0x010a
        /*078a*/ 	.byte	0x3f
	.zero		1


	//   ....[31]....
        /*078c*/ 	.word	0x00008e70
        /*0790*/ 	.word	0x00000003
        /*0794*/ 	.word	0x00030c30
        /*0798*/ 	.short	0x010a
        /*079a*/ 	.byte	0x3f
	.zero		1


	//   ....[32]....
        /*079c*/ 	.word	0x00008ec0
        /*07a0*/ 	.word	0x0000000b
        /*07a4*/ 	.word	0x00030c20
        /*07a8*/ 	.short	0x010a
        /*07aa*/ 	.byte	0x3f
	.zero		1


	//   ....[33]....
        /*07ac*/ 	.word	0x00008f10
        /*07b0*/ 	.word	0x0000000b
        /*07b4*/ 	.word	0x00030c40
        /*07b8*/ 	.short	0x010a
        /*07ba*/ 	.byte	0x3f
	.zero		1


	//   ....[34]....
        /*07bc*/ 	.word	0x00008f60
        /*07c0*/ 	.word	0x0000000b
        /*07c4*/ 	.word	0x00030c28
        /*07c8*/ 	.short	0x010a
        /*07ca*/ 	.byte	0x3f
	.zero		1


	//   ....[35]....
        /*07cc*/ 	.word	0x00008fb0
        /*07d0*/ 	.word	0x0000000b
        /*07d4*/ 	.word	0x00030c48
        /*07d8*/ 	.short	0x010a
        /*07da*/ 	.byte	0x3f
	.zero		1


	//   ....[36]....
        /*07dc*/ 	.word	0x00009010
        /*07e0*/ 	.word	0x0000000b
        /*07e4*/ 	.word	0x00030c20
        /*07e8*/ 	.short	0x010a
        /*07ea*/ 	.byte	0x3f
	.zero		1


	//   ....[37]....
        /*07ec*/ 	.word	0x00009060
        /*07f0*/ 	.word	0x0000000b
        /*07f4*/ 	.word	0x00030c40
        /*07f8*/ 	.short	0x010a
        /*07fa*/ 	.byte	0x3f
	.zero		1


	//   ....[38]....
        /*07fc*/ 	.word	0x000090b0
        /*0800*/ 	.word	0x0000000b
        /*0804*/ 	.word	0x00030c28
        /*0808*/ 	.short	0x010a
        /*080a*/ 	.byte	0x3f
	.zero		1


	//   ....[39]....
        /*080c*/ 	.word	0x00009100
        /*0810*/ 	.word	0x0000000d
        /*0814*/ 	.word	0x00030c40
        /*0818*/ 	.short	0x010a
        /*081a*/ 	.byte	0x3f
	.zero		1


	//   ....[40]....
        /*081c*/ 	.word	0x000091e0
        /*0820*/ 	.word	0x00000006
        /*0824*/ 	.word	0x00000000
        /*0828*/ 	.short	0x010a
        /*082a*/ 	.byte	0x3f
	.zero		1


	//   ....[41]....
        /*082c*/ 	.word	0x00009230
        /*0830*/ 	.word	0x00000003
        /*0834*/ 	.word	0x00000000
        /*0838*/ 	.short	0x010a
        /*083a*/ 	.byte	0x3f
	.zero		1


	//   ....[42]....
        /*083c*/ 	.word	0x00009280
        /*0840*/ 	.word	0x00000000
        /*0844*/ 	.word	0x00000000
        /*0848*/ 	.short	0x010a
        /*084a*/ 	.byte	0x3f
	.zero		1


	//----- nvinfo : EIATTR_NUM_MBARRIERS
	.align		4
.L_222:
        /*084c*/ 	.byte	0x03, 0x38
        /*084e*/ 	.short	0x0009


	//----- nvinfo : EIATTR_EXIT_INSTR_OFFSETS
	.align		4
        /*0850*/ 	.byte	0x04, 0x1c
        /*0852*/ 	.short	(.L_224 - .L_223)


	//   ....[0]....
.L_223:
        /*0854*/ 	.word	0x00008d50


	//----- nvinfo : EIATTR_MAX_THREADS
	.align		4
.L_224:
        /*0858*/ 	.byte	0x04, 0x05
        /*085a*/ 	.short	(.L_226 - .L_225)
.L_225:
        /*085c*/ 	.word	0x00000180
        /*0860*/ 	.word	0x00000001
        /*0864*/ 	.word	0x00000001


	//----- nvinfo : EIATTR_CRS_STACK_SIZE
	.align		4
.L_226:
        /*0868*/ 	.byte	0x04, 0x1e
        /*086a*/ 	.short	(.L_228 - .L_227)
.L_227:
        /*086c*/ 	.word	0x00000000


	//----- nvinfo : EIATTR_CBANK_PARAM_SIZE
	.align		4
.L_228:
        /*0870*/ 	.byte	0x03, 0x19
        /*0872*/ 	.short	0x0970


	//----- nvinfo : EIATTR_PARAM_CBANK
	.align		4
        /*0874*/ 	.byte	0x04, 0x0a
        /*0876*/ 	.short	(.L_230 - .L_229)
	.align		4
.L_229:
        /*0878*/ 	.word	index@(.nv.constant0._ZN7cutlass13device_kernelIN5flash11enable_sm90INS1_16FlashAttnBwdSm90INS1_25CollectiveMainloopBwdSm90ILi2ELi2ELi2EN4cute5tupleIJNS5_1CILi1EEES8_S8_EEENS6_IJNS7_ILi128EEESA_NS7_ILi64EEEEEENS_6half_tEfNS_4arch4Sm90ELb0ELb0ELb1ELb0ELb0ELb1ELb0ELb0ELi2ELi1ELi2ELi2ELb0EEENS1_21CollectiveEpilogueBwdISC_SD_SF_Li256ELb0ELb0ELi1EEENS1_19SingleTileSchedulerILb0ELb0ELb0ELi128EEEEEEEEEvNT_6ParamsE)
        /*087c*/ 	.short	0x0210
        /*087e*/ 	.short	0x0970


	//----- nvinfo : EIATTR_SW_WAR
	.align		4
.L_230:
        /*0880*/ 	.byte	0x04, 0x36
        /*0882*/ 	.short	(.L_232 - .L_231)
.L_231:
        /*0884*/ 	.word	0x00000008
.L_232:


//--------------------- .nv.info._ZN7cutlass13device_kernelIN5flash11enable_sm90INS1_16FlashAttnBwdSm90INS1_25CollectiveMainloopBwdSm90ILi2ELi2ELi2EN4cute5tupleIJNS5_1CILi1EEES8_S8_EEENS6_IJNS7_ILi128EEESA_NS7_ILi64EEEEEENS_6half_tEfNS_4arch4Sm90ELb0ELb0ELb1ELb0ELb1ELb1ELb0ELb0ELi2ELi1ELi2ELi2ELb0EEENS1_21CollectiveEpilogueBwdISC_SD_SF_Li256ELb0ELb0ELi1EEENS1_19SingleTileSchedulerILb0ELb0ELb0ELi128EEEEEEEEEvNT_6ParamsE --------------------------
	.section	.nv.info._ZN7cutlass13device_kernelIN5flash11enable_sm90INS1_16FlashAttnBwdSm90INS1_25CollectiveMainloopBwdSm90ILi2ELi2ELi2EN4cute5tupleIJNS5_1CILi1EEES8_S8_EEENS6_IJNS7_ILi128EEESA_NS7_ILi64EEEEEENS_6half_tEfNS_4arch4Sm90ELb0ELb0ELb1ELb0ELb1ELb1ELb0ELb0ELi2ELi1ELi2ELi2ELb0EEENS1_21CollectiveEpilogueBwdISC_SD_SF_Li256ELb0ELb0ELi1EEENS1_19SingleTileSchedulerILb0ELb0ELb0ELi128EEEEEEEEEvNT_6ParamsE,"",@"SHT_CUDA_INFO"
	.sectionflags	@""
	.align	4


	//----- nvinfo : EIATTR_CUDA_API_VERSION
	.align		4
        /*0000*/ 	.byte	0x04, 0x37
        /*0002*/ 	.short	(.L_234 - .L_233)
.L_233:
        /*0004*/ 	.word	0x00000082


	//----- nvinfo : EIATTR_KPARAM_INFO
	.align		4
.L_234:
        /*0008*/ 	.byte	0x04, 0x17
        /*000a*/ 	.short	(.L_236 - .L_235)
.L_235:
        /*000c*/ 	.word	0x00000000
        /*0010*/ 	.short	0x0000
        /*0012*/ 	.short	0x0070
        /*0014*/ 	.byte	0x00, 0xf0, 0x01, 0x24


	//----- nvinfo : EIATTR_SPARSE_MMA_MASK
	.align		4
.L_236:
        /*0018*/ 	.byte	0x03, 0x50
        /*001a*/ 	.short	0x0000


	//----- nvinfo : EIATTR_MAXREG_COUNT
	.align		4
        /*001c*/ 	.byte	0x03, 0x1b
        /*001e*/ 	.short	0x00a8


	//----- nvinfo : EIATTR_NUM_BARRIERS
	.align		4
        /*0020*/ 	.byte	0x02, 0x4c
        /*0022*/ 	.byte	0x10
	.zero		1


	//----- nvinfo : EIATTR_EXTERNS
	.align		4
        /*0024*/ 	.byte	0x04, 0x0f
        /*0026*/ 	.short	(.L_238 - .L_237)


	//   ....[0]....
	.align		4
.L_237:
        /*0028*/ 	.word	index@(__assertfail)


	//----- nvinfo : EIATTR_ANNOTATIONS
	.align		4
.L_238:
        /*002c*/ 	.byte	0x04, 0x55
        /*002e*/ 	.short	(.L_240 - .L_239)


	//   ....[0]....
.L_239:
        /* <DEDUP_REMOVED lines=46> */


	//----- nvinfo : EIATTR_MERCURY_ISA_VERSION
	.align		4
.L_240:
        /*0300*/ 	.byte	0x03, 0x5f
        /*0302*/ 	.short	0x0101


	//----- nvinfo : EIATTR_INT_WARP_WIDE_INSTR_OFFSETS
	.align		4
        /*0304*/ 	.byte	0x04, 0x31
        /*0306*/ 	.short	(.L_242 - .L_241)


	//   ....[0]....
.L_241:
        /*0308*/ 	.word	0x000001e0


	//   ....[1]....
        /*030c*/ 	.word	0x000002a0


	//   ....[2]....
        /*0310*/ 	.word	0x000071b0


	//   ....[3]....
        /*0314*/ 	.word	0x00007620


	//   ....[4]....
        /*0318*/ 	.word	0x00007bf0


	//----- nvinfo : EIATTR_COOP_GROUP_MASK_REGIDS
	.align		4
.L_242:
        /*031c*/ 	.byte	0x04, 0x29
        /*031e*/ 	.short	(.L_244 - .L_243)


	//   ....[0]....
.L_243:
        /*0320*/ 	.word	0xffffffff


	//   ....[1]....
        /*0324*/ 	.word	0xffffffff


	//   ....[2]....
        /*0328*/ 	.word	0xffffffff


	//   ....[3]....
        /*032c*/ 	.word	0xffffffff


	//   ....[4]....
        /*0330*/ 	.word	0xffffffff


	//   ....[5]....
        /*0334*/ 	.word	0xffffffff


	//   ....[6]....
        /*0338*/ 	.word	0xffffffff


	//   ....[7]....
        /*033c*/ 	.word	0xffffffff


	//   ....[8]....
        /*0340*/ 	.word	0xffffffff


	//   ....[9]....
        /*0344*/ 	.word	0xffffffff


	//   ....[10]....
        /*0348*/ 	.word	0xffffffff


	//   ....[11]....
        /*034c*/ 	.word	0xffffffff


	//   ....[12]....
        /*0350*/ 	.word	0xffffffff


	//   ....[13]....
        /*0354*/ 	.word	0xffffffff


	//   ....[14]....
        /*0358*/ 	.word	0xffffffff


	//   ....[15]....
        /*035c*/ 	.word	0xffffffff


	//   ....[16]....
        /*0360*/ 	.word	0xffffffff


	//   ....[17]....
        /*0364*/ 	.word	0xffffffff


	//   ....[18]....
        /*0368*/ 	.word	0xffffffff


	//   ....[19]....
        /*036c*/ 	.word	0xffffffff


	//   ....[20]....
        /*0370*/ 	.word	0xffffffff


	//   ....[21]....
        /*0374*/ 	.word	0xffffffff


	//   ....[22]....
        /*0378*/ 	.word	0xffffffff


	//   ....[23]....
        /*037c*/ 	.word	0xffffffff


	//   ....[24]....
        /*0380*/ 	.word	0xffffffff


	//   ....[25]....
        /*0384*/ 	.word	0xffffffff


	//   ....[26]....
        /*0388*/ 	.word	0xffffffff


	//   ....[27]....
        /*038c*/ 	.word	0xffffffff


	//   ....[28]....
        /*0390*/ 	.word	0xffffffff


	//   ....[29]....
        /*0394*/ 	.word	0xffffffff


	//   ....[30]....
        /*0398*/ 	.word	0xffffffff


	//   ....[31]....
        /*039c*/ 	.word	0xffffffff


	//   ....[32]....
        /*03a0*/ 	.word	0xffffffff


	//   ....[33]....
        /*03a4*/ 	.word	0xffffffff


	//   ....[34]....
        /*03a8*/ 	.word	0xffffffff


	//   ....[35]....
        /*03ac*/ 	.word	0xffffffff


	//   ....[36]....
        /*03b0*/ 	.word	0xffffffff


	//   ....[37]....
        /*03b4*/ 	.word	0xffffffff


	//   ....[38]....
        /*03b8*/ 	.word	0xffffffff


	//   ....[39]....
        /*03bc*/ 	.word	0xffffffff


	//   ....[40]....
        /*03c0*/ 	.word	0xffffffff


	//   ....[41]....
        /*03c4*/ 	.word	0xffffffff


	//   ....[42]....
        /*03c8*/ 	.word	0xffffffff


	//   ....[43]....
        /*03cc*/ 	.word	0xffffffff


	//   ....[44]....
        /*03d0*/ 	.word	0xffffffff


	//   ....[45]....
        /*03d4*/ 	.word	0xffffffff


	//   ....[46]....
        /*03d8*/ 	.word	0xffffffff


	//   ....[47]....
        /*03dc*/ 	.word	0xffffffff


	//   ....[48]....
        /*03e0*/ 	.word	0xffffffff


	//   ....[49]....
        /*03e4*/ 	.word	0xffffffff


	//   ....[50]....
        /*03e8*/ 	.word	0xffffffff


	//   ....[51]....
        /*03ec*/ 	.word	0xffffffff


	//   ....[52]....
        /*03f0*/ 	.word	0xffffffff


	//   ....[53]....
        /*03f4*/ 	.word	0xffffffff


	//   ....[54]....
        /*03f8*/ 	.word	0xffffffff


	//   ....[55]....
        /*03fc*/ 	.word	0xffffffff


	//   ....[56]....
        /*0400*/ 	.word	0xffffffff


	//   ....[57]....
        /*0404*/ 	.word	0xffffffff


	//   ....[58]....
        /*0408*/ 	.word	0xffffffff


	//   ....[59]....
        /*040c*/ 	.word	0xffffffff


	//   ....[60]....
        /*0410*/ 	.word	0xffffffff


	//   ....[61]....
        /*0414*/ 	.word	0xffffffff


	//   ....[62]....
        /*0418*/ 	.word	0xffffffff


	//   ....[63]....
        /*041c*/ 	.word	0xffffffff


	//   ....[64]....
        /*0420*/ 	.word	0xffffffff


	//   ....[65]....
        /*0424*/ 	.word	0xffffffff


	//   ....[66]....
        /*0428*/ 	.word	0xffffffff


	//   ....[67]....
        /*042c*/ 	.word	0xffffffff


	//   ....[68]....
        /*0430*/ 	.word	0xffffffff


	//   ....[69]....
        /*0434*/ 	.word	0xffffffff


	//   ....[70]....
        /*0438*/ 	.word	0xffffffff


	//   ....[71]....
        /*043c*/ 	.word	0xffffffff


	//   ....[72]....
        /*0440*/ 	.word	0xffffffff


	//   ....[73]....
        /*0444*/ 	.word	0xffffffff


	//   ....[74]....
        /*0448*/ 	.word	0xffffffff


	//   ....[75]....
        /*044c*/ 	.word	0xffffffff


	//   ....[76]....
        /*0450*/ 	.word	0xffffffff


	//   ....[77]....
        /*0454*/ 	.word	0xffffffff


	//   ....[78]....
        /*0458*/ 	.word	0x0500000f


	//   ....[79]....
        /*045c*/ 	.word	0x0500000f


	//   ....[80]....
        /*0460*/ 	.word	0x0500000f


	//   ....[81]....
        /*0464*/ 	.word	0x0500000f


	//----- nvinfo : EIATTR_COOP_GROUP_INSTR_OFFSETS
	.align		4
.L_244:
        /*0468*/ 	.byte	0x04, 0x28
        /*046a*/ 	.short	(.L_246 - .L_245)


	//   ....[0]....
.L_245:
        /*046c*/ 	.word	0x00000060


	//   ....[1]....
        /*0470*/ 	.word	0x000001f0


	//   ....[2]....
        /*0474*/ 	.word	0x00000280


	//   ....[3]....
        /*0478*/ 	.word	0x00000400


	//   ....[4]....
        /*047c*/ 	.word	0x00000640


	//   ....[5]....
        /*0480*/ 	.word	0x00000b90


	//   ....[6]....
        /*0484*/ 	.word	0x00001f00


	//   ....[7]....
        /*0488*/ 	.word	0x00002080


	//   ....[8]....
        /*048c*/ 	.word	0x00002200


	//   ....[9]....
        /*0490*/ 	.word	0x00002240


	//   ....[10]....
        /*0494*/ 	.word	0x00002380


	//   ....[11]....
        /*0498*/ 	.word	0x000024e0


	//   ....[12]....
        /*049c*/ 	.word	0x00002540


	//   ....[13]....
        /*04a0*/ 	.word	0x00002560


	//   ....[14]....
        /*04a4*/ 	.word	0x000025e0


	//   ....[15]....
        /*04a8*/ 	.word	0x000025f0


	//   ....[16]....
        /*04ac*/ 	.word	0x00002610


	//   ....[17]....
        /*04b0*/ 	.word	0x00002650


	//   ....[18]....
        /*04b4*/ 	.word	0x000026a0


	//   ....[19]....
        /*04b8*/ 	.word	0x00002730


	//   ....[20]....
        /*04bc*/ 	.word	0x00002760


	//   ....[21]....
        /*04c0*/ 	.word	0x00002870


	//   ....[22]....
        /*04c4*/ 	.word	0x00002890


	//   ....[23]....
        /*04c8*/ 	.word	0x000029e0


	//   ....[24]....
        /*04cc*/ 	.word	0x00002a40


	//   ....[25]....
        /*04d0*/ 	.word	0x00002ac0


	//   ....[26]....
        /*04d4*/ 	.word	0x00002ae0


	//   ....[27]....
        /*04d8*/ 	.word	0x00002c70


	//   ....[28]....
        /*04dc*/ 	.word	0x00002ca0


	//   ....[29]....
        /*04e0*/ 	.word	0x00002d00


	//   ....[30]....
        /*04e4*/ 	.word	0x00002ed0


	//   ....[31]....
        /*04e8*/ 	.word	0x00003000


	//   ....[32]....
        /*04ec*/ 	.word	0x00003020


	//   ....[33]....
        /*04f0*/ 	.word	0x00003030


	//   ....[34]....
        /*04f4*/ 	.word	0x00003050


	//   ....[35]....
        /*04f8*/ 	.word	0x00003060


	//   ....[36]....
        /*04fc*/ 	.word	0x00003090


	//   ....[37]....
        /*0500*/ 	.word	0x000030b0


	//   ....[38]....
        /*0504*/ 	.word	0x000030f0


	//   ....[39]....
        /*0508*/ 	.word	0x000031f0


	//   ....[40]....
        /*050c*/ 	.word	0x00003230


	//   ....[41]....
        /*0510*/ 	.word	0x00003270


	//   ....[42]....
        /*0514*/ 	.word	0x000032b0


	//   ....[43]....
        /*0518*/ 	.word	0x00003390


	//   ....[44]....
        /*051c*/ 	.word	0x000033e0


	//   ....[45]....
        /*0520*/ 	.word	0x00003530


	//   ....[46]....
        /*0524*/ 	.word	0x000035c0


	//   ....[47]....
        /*0528*/ 	.word	0x00003740


	//   ....[48]....
        /*052c*/ 	.word	0x00003780


	//   ....[49]....
        /*0530*/ 	.word	0x000037d0


	//   ....[50]....
        /*0534*/ 	.word	0x00003800


	//   ....[51]....
        /*0538*/ 	.word	0x00003810


	//   ....[52]....
        /*053c*/ 	.word	0x000038c0


	//   ....[53]....
        /*0540*/ 	.word	0x00003940


	//   ....[54]....
        /*0544*/ 	.word	0x00003c50


	//   ....[55]....
        /*0548*/ 	.word	0x00003c60


	//   ....[56]....
        /*054c*/ 	.word	0x00003cd0


	//   ....[57]....
        /*0550*/ 	.word	0x00003d00


	//   ....[58]....
        /*0554*/ 	.word	0x00003d10


	//   ....[59]....
        /*0558*/ 	.word	0x00003d30


	//   ....[60]....
        /*055c*/ 	.word	0x00003d40


	//   ....[61]....
        /*0560*/ 	.word	0x00003d60


	//   ....[62]....
        /*0564*/ 	.word	0x00004050


	//   ....[63]....
        /*0568*/ 	.word	0x00004060


	//   ....[64]....
        /*056c*/ 	.word	0x00004070


	//   ....[65]....
        /*0570*/ 	.word	0x00004080


	//   ....[66]....
        /*0574*/ 	.word	0x00004090


	//   ....[67]....
        /*0578*/ 	.word	0x000040b0


	//   ....[68]....
        /*057c*/ 	.word	0x000040e0


	//   ....[69]....
        /*0580*/ 	.word	0x00004120


	//   ....[70]....
        /*0584*/ 	.word	0x00006510


	//   ....[71]....
        /*0588*/ 	.word	0x00006940


	//   ....[72]....
        /*058c*/ 	.word	0x00006e50


	//   ....[73]....
        /*0590*/ 	.word	0x000070e0


	//   ....[74]....
        /*0594*/ 	.word	0x00007320


	//   ....[75]....
        /*0598*/ 	.word	0x00007550


	//   ....[76]....
        /*059c*/ 	.word	0x00007800


	//   ....[77]....
        /*05a0*/ 	.word	0x00007b30


	//   ....[78]....
        /*05a4*/ 	.word	0x000095b0


	//   ....[79]....
        /*05a8*/ 	.word	0x00009700


	//   ....[80]....
        /*05ac*/ 	.word	0x00009770


	//   ....[81]....
        /*05b0*/ 	.word	0x000097e0


	//----- nvinfo : EIATTR_REG_RECONFIG
	.align		4
.L_246:
        /*05b4*/ 	.byte	0x01, 0x54
	.zero		2


	//----- nvinfo : EIATTR_SYSCALL_OFFSETS
	.align		4
        /*05b8*/ 	.byte	0x04, 0x46
        /*05ba*/ 	.short	(.L_248 - .L_247)


	//   ....[0]....
.L_247:
        /*05bc*/ 	.word	0x000007f0


	//   ....[1]....
        /*05c0*/ 	.word	0x000008e0


	//   ....[2]....
        /*05c4*/ 	.word	0x00000a40


	//   ....[3]....
        /*05c8*/ 	.word	0x00000b30


	//   ....[4]....
        /*05cc*/ 	.word	0x00005e80


	//   ....[5]....
        /*05d0*/ 	.word	0x00005fb0


	//   ....[6]....
        /*05d4*/ 	.word	0x000060d0


	//   ....[7]....
        /*05d8*/ 	.word	0x000061f0


	//----- nvinfo : EIATTR_MBARRIER_INSTR_OFFSETS
	.align		4
.L_248:
        /*05dc*/ 	.byte	0x04, 0x39
        /*05de*/ 	.short	(.L_250 - .L_249)


	//   ....[0]....
.L_249:
        /*05e0*/ 	.word	0x000002c0
        /*05e4*/ 	.word	0x000000ff
        /*05e8*/ 	.word	0x00030c00
        /*05ec*/ 	.short	0x0100
        /*05ee*/ 	.byte	0x06
	.zero		1


	//   ....[1]....
        /*05f0*/ 	.word	0x000003b0
        /*05f4*/ 	.word	0x000000ff
        /*05f8*/ 	.word	0x00030c10
        /*05fc*/ 	.short	0x0100
        /*05fe*/ 	.byte	0x08
	.zero		1


	//   ....[2]....
        /*0600*/ 	.word	0x000003c0
        /*0604*/ 	.word	0x000000ff
        /*0608*/ 	.word	0x00030c20
        /*060c*/ 	.short	0x0100
        /*060e*/ 	.byte	0x08
	.zero		1


	//   ....[3]....
        /*0610*/ 	.word	0x000003d0
        /*0614*/ 	.word	0x000000ff
        /*0618*/ 	.word	0x00030c18
        /*061c*/ 	.short	0x0100
        /*061e*/ 	.byte	0x08
	.zero		1


	//   ....[4]....
        /*0620*/ 	.word	0x000003e0
        /*0624*/ 	.word	0x000000ff
        /*0628*/ 	.word	0x00030c28
        /*062c*/ 	.short	0x0100
        /*062e*/ 	.byte	0x08
	.zero		1


	//   ....[5]....
        /*0630*/ 	.word	0x00000510
        /*0634*/ 	.word	0x000000ff
        /*0638*/ 	.word	0x00030c30
        /*063c*/ 	.short	0x0100
        /*063e*/ 	.byte	0x08
	.zero		1


	//   ....[6]....
        /*0640*/ 	.word	0x00000520
        /*0644*/ 	.word	0x000000ff
        /*0648*/ 	.word	0x00030c40
        /*064c*/ 	.short	0x0100
        /*064e*/ 	.byte	0x08
	.zero		1


	//   ....[7]....
        /*0650*/ 	.word	0x00000530
        /*0654*/ 	.word	0x000000ff
        /*0658*/ 	.word	0x00030c38
        /*065c*/ 	.short	0x0100
        /*065e*/ 	.byte	0x08
	.zero		1


	//   ....[8]....
        /*0660*/ 	.word	0x00000540
        /*0664*/ 	.word	0x000000ff
        /*0668*/ 	.word	0x00030c48
        /*066c*/ 	.short	0x0100
        /*066e*/ 	.byte	0x08
	.zero		1


	//   ....[9]....
        /*0670*/ 	.word	0x00000bc0
        /*0674*/ 	.word	0x00000002
        /*0678*/ 	.word	0x00030c00
        /*067c*/ 	.short	0x010a
        /*067e*/ 	.byte	0x3f
	.zero		1


	//   ....[10]....
        /*0680*/ 	.word	0x00000c50
        /*0684*/ 	.word	0x00000002
        /*0688*/ 	.word	0x00030c00
        /*068c*/ 	.short	0x010a
        /*068e*/ 	.byte	0x3f
	.zero		1


	//   ....[11]....
        /*0690*/ 	.word	0x00001520
        /*0694*/ 	.word	0x00000015
        /*0698*/ 	.word	0x00030c10
        /*069c*/ 	.short	0x010a
        /*069e*/ 	.byte	0x3f
	.zero		1


	//   ....[12]....
        /*06a0*/ 	.word	0x00001590
        /*06a4*/ 	.word	0x00000015
        /*06a8*/ 	.word	0x00030c10
        /*06ac*/ 	.short	0x010a
        /*06ae*/ 	.byte	0x3f
	.zero		1


	//   ....[13]....
        /*06b0*/ 	.word	0x000019b0
        /*06b4*/ 	.word	0x00000015
        /*06b8*/ 	.word	0x00030c30
        /*06bc*/ 	.short	0x010a
        /*06be*/ 	.byte	0x3f
	.zero		1


	//   ....[14]....
        /*06c0*/ 	.word	0x000019f0
        /*06c4*/ 	.word	0x00000015
        /*06c8*/ 	.word	0x00030c30
        /*06cc*/ 	.short	0x010a
        /*06ce*/ 	.byte	0x3f
	.zero		1


	//   ....[15]....
        /*06d0*/ 	.word	0x000056c0
        /*06d4*/ 	.word	0x00000000
        /*06d8*/ 	.word	0x00000000
        /*06dc*/ 	.short	0x0101
        /*06de*/ 	.byte	0x3f
	.zero		1


	//   ....[16]....
        /*06e0*/ 	.word	0x00005b00
        /*06e4*/ 	.word	0x00000000
        /*06e8*/ 	.word	0x00000000
        /*06ec*/ 	.short	0x0101
        /*06ee*/ 	.byte	0x3f
	.zero		1


	//   ....[17]....
        /*06f0*/ 	.word	0x00007fa0
        /*06f4*/ 	.word	0x0000000b
        /*06f8*/ 	.word	0x00030c20
        /*06fc*/ 	.short	0x010a
        /*06fe*/ 	.byte	0x3f
	.zero		1


	//   ....[18]....
        /*0700*/ 	.word	0x00008470
        /*0704*/ 	.word	0x0000000b
        /*0708*/ 	.word	0x00030c40
        /*070c*/ 	.short	0x010a
        /*070e*/ 	.byte	0x3f
	.zero		1


	//   ....[19]....
        /*0710*/ 	.word	0x000086a0
        /*0714*/ 	.word	0x0000000b
        /*0718*/ 	.word	0x00030c28
        /*071c*/ 	.short	0x010a
        /*071e*/ 	.byte	0x3f
	.zero		1


	//   ....[20]....
        /*0720*/ 	.word	0x00008840
        /*0724*/ 	.word	0x0000000b
        /*0728*/ 	.word	0x00030c48
        /*072c*/ 	.short	0x010a
        /*072e*/ 	.byte	0x3f
	.zero		1


	//   ....[21]....
        /*0730*/ 	.word	0x00008a50
        /*0734*/ 	.word	0x0000000b
        /*0738*/ 	.word	0x00030c20
        /*073c*/ 	.short	0x010a
        /*073e*/ 	.byte	0x3f
	.zero		1


	//   ....[22]....
        /*0740*/ 	.word	0x00008c60
        /*0744*/ 	.word	0x0000000b
        /*0748*/ 	.word	0x00030c40
        /*074c*/ 	.short	0x010a
        /*074e*/ 	.byte	0x3f
	.zero		1


	//   ....[23]....
        /*0750*/ 	.word	0x00008e60
        /*0754*/ 	.word	0x0000000b
        /*0758*/ 	.word	0x00030c28
        /*075c*/ 	.short	0x010a
        /*075e*/ 	.byte	0x3f
	.zero		1


	//   ....[24]....
        /*0760*/ 	.word	0x00009060
        /*0764*/ 	.word	0x0000000d
        /*0768*/ 	.word	0x00030c40
        /*076c*/ 	.short	0x010a
        /*076e*/ 	.byte	0x3f
	.zero		1


	//   ....[25]....
        /*0770*/ 	.word	0x00009420
        /*0774*/ 	.word	0x00000006
        /*0778*/ 	.word	0x00000000
        /*077c*/ 	.short	0x010a
        /*077e*/ 	.byte	0x3f
	.zero		1


	//   ....[26]....
        /*0780*/ 	.word	0x00009480
        /*0784*/ 	.word	0x00000003
        /*0788*/ 	.word	0x00000000
        /*078c*/ 	.short	0x010a
        /*078e*/ 	.byte	0x3f
	.zero		1


	//   ....[27]....
        /*0790*/ 	.word	0x000094e0
        /*0794*/ 	.word	0x00000000
        /*0798*/ 	.word	0x00000000
        /*079c*/ 	.short	0x010a
        /*079e*/ 	.byte	0x3f
	.zero		1


	//   ....[28]....
        /*07a0*/ 	.word	0x00009510
        /*07a4*/ 	.word	0x00000003
        /*07a8*/ 	.word	0x00000000
        /*07ac*/ 	.short	0x010a
        /*07ae*/ 	.byte	0x3f
	.zero		1


	//   ....[29]....
        /*07b0*/ 	.word	0x000095e0
        /*07b4*/ 	.word	0x00000002
        /*07b8*/ 	.word	0x00030c00
        /*07bc*/ 	.short	0x010a
        /*07be*/ 	.byte	0x3f
	.zero		1


	//   ....[30]....
        /*07c0*/ 	.word	0x00009630
        /*07c4*/ 	.word	0x00000015
        /*07c8*/ 	.word	0x00030c10
        /*07cc*/ 	.short	0x010a
        /*07ce*/ 	.byte	0x3f
	.zero		1


	//   ....[31]....
        /*07d0*/ 	.word	0x00009680
        /*07d4*/ 	.word	0x00000015
        /*07d8*/ 	.word	0x00030c30
        /*07dc*/ 	.short	0x010a
        /*07de*/ 	.byte	0x3f
	.zero		1


	//   ....[32]....
        /*07e0*/ 	.word	0x00009820
        /*07e4*/ 	.word	0x0000000b
        /*07e8*/ 	.word	0x00030c20
        /*07ec*/ 	.short	0x010a
        /*07ee*/ 	.byte	0x3f
	.zero		1


	//   ....[33]....
        /*07f0*/ 	.word	0x00009870
        /*07f4*/ 	.word	0x0000000b
        /*07f8*/ 	.word	0x00030c40
        /*07fc*/ 	.short	0x010a
        /*07fe*/ 	.byte	0x3f
	.zero		1


	//   ....[34]....
        /*0800*/ 	.word	0x000098c0
        /*0804*/ 	.word	0x0000000b
        /*0808*/ 	.word	0x00030c28
        /*080c*/ 	.short	0x010a
        /*080e*/ 	.byte	0x3f
	.zero		1


	//   ....[35]....
        /*0810*/ 	.word	0x00009910
        /*0814*/ 	.word	0x0000000b
        /*0818*/ 	.word	0x00030c48
        /*081c*/ 	.short	0x010a
        /*081e*/ 	.byte	0x3f
	.zero		1


	//   ....[36]....
        /*0820*/ 	.word	0x00009970
        /*0824*/ 	.word	0x0000000b
        /*0828*/ 	.word	0x00030c20
        /*082c*/ 	.short	0x010a
        /*082e*/ 	.byte	0x3f
	.zero		1


	//   ....[37]....
        /*0830*/ 	.word	0x000099c0
        /*0834*/ 	.word	0x0000000b
        /*0838*/ 	.word	0x00030c40
        /*083c*/ 	.short	0x010a
        /*083e*/ 	.byte	0x3f
	.zero		1


	//   ....[38]....
        /*0840*/ 	.word	0x00009a10
        /*0844*/ 	.word	0x0000000b
        /*0848*/ 	.word	0x00030c28
        /*084c*/ 	.short	0x010a
        /*084e*/ 	.byte	0x3f
	.zero		1


	//   ....[39]....
        /*0850*/ 	.word	0x00009a60
        /*0854*/ 	.word	0x0000000d
        /*0858*/ 	.word	0x00030c40
        /*085c*/ 	.short	0x010a
        /*085e*/ 	.byte	0x3f
	.zero		1


	//   ....[40]....
        /*0860*/ 	.word	0x00009b40
        /*0864*/ 	.word	0x00000006
        /*0868*/ 	.word	0x00000000
        /*086c*/ 	.short	0x010a
        /*086e*/ 	.byte	0x3f
	.zero		1


	//   ....[41]....
        /*0870*/ 	.word	0x00009b90
        /*0874*/ 	.word	0x00000003
        /*0878*/ 	.word	0x00000000
        /*087c*/ 	.short	0x010a
        /*087e*/ 	.byte	0x3f
	.zero		1


	//   ....[42]....
        /*0880*/ 	.word	0x00009be0
        /*0884*/ 	.word	0x00000000
        /*0888*/ 	.word	0x00000000
        /*088c*/ 	.short	0x010a
        /*088e*/ 	.byte	0x3f
	.zero		1


	//----- nvinfo : EIATTR_NUM_MBARRIERS
	.align		4
.L_250:
        /*0890*/ 	.byte	0x03, 0x38
        /*0892*/ 	.short	0x0009


	//----- nvinfo : EIATTR_EXIT_INSTR_OFFSETS
	.align		4
        /*0894*/ 	.byte	0x04, 0x1c
        /*0896*/ 	.short	(.L_252 - .L_251)


	//   ....[0]....
.L_251:
        /*0898*/ 	.word	0x00009560


	//----- nvinfo : EIATTR_MAX_THREADS
	.align		4
.L_252:
        /*089c*/ 	.byte	0x04, 0x05
        /*089e*/ 	.short	(.L_254 - .L_253)
.L_253:
        /*08a0*/ 	.word	0x00000180
        /*08a4*/ 	.word	0x00000001
        /*08a8*/ 	.word	0x00000001


	//----- nvinfo : EIATTR_CRS_STACK_SIZE
	.align		4
.L_254:
        /*08ac*/ 	.byte	0x04, 0x1e
        /*08ae*/ 	.short	(.L_256 - .L_255)
.L_255:
        /*08b0*/ 	.word	0x00000000


	//----- nvinfo : EIATTR_CBANK_PARAM_SIZE
	.align		4
.L_256:
        /*08b4*/ 	.byte	0x03, 0x19
        /*08b6*/ 	.short	0x0970


	//----- nvinfo : EIATTR_PARAM_CBANK
	.align		4
        /*08b8*/ 	.byte	0x04, 0x0a
        /*08ba*/ 	.short	(.L_258 - .L_257)
	.align		4
.L_257:
        /*08bc*/ 	.word	index@(.nv.constant0._ZN7cutlass13device_kernelIN5flash11enable_sm90INS1_16FlashAttnBwdSm90INS1_25CollectiveMainloopBwdSm90ILi2ELi2ELi2EN4cute5tupleIJNS5_1CILi1EEES8_S8_EEENS6_IJNS7_ILi128EEESA_NS7_ILi64EEEEEENS_6half_tEfNS_4arch4Sm90ELb0ELb0ELb1ELb0ELb1ELb1ELb0ELb0ELi2ELi1ELi2ELi2ELb0EEENS1_21CollectiveEpilogueBwdISC_SD_SF_Li256ELb0ELb0ELi1EEENS1_19SingleTileSchedulerILb0ELb0ELb0ELi128EEEEEEEEEvNT_6ParamsE)
        /*08c0*/ 	.short	0x0210
        /*08c2*/ 	.short	0x0970


	//----- nvinfo : EIATTR_SW_WAR
	.align		4
.L_258:
        /*08c4*/ 	.byte	0x04, 0x36
        /*08c6*/ 	.short	(.L_260 - .L_259)
.L_259:
        /*08c8*/ 	.word	0x00000008
.L_260:


//--------------------- .nv.info._ZN7cutlass13device_kernelIN5flash11enable_sm90INS1_16FlashAttnBwdSm90INS1_25CollectiveMainloopBwdSm90ILi2ELi2ELi2EN4cute5tupleIJNS5_1CILi1EEES8_S8_EEENS6_IJNS7_ILi128EEESA_NS7_ILi64EEEEEENS_6half_tEfNS_4arch4Sm90ELb0ELb0ELb1ELb0ELb0ELb1ELb0ELb0ELi2ELi1ELi2ELi2ELb0EEENS1_24CollectiveEpilogueBwdGQAISC_fSF_Li256ELb0ELb0EEENS1_19SingleTileSchedulerILb0ELb0ELb0ELi128EEEEEEEEEvNT_6ParamsE --------------------------
	.section	.nv.info._ZN7cutlass13device_kernelIN5flash11enable_sm90INS1_16FlashAttnBwdSm90INS1_25CollectiveMainloopBwdSm90ILi2ELi2ELi2EN4cute5tupleIJNS5_1CILi1EEES8_S8_EEENS6_IJNS7_ILi128EEESA_NS7_ILi64EEEEEENS_6half_tEfNS_4arch4Sm90ELb0ELb0ELb1ELb0ELb0ELb1ELb0ELb0ELi2ELi1ELi2ELi2ELb0EEENS1_24CollectiveEpilogueBwdGQAISC_fSF_Li256ELb0ELb0EEENS1_19SingleTileSchedulerILb0ELb0ELb0ELi128EEEEEEEEEvNT_6ParamsE,"",@"SHT_CUDA_INFO"
	.sectionflags	@""
	.align	4


	//----- nvinfo : EIATTR_CUDA_API_VERSION
	.align		4
        /*0000*/ 	.byte	0x04, 0x37
        /*0002*/ 	.short	(.L_262 - .L_261)
.L_261:
        /*0004*/ 	.word	0x00000082


	//----- nvinfo : EIATTR_KPARAM_INFO
	.align		4
.L_262:
        /*0008*/ 	.byte	0x04, 0x17
        /*000a*/ 	.short	(.L_264 - .L_263)
.L_263:
        /*000c*/ 	.word	0x00000000
        /*0010*/ 	.short	0x0000
        /*0012*/ 	.short	0x0070
        /*0014*/ 	.byte	0x00, 0xf0, 0x01, 0x1a


	//----- nvinfo : EIATTR_SPARSE_MMA_MASK
	.align		4
.L_264:
        /*0018*/ 	.byte	0x03, 0x50
        /*001a*/ 	.short	0x0000


	//----- nvinfo : EIATTR_MAXREG_COUNT
	.align		4
        /*001c*/ 	.byte	0x03, 0x1b
        /*001e*/ 	.short	0x00a8


	//----- nvinfo : EIATTR_NUM_BARRIERS
	.align		4
        /*0020*/ 	.byte	0x02, 0x4c
        /*0022*/ 	.byte	0x10
	.zero		1


	//----- nvinfo : EIATTR_EXTERNS
	.align		4
        /*0024*/ 	.byte	0x04, 0x0f
        /*0026*/ 	.short	(.L_266 - .L_265)


	//   ....[0]....
	.align		4
.L_265:
        /*0028*/ 	.word	index@(__assertfail)


	//----- nvinfo : EIATTR_ANNOTATIONS
	.align		4
.L_266:
        /*002c*/ 	.byte	0x04, 0x55
        /*002e*/ 	.short	(.L_268 - .L_267)


	//   ....[0]....
.L_267:
        /* <DEDUP_REMOVED lines=47> */


	//----- nvinfo : EIATTR_MERCURY_ISA_VERSION
	.align		4
.L_268:
        /*0310*/ 	.byte	0x03, 0x5f
        /*0312*/ 	.short	0x0101


	//----- nvinfo : EIATTR_INT_WARP_WIDE_INSTR_OFFSETS
	.align		4
        /*0314*/ 	.byte	0x04, 0x31
        /*0316*/ 	.short	(.L_270 - .L_269)


	//   ....[0]....
.L_269:
        /*0318*/ 	.word	0x00000180


	//   ....[1]....
        /*031c*/ 	.word	0x00000240


	//----- nvinfo : EIATTR_COOP_GROUP_MASK_REGIDS
	.align		4
.L_270:
        /*0320*/ 	.byte	0x04, 0x29
        /*0322*/ 	.short	(.L_272 - .L_271)


	//   ....[0]....
.L_271:
        /*0324*/ 	.word	0xffffffff


	//   ....[1]....
        /*0328*/ 	.word	0xffffffff


	//   ....[2]....
        /*032c*/ 	.word	0xffffffff


	//   ....[3]....
        /*0330*/ 	.word	0xffffffff


	//   ....[4]....
        /*0334*/ 	.word	0xffffffff


	//   ....[5]....
        /*0338*/ 	.word	0xffffffff


	//   ....[6]....
        /*033c*/ 	.word	0xffffffff


	//   ....[7]....
        /*0340*/ 	.word	0xffffffff


	//   ....[8]....
        /*0344*/ 	.word	0xffffffff


	//   ....[9]....
        /*0348*/ 	.word	0xffffffff


	//   ....[10]....
        /*034c*/ 	.word	0xffffffff


	//   ....[11]....
        /*0350*/ 	.word	0xffffffff


	//   ....[12]....
        /*0354*/ 	.word	0xffffffff


	//   ....[13]....
        /*0358*/ 	.word	0xffffffff


	//   ....[14]....
        /*035c*/ 	.word	0xffffffff


	//   ....[15]....
        /*0360*/ 	.word	0xffffffff


	//   ....[16]....
        /*0364*/ 	.word	0xffffffff


	//   ....[17]....
        /*0368*/ 	.word	0xffffffff


	//   ....[18]....
        /*036c*/ 	.word	0xffffffff


	//   ....[19]....
        /*0370*/ 	.word	0xffffffff


	//   ....[20]....
        /*0374*/ 	.word	0xffffffff


	//   ....[21]....
        /*0378*/ 	.word	0xffffffff


	//   ....[22]....
        /*037c*/ 	.word	0xffffffff


	//   ....[23]....
        /*0380*/ 	.word	0xffffffff


	//   ....[24]....
        /*0384*/ 	.word	0xffffffff


	//   ....[25]....
        /*0388*/ 	.word	0xffffffff


	//   ....[26]....
        /*038c*/ 	.word	0xffffffff


	//   ....[27]....
        /*0390*/ 	.word	0xffffffff


	//   ....[28]....
        /*0394*/ 	.word	0xffffffff


	//   ....[29]....
        /*0398*/ 	.word	0xffffffff


	//   ....[30]....
        /*039c*/ 	.word	0xffffffff


	//   ....[31]....
        /*03a0*/ 	.word	0xffffffff


	//   ....[32]....
        /*03a4*/ 	.word	0xffffffff


	//   ....[33]....
        /*03a8*/ 	.word	0xffffffff


	//   ....[34]....
        /*03ac*/ 	.word	0xffffffff


	//   ....[35]....
        /*03b0*/ 	.word	0xffffffff


	//   ....[36]....
        /*03b4*/ 	.word	0xffffffff


	//   ....[37]....
        /*03b8*/ 	.word	0xffffffff


	//   ....[38]....
        /*03bc*/ 	.word	0xffffffff


	//   ....[39]....
        /*03c0*/ 	.word	0xffffffff


	//   ....[40]....
        /*03c4*/ 	.word	0xffffffff


	//   ....[41]....
        /*03c8*/ 	.word	0xffffffff


	//   ....[42]....
        /*03cc*/ 	.word	0xffffffff


	//   ....[43]....
        /*03d0*/ 	.word	0xffffffff


	//   ....[44]....
        /*03d4*/ 	.word	0xffffffff


	//   ....[45]....
        /*03d8*/ 	.word	0xffffffff


	//   ....[46]....
        /*03dc*/ 	.word	0xffffffff


	//   ....[47]....
        /*03e0*/ 	.word	0xffffffff


	//   ....[48]....
        /*03e4*/ 	.word	0xffffffff


	//   ....[49]....
        /*03e8*/ 	.word	0xffffffff


	//   ....[50]....
        /*03ec*/ 	.word	0xffffffff


	//   ....[51]....
        /*03f0*/ 	.word	0xffffffff


	//   ....[52]....
        /*03f4*/ 	.word	0xffffffff


	//   ....[53]....
        /*03f8*/ 	.word	0xffffffff


	//   ....[54]....
        /*03fc*/ 	.word	0xffffffff


	//   ....[55]....
        /*0400*/ 	.word	0xffffffff


	//   ....[56]....
        /*0404*/ 	.word	0xffffffff


	//   ....[57]....
        /*0408*/ 	.word	0xffffffff


	//   ....[58]....
        /*040c*/ 	.word	0xffffffff


	//   ....[59]....
        /*0410*/ 	.word	0xffffffff


	//   ....[60]....
        /*0414*/ 	.word	0xffffffff


	//   ....[61]....
        /*0418*/ 	.word	0xffffffff


	//   ....[62]....
        /*041c*/ 	.word	0xffffffff


	//   ....[63]....
        /*0420*/ 	.word	0xffffffff


	//   ....[64]....
        /*0424*/ 	.word	0xffffffff


	//   ....[65]....
        /*0428*/ 	.word	0xffffffff


	//   ....[66]....
        /*042c*/ 	.word	0xffffffff


	//   ....[67]....
        /*0430*/ 	.word	0xffffffff


	//   ....[68]....
        /*0434*/ 	.word	0xffffffff


	//   ....[69]....
        /*0438*/ 	.word	0xffffffff


	//   ....[70]....
        /*043c*/ 	.word	0xffffffff


	//   ....[71]....
        /*0440*/ 	.word	0x0500000f


	//----- nvinfo : EIATTR_COOP_GROUP_INSTR_OFFSETS
	.align		4
.L_272:
        /*0444*/ 	.byte	0x04, 0x28
        /*0446*/ 	.short	(.L_274 - .L_273)


	//   ....[0]....
.L_273:
        /*0448*/ 	.word	0x00000060


	//   ....[1]....
        /*044c*/ 	.word	0x00000190


	//   ....[2]....
        /*0450*/ 	.word	0x00000220


	//   ....[3]....
        /*0454*/ 	.word	0x000003a0


	//   ....[4]....
        /*0458*/ 	.word	0x000005e0


	//   ....[5]....
        /*045c*/ 	.word	0x00000b30


	//   ....[6]....
        /*0460*/ 	.word	0x00001fb0


	//   ....[7]....
        /*0464*/ 	.word	0x000021b0


	//   ....[8]....
        /*0468*/ 	.word	0x00002340


	//   ....[9]....
        /*046c*/ 	.word	0x00002580


	//   ....[10]....
        /*0470*/ 	.word	0x00002650


	//   ....[11]....
        /*0474*/ 	.word	0x000026a0


	//   ....[12]....
        /*0478*/ 	.word	0x000026c0


	//   ....[13]....
        /*047c*/ 	.word	0x000026f0


	//   ....[14]....
        /*0480*/ 	.word	0x00002720


	//   ....[15]....
        /*0484*/ 	.word	0x00002730


	//   ....[16]....
        /*0488*/ 	.word	0x000027a0


	//   ....[17]....
        /*048c*/ 	.word	0x000027b0


	//   ....[18]....
        /*0490*/ 	.word	0x000027d0


	//   ....[19]....
        /*0494*/ 	.word	0x000028a0


	//   ....[20]....
        /*0498*/ 	.word	0x000028d0


	//   ....[21]....
        /*049c*/ 	.word	0x00002930


	//   ....[22]....
        /*04a0*/ 	.word	0x00002a30


	//   ....[23]....
        /*04a4*/ 	.word	0x00002a60


	//   ....[24]....
        /*04a8*/ 	.word	0x00002bc0


	//   ....[25]....
        /*04ac*/ 	.word	0x00002c30


	//   ....[26]....
        /*04b0*/ 	.word	0x00002c50


	//   ....[27]....
        /*04b4*/ 	.word	0x00002d80


	//   ....[28]....
        /*04b8*/ 	.word	0x00002f90


	//   ....[29]....
        /*04bc*/ 	.word	0x00002fe0


	//   ....[30]....
        /*04c0*/ 	.word	0x00003000


	//   ....[31]....
        /*04c4*/ 	.word	0x00003160


	//   ....[32]....
        /*04c8*/ 	.word	0x00003180


	//   ....[33]....
        /*04cc*/ 	.word	0x00003240


	//   ....[34]....
        /*04d0*/ 	.word	0x00003260


	//   ....[35]....
        /*04d4*/ 	.word	0x00003270


	//   ....[36]....
        /*04d8*/ 	.word	0x00003290


	//   ....[37]....
        /*04dc*/ 	.word	0x000032a0


	//   ....[38]....
        /*04e0*/ 	.word	0x000032c0


	//   ....[39]....
        /*04e4*/ 	.word	0x00003370


	//   ....[40]....
        /*04e8*/ 	.word	0x000033b0


	//   ....[41]....
        /*04ec*/ 	.word	0x00003430


	//   ....[42]....
        /*04f0*/ 	.word	0x00003490


	//   ....[43]....
        /*04f4*/ 	.word	0x00003540


	//   ....[44]....
        /*04f8*/ 	.word	0x000035e0


	//   ....[45]....
        /*04fc*/ 	.word	0x00003620


	//   ....[46]....
        /*0500*/ 	.word	0x00003660


	//   ....[47]....
        /*0504*/ 	.word	0x00003830


	//   ....[48]....
        /*0508*/ 	.word	0x00003910


	//   ....[49]....
        /*050c*/ 	.word	0x000039b0


	//   ....[50]....
        /*0510*/ 	.word	0x000039f0


	//   ....[51]....
        /*0514*/ 	.word	0x00003a20


	//   ....[52]....
        /*0518*/ 	.word	0x00003a60


	//   ....[53]....
        /*051c*/ 	.word	0x00003a90


	//   ....[54]....
        /*0520*/ 	.word	0x00003c10


	//   ....[55]....
        /*0524*/ 	.word	0x00003c70


	//   ....[56]....
        /*0528*/ 	.word	0x00003cc0


	//   ....[57]....
        /*052c*/ 	.word	0x00003de0


	//   ....[58]....
        /*0530*/ 	.word	0x00003ee0


	//   ....[59]....
        /*0534*/ 	.word	0x00003f20


	//   ....[60]....
        /*0538*/ 	.word	0x00003f30


	//   ....[61]....
        /*053c*/ 	.word	0x00003f90


	//   ....[62]....
        /*0540*/ 	.word	0x00004270


	//   ....[63]....
        /*0544*/ 	.word	0x00004280


	//   ....[64]....
        /*0548*/ 	.word	0x000042a0


	//   ....[65]....
        /*054c*/ 	.word	0x000042d0


	//   ....[66]....
        /*0550*/ 	.word	0x00004300


	//   ....[67]....
        /*0554*/ 	.word	0x00004330


	//   ....[68]....
        /*0558*/ 	.word	0x000043a0


	//   ....[69]....
        /*055c*/ 	.word	0x000043d0


	//   ....[70]....
        /*0560*/ 	.word	0x00006650


	//   ....[71]....
        /*0564*/ 	.word	0x00008aa0


	//----- nvinfo : EIATTR_REG_RECONFIG
	.align		4
.L_274:
        /*0568*/ 	.byte	0x01, 0x54
	.zero		2


	//----- nvinfo : EIATTR_SYSCALL_OFFSETS
	.align		4
        /*056c*/ 	.byte	0x04, 0x46
        /*056e*/ 	.short	(.L_276 - .L_275)


	//   ....[0]....
.L_275:
        /*0570*/ 	.word	0x00000790


	//   ....[1]....
        /*0574*/ 	.word	0x00000880


	//   ....[2]....
        /*0578*/ 	.word	0x000009e0


	//   ....[3]....
        /*057c*/ 	.word	0x00000ad0


	//----- nvinfo : EIATTR_MBARRIER_INSTR_OFFSETS
	.align		4
.L_276:
        /*0580*/ 	.byte	0x04, 0x39
        /*0582*/ 	.short	(.L_278 - .L_277)


	//   ....[0]....
.L_277:
        /*0584*/ 	.word	0x00000260
        /*0588*/ 	.word	0x000000ff
        /*058c*/ 	.word	0x00030c00
        /*0590*/ 	.short	0x0100
        /*0592*/ 	.byte	0x06
	.zero		1


	//   ....[1]....
        /*0594*/ 	.word	0x00000350
        /*0598*/ 	.word	0x000000ff
        /*059c*/ 	.word	0x00030c10
        /*05a0*/ 	.short	0x0100
        /*05a2*/ 	.byte	0x08
	.zero		1


	//   ....[2]....
        /*05a4*/ 	.word	0x00000360
        /*05a8*/ 	.word	0x000000ff
        /*05ac*/ 	.word	0x00030c20
        /*05b0*/ 	.short	0x0100
        /*05b2*/ 	.byte	0x08
	.zero		1


	//   ....[3]....
        /*05b4*/ 	.word	0x00000370
        /*05b8*/ 	.word	0x000000ff
        /*05bc*/ 	.word	0x00030c18
        /*05c0*/ 	.short	0x0100
        /*05c2*/ 	.byte	0x08
	.zero		1


	//   ....[4]....
        /*05c4*/ 	.word	0x00000380
        /*05c8*/ 	.word	0x000000ff
        /*05cc*/ 	.word	0x00030c28
        /*05d0*/ 	.short	0x0100
        /*05d2*/ 	.byte	0x08
	.zero		1


	//   ....[5]....
        /*05d4*/ 	.word	0x000004b0
        /*05d8*/ 	.word	0x000000ff
        /*05dc*/ 	.word	0x00030c30
        /*05e0*/ 	.short	0x0100
        /*05e2*/ 	.byte	0x08
	.zero		1


	//   ....[6]....
        /*05e4*/ 	.word	0x000004c0
        /*05e8*/ 	.word	0x000000ff
        /*05ec*/ 	.word	0x00030c40
        /*05f0*/ 	.short	0x0100
        /*05f2*/ 	.byte	0x08
	.zero		1


	//   ....[7]....
        /*05f4*/ 	.word	0x000004d0
        /*05f8*/ 	.word	0x000000ff
        /*05fc*/ 	.word	0x00030c38
        /*0600*/ 	.short	0x0100
        /*0602*/ 	.byte	0x08
	.zero		1


	//   ....[8]....
        /*0604*/ 	.word	0x000004e0
        /*0608*/ 	.word	0x000000ff
        /*060c*/ 	.word	0x00030c48
        /*0610*/ 	.short	0x0100
        /*0612*/ 	.byte	0x08
	.zero		1


	//   ....[9]....
        /*0614*/ 	.word	0x00000b60
        /*0618*/ 	.word	0x00000002
        /*061c*/ 	.word	0x00030c00
        /*0620*/ 	.short	0x010a
        /*0622*/ 	.byte	0x3f
	.zero		1


	//   ....[10]....
        /*0624*/ 	.word	0x00000bb0
        /*0628*/ 	.word	0x00000002
        /*062c*/ 	.word	0x00030c00
        /*0630*/ 	.short	0x010a
        /*0632*/ 	.byte	0x3f
	.zero		1


	//   ....[11]....
        /*0634*/ 	.word	0x000016a0
        /*0638*/ 	.word	0x00000003
        /*063c*/ 	.word	0x00030c10
        /*0640*/ 	.short	0x010a
        /*0642*/ 	.byte	0x3f
	.zero		1


	//   ....[12]....
        /*0644*/ 	.word	0x00001710
        /*0648*/ 	.word	0x00000003
        /*064c*/ 	.word	0x00030c10
        /*0650*/ 	.short	0x010a
        /*0652*/ 	.byte	0x3f
	.zero		1


	//   ....[13]....
        /*0654*/ 	.word	0x00001b30
        /*0658*/ 	.word	0x00000003
        /*065c*/ 	.word	0x00030c30
        /*0660*/ 	.short	0x010a
        /*0662*/ 	.byte	0x3f
	.zero		1


	//   ....[14]....
        /*0664*/ 	.word	0x00001b70
        /*0668*/ 	.word	0x00000003
        /*066c*/ 	.word	0x00030c30
        /*0670*/ 	.short	0x010a
        /*0672*/ 	.byte	0x3f
	.zero		1


	//   ....[15]....
        /*0674*/ 	.word	0x00005850
        /*0678*/ 	.word	0x00000000
        /*067c*/ 	.word	0x00000000
        /*0680*/ 	.short	0x0101
        /*0682*/ 	.byte	0x3f
	.zero		1


	//   ....[16]....
        /*0684*/ 	.word	0x00005ca0
        /*0688*/ 	.word	0x00000003
        /*068c*/ 	.word	0x00000000
        /*0690*/ 	.short	0x0101
        /*0692*/ 	.byte	0x3f
	.zero		1


	//   ....[17]....
        /*0694*/ 	.word	0x00007490
        /*0698*/ 	.word	0x0000000b
        /*069c*/ 	.word	0x00030c20
        /*06a0*/ 	.short	0x010a
        /*06a2*/ 	.byte	0x3f
	.zero		1


	//   ....[18]....
        /*06a4*/ 	.word	0x00007960
        /*06a8*/ 	.word	0x0000000b
        /*06ac*/ 	.word	0x00030c40
        /*06b0*/ 	.short	0x010a
        /*06b2*/ 	.byte	0x3f
	.zero		1


	//   ....[19]....
        /*06b4*/ 	.word	0x00007b90
        /*06b8*/ 	.word	0x0000000b
        /*06bc*/ 	.word	0x00030c28
        /*06c0*/ 	.short	0x010a
        /*06c2*/ 	.byte	0x3f
	.zero		1


	//   ....[20]....
        /*06c4*/ 	.word	0x00007d30
        /*06c8*/ 	.word	0x0000000b
        /*06cc*/ 	.word	0x00030c48
        /*06d0*/ 	.short	0x010a
        /*06d2*/ 	.byte	0x3f
	.zero		1


	//   ....[21]....
        /*06d4*/ 	.word	0x00007f40
        /*06d8*/ 	.word	0x0000000b
        /*06dc*/ 	.word	0x00030c20
        /*06e0*/ 	.short	0x010a
        /*06e2*/ 	.byte	0x3f
	.zero		1


	//   ....[22]....
        /*06e4*/ 	.word	0x00008150
        /*06e8*/ 	.word	0x0000000b
        /*06ec*/ 	.word	0x00030c40
        /*06f0*/ 	.short	0x010a
        /*06f2*/ 	.byte	0x3f
	.zero		1


	//   ....[23]....
        /*06f4*/ 	.word	0x00008350
        /*06f8*/ 	.word	0x0000000b
        /*06fc*/ 	.word	0x00030c28
        /*0700*/ 	.short	0x010a
        /*0702*/ 	.byte	0x3f
	.zero		1


	//   ....[24]....
        /*0704*/ 	.word	0x00008550
        /*0708*/ 	.word	0x0000000d
        /*070c*/ 	.word	0x00030c40
        /*0710*/ 	.short	0x010a
        /*0712*/ 	.byte	0x3f
	.zero		1


	//   ....[25]....
        /*0714*/ 	.word	0x00008910
        /*0718*/ 	.word	0x00000006
        /*071c*/ 	.word	0x00000000
        /*0720*/ 	.short	0x010a
        /*0722*/ 	.byte	0x3f
	.zero		1


	//   ....[26]....
        /*0724*/ 	.word	0x00008970
        /*0728*/ 	.word	0x00000003
        /*072c*/ 	.word	0x00000000
        /*0730*/ 	.short	0x010a
        /*0732*/ 	.byte	0x3f
	.zero		1


	//   ....[27]....
        /*0734*/ 	.word	0x000089d0
        /*0738*/ 	.word	0x00000000
        /*073c*/ 	.word	0x00000000
        /*0740*/ 	.short	0x010a
        /*0742*/ 	.byte	0x3f
	.zero		1


	//   ....[28]....
        /*0744*/ 	.word	0x00008a00
        /*0748*/ 	.word	0x00000003
        /*074c*/ 	.word	0x00000000
        /*0750*/ 	.short	0x010a
        /*0752*/ 	.byte	0x3f
	.zero		1


	//   ....[29]....
        /*0754*/ 	.word	0x00008ad0
        /*0758*/ 	.word	0x00000002
        /*075c*/ 	.word	0x00030c00
        /*0760*/ 	.short	0x010a
        /*0762*/ 	.byte	0x3f
	.zero		1


	//   ....[30]....
        /*0764*/ 	.word	0x00008b20
        /*0768*/ 	.word	0x00000003
        /*076c*/ 	.word	0x00030c10
        /*0770*/ 	.short	0x010a
        /*0772*/ 	.byte	0x3f
	.zero		1


	//   ....[31]....
        /*0774*/ 	.word	0x00008b70
        /*0778*/ 	.word	0x00000003
        /*077c*/ 	.word	0x00030c30
        /*0780*/ 	.short	0x010a
        /*0782*/ 	.byte	0x3f
	.zero		1


	//   ....[32]....
        /*0784*/ 	.word	0x00008bc0
        /*0788*/ 	.word	0x0000000b
        /*078c*/ 	.word	0x00030c20
        /*0790*/ 	.short	0x010a
        /*0792*/ 	.byte	0x3f
	.zero		1


	//   ....[33]....
        /*0794*/ 	.word	0x00008c10
        /*0798*/ 	.word	0x0000000b
        /*079c*/ 	.word	0x00030c40
        /*07a0*/ 	.short	0x010a
        /*07a2*/ 	.byte	0x3f
	.zero		1


	//   ....[34]....
        /*07a4*/ 	.word	0x00008c60
        /*07a8*/ 	.word	0x0000000b
        /*07ac*/ 	.word	0x00030c28
        /*07b0*/ 	.short	0x010a
        /*07b2*/ 	.byte	0x3f
	.zero		1


	//   ....[35]....
        /*07b4*/ 	.word	0x00008cb0
        /*07b8*/ 	.word	0x0000000b
        /*07bc*/ 	.word	0x00030c48
        /*07c0*/ 	.short	0x010a
        /*07c2*/ 	.byte	0x3f
	.zero		1


	//   ....[36]....
        /*07c4*/ 	.word	0x00008d10
        /*07c8*/ 	.word	0x0000000b
        /*07cc*/ 	.word	0x00030c20
        /*07d0*/ 	.short	0x010a
        /*07d2*/ 	.byte	0x3f
	.zero		1


	//   ....[37]....
        /*07d4*/ 	.word	0x00008d60
        /*07d8*/ 	.word	0x0000000b
        /*07dc*/ 	.word	0x00030c40
        /*07e0*/ 	.short	0x010a
        /*07e2*/ 	.byte	0x3f
	.zero		1


	//   ....[38]....
        /*07e4*/ 	.word	0x00008db0
        /*07e8*/ 	.word	0x0000000b
        /*07ec*/ 	.word	0x00030c28
        /*07f0*/ 	.short	0x010a
        /*07f2*/ 	.byte	0x3f
	.zero		1


	//   ....[39]....
        /*07f4*/ 	.word	0x00008e00
        /*07f8*/ 	.word	0x0000000d
        /*07fc*/ 	.word	0x00030c40
        /*0800*/ 	.short	0x010a
        /*0802*/ 	.byte	0x3f
	.zero		1


	//   ....[40]....
        /*0804*/ 	.word	0x00008ee0
        /*0808*/ 	.word	0x00000006
        /*080c*/ 	.word	0x00000000
        /*0810*/ 	.short	0x010a
        /*0812*/ 	.byte	0x3f
	.zero		1


	//   ....[41]....
        /*0814*/ 	.word	0x00008f30
        /*0818*/ 	.word	0x00000003
        /*081c*/ 	.word	0x00000000
        /*0820*/ 	.short	0x010a
        /*0822*/ 	.byte	0x3f
	.zero		1


	//   ....[42]....
        /*0824*/ 	.word	0x00008f80
        /*0828*/ 	.word	0x00000000
        /*082c*/ 	.word	0x00000000
        /*0830*/ 	.short	0x010a
        /*0832*/ 	.byte	0x3f
	.zero		1


	//----- nvinfo : EIATTR_NUM_MBARRIERS
	.align		4
.L_278:
        /*0834*/ 	.byte	0x03, 0x38
        /*0836*/ 	.short	0x0009


	//----- nvinfo : EIATTR_EXIT_INSTR_OFFSETS
	.align		4
        /*0838*/ 	.byte	0x04, 0x1c
        /*083a*/ 	.short	(.L_280 - .L_279)


	//   ....[0]....
.L_279:
        /*083c*/ 	.word	0x00008a50


	//----- nvinfo : EIATTR_MAX_THREADS
	.align		4
.L_280:
        /*0840*/ 	.byte	0x04, 0x05
        /*0842*/ 	.short	(.L_282 - .L_281)
.L_281:
        /*0844*/ 	.word	0x00000180
        /*0848*/ 	.word	0x00000001
        /*084c*/ 	.word	0x00000001


	//----- nvinfo : EIATTR_CRS_STACK_SIZE
	.align		4
.L_282:
        /*0850*/ 	.byte	0x04, 0x1e
        /*0852*/ 	.short	(.L_284 - .L_283)
.L_283:
        /*0854*/ 	.word	0x00000000


	//----- nvinfo : EIATTR_CBANK_PARAM_SIZE
	.align		4
.L_284:
        /*0858*/ 	.byte	0x03, 0x19
        /*085a*/ 	.short	0x06f0


	//----- nvinfo : EIATTR_PARAM_CBANK
	.align		4
        /*085c*/ 	.byte	0x04, 0x0a
        /*085e*/ 	.short	(.L_286 - .L_285)
	.align		4
.L_285:
        /*0860*/ 	.word	index@(.nv.constant0._ZN7cutlass13device_kernelIN5flash11enable_sm90INS1_16FlashAttnBwdSm90INS1_25CollectiveMainloopBwdSm90ILi2ELi2ELi2EN4cute5tupleIJNS5_1CILi1EEES8_S8_EEENS6_IJNS7_ILi128EEESA_NS7_ILi64EEEEEENS_6half_tEfNS_4arch4Sm90ELb0ELb0ELb1ELb0ELb0ELb1ELb0ELb0ELi2ELi1ELi2ELi2ELb0EEENS1_24CollectiveEpilogueBwdGQAISC_fSF_Li256ELb0ELb0EEENS1_19SingleTileSchedulerILb0ELb0ELb0ELi128EEEEEEEEEvNT_6ParamsE)
        /*0864*/ 	.short	0x0210
        /*0866*/ 	.short	0x06f0


	//----- nvinfo : EIATTR_SW_WAR
	.align		4
.L_286:
        /*0868*/ 	.byte	0x04, 0x36
        /*086a*/ 	.short	(.L_288 - .L_287)
.L_287:
        /*086c*/ 	.word	0x00000008
.L_288:


//--------------------- .nv.info._ZN7cutlass13device_kernelIN5flash11enable_sm90INS1_16FlashAttnBwdSm90INS1_25CollectiveMainloopBwdSm90ILi2ELi2ELi2EN4cute5tupleIJNS5_1CILi1EEES8_S8_EEENS6_IJNS7_ILi128EEESA_NS7_ILi64EEEEEENS_6half_tEfNS_4arch4Sm90ELb0ELb0ELb1ELb0ELb1ELb1ELb0ELb0ELi2ELi1ELi2ELi2ELb0EEENS1_24CollectiveEpilogueBwdGQAISC_fSF_Li256ELb0ELb1EEENS1_19SingleTileSchedulerILb0ELb0ELb0ELi128EEEEEEEEEvNT_6ParamsE --------------------------
	.section	.nv.info._ZN7cutlass13device_kernelIN5flash11enable_sm90INS1_16FlashAttnBwdSm90INS1_25CollectiveMainloopBwdSm90ILi2ELi2ELi2EN4cute5tupleIJNS5_1CILi1EEES8_S8_EEENS6_IJNS7_ILi128EEESA_NS7_ILi64EEEEEENS_6half_tEfNS_4arch4Sm90ELb0ELb0ELb1ELb0ELb1ELb1ELb0ELb0ELi2ELi1ELi2ELi2ELb0EEENS1_24CollectiveEpilogueBwdGQAISC_fSF_Li256ELb0ELb1EEENS1_19SingleTileSchedulerILb0ELb0ELb0ELi128EEEEEEEEEvNT_6ParamsE,"",@"SHT_CUDA_INFO"
	.sectionflags	@""
	.align	4


	//----- nvinfo : EIATTR_CUDA_API_VERSION
	.align		4
        /*0000*/ 	.byte	0x04, 0x37
        /*0002*/ 	.short	(.L_290 - .L_289)
.L_289:
        /*0004*/ 	.word	0x00000082


	//----- nvinfo : EIATTR_KPARAM_INFO
	.align		4
.L_290:
        /*0008*/ 	.byte	0x04, 0x17
        /*000a*/ 	.short	(.L_292 - .L_291)
.L_291:
        /*000c*/ 	.word	0x00000000
        /*0010*/ 	.short	0x0000
        /*0012*/ 	.short	0x0070
        /*0014*/ 	.byte	0x00, 0xf0, 0x01, 0x1a


	//----- nvinfo : EIATTR_SPARSE_MMA_MASK
	.align		4
.L_292:
        /*0018*/ 	.byte	0x03, 0x50
        /*001a*/ 	.short	0x0000


	//----- nvinfo : EIATTR_MAXREG_COUNT
	.align		4
        /*001c*/ 	.byte	0x03, 0x1b
        /*001e*/ 	.short	0x00a8


	//----- nvinfo : EIATTR_NUM_BARRIERS
	.align		4
        /*0020*/ 	.byte	0x02, 0x4c
        /*0022*/ 	.byte	0x10
	.zero		1


	//----- nvinfo : EIATTR_EXTERNS
	.align		4
        /*0024*/ 	.byte	0x04, 0x0f
        /*0026*/ 	.short	(.L_294 - .L_293)


	//   ....[0]....
	.align		4
.L_293:
        /*0028*/ 	.word	index@(__assertfail)


	//----- nvinfo : EIATTR_ANNOTATIONS
	.align		4
.L_294:
        /*002c*/ 	.byte	0x04, 0x55
        /*002e*/ 	.short	(.L_296 - .L_295)


	//   ....[0]....
.L_295:
        /* <DEDUP_REMOVED lines=46> */


	//----- nvinfo : EIATTR_MERCURY_ISA_VERSION
	.align		4
.L_296:
        /*0300*/ 	.byte	0x03, 0x5f
        /*0302*/ 	.short	0x0101


	//----- nvinfo : EIATTR_INT_WARP_WIDE_INSTR_OFFSETS
	.align		4
        /*0304*/ 	.byte	0x04, 0x31
        /*0306*/ 	.short	(.L_298 - .L_297)


	//   ....[0]....
.L_297:
        /*0308*/ 	.word	0x00000180


	//   ....[1]....
        /*030c*/ 	.word	0x00000240


	//   ....[2]....
        /*0310*/ 	.word	0x000072f0


	//   ....[3]....
        /*0314*/ 	.word	0x00007760


	//   ....[4]....
        /*0318*/ 	.word	0x00007d30


	//----- nvinfo : EIATTR_COOP_GROUP_MASK_REGIDS
	.align		4
.L_298:
        /*031c*/ 	.byte	0x04, 0x29
        /*031e*/ 	.short	(.L_300 - .L_299)


	//   ....[0]....
.L_299:
        /*0320*/ 	.word	0xffffffff


	//   ....[1]....
        /*0324*/ 	.word	0xffffffff


	//   ....[2]....
        /*0328*/ 	.word	0xffffffff


	//   ....[3]....
        /*032c*/ 	.word	0xffffffff


	//   ....[4]....
        /*0330*/ 	.word	0xffffffff


	//   ....[5]....
        /*0334*/ 	.word	0xffffffff


	//   ....[6]....
        /*0338*/ 	.word	0xffffffff


	//   ....[7]....
        /*033c*/ 	.word	0xffffffff


	//   ....[8]....
        /*0340*/ 	.word	0xffffffff


	//   ....[9]....
        /*0344*/ 	.word	0xffffffff


	//   ....[10]....
        /*0348*/ 	.word	0xffffffff


	//   ....[11]....
        /*034c*/ 	.word	0xffffffff


	//   ....[12]....
        /*0350*/ 	.word	0xffffffff


	//   ....[13]....
        /*0354*/ 	.word	0xffffffff


	//   ....[14]....
        /*0358*/ 	.word	0xffffffff


	//   ....[15]....
        /*035c*/ 	.word	0xffffffff


	//   ....[16]....
        /*0360*/ 	.word	0xffffffff


	//   ....[17]....
        /*0364*/ 	.word	0xffffffff


	//   ....[18]....
        /*0368*/ 	.word	0xffffffff


	//   ....[19]....
        /*036c*/ 	.word	0xffffffff


	//   ....[20]....
        /*0370*/ 	.word	0xffffffff


	//   ....[21]....
        /*0374*/ 	.word	0xffffffff


	//   ....[22]....
        /*0378*/ 	.word	0xffffffff


	//   ....[23]....
        /*037c*/ 	.word	0xffffffff


	//   ....[24]....
        /*0380*/ 	.word	0xffffffff


	//   ....[25]....
        /*0384*/ 	.word	0xffffffff


	//   ....[26]....
        /*0388*/ 	.word	0xffffffff


	//   ....[27]....
        /*038c*/ 	.word	0xffffffff


	//   ....[28]....
        /*0390*/ 	.word	0xffffffff


	//   ....[29]....
        /*0394*/ 	.word	0xffffffff


	//   ....[30]....
        /*0398*/ 	.word	0xffffffff


	//   ....[31]....
        /*039c*/ 	.word	0xffffffff


	//   ....[32]....
        /*03a0*/ 	.word	0xffffffff


	//   ....[33]....
        /*03a4*/ 	.word	0xffffffff


	//   ....[34]....
        /*03a8*/ 	.word	0xffffffff


	//   ....[35]....
        /*03ac*/ 	.word	0xffffffff


	//   ....[36]....
        /*03b0*/ 	.word	0xffffffff


	//   ....[37]....
        /*03b4*/ 	.word	0xffffffff


	//   ....[38]....
        /*03b8*/ 	.word	0xffffffff


	//   ....[39]....
        /*03bc*/ 	.word	0xffffffff


	//   ....[40]....
        /*03c0*/ 	.word	0xffffffff


	//   ....[41]....
        /*03c4*/ 	.word	0xffffffff


	//   ....[42]....
        /*03c8*/ 	.word	0xffffffff


	//   ....[43]....
        /*03cc*/ 	.word	0xffffffff


	//   ....[44]....
        /*03d0*/ 	.word	0xffffffff


	//   ....[45]....
        /*03d4*/ 	.word	0xffffffff


	//   ....[46]....
        /*03d8*/ 	.word	0xffffffff


	//   ....[47]....
        /*03dc*/ 	.word	0xffffffff


	//   ....[48]....
        /*03e0*/ 	.word	0xffffffff


	//   ....[49]....
        /*03e4*/ 	.word	0xffffffff


	//   ....[50]....
        /*03e8*/ 	.word	0xffffffff


	//   ....[51]....
        /*03ec*/ 	.word	0xffffffff


	//   ....[52]....
        /*03f0*/ 	.word	0xffffffff


	//   ....[53]....
        /*03f4*/ 	.word	0xffffffff


	//   ....[54]....
        /*03f8*/ 	.word	0xffffffff


	//   ....[55]....
        /*03fc*/ 	.word	0xffffffff


	//   ....[56]....
        /*0400*/ 	.word	0xffffffff


	//   ....[57]....
        /*0404*/ 	.word	0xffffffff


	//   ....[58]....
        /*0408*/ 	.word	0xffffffff


	//   ....[59]....
        /*040c*/ 	.word	0xffffffff


	//   ....[60]....
        /*0410*/ 	.word	0xffffffff


	//   ....[61]....
        /*0414*/ 	.word	0xffffffff


	//   ....[62]....
        /*0418*/ 	.word	0xffffffff


	//   ....[63]....
        /*041c*/ 	.word	0xffffffff


	//   ....[64]....
        /*0420*/ 	.word	0xffffffff


	//   ....[65]....
        /*0424*/ 	.word	0xffffffff


	//   ....[66]....
        /*0428*/ 	.word	0xffffffff


	//   ....[67]....
        /*042c*/ 	.word	0xffffffff


	//   ....[68]....
        /*0430*/ 	.word	0xffffffff


	//   ....[69]....
        /*0434*/ 	.word	0xffffffff


	//   ....[70]....
        /*0438*/ 	.word	0xffffffff


	//   ....[71]....
        /*043c*/ 	.word	0xffffffff


	//   ....[72]....
        /*0440*/ 	.word	0xffffffff


	//   ....[73]....
        /*0444*/ 	.word	0xffffffff


	//   ....[74]....
        /*0448*/ 	.word	0xffffffff


	//   ....[75]....
        /*044c*/ 	.word	0xffffffff


	//   ....[76]....
        /*0450*/ 	.word	0xffffffff


	//   ....[77]....
        /*0454*/ 	.word	0xffffffff


	//   ....[78]....
        /*0458*/ 	.word	0xffffffff


	//   ....[79]....
        /*045c*/ 	.word	0xffffffff


	//   ....[80]....
        /*0460*/ 	.word	0xffffffff


	//   ....[81]....
        /*0464*/ 	.word	0x0500000f


	//   ....[82]....
        /*0468*/ 	.word	0x0500000f


	//   ....[83]....
        /*046c*/ 	.word	0x0500000f


	//   ....[84]....
        /*0470*/ 	.word	0x0500000f


	//   ....[85]....
        /*0474*/ 	.word	0x0500000f


	//   ....[86]....
        /*0478*/ 	.word	0x0500000f


	//----- nvinfo : EIATTR_COOP_GROUP_INSTR_OFFSETS
	.align		4
.L_300:
        /*047c*/ 	.byte	0x04, 0x28
        /*047e*/ 	.short	(.L_302 - .L_301)


	//   ....[0]....
.L_301:
        /*0480*/ 	.word	0x00000060


	//   ....[1]....
        /*0484*/ 	.word	0x00000190


	//   ....[2]....
        /*0488*/ 	.word	0x00000220


	//   ....[3]....
        /*048c*/ 	.word	0x000003a0


	//   ....[4]....
        /*0490*/ 	.word	0x000005f0


	//   ....[5]....
        /*0494*/ 	.word	0x00000b40


	//   ....[6]....
        /*0498*/ 	.word	0x00002080


	//   ....[7]....
        /*049c*/ 	.word	0x000021d0


	//   ....[8]....
        /*04a0*/ 	.word	0x00002350


	//   ....[9]....
        /*04a4*/ 	.word	0x00002390


	//   ....[10]....
        /*04a8*/ 	.word	0x00002500


	//   ....[11]....
        /*04ac*/ 	.word	0x00002680


	//   ....[12]....
        /*04b0*/ 	.word	0x000026d0


	//   ....[13]....
        /*04b4*/ 	.word	0x00002710


	//   ....[14]....
        /*04b8*/ 	.word	0x00002780


	//   ....[15]....
        /*04bc*/ 	.word	0x00002790


	//   ....[16]....
        /*04c0*/ 	.word	0x000027c0


	//   ....[17]....
        /*04c4*/ 	.word	0x000027f0


	//   ....[18]....
        /*04c8*/ 	.word	0x00002820


	//   ....[19]....
        /*04cc*/ 	.word	0x000028c0


	//   ....[20]....
        /*04d0*/ 	.word	0x000028f0


	//   ....[21]....
        /*04d4*/ 	.word	0x000029b0


	//   ....[22]....
        /*04d8*/ 	.word	0x00002a20


	//   ....[23]....
        /*04dc*/ 	.word	0x00002b70


	//   ....[24]....
        /*04e0*/ 	.word	0x00002bd0


	//   ....[25]....
        /*04e4*/ 	.word	0x00002c50


	//   ....[26]....
        /*04e8*/ 	.word	0x00002c70


	//   ....[27]....
        /*04ec*/ 	.word	0x00002e00


	//   ....[28]....
        /*04f0*/ 	.word	0x00002e30


	//   ....[29]....
        /*04f4*/ 	.word	0x00002e90


	//   ....[30]....
        /*04f8*/ 	.word	0x00003060


	//   ....[31]....
        /*04fc*/ 	.word	0x000031a0


	//   ....[32]....
        /*0500*/ 	.word	0x000031b0


	//   ....[33]....
        /*0504*/ 	.word	0x000031d0


	//   ....[34]....
        /*0508*/ 	.word	0x000031f0


	//   ....[35]....
        /*050c*/ 	.word	0x00003210


	//   ....[36]....
        /*0510*/ 	.word	0x00003230


	//   ....[37]....
        /*0514*/ 	.word	0x00003240


	//   ....[38]....
        /*0518*/ 	.word	0x000032b0


	//   ....[39]....
        /*051c*/ 	.word	0x00003340


	//   ....[40]....
        /*0520*/ 	.word	0x00003380


	//   ....[41]....
        /*0524*/ 	.word	0x000033c0


	//   ....[42]....
        /*0528*/ 	.word	0x00003400


	//   ....[43]....
        /*052c*/ 	.word	0x000034d0


	//   ....[44]....
        /*0530*/ 	.word	0x00003530


	//   ....[45]....
        /*0534*/ 	.word	0x000036a0


	//   ....[46]....
        /*0538*/ 	.word	0x00003730


	//   ....[47]....
        /*053c*/ 	.word	0x000038b0


	//   ....[48]....
        /*0540*/ 	.word	0x000038f0


	//   ....[49]....
        /*0544*/ 	.word	0x00003940


	//   ....[50]....
        /*0548*/ 	.word	0x00003970


	//   ....[51]....
        /*054c*/ 	.word	0x00003980


	//   ....[52]....
        /*0550*/ 	.word	0x00003a30


	//   ....[53]....
        /*0554*/ 	.word	0x00003b80


	//   ....[54]....
        /*0558*/ 	.word	0x00003e40


	//   ....[55]....
        /*055c*/ 	.word	0x00003e50


	//   ....[56]....
        /*0560*/ 	.word	0x00003e80


	//   ....[57]....
        /*0564*/ 	.word	0x00003e90


	//   ....[58]....
        /*0568*/ 	.word	0x00003eb0


	//   ....[59]....
        /*056c*/ 	.word	0x00003ec0


	//   ....[60]....
        /*0570*/ 	.word	0x00003ee0


	//   ....[61]....
        /*0574*/ 	.word	0x00003ef0


	//   ....[62]....
        /*0578*/ 	.word	0x000042a0


	//   ....[63]....
        /*057c*/ 	.word	0x000042b0


	//   ....[64]....
        /*0580*/ 	.word	0x000042c0


	//   ....[65]....
        /*0584*/ 	.word	0x000042d0


	//   ....[66]....
        /*0588*/ 	.word	0x000042e0


	//   ....[67]....
        /*058c*/ 	.word	0x00004300


	//   ....[68]....
        /*0590*/ 	.word	0x00004320


	//   ....[69]....
        /*0594*/ 	.word	0x000043a0


	//   ....[70]....
        /*0598*/ 	.word	0x000063e0


	//   ....[71]....
        /*059c*/ 	.word	0x00006580


	//   ....[72]....
        /*05a0*/ 	.word	0x000067d0


	//   ....[73]....
        /*05a4*/ 	.word	0x00006970


	//   ....[74]....
        /*05a8*/ 	.word	0x00006a90


	//   ....[75]....
        /*05ac*/ 	.word	0x00006f90


	//   ....[76]....
        /*05b0*/ 	.word	0x00007220


	//   ....[77]....
        /*05b4*/ 	.word	0x00007460


	//   ....[78]....
        /*05b8*/ 	.word	0x00007690


	//   ....[79]....
        /*05bc*/ 	.word	0x00007940


	//   ....[80]....
        /*05c0*/ 	.word	0x00007c70


	//   ....[81]....
        /*05c4*/ 	.word	0x000096f0


	//   ....[82]....
        /*05c8*/ 	.word	0x00009840


	//   ....[83]....
        /*05cc*/ 	.word	0x000098b0


	//   ....[84]....
        /*05d0*/ 	.word	0x00009920


	//   ....[85]....
        /*05d4*/ 	.word	0x00009990


	//   ....[86]....
        /*05d8*/ 	.word	0x00009a00


	//----- nvinfo : EIATTR_REG_RECONFIG
	.align		4
.L_302:
        /*05dc*/ 	.byte	0x01, 0x54
	.zero		2


	//----- nvinfo : EIATTR_SYSCALL_OFFSETS
	.align		4
        /*05e0*/ 	.byte	0x04, 0x46
        /*05e2*/ 	.short	(.L_304 - .L_303)


	//   ....[0]....
.L_303:
        /*05e4*/ 	.word	0x000007a0


	//   ....[1]....
        /*05e8*/ 	.word	0x00000890


	//   ....[2]....
        /*05ec*/ 	.word	0x000009f0


	//   ....[3]....
        /*05f0*/ 	.word	0x00000ae0


	//----- nvinfo : EIATTR_MBARRIER_INSTR_OFFSETS
	.align		4
.L_304:
        /*05f4*/ 	.byte	0x04, 0x39
        /*05f6*/ 	.short	(.L_306 - .L_305)


	//   ....[0]....
.L_305:
        /*05f8*/ 	.word	0x00000260
        /*05fc*/ 	.word	0x000000ff
        /*0600*/ 	.word	0x00030c00
        /*0604*/ 	.short	0x0100
        /*0606*/ 	.byte	0x06
	.zero		1


	//   ....[1]....
        /*0608*/ 	.word	0x00000350
        /*060c*/ 	.word	0x000000ff
        /*0610*/ 	.word	0x00030c10
        /*0614*/ 	.short	0x0100
        /*0616*/ 	.byte	0x08
	.zero		1


	//   ....[2]....
        /*0618*/ 	.word	0x00000360
        /*061c*/ 	.word	0x000000ff
        /*0620*/ 	.word	0x00030c20
        /*0624*/ 	.short	0x0100
        /*0626*/ 	.byte	0x08
	.zero		1


	//   ....[3]....
        /*0628*/ 	.word	0x00000370
        /*062c*/ 	.word	0x000000ff
        /*0630*/ 	.word	0x00030c18
        /*0634*/ 	.short	0x0100
        /*0636*/ 	.byte	0x08
	.zero		1


	//   ....[4]....
        /*0638*/ 	.word	0x00000380
        /*063c*/ 	.word	0x000000ff
        /*0640*/ 	.word	0x00030c28
        /*0644*/ 	.short	0x0100
        /*0646*/ 	.byte	0x08
	.zero		1


	//   ....[5]....
        /*0648*/ 	.word	0x000004b0
        /*064c*/ 	.word	0x000000ff
        /*0650*/ 	.word	0x00030c30
        /*0654*/ 	.short	0x0100
        /*0656*/ 	.byte	0x08
	.zero		1


	//   ....[6]....
        /*0658*/ 	.word	0x000004c0
        /*065c*/ 	.word	0x000000ff
        /*0660*/ 	.word	0x00030c40
        /*0664*/ 	.short	0x0100
        /*0666*/ 	.byte	0x08
	.zero		1


	//   ....[7]....
        /*0668*/ 	.word	0x000004d0
        /*066c*/ 	.word	0x000000ff
        /*0670*/ 	.word	0x00030c38
        /*0674*/ 	.short	0x0100
        /*0676*/ 	.byte	0x08
	.zero		1


	//   ....[8]....
        /*0678*/ 	.word	0x000004e0
        /*067c*/ 	.word	0x000000ff
        /*0680*/ 	.word	0x00030c48
        /*0684*/ 	.short	0x0100
        /*0686*/ 	.byte	0x08
	.zero		1


	//   ....[9]....
        /*0688*/ 	.word	0x00000b70
        /*068c*/ 	.word	0x00000002
        /*0690*/ 	.word	0x00030c00
        /*0694*/ 	.short	0x010a
        /*0696*/ 	.byte	0x3f
	.zero		1


	//   ....[10]....
        /*0698*/ 	.word	0x00000bc0
        /*069c*/ 	.word	0x00000002
        /*06a0*/ 	.word	0x00030c00
        /*06a4*/ 	.short	0x010a
        /*06a6*/ 	.byte	0x3f
	.zero		1


	//   ....[11]....
        /*06a8*/ 	.word	0x000016b0
        /*06ac*/ 	.word	0x00000015
        /*06b0*/ 	.word	0x00030c10
        /*06b4*/ 	.short	0x010a
        /*06b6*/ 	.byte	0x3f
	.zero		1


	//   ....[12]....
        /*06b8*/ 	.word	0x00001720
        /*06bc*/ 	.word	0x00000015
        /*06c0*/ 	.word	0x00030c10
        /*06c4*/ 	.short	0x010a
        /*06c6*/ 	.byte	0x3f
	.zero		1


	//   ....[13]....
        /*06c8*/ 	.word	0x00001b40
        /*06cc*/ 	.word	0x00000015
        /*06d0*/ 	.word	0x00030c30
        /*06d4*/ 	.short	0x010a
        /*06d6*/ 	.byte	0x3f
	.zero		1


	//   ....[14]....
        /*06d8*/ 	.word	0x00001b80
        /*06dc*/ 	.word	0x00000015
        /*06e0*/ 	.word	0x00030c30
        /*06e4*/ 	.short	0x010a
        /*06e6*/ 	.byte	0x3f
	.zero		1


	//   ....[15]....
        /*06e8*/ 	.word	0x00005850
        /*06ec*/ 	.word	0x00000003
        /*06f0*/ 	.word	0x00000000
        /*06f4*/ 	.short	0x0101
        /*06f6*/ 	.byte	0x3f
	.zero		1


	//   ....[16]....
        /*06f8*/ 	.word	0x00005c90
        /*06fc*/ 	.word	0x00000003
        /*0700*/ 	.word	0x00000000
        /*0704*/ 	.short	0x0101
        /*0706*/ 	.byte	0x3f
	.zero		1


	//   ....[17]....
        /*0708*/ 	.word	0x000080e0
        /*070c*/ 	.word	0x0000000b
        /*0710*/ 	.word	0x00030c20
        /*0714*/ 	.short	0x010a
        /*0716*/ 	.byte	0x3f
	.zero		1


	//   ....[18]....
        /*0718*/ 	.word	0x000085b0
        /*071c*/ 	.word	0x0000000b
        /*0720*/ 	.word	0x00030c40
        /*0724*/ 	.short	0x010a
        /*0726*/ 	.byte	0x3f
	.zero		1


	//   ....[19]....
        /*0728*/ 	.word	0x000087e0
        /*072c*/ 	.word	0x0000000b
        /*0730*/ 	.word	0x00030c28
        /*0734*/ 	.short	0x010a
        /*0736*/ 	.byte	0x3f
	.zero		1


	//   ....[20]....
        /*0738*/ 	.word	0x00008980
        /*073c*/ 	.word	0x0000000b
        /*0740*/ 	.word	0x00030c48
        /*0744*/ 	.short	0x010a
        /*0746*/ 	.byte	0x3f
	.zero		1


	//   ....[21]....
        /*0748*/ 	.word	0x00008b90
        /*074c*/ 	.word	0x0000000b
        /*0750*/ 	.word	0x00030c20
        /*0754*/ 	.short	0x010a
        /*0756*/ 	.byte	0x3f
	.zero		1


	//   ....[22]....
        /*0758*/ 	.word	0x00008da0
        /*075c*/ 	.word	0x0000000b
        /*0760*/ 	.word	0x00030c40
        /*0764*/ 	.short	0x010a
        /*0766*/ 	.byte	0x3f
	.zero		1


	//   ....[23]....
        /*0768*/ 	.word	0x00008fa0
        /*076c*/ 	.word	0x0000000b
        /*0770*/ 	.word	0x00030c28
        /*0774*/ 	.short	0x010a
        /*0776*/ 	.byte	0x3f
	.zero		1


	//   ....[24]....
        /*0778*/ 	.word	0x000091a0
        /*077c*/ 	.word	0x0000000d
        /*0780*/ 	.word	0x00030c40
        /*0784*/ 	.short	0x010a
        /*0786*/ 	.byte	0x3f
	.zero		1


	//   ....[25]....
        /*0788*/ 	.word	0x00009560
        /*078c*/ 	.word	0x00000006
        /*0790*/ 	.word	0x00000000
        /*0794*/ 	.short	0x010a
        /*0796*/ 	.byte	0x3f
	.zero		1


	//   ....[26]....
        /*0798*/ 	.word	0x000095c0
        /*079c*/ 	.word	0x00000003
        /*07a0*/ 	.word	0x00000000
        /*07a4*/ 	.short	0x010a
        /*07a6*/ 	.byte	0x3f
	.zero		1


	//   ....[27]....
        /*07a8*/ 	.word	0x00009620
        /*07ac*/ 	.word	0x00000000
        /*07b0*/ 	.word	0x00000000
        /*07b4*/ 	.short	0x010a
        /*07b6*/ 	.byte	0x3f
	.zero		1


	//   ....[28]....
        /*07b8*/ 	.word	0x00009650
        /*07bc*/ 	.word	0x00000003
        /*07c0*/ 	.word	0x00000000
        /*07c4*/ 	.short	0x010a
        /*07c6*/ 	.byte	0x3f
	.zero		1


	//   ....[29]....
        /*07c8*/ 	.word	0x00009720
        /*07cc*/ 	.word	0x00000002
        /*07d0*/ 	.word	0x00030c00
        /*07d4*/ 	.short	0x010a
        /*07d6*/ 	.byte	0x3f
	.zero		1


	//   ....[30]....
        /*07d8*/ 	.word	0x00009770
        /*07dc*/ 	.word	0x00000015
        /*07e0*/ 	.word	0x00030c10
        /*07e4*/ 	.short	0x010a
        /*07e6*/ 	.byte	0x3f
	.zero		1


	//   ....[31]....
        /*07e8*/ 	.word	0x000097c0
        /*07ec*/ 	.word	0x00000015
        /*07f0*/ 	.word	0x00030c30
        /*07f4*/ 	.short	0x010a
        /*07f6*/ 	.byte	0x3f
	.zero		1


	//   ....[32]....
        /*07f8*/ 	.word	0x00009a40
        /*07fc*/ 	.word	0x0000000b
        /*0800*/ 	.word	0x00030c20
        /*0804*/ 	.short	0x010a
        /*0806*/ 	.byte	0x3f
	.zero		1


	//   ....[33]....
        /*0808*/ 	.word	0x00009a90
        /*080c*/ 	.word	0x0000000b
        /*0810*/ 	.word	0x00030c40
        /*0814*/ 	.short	0x010a
        /*0816*/ 	.byte	0x3f
	.zero		1


	//   ....[34]....
        /*0818*/ 	.word	0x00009ae0
        /*081c*/ 	.word	0x0000000b
        /*0820*/ 	.word	0x00030c28
        /*0824*/ 	.short	0x010a
        /*0826*/ 	.byte	0x3f
	.zero		1


	//   ....[35]....
        /*0828*/ 	.word	0x00009b30
        /*082c*/ 	.word	0x0000000b
        /*0830*/ 	.word	0x00030c48
        /*0834*/ 	.short	0x010a
        /*0836*/ 	.byte	0x3f
	.zero		1


	//   ....[36]....
        /*0838*/ 	.word	0x00009b90
        /*083c*/ 	.word	0x0000000b
        /*0840*/ 	.word	0x00030c20
        /*0844*/ 	.short	0x010a
        /*0846*/ 	.byte	0x3f
	.zero		1


	//   ....[37]....
        /*0848*/ 	.word	0x00009be0
        /*084c*/ 	.word	0x0000000b
        /*0850*/ 	.word	0x00030c40
        /*0854*/ 	.short	0x010a
        /*0856*/ 	.byte	0x3f
	.zero		1


	//   ....[38]....
        /*0858*/ 	.word	0x00009c30
        /*085c*/ 	.word	0x0000000b
        /*0860*/ 	.word	0x00030c28
        /*0864*/ 	.short	0x010a
        /*0866*/ 	.byte	0x3f
	.zero		1


	//   ....[39]....
        /*0868*/ 	.word	0x00009c80
        /*086c*/ 	.word	0x0000000d
        /*0870*/ 	.word	0x00030c40
        /*0874*/ 	.short	0x010a
        /*0876*/ 	.byte	0x3f
	.zero		1


	//   ....[40]....
        /*0878*/ 	.word	0x00009d60
        /*087c*/ 	.word	0x00000006
        /*0880*/ 	.word	0x00000000
        /*0884*/ 	.short	0x010a
        /*0886*/ 	.byte	0x3f
	.zero		1


	//   ....[41]....
        /*0888*/ 	.word	0x00009db0
        /*088c*/ 	.word	0x00000003
        /*0890*/ 	.word	0x00000000
        /*0894*/ 	.short	0x010a
        /*0896*/ 	.byte	0x3f
	.zero		1


	//   ....[42]....
        /*0898*/ 	.word	0x00009e00
        /*089c*/ 	.word	0x00000000
        /*08a0*/ 	.word	0x00000000
        /*08a4*/ 	.short	0x010a
        /*08a6*/ 	.byte	0x3f
	.zero		1


	//----- nvinfo : EIATTR_NUM_MBARRIERS
	.align		4
.L_306:
        /*08a8*/ 	.byte	0x03, 0x38
        /*08aa*/ 	.short	0x0009


	//----- nvinfo : EIATTR_EXIT_INSTR_OFFSETS
	.align		4
        /*08ac*/ 	.byte	0x04, 0x1c
        /*08ae*/ 	.short	(.L_308 - .L_307)


	//   ....[0]....
.L_307:
        /*08b0*/ 	.word	0x000096a0


	//----- nvinfo : EIATTR_MAX_THREADS
	.align		4
.L_308:
        /*08b4*/ 	.byte	0x04, 0x05
        /*08b6*/ 	.short	(.L_310 - .L_309)
.L_309:
        /*08b8*/ 	.word	0x00000180
        /*08bc*/ 	.word	0x00000001
        /*08c0*/ 	.word	0x00000001


	//----- nvinfo : EIATTR_CRS_STACK_SIZE
	.align		4
.L_310:
        /*08c4*/ 	.byte	0x04, 0x1e
        /*08c6*/ 	.short	(.L_312 - .L_311)
.L_311:
        /*08c8*/ 	.word	0x00000000


	//----- nvinfo : EIATTR_CBANK_PARAM_SIZE
	.align		4
.L_312:
        /*08cc*/ 	.byte	0x03, 0x19
        /*08ce*/ 	.short	0x06f0


	//----- nvinfo : EIATTR_PARAM_CBANK
	.align		4
        /*08d0*/ 	.byte	0x04, 0x0a
        /*08d2*/ 	.short	(.L_314 - .L_313)
	.align		4
.L_313:
        /*08d4*/ 	.word	index@(.nv.constant0._ZN7cutlass13device_kernelIN5flash11enable_sm90INS1_16FlashAttnBwdSm90INS1_25CollectiveMainloopBwdSm90ILi2ELi2ELi2EN4cute5tupleIJNS5_1CILi1EEES8_S8_EEENS6_IJNS7_ILi128EEESA_NS7_ILi64EEEEEENS_6half_tEfNS_4arch4Sm90ELb0ELb0ELb1ELb0ELb1ELb1ELb0ELb0ELi2ELi1ELi2ELi2ELb0EEENS1_24CollectiveEpilogueBwdGQAISC_fSF_Li256ELb0ELb1EEENS1_19SingleTileSchedulerILb0ELb0ELb0ELi128EEEEEEEEEvNT_6ParamsE)
        /*08d8*/ 	.short	0x0210
        /*08da*/ 	.short	0x06f0


	//----- nvinfo : EIATTR_SW_WAR
	.align		4
.L_314:
        /*08dc*/ 	.byte	0x04, 0x36
        /*08de*/ 	.short	(.L_316 - .L_315)
.L_315:
        /*08e0*/ 	.word	0x00000008
.L_316:


//--------------------- .nv.info._ZN7cutlass13device_kernelIN5flash11enable_sm90INS1_16FlashAttnBwdSm90INS1_25CollectiveMainloopBwdSm90ILi2ELi2ELi2EN4cute5tupleIJNS5_1CILi1EEES8_S8_EEENS6_IJNS7_ILi128EEESA_NS7_ILi64EEEEEENS_6half_tEfNS_4arch4Sm90ELb0ELb0ELb1ELb1ELb0ELb1ELb0ELb0ELi2ELi1ELi2ELi2ELb0EEENS1_21CollectiveEpilogueBwdISC_SD_SF_Li256ELb1ELb0ELi1EEENS1_19SingleTileSchedulerILb1ELb0ELb0ELi128EEEEEEEEEvNT_6ParamsE --------------------------
	.section	.nv.info._ZN7cutlass13device_kernelIN5flash11enable_sm90INS1_16FlashAttnBwdSm90INS1_25CollectiveMainloopBwdSm90ILi2ELi2ELi2EN4cute5tupleIJNS5_1CILi1EEES8_S8_EEENS6_IJNS7_ILi128EEESA_NS7_ILi64EEEEEENS_6half_tEfNS_4arch4Sm90ELb0ELb0ELb1ELb1ELb0ELb1ELb0ELb0ELi2ELi1ELi2ELi2ELb0EEENS1_21CollectiveEpilogueBwdISC_SD_SF_Li256ELb1ELb0ELi1EEENS1_19SingleTileSchedulerILb1ELb0ELb0ELi128EEEEEEEEEvNT_6ParamsE,"",@"SHT_CUDA_INFO"
	.sectionflags	@""
	.align	4


	//----- nvinfo : EIATTR_CUDA_API_VERSION
	.align		4
        /*0000*/ 	.byte	0x04, 0x37
        /*0002*/ 	.short	(.L_318 - .L_317)
.L_317:
        /*0004*/ 	.word	0x00000082


	//----- nvinfo : EIATTR_KPARAM_INFO
	.align		4
.L_318:
        /*0008*/ 	.byte	0x04, 0x17
        /*000a*/ 	.short	(.L_320 - .L_319)
.L_319:
        /*000c*/ 	.word	0x00000000
        /*0010*/ 	.short	0x0000
        /*0012*/ 	.short	0x0070
        /*0014*/ 	.byte	0x00, 0xf0, 0x01, 0x1a


	//----- nvinfo : EIATTR_SPARSE_MMA_MASK
	.align		4
.L_320:
        /*0018*/ 	.byte	0x03, 0x50
        /*001a*/ 	.short	0x0000


	//----- nvinfo : EIATTR_MAXREG_COUNT
	.align		4
        /*001c*/ 	.byte	0x03, 0x1b
        /*001e*/ 	.short	0x00a8


	//----- nvinfo : EIATTR_NUM_BARRIERS
	.align		4
        /*0020*/ 	.byte	0x02, 0x4c
        /*0022*/ 	.byte	0x10
	.zero		1


	//----- nvinfo : EIATTR_EXTERNS
	.align		4
        /*0024*/ 	.byte	0x04, 0x0f
        /*0026*/ 	.short	(.L_322 - .L_321)


	//   ....[0]....
	.align		4
.L_321:
        /*0028*/ 	.word	index@(__assertfail)


	//----- nvinfo : EIATTR_ANNOTATIONS
	.align		4
.L_322:
        /*002c*/ 	.byte	0x04, 0x55
        /*002e*/ 	.short	(.L_324 - .L_323)


	//   ....[0]....
.L_323:
        /* <DEDUP_REMOVED lines=23> */


	//----- nvinfo : EIATTR_MERCURY_ISA_VERSION
	.align		4
.L_324:
        /*0190*/ 	.byte	0x03, 0x5f
        /*0192*/ 	.short	0x0101


	//----- nvinfo : EIATTR_INT_WARP_WIDE_INSTR_OFFSETS
	.align		4
        /*0194*/ 	.byte	0x04, 0x31
        /*0196*/ 	.short	(.L_326 - .L_325)


	//   ....[0]....
.L_325:
        /*0198*/ 	.word	0x00000180


	//   ....[1]....
        /*019c*/ 	.word	0x00000240


	//   ....[2]....
        /*01a0*/ 	.word	0x000090e0


	//----- nvinfo : EIATTR_COOP_GROUP_MASK_REGIDS
	.align		4
.L_326:
        /*01a4*/ 	.byte	0x04, 0x29
        /*01a6*/ 	.short	(.L_328 - .L_327)


	//   ....[0]....
.L_327:
        /*01a8*/ 	.word	0xffffffff


	//   ....[1]....
        /*01ac*/ 	.word	0xffffffff


	//   ....[2]....
        /*01b0*/ 	.word	0xffffffff


	//   ....[3]....
        /*01b4*/ 	.word	0xffffffff


	//   ....[4]....
        /*01b8*/ 	.word	0xffffffff


	//   ....[5]....
        /*01bc*/ 	.word	0xffffffff


	//   ....[6]....
        /*01c0*/ 	.word	0xffffffff


	//   ....[7]....
        /*01c4*/ 	.word	0xffffffff


	//   ....[8]....
        /*01c8*/ 	.word	0xffffffff


	//   ....[9]....
        /*01cc*/ 	.word	0xffffffff


	//   ....[10]....
        /*01d0*/ 	.word	0xffffffff


	//   ....[11]....
        /*01d4*/ 	.word	0xffffffff


	//   ....[12]....
        /*01d8*/ 	.word	0xffffffff


	//   ....[13]....
        /*01dc*/ 	.word	0xffffffff


	//   ....[14]....
        /*01e0*/ 	.word	0xffffffff


	//   ....[15]....
        /*01e4*/ 	.word	0xffffffff


	//   ....[16]....
        /*01e8*/ 	.word	0xffffffff


	//   ....[17]....
        /*01ec*/ 	.word	0xffffffff


	//   ....[18]....
        /*01f0*/ 	.word	0xffffffff


	//   ....[19]....
        /*01f4*/ 	.word	0xffffffff


	//   ....[20]....
        /*01f8*/ 	.word	0xffffffff


	//   ....[21]....
        /*01fc*/ 	.word	0xffffffff


	//   ....[22]....
        /*0200*/ 	.word	0xffffffff


	//   ....[23]....
        /*0204*/ 	.word	0xffffffff


	//   ....[24]....
        /*0208*/ 	.word	0xffffffff


	//   ....[25]....
        /*020c*/ 	.word	0xffffffff


	//   ....[26]....
        /*0210*/ 	.word	0xffffffff


	//   ....[27]....
        /*0214*/ 	.word	0xffffffff


	//   ....[28]....
        /*0218*/ 	.word	0xffffffff


	//   ....[29]....
        /*021c*/ 	.word	0xffffffff


	//   ....[30]....
        /*0220*/ 	.word	0xffffffff


	//   ....[31]....
        /*0224*/ 	.word	0xffffffff


	//   ....[32]....
        /*0228*/ 	.word	0xffffffff


	//   ....[33]....
        /*022c*/ 	.word	0xffffffff


	//   ....[34]....
        /*0230*/ 	.word	0xffffffff


	//   ....[35]....
        /*0234*/ 	.word	0xffffffff


	//   ....[36]....
        /*0238*/ 	.word	0xffffffff


	//   ....[37]....
        /*023c*/ 	.word	0xffffffff


	//   ....[38]....
        /*0240*/ 	.word	0xffffffff


	//   ....[39]....
        /*0244*/ 	.word	0xffffffff


	//   ....[40]....
        /*0248*/ 	.word	0xffffffff


	//   ....[41]....
        /*024c*/ 	.word	0xffffffff


	//   ....[42]....
        /*0250*/ 	.word	0xffffffff


	//   ....[43]....
        /*0254*/ 	.word	0xffffffff


	//   ....[44]....
        /*0258*/ 	.word	0xffffffff


	//   ....[45]....
        /*025c*/ 	.word	0xffffffff


	//   ....[46]....
        /*0260*/ 	.word	0xffffffff


	//   ....[47]....
        /*0264*/ 	.word	0xffffffff


	//   ....[48]....
        /*0268*/ 	.word	0xffffffff


	//   ....[49]....
        /*026c*/ 	.word	0xffffffff


	//   ....[50]....
        /*0270*/ 	.word	0xffffffff


	//   ....[51]....
        /*0274*/ 	.word	0xffffffff


	//   ....[52]....
        /*0278*/ 	.word	0xffffffff


	//   ....[53]....
        /*027c*/ 	.word	0xffffffff


	//   ....[54]....
        /*0280*/ 	.word	0xffffffff


	//   ....[55]....
        /*0284*/ 	.word	0xffffffff


	//   ....[56]....
        /*0288*/ 	.word	0xffffffff


	//   ....[57]....
        /*028c*/ 	.word	0xffffffff


	//   ....[58]....
        /*0290*/ 	.word	0xffffffff


	//   ....[59]....
        /*0294*/ 	.word	0xffffffff


	//   ....[60]....
        /*0298*/ 	.word	0xffffffff


	//   ....[61]....
        /*029c*/ 	.word	0xffffffff


	//   ....[62]....
        /*02a0*/ 	.word	0xffffffff


	//   ....[63]....
        /*02a4*/ 	.word	0xffffffff


	//   ....[64]....
        /*02a8*/ 	.word	0xffffffff


	//   ....[65]....
        /*02ac*/ 	.word	0xffffffff


	//   ....[66]....
        /*02b0*/ 	.word	0xffffffff


	//   ....[67]....
        /*02b4*/ 	.word	0xffffffff


	//   ....[68]....
        /*02b8*/ 	.word	0xffffffff


	//   ....[69]....
        /*02bc*/ 	.word	0xffffffff


	//   ....[70]....
        /*02c0*/ 	.word	0xffffffff


	//   ....[71]....
        /*02c4*/ 	.word	0x0500000f


	//----- nvinfo : EIATTR_COOP_GROUP_INSTR_OFFSETS
	.align		4
.L_328:
        /*02c8*/ 	.byte	0x04, 0x28
        /*02ca*/ 	.short	(.L_330 - .L_329)


	//   ....[0]....
.L_329:
        /*02cc*/ 	.word	0x00000060


	//   ....[1]....
        /*02d0*/ 	.word	0x00000190


	//   ....[2]....
        /*02d4*/ 	.word	0x00000220


	//   ....[3]....
        /*02d8*/ 	.word	0x000003a0


	//   ....[4]....
        /*02dc*/ 	.word	0x00000610


	//   ....[5]....
        /*02e0*/ 	.word	0x00001170


	//   ....[6]....
        /*02e4*/ 	.word	0x000021d0


	//   ....[7]....
        /*02e8*/ 	.word	0x000022d0


	//   ....[8]....
        /*02ec*/ 	.word	0x00002410


	//   ....[9]....
        /*02f0*/ 	.word	0x00002590


	//   ....[10]....
        /*02f4*/ 	.word	0x000026f0


	//   ....[11]....
        /*02f8*/ 	.word	0x00002730


	//   ....[12]....
        /*02fc*/ 	.word	0x00002790


	//   ....[13]....
        /*0300*/ 	.word	0x000027d0


	//   ....[14]....
        /*0304*/ 	.word	0x000027e0


	//   ....[15]....
        /*0308*/ 	.word	0x00002820


	//   ....[16]....
        /*030c*/ 	.word	0x00002900


	//   ....[17]....
        /*0310*/ 	.word	0x000029c0


	//   ....[18]....
        /*0314*/ 	.word	0x00002f10


	//   ....[19]....
        /*0318*/ 	.word	0x00002f20


	//   ....[20]....
        /*031c*/ 	.word	0x00002f40


	//   ....[21]....
        /*0320*/ 	.word	0x00002f50


	//   ....[22]....
        /*0324*/ 	.word	0x00002f70


	//   ....[23]....
        /*0328*/ 	.word	0x00002f80


	//   ....[24]....
        /*032c*/ 	.word	0x00002fd0


	//   ....[25]....
        /*0330*/ 	.word	0x00003130


	//   ....[26]....
        /*0334*/ 	.word	0x00003230


	//   ....[27]....
        /*0338*/ 	.word	0x00003290


	//   ....[28]....
        /*033c*/ 	.word	0x000032e0


	//   ....[29]....
        /*0340*/ 	.word	0x00003370


	//   ....[30]....
        /*0344*/ 	.word	0x00003570


	//   ....[31]....
        /*0348*/ 	.word	0x000035e0


	//   ....[32]....
        /*034c*/ 	.word	0x00003640


	//   ....[33]....
        /*0350*/ 	.word	0x00003680


	//   ....[34]....
        /*0354*/ 	.word	0x000036c0


	//   ....[35]....
        /*0358*/ 	.word	0x00003700


	//   ....[36]....
        /*035c*/ 	.word	0x00003740


	//   ....[37]....
        /*0360*/ 	.word	0x00003780


	//   ....[38]....
        /*0364*/ 	.word	0x000037f0


	//   ....[39]....
        /*0368*/ 	.word	0x00003830


	//   ....[40]....
        /*036c*/ 	.word	0x000038f0


	//   ....[41]....
        /*0370*/ 	.word	0x00003930


	//   ....[42]....
        /*0374*/ 	.word	0x00003970


	//   ....[43]....
        /*0378*/ 	.word	0x000039f0


	//   ....[44]....
        /*037c*/ 	.word	0x00003a40


	//   ....[45]....
        /*0380*/ 	.word	0x00003bb0


	//   ....[46]....
        /*0384*/ 	.word	0x00003c30


	//   ....[47]....
        /*0388*/ 	.word	0x00003c70


	//   ....[48]....
        /*038c*/ 	.word	0x00003cc0


	//   ....[49]....
        /*0390*/ 	.word	0x00003d30


	//   ....[50]....
        /*0394*/ 	.word	0x00003d80


	//   ....[51]....
        /*0398*/ 	.word	0x00003ec0


	//   ....[52]....
        /*039c*/ 	.word	0x00003f00


	//   ....[53]....
        /*03a0*/ 	.word	0x00004030


	//   ....[54]....
        /*03a4*/ 	.word	0x00004070


	//   ....[55]....
        /*03a8*/ 	.word	0x000040b0


	//   ....[56]....
        /*03ac*/ 	.word	0x000040f0


	//   ....[57]....
        /*03b0*/ 	.word	0x00004100


	//   ....[58]....
        /*03b4*/ 	.word	0x00004150


	//   ....[59]....
        /*03b8*/ 	.word	0x000041a0


	//   ....[60]....
        /*03bc*/ 	.word	0x00004270


	//   ....[61]....
        /*03c0*/ 	.word	0x00004300


	//   ....[62]....
        /*03c4*/ 	.word	0x000045d0


	//   ....[63]....
        /*03c8*/ 	.word	0x000045f0


	//   ....[64]....
        /*03cc*/ 	.word	0x00004600


	//   ....[65]....
        /*03d0*/ 	.word	0x00004610


	//   ....[66]....
        /*03d4*/ 	.word	0x00004620


	//   ....[67]....
        /*03d8*/ 	.word	0x00004660


	//   ....[68]....
        /*03dc*/ 	.word	0x00004690


	//   ....[69]....
        /*03e0*/ 	.word	0x000046b0


	//   ....[70]....
        /*03e4*/ 	.word	0x00007e40


	//   ....[71]....
        /*03e8*/ 	.word	0x0000ac50


	//----- nvinfo : EIATTR_REG_RECONFIG
	.align		4
.L_330:
        /*03ec*/ 	.byte	0x01, 0x54
	.zero		2


	//----- nvinfo : EIATTR_SYSCALL_OFFSETS
	.align		4
        /*03f0*/ 	.byte	0x04, 0x46
        /*03f2*/ 	.short	(.L_332 - .L_331)


	//   ....[0]....
.L_331:
        /*03f4*/ 	.word	0x00000dd0


	//   ....[1]....
        /*03f8*/ 	.word	0x00000ec0


	//   ....[2]....
        /*03fc*/ 	.word	0x00001020


	//   ....[3]....
        /*0400*/ 	.word	0x00001110


	//----- nvinfo : EIATTR_MBARRIER_INSTR_OFFSETS
	.align		4
.L_332:
        /*0404*/ 	.byte	0x04, 0x39
        /*0406*/ 	.short	(.L_334 - .L_333)


	//   ....[0]....
.L_333:
        /*0408*/ 	.word	0x00000260
        /*040c*/ 	.word	0x000000ff
        /*0410*/ 	.word	0x00030c00
        /*0414*/ 	.short	0x0100
        /*0416*/ 	.byte	0x06
	.zero		1


	//   ....[1]....
        /*0418*/ 	.word	0x00000350
        /*041c*/ 	.word	0x000000ff
        /*0420*/ 	.word	0x00030c10
        /*0424*/ 	.short	0x0100
        /*0426*/ 	.byte	0x08
	.zero		1


	//   ....[2]....
        /*0428*/ 	.word	0x00000360
        /*042c*/ 	.word	0x000000ff
        /*0430*/ 	.word	0x00030c20
        /*0434*/ 	.short	0x0100
        /*0436*/ 	.byte	0x08
	.zero		1


	//   ....[3]....
        /*0438*/ 	.word	0x00000370
        /*043c*/ 	.word	0x000000ff
        /*0440*/ 	.word	0x00030c18
        /*0444*/ 	.short	0x0100
        /*0446*/ 	.byte	0x08
	.zero		1


	//   ....[4]....
        /*0448*/ 	.word	0x00000380
        /*044c*/ 	.word	0x000000ff
        /*0450*/ 	.word	0x00030c28
        /*0454*/ 	.short	0x0100
        /*0456*/ 	.byte	0x08
	.zero		1


	//   ....[5]....
        /*0458*/ 	.word	0x000004b0
        /*045c*/ 	.word	0x000000ff
        /*0460*/ 	.word	0x00030c30
        /*0464*/ 	.short	0x0100
        /*0466*/ 	.byte	0x08
	.zero		1


	//   ....[6]....
        /*0468*/ 	.word	0x000004c0
        /*046c*/ 	.word	0x000000ff
        /*0470*/ 	.word	0x00030c40
        /*0474*/ 	.short	0x0100
        /*0476*/ 	.byte	0x08
	.zero		1


	//   ....[7]....
        /*0478*/ 	.word	0x000004d0
        /*047c*/ 	.word	0x000000ff
        /*0480*/ 	.word	0x00030c38
        /*0484*/ 	.short	0x0100
        /*0486*/ 	.byte	0x08
	.zero		1


	//   ....[8]....
        /*0488*/ 	.word	0x000004e0
        /*048c*/ 	.word	0x000000ff
        /*0490*/ 	.word	0x00030c48
        /*0494*/ 	.short	0x0100
        /*0496*/ 	.byte	0x08
	.zero		1


	//   ....[9]....
        /*0498*/ 	.word	0x000011c0
        /*049c*/ 	.word	0x00000002
        /*04a0*/ 	.word	0x00030c00
        /*04a4*/ 	.short	0x010a
        /*04a6*/ 	.byte	0x3f
	.zero		1


	//   ....[10]....
        /*04a8*/ 	.word	0x00001340
        /*04ac*/ 	.word	0x00000002
        /*04b0*/ 	.word	0x00030c00
        /*04b4*/ 	.short	0x010a
        /*04b6*/ 	.byte	0x3f
	.zero		1


	//   ....[11]....
        /*04b8*/ 	.word	0x00001aa0
        /*04bc*/ 	.word	0x00000003
        /*04c0*/ 	.word	0x00030c10
        /*04c4*/ 	.short	0x010a
        /*04c6*/ 	.byte	0x3f
	.zero		1


	//   ....[12]....
        /*04c8*/ 	.word	0x00001b10
        /*04cc*/ 	.word	0x00000003
        /*04d0*/ 	.word	0x00030c10
        /*04d4*/ 	.short	0x010a
        /*04d6*/ 	.byte	0x3f
	.zero		1


	//   ....[13]....
        /*04d8*/ 	.word	0x00001f30
        /*04dc*/ 	.word	0x00000003
        /*04e0*/ 	.word	0x00030c30
        /*04e4*/ 	.short	0x010a
        /*04e6*/ 	.byte	0x3f
	.zero		1


	//   ....[14]....
        /*04e8*/ 	.word	0x00001fb0
        /*04ec*/ 	.word	0x00000003
        /*04f0*/ 	.word	0x00030c30
        /*04f4*/ 	.short	0x010a
        /*04f6*/ 	.byte	0x3f
	.zero		1


	//   ....[15]....
        /*04f8*/ 	.word	0x00005870
        /*04fc*/ 	.word	0x00000000
        /*0500*/ 	.word	0x00000000
        /*0504*/ 	.short	0x0101
        /*0506*/ 	.byte	0x3f
	.zero		1


	//   ....[16]....
        /*0508*/ 	.word	0x00005cc0
        /*050c*/ 	.word	0x00000003
        /*0510*/ 	.word	0x00000000
        /*0514*/ 	.short	0x0101
        /*0516*/ 	.byte	0x3f
	.zero		1


	//   ....[17]....
        /*0518*/ 	.word	0x000095e0
        /*051c*/ 	.word	0x0000000c
        /*0520*/ 	.word	0x00030c20
        /*0524*/ 	.short	0x010a
        /*0526*/ 	.byte	0x3f
	.zero		1


	//   ....[18]....
        /*0528*/ 	.word	0x00009a90
        /*052c*/ 	.word	0x0000000c
        /*0530*/ 	.word	0x00030c40
        /*0534*/ 	.short	0x010a
        /*0536*/ 	.byte	0x3f
	.zero		1


	//   ....[19]....
        /*0538*/ 	.word	0x00009cd0
        /*053c*/ 	.word	0x0000000c
        /*0540*/ 	.word	0x00030c28
        /*0544*/ 	.short	0x010a
        /*0546*/ 	.byte	0x3f
	.zero		1


	//   ....[20]....
        /*0548*/ 	.word	0x00009e90
        /*054c*/ 	.word	0x0000000c
        /*0550*/ 	.word	0x00030c48
        /*0554*/ 	.short	0x010a
        /*0556*/ 	.byte	0x3f
	.zero		1


	//   ....[21]....
        /*0558*/ 	.word	0x0000a0a0
        /*055c*/ 	.word	0x0000000c
        /*0560*/ 	.word	0x00030c20
        /*0564*/ 	.short	0x010a
        /*0566*/ 	.byte	0x3f
	.zero		1


	//   ....[22]....
        /*0568*/ 	.word	0x0000a2c0
        /*056c*/ 	.word	0x0000000c
        /*0570*/ 	.word	0x00030c40
        /*0574*/ 	.short	0x010a
        /*0576*/ 	.byte	0x3f
	.zero		1


	//   ....[23]....
        /*0578*/ 	.word	0x0000a4d0
        /*057c*/ 	.word	0x0000000c
        /*0580*/ 	.word	0x00030c28
        /*0584*/ 	.short	0x010a
        /*0586*/ 	.byte	0x3f
	.zero		1


	//   ....[24]....
        /*0588*/ 	.word	0x0000a6e0
        /*058c*/ 	.word	0x0000000d
        /*0590*/ 	.word	0x00030c40
        /*0594*/ 	.short	0x010a
        /*0596*/ 	.byte	0x3f
	.zero		1


	//   ....[25]....
        /*0598*/ 	.word	0x0000aad0
        /*059c*/ 	.word	0x00000007
        /*05a0*/ 	.word	0x00000000
        /*05a4*/ 	.short	0x010a
        /*05a6*/ 	.byte	0x3f
	.zero		1


	//   ....[26]....
        /*05a8*/ 	.word	0x0000ab20
        /*05ac*/ 	.word	0x0000000b
        /*05b0*/ 	.word	0x00000000
        /*05b4*/ 	.short	0x010a
        /*05b6*/ 	.byte	0x3f
	.zero		1


	//   ....[27]....
        /*05b8*/ 	.word	0x0000ab80
        /*05bc*/ 	.word	0x00000009
        /*05c0*/ 	.word	0x00000000
        /*05c4*/ 	.short	0x010a
        /*05c6*/ 	.byte	0x3f
	.zero		1


	//   ....[28]....
        /*05c8*/ 	.word	0x0000abb0
        /*05cc*/ 	.word	0x00000003
        /*05d0*/ 	.word	0x00000000
        /*05d4*/ 	.short	0x010a
        /*05d6*/ 	.byte	0x3f
	.zero		1


	//   ....[29]....
        /*05d8*/ 	.word	0x0000ac80
        /*05dc*/ 	.word	0x00000002
        /*05e0*/ 	.word	0x00030c00
        /*05e4*/ 	.short	0x010a
        /*05e6*/ 	.byte	0x3f
	.zero		1


	//   ....[30]....
        /*05e8*/ 	.word	0x0000acd0
        /*05ec*/ 	.word	0x00000003
        /*05f0*/ 	.word	0x00030c10
        /*05f4*/ 	.short	0x010a
        /*05f6*/ 	.byte	0x3f
	.zero		1


	//   ....[31]....
        /*05f8*/ 	.word	0x0000ad20
        /*05fc*/ 	.word	0x00000003
        /*0600*/ 	.word	0x00030c30
        /*0604*/ 	.short	0x010a
        /*0606*/ 	.byte	0x3f
	.zero		1


	//   ....[32]....
        /*0608*/ 	.word	0x0000ad70
        /*060c*/ 	.word	0x0000000c
        /*0610*/ 	.word	0x00030c20
        /*0614*/ 	.short	0x010a
        /*0616*/ 	.byte	0x3f
	.zero		1


	//   ....[33]....
        /*0618*/ 	.word	0x0000adc0
        /*061c*/ 	.word	0x0000000c
        /*0620*/ 	.word	0x00030c40
        /*0624*/ 	.short	0x010a
        /*0626*/ 	.byte	0x3f
	.zero		1


	//   ....[34]....
        /*0628*/ 	.word	0x0000ae10
        /*062c*/ 	.word	0x0000000c
        /*0630*/ 	.word	0x00030c28
        /*0634*/ 	.short	0x010a
        /*0636*/ 	.byte	0x3f
	.zero		1


	//   ....[35]....
        /*0638*/ 	.word	0x0000ae60
        /*063c*/ 	.word	0x0000000c
        /*0640*/ 	.word	0x00030c48
        /*0644*/ 	.short	0x010a
        /*0646*/ 	.byte	0x3f
	.zero		1


	//   ....[36]....
        /*0648*/ 	.word	0x0000aec0
        /*064c*/ 	.word	0x0000000c
        /*0650*/ 	.word	0x00030c20
        /*0654*/ 	.short	0x010a
        /*0656*/ 	.byte	0x3f
	.zero		1


	//   ....[37]....
        /*0658*/ 	.word	0x0000af10
        /*065c*/ 	.word	0x0000000c
        /*0660*/ 	.word	0x00030c40
        /*0664*/ 	.short	0x010a
        /*0666*/ 	.byte	0x3f
	.zero		1


	//   ....[38]....
        /*0668*/ 	.word	0x0000af60
        /*066c*/ 	.word	0x0000000c
        /*0670*/ 	.word	0x00030c28
        /*0674*/ 	.short	0x010a
        /*0676*/ 	.byte	0x3f
	.zero		1


	//   ....[39]....
        /*0678*/ 	.word	0x0000afb0
        /*067c*/ 	.word	0x0000000d
        /*0680*/ 	.word	0x00030c40
        /*0684*/ 	.short	0x010a
        /*0686*/ 	.byte	0x3f
	.zero		1


	//   ....[40]....
        /*0688*/ 	.word	0x0000b080
        /*068c*/ 	.word	0x00000007
        /*0690*/ 	.word	0x00000000
        /*0694*/ 	.short	0x010a
        /*0696*/ 	.byte	0x3f
	.zero		1


	//   ....[41]....
        /*0698*/ 	.word	0x0000b0d0
        /*069c*/ 	.word	0x0000000b
        /*06a0*/ 	.word	0x00000000
        /*06a4*/ 	.short	0x010a
        /*06a6*/ 	.byte	0x3f
	.zero		1


	//   ....[42]....
        /*06a8*/ 	.word	0x0000b120
        /*06ac*/ 	.word	0x00000009
        /*06b0*/ 	.word	0x00000000
        /*06b4*/ 	.short	0x010a
        /*06b6*/ 	.byte	0x3f
	.zero		1


	//----- nvinfo : EIATTR_NUM_MBARRIERS
	.align		4
.L_334:
        /*06b8*/ 	.byte	0x03, 0x38
        /*06ba*/ 	.short	0x0009


	//----- nvinfo : EIATTR_EXIT_INSTR_OFFSETS
	.align		4
        /*06bc*/ 	.byte	0x04, 0x1c
        /*06be*/ 	.short	(.L_336 - .L_335)


	//   ....[0]....
.L_335:
        /*06c0*/ 	.word	0x0000ac00


	//----- nvinfo : EIATTR_MAX_THREADS
	.align		4
.L_336:
        /*06c4*/ 	.byte	0x04, 0x05
        /*06c6*/ 	.short	(.L_338 - .L_337)
.L_337:
        /*06c8*/ 	.word	0x00000180
        /*06cc*/ 	.word	0x00000001
        /*06d0*/ 	.word	0x00000001


	//----- nvinfo : EIATTR_CRS_STACK_SIZE
	.align		4
.L_338:
        /*06d4*/ 	.byte	0x04, 0x1e
        /*06d6*/ 	.short	(.L_340 - .L_339)
.L_339:
        /*06d8*/ 	.word	0x00000000


	//----- nvinfo : EIATTR_CBANK_PARAM_SIZE
	.align		4
.L_340:
        /*06dc*/ 	.byte	0x03, 0x19
        /*06de*/ 	.short	0x06f0


	//----- nvinfo : EIATTR_PARAM_CBANK
	.align		4
        /*06e0*/ 	.byte	0x04, 0x0a
        /*06e2*/ 	.short	(.L_342 - .L_341)
	.align		4
.L_341:
        /*06e4*/ 	.word	index@(.nv.constant0._ZN7cutlass13device_kernelIN5flash11enable_sm90INS1_16FlashAttnBwdSm90INS1_25CollectiveMainloopBwdSm90ILi2ELi2ELi2EN4cute5tupleIJNS5_1CILi1EEES8_S8_EEENS6_IJNS7_ILi128EEESA_NS7_ILi64EEEEEENS_6half_tEfNS_4arch4Sm90ELb0ELb0ELb1ELb1ELb0ELb1ELb0ELb0ELi2ELi1ELi2ELi2ELb0EEENS1_21CollectiveEpilogueBwdISC_SD_SF_Li256ELb1ELb0ELi1EEENS1_19SingleTileSchedulerILb1ELb0ELb0ELi128EEEEEEEEEvNT_6ParamsE)
        /*06e8*/ 	.short	0x0210
        /*06ea*/ 	.short	0x06f0


	//----- nvinfo : EIATTR_SW_WAR
	.align		4
.L_342:
        /*06ec*/ 	.byte	0x04, 0x36
        /*06ee*/ 	.short	(.L_344 - .L_343)
.L_343:
        /*06f0*/ 	.word	0x00000008
.L_344:


//--------------------- .nv.info._ZN7cutlass13device_kernelIN5flash11enable_sm90INS1_16FlashAttnBwdSm90INS1_25CollectiveMainloopBwdSm90ILi2ELi2ELi2EN4cute5tupleIJNS5_1CILi1EEES8_S8_EEENS6_IJNS7_ILi128EEESA_NS7_ILi64EEEEEENS_6half_tEfNS_4arch4Sm90ELb0ELb0ELb1ELb1ELb1ELb1ELb0ELb0ELi2ELi1ELi2ELi2ELb0EEENS1_21CollectiveEpilogueBwdISC_SD_SF_Li256ELb1ELb0ELi1EEENS1_19SingleTileSchedulerILb1ELb0ELb0ELi128EEEEEEEEEvNT_6ParamsE --------------------------
	.section	.nv.info._ZN7cutlass13device_kernelIN5flash11enable_sm90INS1_16FlashAttnBwdSm90INS1_25CollectiveMainloopBwdSm90ILi2ELi2ELi2EN4cute5tupleIJNS5_1CILi1EEES8_S8_EEENS6_IJNS7_ILi128EEESA_NS7_ILi64EEEEEENS_6half_tEfNS_4arch4Sm90ELb0ELb0ELb1ELb1ELb1ELb1ELb0ELb0ELi2ELi1ELi2ELi2ELb0EEENS1_21CollectiveEpilogueBwdISC_SD_SF_Li256ELb1ELb0ELi1EEENS1_19SingleTileSchedulerILb1ELb0ELb0ELi128EEEEEEEEEvNT_6ParamsE,"",@"SHT_CUDA_INFO"
	.sectionflags	@""
	.align	4


	//----- nvinfo : EIATTR_CUDA_API_VERSION
	.align		4
        /*0000*/ 	.byte	0x04, 0x37
        /*0002*/ 	.short	(.L_346 - .L_345)
.L_345:
        /*0004*/ 	.word	0x00000082


	//----- nvinfo : EIATTR_KPARAM_INFO
	.align		4
.L_346:
        /*0008*/ 	.byte	0x04, 0x17
        /*000a*/ 	.short	(.L_348 - .L_347)
.L_347:
        /*000c*/ 	.word	0x00000000
        /*0010*/ 	.short	0x0000
        /*0012*/ 	.short	0x0070
        /*0014*/ 	.byte	0x00, 0xf0, 0x01, 0x1a


	//----- nvinfo : EIATTR_SPARSE_MMA_MASK
	.align		4
.L_348:
        /*0018*/ 	.byte	0x03, 0x50
        /*001a*/ 	.short	0x0000


	//----- nvinfo : EIATTR_MAXREG_COUNT
	.align		4
        /*001c*/ 	.byte	0x03, 0x1b
        /*001e*/ 	.short	0x00a8


	//----- nvinfo : EIATTR_NUM_BARRIERS
	.align		4
        /*0020*/ 	.byte	0x02, 0x4c
        /*0022*/ 	.byte	0x10
	.zero		1


	//----- nvinfo : EIATTR_EXTERNS
	.align		4
        /*0024*/ 	.byte	0x04, 0x0f
        /*0026*/ 	.short	(.L_350 - .L_349)


	//   ....[0]....
	.align		4
.L_349:
        /*0028*/ 	.word	index@(__assertfail)


	//----- nvinfo : EIATTR_ANNOTATIONS
	.align		4
.L_350:
        /*002c*/ 	.byte	0x04, 0x55
        /*002e*/ 	.short	(.L_352 - .L_351)


	//   ....[0]....
.L_351:
        /* <DEDUP_REMOVED lines=21> */


	//----- nvinfo : EIATTR_MERCURY_ISA_VERSION
	.align		4
.L_352:
        /*0170*/ 	.byte	0x03, 0x5f
        /*0172*/ 	.short	0x0101


	//----- nvinfo : EIATTR_INT_WARP_WIDE_INSTR_OFFSETS
	.align		4
        /*0174*/ 	.byte	0x04, 0x31
        /*0176*/ 	.short	(.L_354 - .L_353)


	//   ....[0]....
.L_353:
        /*0178*/ 	.word	0x00000180


	//   ....[1]....
        /*017c*/ 	.word	0x00000240


	//   ....[2]....
        /*0180*/ 	.word	0x00008af0


	//   ....[3]....
        /*0184*/ 	.word	0x00008f60


	//   ....[4]....
        /*0188*/ 	.word	0x00009530


	//   ....[5]....
        /*018c*/ 	.word	0x000098b0


	//----- nvinfo : EIATTR_COOP_GROUP_MASK_REGIDS
	.align		4
.L_354:
        /*0190*/ 	.byte	0x04, 0x29
        /*0192*/ 	.short	(.L_356 - .L_355)


	//   ....[0]....
.L_355:
        /*0194*/ 	.word	0xffffffff


	//   ....[1]....
        /*0198*/ 	.word	0xffffffff


	//   ....[2]....
        /*019c*/ 	.word	0xffffffff


	//   ....[3]....
        /*01a0*/ 	.word	0xffffffff


	//   ....[4]....
        /*01a4*/ 	.word	0xffffffff


	//   ....[5]....
        /*01a8*/ 	.word	0xffffffff


	//   ....[6]....
        /*01ac*/ 	.word	0xffffffff


	//   ....[7]....
        /*01b0*/ 	.word	0xffffffff


	//   ....[8]....
        /*01b4*/ 	.word	0xffffffff


	//   ....[9]....
        /*01b8*/ 	.word	0xffffffff


	//   ....[10]....
        /*01bc*/ 	.word	0xffffffff


	//   ....[11]....
        /*01c0*/ 	.word	0xffffffff


	//   ....[12]....
        /*01c4*/ 	.word	0xffffffff


	//   ....[13]....
        /*01c8*/ 	.word	0xffffffff


	//   ....[14]....
        /*01cc*/ 	.word	0xffffffff


	//   ....[15]....
        /*01d0*/ 	.word	0xffffffff


	//   ....[16]....
        /*01d4*/ 	.word	0xffffffff


	//   ....[17]....
        /*01d8*/ 	.word	0xffffffff


	//   ....[18]....
        /*01dc*/ 	.word	0xffffffff


	//   ....[19]....
        /*01e0*/ 	.word	0xffffffff


	//   ....[20]....
        /*01e4*/ 	.word	0xffffffff


	//   ....[21]....
        /*01e8*/ 	.word	0xffffffff


	//   ....[22]....
        /*01ec*/ 	.word	0xffffffff


	//   ....[23]....
        /*01f0*/ 	.word	0xffffffff


	//   ....[24]....
        /*01f4*/ 	.word	0xffffffff


	//   ....[25]....
        /*01f8*/ 	.word	0xffffffff


	//   ....[26]....
        /*01fc*/ 	.word	0xffffffff


	//   ....[27]....
        /*0200*/ 	.word	0xffffffff


	//   ....[28]....
        /*0204*/ 	.word	0xffffffff


	//   ....[29]....
        /*0208*/ 	.word	0xffffffff


	//   ....[30]....
        /*020c*/ 	.word	0xffffffff


	//   ....[31]....
        /*0210*/ 	.word	0xffffffff


	//   ....[32]....
        /*0214*/ 	.word	0xffffffff


	//   ....[33]....
        /*0218*/ 	.word	0xffffffff


	//   ....[34]....
        /*021c*/ 	.word	0xffffffff


	//   ....[35]....
        /*0220*/ 	.word	0xffffffff


	//   ....[36]....
        /*0224*/ 	.word	0xffffffff


	//   ....[37]....
        /*0228*/ 	.word	0xffffffff


	//   ....[38]....
        /*022c*/ 	.word	0xffffffff


	//   ....[39]....
        /*0230*/ 	.word	0xffffffff


	//   ....[40]....
        /*0234*/ 	.word	0xffffffff


	//   ....[41]....
        /*0238*/ 	.word	0xffffffff


	//   ....[42]....
        /*023c*/ 	.word	0xffffffff


	//   ....[43]....
        /*0240*/ 	.word	0xffffffff


	//   ....[44]....
        /*0244*/ 	.word	0xffffffff


	//   ....[45]....
        /*0248*/ 	.word	0xffffffff


	//   ....[46]....
        /*024c*/ 	.word	0xffffffff


	//   ....[47]....
        /*0250*/ 	.word	0xffffffff


	//   ....[48]....
        /*0254*/ 	.word	0xffffffff


	//   ....[49]....
        /*0258*/ 	.word	0xffffffff


	//   ....[50]....
        /*025c*/ 	.word	0xffffffff


	//   ....[51]....
        /*0260*/ 	.word	0xffffffff


	//   ....[52]....
        /*0264*/ 	.word	0xffffffff


	//   ....[53]....
        /*0268*/ 	.word	0xffffffff


	//   ....[54]....
        /*026c*/ 	.word	0xffffffff


	//   ....[55]....
        /*0270*/ 	.word	0xffffffff


	//   ....[56]....
        /*0274*/ 	.word	0xffffffff


	//   ....[57]....
        /*0278*/ 	.word	0xffffffff


	//   ....[58]....
        /*027c*/ 	.word	0xffffffff


	//   ....[59]....
        /*0280*/ 	.word	0xffffffff


	//   ....[60]....
        /*0284*/ 	.word	0xffffffff


	//   ....[61]....
        /*0288*/ 	.word	0xffffffff


	//   ....[62]....
        /*028c*/ 	.word	0xffffffff


	//   ....[63]....
        /*0290*/ 	.word	0xffffffff


	//   ....[64]....
        /*0294*/ 	.word	0xffffffff


	//   ....[65]....
        /*0298*/ 	.word	0xffffffff


	//   ....[66]....
        /*029c*/ 	.word	0xffffffff


	//   ....[67]....
        /*02a0*/ 	.word	0xffffffff


	//   ....[68]....
        /*02a4*/ 	.word	0xffffffff


	//   ....[69]....
        /*02a8*/ 	.word	0xffffffff


	//   ....[70]....
        /*02ac*/ 	.word	0xffffffff


	//   ....[71]....
        /*02b0*/ 	.word	0xffffffff


	//   ....[72]....
        /*02b4*/ 	.word	0xffffffff


	//   ....[73]....
        /*02b8*/ 	.word	0xffffffff


	//   ....[74]....
        /*02bc*/ 	.word	0xffffffff


	//   ....[75]....
        /*02c0*/ 	.word	0xffffffff


	//   ....[76]....
        /*02c4*/ 	.word	0xffffffff


	//   ....[77]....
        /*02c8*/ 	.word	0x0500000f


	//   ....[78]....
        /*02cc*/ 	.word	0x0500000f


	//   ....[79]....
        /*02d0*/ 	.word	0x0500000f


	//   ....[80]....
        /*02d4*/ 	.word	0x0500000f


	//----- nvinfo : EIATTR_COOP_GROUP_INSTR_OFFSETS
	.align		4
.L_356:
        /*02d8*/ 	.byte	0x04, 0x28
        /*02da*/ 	.short	(.L_358 - .L_357)


	//   ....[0]....
.L_357:
        /*02dc*/ 	.word	0x00000060


	//   ....[1]....
        /*02e0*/ 	.word	0x00000190


	//   ....[2]....
        /*02e4*/ 	.word	0x00000220


	//   ....[3]....
        /*02e8*/ 	.word	0x000003a0


	//   ....[4]....
        /*02ec*/ 	.word	0x00000610


	//   ....[5]....
        /*02f0*/ 	.word	0x00001170


	//   ....[6]....
        /*02f4*/ 	.word	0x00002120


	//   ....[7]....
        /*02f8*/ 	.word	0x00002240


	//   ....[8]....
        /*02fc*/ 	.word	0x00002360


	//   ....[9]....
        /*0300*/ 	.word	0x000024e0


	//   ....[10]....
        /*0304*/ 	.word	0x00002620


	//   ....[11]....
        /*0308*/ 	.word	0x00002670


	//   ....[12]....
        /*030c*/ 	.word	0x000026e0


	//   ....[13]....
        /*0310*/ 	.word	0x00002730


	//   ....[14]....
        /*0314*/ 	.word	0x00002750


	//   ....[15]....
        /*0318*/ 	.word	0x00002800


	//   ....[16]....
        /*031c*/ 	.word	0x00002930


	//   ....[17]....
        /*0320*/ 	.word	0x00002970


	//   ....[18]....
        /*0324*/ 	.word	0x00002f70


	//   ....[19]....
        /*0328*/ 	.word	0x00002f90


	//   ....[20]....
        /*032c*/ 	.word	0x00002fa0


	//   ....[21]....
        /*0330*/ 	.word	0x00002fc0


	//   ....[22]....
        /*0334*/ 	.word	0x00002fd0


	//   ....[23]....
        /*0338*/ 	.word	0x00002ff0


	//   ....[24]....
        /*033c*/ 	.word	0x00003030


	//   ....[25]....
        /*0340*/ 	.word	0x000030b0


	//   ....[26]....
        /*0344*/ 	.word	0x000032c0


	//   ....[27]....
        /*0348*/ 	.word	0x000033c0


	//   ....[28]....
        /*034c*/ 	.word	0x00003400


	//   ....[29]....
        /*0350*/ 	.word	0x00003480


	//   ....[30]....
        /*0354*/ 	.word	0x000034f0


	//   ....[31]....
        /*0358*/ 	.word	0x00003530


	//   ....[32]....
        /*035c*/ 	.word	0x00003570


	//   ....[33]....
        /*0360*/ 	.word	0x000035b0


	//   ....[34]....
        /*0364*/ 	.word	0x000035c0


	//   ....[35]....
        /*0368*/ 	.word	0x000036e0


	//   ....[36]....
        /*036c*/ 	.word	0x00003720


	//   ....[37]....
        /*0370*/ 	.word	0x00003770


	//   ....[38]....
        /*0374*/ 	.word	0x000037b0


	//   ....[39]....
        /*0378*/ 	.word	0x000037f0


	//   ....[40]....
        /*037c*/ 	.word	0x00003880


	//   ....[41]....
        /*0380*/ 	.word	0x000038c0


	//   ....[42]....
        /*0384*/ 	.word	0x00003920


	//   ....[43]....
        /*0388*/ 	.word	0x00003960


	//   ....[44]....
        /*038c*/ 	.word	0x000039e0


	//   ....[45]....
        /*0390*/ 	.word	0x00003ad0


	//   ....[46]....
        /*0394*/ 	.word	0x00003b10


	//   ....[47]....
        /*0398*/ 	.word	0x00003c20


	//   ....[48]....
        /*039c*/ 	.word	0x00003d40


	//   ....[49]....
        /*03a0*/ 	.word	0x00003e00


	//   ....[50]....
        /*03a4*/ 	.word	0x00003ec0


	//   ....[51]....
        /*03a8*/ 	.word	0x00003f20


	//   ....[52]....
        /*03ac*/ 	.word	0x00003f60


	//   ....[53]....
        /*03b0*/ 	.word	0x00003fa0


	//   ....[54]....
        /*03b4*/ 	.word	0x00003fd0


	//   ....[55]....
        /*03b8*/ 	.word	0x00004020


	//   ....[56]....
        /*03bc*/ 	.word	0x00004060


	//   ....[57]....
        /*03c0*/ 	.word	0x000040a0


	//   ....[58]....
        /*03c4*/ 	.word	0x000040e0


	//   ....[59]....
        /*03c8*/ 	.word	0x00004120


	//   ....[60]....
        /*03cc*/ 	.word	0x00004160


	//   ....[61]....
        /*03d0*/ 	.word	0x00004270


	//   ....[62]....
        /*03d4*/ 	.word	0x00004540


	//   ....[63]....
        /*03d8*/ 	.word	0x00004550


	//   ....[64]....
        /*03dc*/ 	.word	0x00004560


	//   ....[65]....
        /*03e0*/ 	.word	0x00004570


	//   ....[66]....
        /*03e4*/ 	.word	0x00004580


	//   ....[67]....
        /*03e8*/ 	.word	0x00004590


	//   ....[68]....
        /*03ec*/ 	.word	0x00004820


	//   ....[69]....
        /*03f0*/ 	.word	0x00004830


	//   ....[70]....
        /*03f4*/ 	.word	0x00007e10


	//   ....[71]....
        /*03f8*/ 	.word	0x00008790


	//   ....[72]....
        /*03fc*/ 	.word	0x00008a20


	//   ....[73]....
        /*0400*/ 	.word	0x00008c60


	//   ....[74]....
        /*0404*/ 	.word	0x00008e90


	//   ....[75]....
        /*0408*/ 	.word	0x00009140


	//   ....[76]....
        /*040c*/ 	.word	0x00009470


	//   ....[77]....
        /*0410*/ 	.word	0x0000b420


	//   ....[78]....
        /*0414*/ 	.word	0x0000b570


	//   ....[79]....
        /*0418*/ 	.word	0x0000b5e0


	//   ....[80]....
        /*041c*/ 	.word	0x0000b650


	//----- nvinfo : EIATTR_REG_RECONFIG
	.align		4
.L_358:
        /*0420*/ 	.byte	0x01, 0x54
	.zero		2


	//----- nvinfo : EIATTR_SYSCALL_OFFSETS
	.align		4
        /*0424*/ 	.byte	0x04, 0x46
        /*0426*/ 	.short	(.L_360 - .L_359)


	//   ....[0]....
.L_359:
        /*0428*/ 	.word	0x00000dd0


	//   ....[1]....
        /*042c*/ 	.word	0x00000ec0


	//   ....[2]....
        /*0430*/ 	.word	0x00001020


	//   ....[3]....
        /*0434*/ 	.word	0x00001110


	//----- nvinfo : EIATTR_MBARRIER_INSTR_OFFSETS
	.align		4
.L_360:
        /*0438*/ 	.byte	0x04, 0x39
        /*043a*/ 	.short	(.L_362 - .L_361)


	//   ....[0]....
.L_361:
        /*043c*/ 	.word	0x00000260
        /*0440*/ 	.word	0x000000ff
        /*0444*/ 	.word	0x00030c00
        /*0448*/ 	.short	0x0100
        /*044a*/ 	.byte	0x06
	.zero		1


	//   ....[1]....
        /*044c*/ 	.word	0x00000350
        /*0450*/ 	.word	0x000000ff
        /*0454*/ 	.word	0x00030c10
        /*0458*/ 	.short	0x0100
        /*045a*/ 	.byte	0x08
	.zero		1


	//   ....[2]....
        /*045c*/ 	.word	0x00000360
        /*0460*/ 	.word	0x000000ff
        /*0464*/ 	.word	0x00030c20
        /*0468*/ 	.short	0x0100
        /*046a*/ 	.byte	0x08
	.zero		1


	//   ....[3]....
        /*046c*/ 	.word	0x00000370
        /*0470*/ 	.word	0x000000ff
        /*0474*/ 	.word	0x00030c18
        /*0478*/ 	.short	0x0100
        /*047a*/ 	.byte	0x08
	.zero		1


	//   ....[4]....
        /*047c*/ 	.word	0x00000380
        /*0480*/ 	.word	0x000000ff
        /*0484*/ 	.word	0x00030c28
        /*0488*/ 	.short	0x0100
        /*048a*/ 	.byte	0x08
	.zero		1


	//   ....[5]....
        /*048c*/ 	.word	0x000004b0
        /*0490*/ 	.word	0x000000ff
        /*0494*/ 	.word	0x00030c30
        /*0498*/ 	.short	0x0100
        /*049a*/ 	.byte	0x08
	.zero		1


	//   ....[6]....
        /*049c*/ 	.word	0x000004c0
        /*04a0*/ 	.word	0x000000ff
        /*04a4*/ 	.word	0x00030c40
        /*04a8*/ 	.short	0x0100
        /*04aa*/ 	.byte	0x08
	.zero		1


	//   ....[7]....
        /*04ac*/ 	.word	0x000004d0
        /*04b0*/ 	.word	0x000000ff
        /*04b4*/ 	.word	0x00030c38
        /*04b8*/ 	.short	0x0100
        /*04ba*/ 	.byte	0x08
	.zero		1


	//   ....[8]....
        /*04bc*/ 	.word	0x000004e0
        /*04c0*/ 	.word	0x000000ff
        /*04c4*/ 	.word	0x00030c48
        /*04c8*/ 	.short	0x0100
        /*04ca*/ 	.byte	0x08
	.zero		1


	//   ....[9]....
        /*04cc*/ 	.word	0x000011c0
        /*04d0*/ 	.word	0x00000002
        /*04d4*/ 	.word	0x00030c00
        /*04d8*/ 	.short	0x010a
        /*04da*/ 	.byte	0x3f
	.zero		1


	//   ....[10]....
        /*04dc*/ 	.word	0x00001340
        /*04e0*/ 	.word	0x00000002
        /*04e4*/ 	.word	0x00030c00
        /*04e8*/ 	.short	0x010a
        /*04ea*/ 	.byte	0x3f
	.zero		1


	//   ....[11]....
        /*04ec*/ 	.word	0x00001aa0
        /*04f0*/ 	.word	0x00000019
        /*04f4*/ 	.word	0x00030c10
        /*04f8*/ 	.short	0x010a
        /*04fa*/ 	.byte	0x3f
	.zero		1


	//   ....[12]....
        /*04fc*/ 	.word	0x00001b10
        /*0500*/ 	.word	0x00000019
        /*0504*/ 	.word	0x00030c10
        /*0508*/ 	.short	0x010a
        /*050a*/ 	.byte	0x3f
	.zero		1


	//   ....[13]....
        /*050c*/ 	.word	0x00001f30
        /*0510*/ 	.word	0x00000019
        /*0514*/ 	.word	0x00030c30
        /*0518*/ 	.short	0x010a
        /*051a*/ 	.byte	0x3f
	.zero		1


	//   ....[14]....
        /*051c*/ 	.word	0x00001fb0
        /*0520*/ 	.word	0x00000019
        /*0524*/ 	.word	0x00030c30
        /*0528*/ 	.short	0x010a
        /*052a*/ 	.byte	0x3f
	.zero		1


	//   ....[15]....
        /*052c*/ 	.word	0x00005840
        /*0530*/ 	.word	0x00000000
        /*0534*/ 	.word	0x00000000
        /*0538*/ 	.short	0x0101
        /*053a*/ 	.byte	0x3f
	.zero		1


	//   ....[16]....
        /*053c*/ 	.word	0x00005c80
        /*0540*/ 	.word	0x00000000
        /*0544*/ 	.word	0x00000000
        /*0548*/ 	.short	0x0101
        /*054a*/ 	.byte	0x3f
	.zero		1


	//   ....[17]....
        /*054c*/ 	.word	0x00009db0
        /*0550*/ 	.word	0x0000000c
        /*0554*/ 	.word	0x00030c20
        /*0558*/ 	.short	0x010a
        /*055a*/ 	.byte	0x3f
	.zero		1


	//   ....[18]....
        /*055c*/ 	.word	0x0000a260
        /*0560*/ 	.word	0x0000000c
        /*0564*/ 	.word	0x00030c40
        /*0568*/ 	.short	0x010a
        /*056a*/ 	.byte	0x3f
	.zero		1


	//   ....[19]....
        /*056c*/ 	.word	0x0000a4a0
        /*0570*/ 	.word	0x0000000c
        /*0574*/ 	.word	0x00030c28
        /*0578*/ 	.short	0x010a
        /*057a*/ 	.byte	0x3f
	.zero		1


	//   ....[20]....
        /*057c*/ 	.word	0x0000a660
        /*0580*/ 	.word	0x0000000c
        /*0584*/ 	.word	0x00030c48
        /*0588*/ 	.short	0x010a
        /*058a*/ 	.byte	0x3f
	.zero		1


	//   ....[21]....
        /*058c*/ 	.word	0x0000a870
        /*0590*/ 	.word	0x0000000c
        /*0594*/ 	.word	0x00030c20
        /*0598*/ 	.short	0x010a
        /*059a*/ 	.byte	0x3f
	.zero		1


	//   ....[22]....
        /*059c*/ 	.word	0x0000aa90
        /*05a0*/ 	.word	0x0000000c
        /*05a4*/ 	.word	0x00030c40
        /*05a8*/ 	.short	0x010a
        /*05aa*/ 	.byte	0x3f
	.zero		1


	//   ....[23]....
        /*05ac*/ 	.word	0x0000aca0
        /*05b0*/ 	.word	0x0000000c
        /*05b4*/ 	.word	0x00030c28
        /*05b8*/ 	.short	0x010a
        /*05ba*/ 	.byte	0x3f
	.zero		1


	//   ....[24]....
        /*05bc*/ 	.word	0x0000aeb0
        /*05c0*/ 	.word	0x0000000d
        /*05c4*/ 	.word	0x00030c40
        /*05c8*/ 	.short	0x010a
        /*05ca*/ 	.byte	0x3f
	.zero		1


	//   ....[25]....
        /*05cc*/ 	.word	0x0000b2a0
        /*05d0*/ 	.word	0x00000007
        /*05d4*/ 	.word	0x00000000
        /*05d8*/ 	.short	0x010a
        /*05da*/ 	.byte	0x3f
	.zero		1


	//   ....[26]....
        /*05dc*/ 	.word	0x0000b2f0
        /*05e0*/ 	.word	0x0000000b
        /*05e4*/ 	.word	0x00000000
        /*05e8*/ 	.short	0x010a
        /*05ea*/ 	.byte	0x3f
	.zero		1


	//   ....[27]....
        /*05ec*/ 	.word	0x0000b350
        /*05f0*/ 	.word	0x00000009
        /*05f4*/ 	.word	0x00000000
        /*05f8*/ 	.short	0x010a
        /*05fa*/ 	.byte	0x3f
	.zero		1


	//   ....[28]....
        /*05fc*/ 	.word	0x0000b380
        /*0600*/ 	.word	0x00000003
        /*0604*/ 	.word	0x00000000
        /*0608*/ 	.short	0x010a
        /*060a*/ 	.byte	0x3f
	.zero		1


	//   ....[29]....
        /*060c*/ 	.word	0x0000b450
        /*0610*/ 	.word	0x00000002
        /*0614*/ 	.word	0x00030c00
        /*0618*/ 	.short	0x010a
        /*061a*/ 	.byte	0x3f
	.zero		1


	//   ....[30]....
        /*061c*/ 	.word	0x0000b4a0
        /*0620*/ 	.word	0x00000019
        /*0624*/ 	.word	0x00030c10
        /*0628*/ 	.short	0x010a
        /*062a*/ 	.byte	0x3f
	.zero		1


	//   ....[31]....
        /*062c*/ 	.word	0x0000b4f0
        /*0630*/ 	.word	0x00000019
        /*0634*/ 	.word	0x00030c30
        /*0638*/ 	.short	0x010a
        /*063a*/ 	.byte	0x3f
	.zero		1


	//   ....[32]....
        /*063c*/ 	.word	0x0000b690
        /*0640*/ 	.word	0x0000000c
        /*0644*/ 	.word	0x00030c20
        /*0648*/ 	.short	0x010a
        /*064a*/ 	.byte	0x3f
	.zero		1


	//   ....[33]....
        /*064c*/ 	.word	0x0000b6e0
        /*0650*/ 	.word	0x0000000c
        /*0654*/ 	.word	0x00030c40
        /*0658*/ 	.short	0x010a
        /*065a*/ 	.byte	0x3f
	.zero		1


	//   ....[34]....
        /*065c*/ 	.word	0x0000b730
        /*0660*/ 	.word	0x0000000c
        /*0664*/ 	.word	0x00030c28
        /*0668*/ 	.short	0x010a
        /*066a*/ 	.byte	0x3f
	.zero		1


	//   ....[35]....
        /*066c*/ 	.word	0x0000b780
        /*0670*/ 	.word	0x0000000c
        /*0674*/ 	.word	0x00030c48
        /*0678*/ 	.short	0x010a
        /*067a*/ 	.byte	0x3f
	.zero		1


	//   ....[36]....
        /*067c*/ 	.word	0x0000b7e0
        /*0680*/ 	.word	0x0000000c
        /*0684*/ 	.word	0x00030c20
        /*0688*/ 	.short	0x010a
        /*068a*/ 	.byte	0x3f
	.zero		1


	//   ....[37]....
        /*068c*/ 	.word	0x0000b830
        /*0690*/ 	.word	0x0000000c
        /*0694*/ 	.word	0x00030c40
        /*0698*/ 	.short	0x010a
        /*069a*/ 	.byte	0x3f
	.zero		1


	//   ....[38]....
        /*069c*/ 	.word	0x0000b880
        /*06a0*/ 	.word	0x0000000c
        /*06a4*/ 	.word	0x00030c28
        /*06a8*/ 	.short	0x010a
        /*06aa*/ 	.byte	0x3f
	.zero		1


	//   ....[39]....
        /*06ac*/ 	.word	0x0000b8d0
        /*06b0*/ 	.word	0x0000000d
        /*06b4*/ 	.word	0x00030c40
        /*06b8*/ 	.short	0x010a
        /*06ba*/ 	.byte	0x3f
	.zero		1


	//   ....[40]....
        /*06bc*/ 	.word	0x0000b9a0
        /*06c0*/ 	.word	0x00000007
        /*06c4*/ 	.word	0x00000000
        /*06c8*/ 	.short	0x010a
        /*06ca*/ 	.byte	0x3f
	.zero		1


	//   ....[41]....
        /*06cc*/ 	.word	0x0000b9f0
        /*06d0*/ 	.word	0x0000000b
        /*06d4*/ 	.word	0x00000000
        /*06d8*/ 	.short	0x010a
        /*06da*/ 	.byte	0x3f
	.zero		1


	//   ....[42]....
        /*06dc*/ 	.word	0x0000ba40
        /*06e0*/ 	.word	0x00000009
        /*06e4*/ 	.word	0x00000000
        /*06e8*/ 	.short	0x010a
        /*06ea*/ 	.byte	0x3f
	.zero		1


	//----- nvinfo : EIATTR_NUM_MBARRIERS
	.align		4
.L_362:
        /*06ec*/ 	.byte	0x03, 0x38
        /*06ee*/ 	.short	0x0009


	//----- nvinfo : EIATTR_EXIT_INSTR_OFFSETS
	.align		4
        /*06f0*/ 	.byte	0x04, 0x1c
        /*06f2*/ 	.short	(.L_364 - .L_363)


	//   ....[0]....
.L_363:
        /*06f4*/ 	.word	0x0000b3d0


	//----- nvinfo : EIATTR_MAX_THREADS
	.align		4
.L_364:
        /*06f8*/ 	.byte	0x04, 0x05
        /*06fa*/ 	.short	(.L_366 - .L_365)
.L_365:
        /*06fc*/ 	.word	0x00000180
        /*0700*/ 	.word	0x00000001
        /*0704*/ 	.word	0x00000001


	//----- nvinfo : EIATTR_CRS_STACK_SIZE
	.align		4
.L_366:
        /*0708*/ 	.byte	0x04, 0x1e
        /*070a*/ 	.short	(.L_368 - .L_367)
.L_367:
        /*070c*/ 	.word	0x00000000


	//----- nvinfo : EIATTR_CBANK_PARAM_SIZE
	.align		4
.L_368:
        /*0710*/ 	.byte	0x03, 0x19
        /*0712*/ 	.short	0x06f0


	//----- nvinfo : EIATTR_PARAM_CBANK
	.align		4
        /*0714*/ 	.byte	0x04, 0x0a
        /*0716*/ 	.short	(.L_370 - .L_369)
	.align		4
.L_369:
        /*0718*/ 	.word	index@(.nv.constant0._ZN7cutlass13device_kernelIN5flash11enable_sm90INS1_16FlashAttnBwdSm90INS1_25CollectiveMainloopBwdSm90ILi2ELi2ELi2EN4cute5tupleIJNS5_1CILi1EEES8_S8_EEENS6_IJNS7_ILi128EEESA_NS7_ILi64EEEEEENS_6half_tEfNS_4arch4Sm90ELb0ELb0ELb1ELb1ELb1ELb1ELb0ELb0ELi2ELi1ELi2ELi2ELb0EEENS1_21CollectiveEpilogueBwdISC_SD_SF_Li256ELb1ELb0ELi1EEENS1_19SingleTileSchedulerILb1ELb0ELb0ELi128EEEEEEEEEvNT_6ParamsE)
        /*071c*/ 	.short	0x0210
        /*071e*/ 	.short	0x06f0


	//----- nvinfo : EIATTR_SW_WAR
	.align		4
.L_370:
        /*0720*/ 	.byte	0x04, 0x36
        /*0722*/ 	.short	(.L_372 - .L_371)
.L_371:
        /*0724*/ 	.word	0x00000008
.L_372:


//--------------------- .nv.info._ZN7cutlass13device_kernelIN5flash11enable_sm90INS1_16FlashAttnBwdSm90INS1_25CollectiveMainloopBwdSm90ILi2ELi2ELi2EN4cute5tupleIJNS5_1CILi1EEES8_S8_EEENS6_IJNS7_ILi128EEESA_NS7_ILi64EEEEEENS_6half_tEfNS_4arch4Sm90ELb0ELb0ELb1ELb1ELb0ELb1ELb0ELb0ELi2ELi1ELi2ELi2ELb0EEENS1_24CollectiveEpilogueBwdGQAISC_fSF_Li256ELb1ELb0EEENS1_19SingleTileSchedulerILb1ELb0ELb0ELi128EEEEEEEEEvNT_6ParamsE --------------------------
	.section	.nv.info._ZN7cutlass13device_kernelIN5flash11enable_sm90INS1_16FlashAttnBwdSm90INS1_25CollectiveMainloopBwdSm90ILi2ELi2ELi2EN4cute5tupleIJNS5_1CILi1EEES8_S8_EEENS6_IJNS7_ILi128EEESA_NS7_ILi64EEEEEENS_6half_tEfNS_4arch4Sm90ELb0ELb0ELb1ELb1ELb0ELb1ELb0ELb0ELi2ELi1ELi2ELi2ELb0EEENS1_24CollectiveEpilogueBwdGQAISC_fSF_Li256ELb1ELb0EEENS1_19SingleTileSchedulerILb1ELb0ELb0ELi128EEEEEEEEEvNT_6ParamsE,"",@"SHT_CUDA_INFO"
	.sectionflags	@""
	.align	4


	//----- nvinfo : EIATTR_CUDA_API_VERSION
	.align		4
        /*0000*/ 	.byte	0x04, 0x37
        /*0002*/ 	.short	(.L_374 - .L_373)
.L_373:
        /*0004*/ 	.word	0x00000082


	//----- nvinfo : EIATTR_KPARAM_INFO
	.align		4
.L_374:
        /*0008*/ 	.byte	0x04, 0x17
        /*000a*/ 	.short	(.L_376 - .L_375)
.L_375:
        /*000c*/ 	.word	0x00000000
        /*0010*/ 	.short	0x0000
        /*0012*/ 	.short	0x0070
        /*0014*/ 	.byte	0x00, 0xf0, 0x01, 0x1a


	//----- nvinfo : EIATTR_SPARSE_MMA_MASK
	.align		4
.L_376:
        /*0018*/ 	.byte	0x03, 0x50
        /*001a*/ 	.short	0x0000


	//----- nvinfo : EIATTR_MAXREG_COUNT
	.align		4
        /*001c*/ 	.byte	0x03, 0x1b
        /*001e*/ 	.short	0x00a8


	//----- nvinfo : EIATTR_NUM_BARRIERS
	.align		4
        /*0020*/ 	.byte	0x02, 0x4c
        /*0022*/ 	.byte	0x10
	.zero		1


	//----- nvinfo : EIATTR_EXTERNS
	.align		4
        /*0024*/ 	.byte	0x04, 0x0f
        /*0026*/ 	.short	(.L_378 - .L_377)


	//   ....[0]....
	.align		4
.L_377:
        /*0028*/ 	.word	index@(__assertfail)


	//----- nvinfo : EIATTR_ANNOTATIONS
	.align		4
.L_378:
        /*002c*/ 	.byte	0x04, 0x55
        /*002e*/ 	.short	(.L_380 - .L_379)


	//   ....[0]....
.L_379:
        /* <DEDUP_REMOVED lines=22> */
        /*0184*/ 	.byte	0x60, 0x93, 0x00, 0x00


	//----- nvinfo : EIATTR_MERCURY_ISA_VERSION
	.align		4
.L_380:
        /*0188*/ 	.byte	0x03, 0x5f
        /*018a*/ 	.short	0x0101


	//----- nvinfo : EIATTR_INT_WARP_WIDE_INSTR_OFFSETS
	.align		4
        /*018c*/ 	.byte	0x04, 0x31
        /*018e*/ 	.short	(.L_382 - .L_381)


	//   ....[0]....
.L_381:
        /*0190*/ 	.word	0x00000180


	//   ....[1]....
        /*0194*/ 	.word	0x00000240


	//   ....[2]....
        /*0198*/ 	.word	0x00007a60


	//----- nvinfo : EIATTR_COOP_GROUP_MASK_REGIDS
	.align		4
.L_382:
        /*019c*/ 	.byte	0x04, 0x29
        /*019e*/ 	.short	(.L_384 - .L_383)


	//   ....[0]....
.L_383:
        /*01a0*/ 	.word	0xffffffff


	//   ....[1]....
        /*01a4*/ 	.word	0xffffffff


	//   ....[2]....
        /*01a8*/ 	.word	0xffffffff


	//   ....[3]....
        /*01ac*/ 	.word	0xffffffff


	//   ....[4]....
        /*01b0*/ 	.word	0xffffffff


	//   ....[5]....
        /*01b4*/ 	.word	0xffffffff


	//   ....[6]....
        /*01b8*/ 	.word	0xffffffff


	//   ....[7]....
        /*01bc*/ 	.word	0xffffffff


	//   ....[8]....
        /*01c0*/ 	.word	0xffffffff


	//   ....[9]....
        /*01c4*/ 	.word	0xffffffff


	//   ....[10]....
        /*01c8*/ 	.word	0xffffffff


	//   ....[11]....
        /*01cc*/ 	.word	0xffffffff


	//   ....[12]....
        /*01d0*/ 	.word	0xffffffff


	//   ....[13]....
        /*01d4*/ 	.word	0xffffffff


	//   ....[14]....
        /*01d8*/ 	.word	0xffffffff


	//   ....[15]....
        /*01dc*/ 	.word	0xffffffff


	//   ....[16]....
        /*01e0*/ 	.word	0xffffffff


	//   ....[17]....
        /*01e4*/ 	.word	0xffffffff


	//   ....[18]....
        /*01e8*/ 	.word	0xffffffff


	//   ....[19]....
        /*01ec*/ 	.word	0xffffffff


	//   ....[20]....
        /*01f0*/ 	.word	0xffffffff


	//   ....[21]....
        /*01f4*/ 	.word	0xffffffff


	//   ....[22]....
        /*01f8*/ 	.word	0xffffffff


	//   ....[23]....
        /*01fc*/ 	.word	0xffffffff


	//   ....[24]....
        /*0200*/ 	.word	0xffffffff


	//   ....[25]....
        /*0204*/ 	.word	0xffffffff


	//   ....[26]....
        /*0208*/ 	.word	0xffffffff


	//   ....[27]....
        /*020c*/ 	.word	0xffffffff


	//   ....[28]....
        /*0210*/ 	.word	0xffffffff


	//   ....[29]....
        /*0214*/ 	.word	0xffffffff


	//   ....[30]....
        /*0218*/ 	.word	0xffffffff


	//   ....[31]....
        /*021c*/ 	.word	0xffffffff


	//   ....[32]....
        /*0220*/ 	.word	0xffffffff


	//   ....[33]....
        /*0224*/ 	.word	0xffffffff


	//   ....[34]....
        /*0228*/ 	.word	0xffffffff


	//   ....[35]....
        /*022c*/ 	.word	0xffffffff


	//   ....[36]....
        /*0230*/ 	.word	0xffffffff


	//   ....[37]....
        /*0234*/ 	.word	0xffffffff


	//   ....[38]....
        /*0238*/ 	.word	0xffffffff


	//   ....[39]....
        /*023c*/ 	.word	0xffffffff


	//   ....[40]....
        /*0240*/ 	.word	0xffffffff


	//   ....[41]....
        /*0244*/ 	.word	0xffffffff


	//   ....[42]....
        /*0248*/ 	.word	0xffffffff


	//   ....[43]....
        /*024c*/ 	.word	0xffffffff


	//   ....[44]....
        /*0250*/ 	.word	0xffffffff


	//   ....[45]....
        /*0254*/ 	.word	0xffffffff


	//   ....[46]....
        /*0258*/ 	.word	0xffffffff


	//   ....[47]....
        /*025c*/ 	.word	0xffffffff


	//   ....[48]....
        /*0260*/ 	.word	0xffffffff


	//   ....[49]....
        /*0264*/ 	.word	0xffffffff


	//   ....[50]....
        /*0268*/ 	.word	0xffffffff


	//   ....[51]....
        /*026c*/ 	.word	0xffffffff


	//   ....[52]....
        /*0270*/ 	.word	0xffffffff


	//   ....[53]....
        /*0274*/ 	.word	0xffffffff


	//   ....[54]....
        /*0278*/ 	.word	0xffffffff


	//   ....[55]....
        /*027c*/ 	.word	0xffffffff


	//   ....[56]....
        /*0280*/ 	.word	0xffffffff


	//   ....[57]....
        /*0284*/ 	.word	0xffffffff


	//   ....[58]....
        /*0288*/ 	.word	0xffffffff


	//   ....[59]....
        /*028c*/ 	.word	0xffffffff


	//   ....[60]....
        /*0290*/ 	.word	0xffffffff


	//   ....[61]....
        /*0294*/ 	.word	0xffffffff


	//   ....[62]....
        /*0298*/ 	.word	0xffffffff


	//   ....[63]....
        /*029c*/ 	.word	0xffffffff


	//   ....[64]....
        /*02a0*/ 	.word	0xffffffff


	//   ....[65]....
        /*02a4*/ 	.word	0xffffffff


	//   ....[66]....
        /*02a8*/ 	.word	0xffffffff


	//   ....[67]....
        /*02ac*/ 	.word	0xffffffff


	//   ....[68]....
        /*02b0*/ 	.word	0xffffffff


	//   ....[69]....
        /*02b4*/ 	.word	0xffffffff


	//   ....[70]....
        /*02b8*/ 	.word	0xffffffff


	//   ....[71]....
        /*02bc*/ 	.word	0x0500000f


	//----- nvinfo : EIATTR_COOP_GROUP_INSTR_OFFSETS
	.align		4
.L_384:
        /*02c0*/ 	.byte	0x04, 0x28
        /*02c2*/ 	.short	(.L_386 - .L_385)


	//   ....[0]....
.L_385:
        /*02c4*/ 	.word	0x00000060


	//   ....[1]....
        /*02c8*/ 	.word	0x00000190


	//   ....[2]....
        /*02cc*/ 	.word	0x00000220


	//   ....[3]....
        /*02d0*/ 	.word	0x000003a0


	//   ....[4]....
        /*02d4*/ 	.word	0x00000610


	//   ....[5]....
        /*02d8*/ 	.word	0x00001170


	//   ....[6]....
        /*02dc*/ 	.word	0x000021d0


	//   ....[7]....
        /*02e0*/ 	.word	0x000022d0


	//   ....[8]....
        /*02e4*/ 	.word	0x00002410


	//   ....[9]....
        /*02e8*/ 	.word	0x00002590


	//   ....[10]....
        /*02ec*/ 	.word	0x000026f0


	//   ....[11]....
        /*02f0*/ 	.word	0x00002730


	//   ....[12]....
        /*02f4*/ 	.word	0x00002790


	//   ....[13]....
        /*02f8*/ 	.word	0x000027d0


	//   ....[14]....
        /*02fc*/ 	.word	0x000027e0


	//   ....[15]....
        /*0300*/ 	.word	0x00002820


	//   ....[16]....
        /*0304*/ 	.word	0x00002900


	//   ....[17]....
        /*0308*/ 	.word	0x000029c0


	//   ....[18]....
        /*030c*/ 	.word	0x00002f10


	//   ....[19]....
        /*0310*/ 	.word	0x00002f20


	//   ....[20]....
        /*0314*/ 	.word	0x00002f40


	//   ....[21]....
        /*0318*/ 	.word	0x00002f50


	//   ....[22]....
        /*031c*/ 	.word	0x00002f70


	//   ....[23]....
        /*0320*/ 	.word	0x00002f80


	//   ....[24]....
        /*0324*/ 	.word	0x00002fd0


	//   ....[25]....
        /*0328*/ 	.word	0x00003130


	//   ....[26]....
        /*032c*/ 	.word	0x00003230


	//   ....[27]....
        /*0330*/ 	.word	0x00003290


	//   ....[28]....
        /*0334*/ 	.word	0x000032e0


	//   ....[29]....
        /*0338*/ 	.word	0x00003370


	//   ....[30]....
        /*033c*/ 	.word	0x00003570


	//   ....[31]....
        /*0340*/ 	.word	0x000035e0


	//   ....[32]....
        /*0344*/ 	.word	0x00003640


	//   ....[33]....
        /*0348*/ 	.word	0x00003680


	//   ....[34]....
        /*034c*/ 	.word	0x000036c0


	//   ....[35]....
        /*0350*/ 	.word	0x00003700


	//   ....[36]....
        /*0354*/ 	.word	0x00003740


	//   ....[37]....
        /*0358*/ 	.word	0x00003780


	//   ....[38]....
        /*035c*/ 	.word	0x000037f0


	//   ....[39]....
        /*0360*/ 	.word	0x00003830


	//   ....[40]....
        /*0364*/ 	.word	0x000038f0


	//   ....[41]....
        /*0368*/ 	.word	0x00003930


	//   ....[42]....
        /*036c*/ 	.word	0x00003970


	//   ....[43]....
        /*0370*/ 	.word	0x000039f0


	//   ....[44]....
        /*0374*/ 	.word	0x00003a40


	//   ....[45]....
        /*0378*/ 	.word	0x00003bb0


	//   ....[46]....
        /*037c*/ 	.word	0x00003c30


	//   ....[47]....
        /*0380*/ 	.word	0x00003c70


	//   ....[48]....
        /*0384*/ 	.word	0x00003cc0


	//   ....[49]....
        /*0388*/ 	.word	0x00003d30


	//   ....[50]....
        /*038c*/ 	.word	0x00003d80


	//   ....[51]....
        /*0390*/ 	.word	0x00003ec0


	//   ....[52]....
        /*0394*/ 	.word	0x00003f00


	//   ....[53]....
        /*0398*/ 	.word	0x00004030


	//   ....[54]....
        /*039c*/ 	.word	0x00004070


	//   ....[55]....
        /*03a0*/ 	.word	0x000040b0


	//   ....[56]....
        /*03a4*/ 	.word	0x000040f0


	//   ....[57]....
        /*03a8*/ 	.word	0x00004100


	//   ....[58]....
        /*03ac*/ 	.word	0x00004150


	//   ....[59]....
        /*03b0*/ 	.word	0x000041a0


	//   ....[60]....
        /*03b4*/ 	.word	0x00004270


	//   ....[61]....
        /*03b8*/ 	.word	0x00004300


	//   ....[62]....
        /*03bc*/ 	.word	0x000045d0


	//   ....[63]....
        /*03c0*/ 	.word	0x000045f0


	//   ....[64]....
        /*03c4*/ 	.word	0x00004600


	//   ....[65]....
        /*03c8*/ 	.word	0x00004610


	//   ....[66]....
        /*03cc*/ 	.word	0x00004620


	//   ....[67]....
        /*03d0*/ 	.word	0x00004660


	//   ....[68]....
        /*03d4*/ 	.word	0x00004690


	//   ....[69]....
        /*03d8*/ 	.word	0x000046b0


	//   ....[70]....
        /*03dc*/ 	.word	0x000067c0


	//   ....[71]....
        /*03e0*/ 	.word	0x000095d0


	//----- nvinfo : EIATTR_REG_RECONFIG
	.align		4
.L_386:
        /*03e4*/ 	.byte	0x01, 0x54
	.zero		2


	//----- nvinfo : EIATTR_SYSCALL_OFFSETS
	.align		4
        /*03e8*/ 	.byte	0x04, 0x46
        /*03ea*/ 	.short	(.L_388 - .L_387)


	//   ....[0]....
.L_387:
        /*03ec*/ 	.word	0x00000dd0


	//   ....[1]....
        /*03f0*/ 	.word	0x00000ec0


	//   ....[2]....
        /*03f4*/ 	.word	0x00001020


	//   ....[3]....
        /*03f8*/ 	.word	0x00001110


	//----- nvinfo : EIATTR_MBARRIER_INSTR_OFFSETS
	.align		4
.L_388:
        /*03fc*/ 	.byte	0x04, 0x39
        /*03fe*/ 	.short	(.L_390 - .L_389)


	//   ....[0]....
.L_389:
        /*0400*/ 	.word	0x00000260
        /*0404*/ 	.word	0x000000ff
        /*0408*/ 	.word	0x00030c00
        /*040c*/ 	.short	0x0100
        /*040e*/ 	.byte	0x06
	.zero		1


	//   ....[1]....
        /*0410*/ 	.word	0x00000350
        /*0414*/ 	.word	0x000000ff
        /*0418*/ 	.word	0x00030c10
        /*041c*/ 	.short	0x0100
        /*041e*/ 	.byte	0x08
	.zero		1


	//   ....[2]....
        /*0420*/ 	.word	0x00000360
        /*0424*/ 	.word	0x000000ff
        /*0428*/ 	.word	0x00030c20
        /*042c*/ 	.short	0x0100
        /*042e*/ 	.byte	0x08
	.zero		1


	//   ....[3]....
        /*0430*/ 	.word	0x00000370
        /*0434*/ 	.word	0x000000ff
        /*0438*/ 	.word	0x00030c18
        /*043c*/ 	.short	0x0100
        /*043e*/ 	.byte	0x08
	.zero		1


	//   ....[4]....
        /*0440*/ 	.word	0x00000380
        /*0444*/ 	.word	0x000000ff
        /*0448*/ 	.word	0x00030c28
        /*044c*/ 	.short	0x0100
        /*044e*/ 	.byte	0x08
	.zero		1


	//   ....[5]....
        /*0450*/ 	.word	0x000004b0
        /*0454*/ 	.word	0x000000ff
        /*0458*/ 	.word	0x00030c30
        /*045c*/ 	.short	0x0100
        /*045e*/ 	.byte	0x08
	.zero		1


	//   ....[6]....
        /*0460*/ 	.word	0x000004c0
        /*0464*/ 	.word	0x000000ff
        /*0468*/ 	.word	0x00030c40
        /*046c*/ 	.short	0x0100
        /*046e*/ 	.byte	0x08
	.zero		1


	//   ....[7]....
        /*0470*/ 	.word	0x000004d0
        /*0474*/ 	.word	0x000000ff
        /*0478*/ 	.word	0x00030c38
        /*047c*/ 	.short	0x0100
        /*047e*/ 	.byte	0x08
	.zero		1


	//   ....[8]....
        /*0480*/ 	.word	0x000004e0
        /*0484*/ 	.word	0x000000ff
        /*0488*/ 	.word	0x00030c48
        /*048c*/ 	.short	0x0100
        /*048e*/ 	.byte	0x08
	.zero		1


	//   ....[9]....
        /*0490*/ 	.word	0x000011c0
        /*0494*/ 	.word	0x00000002
        /*0498*/ 	.word	0x00030c00
        /*049c*/ 	.short	0x010a
        /*049e*/ 	.byte	0x3f
	.zero		1


	//   ....[10]....
        /*04a0*/ 	.word	0x00001340
        /*04a4*/ 	.word	0x00000002
        /*04a8*/ 	.word	0x00030c00
        /*04ac*/ 	.short	0x010a
        /*04ae*/ 	.byte	0x3f
	.zero		1


	//   ....[11]....
        /*04b0*/ 	.word	0x00001aa0
        /*04b4*/ 	.word	0x00000003
        /*04b8*/ 	.word	0x00030c10
        /*04bc*/ 	.short	0x010a
        /*04be*/ 	.byte	0x3f
	.zero		1


	//   ....[12]....
        /*04c0*/ 	.word	0x00001b10
        /*04c4*/ 	.word	0x00000003
        /*04c8*/ 	.word	0x00030c10
        /*04cc*/ 	.short	0x010a
        /*04ce*/ 	.byte	0x3f
	.zero		1


	//   ....[13]....
        /*04d0*/ 	.word	0x00001f30
        /*04d4*/ 	.word	0x00000003
        /*04d8*/ 	.word	0x00030c30
        /*04dc*/ 	.short	0x010a
        /*04de*/ 	.byte	0x3f
	.zero		1


	//   ....[14]....
        /*04e0*/ 	.word	0x00001fb0
        /*04e4*/ 	.word	0x00000003
        /*04e8*/ 	.word	0x00030c30
        /*04ec*/ 	.short	0x010a
        /*04ee*/ 	.byte	0x3f
	.zero		1


	//   ....[15]....
        /*04f0*/ 	.word	0x00005870
        /*04f4*/ 	.word	0x00000000
        /*04f8*/ 	.word	0x00000000
        /*04fc*/ 	.short	0x0101
        /*04fe*/ 	.byte	0x3f
	.zero		1


	//   ....[16]....
        /*0500*/ 	.word	0x00005cb0
        /*0504*/ 	.word	0x00000003
        /*0508*/ 	.word	0x00000000
        /*050c*/ 	.short	0x0101
        /*050e*/ 	.byte	0x3f
	.zero		1


	//   ....[17]....
        /*0510*/ 	.word	0x00007f60
        /*0514*/ 	.word	0x0000000c
        /*0518*/ 	.word	0x00030c20
        /*051c*/ 	.short	0x010a
        /*051e*/ 	.byte	0x3f
	.zero		1


	//   ....[18]....
        /*0520*/ 	.word	0x00008410
        /*0524*/ 	.word	0x0000000c
        /*0528*/ 	.word	0x00030c40
        /*052c*/ 	.short	0x010a
        /*052e*/ 	.byte	0x3f
	.zero		1


	//   ....[19]....
        /*0530*/ 	.word	0x00008650
        /*0534*/ 	.word	0x0000000c
        /*0538*/ 	.word	0x00030c28
        /*053c*/ 	.short	0x010a
        /*053e*/ 	.byte	0x3f
	.zero		1


	//   ....[20]....
        /*0540*/ 	.word	0x00008810
        /*0544*/ 	.word	0x0000000c
        /*0548*/ 	.word	0x00030c48
        /*054c*/ 	.short	0x010a
        /*054e*/ 	.byte	0x3f
	.zero		1


	//   ....[21]....
        /*0550*/ 	.word	0x00008a20
        /*0554*/ 	.word	0x0000000c
        /*0558*/ 	.word	0x00030c20
        /*055c*/ 	.short	0x010a
        /*055e*/ 	.byte	0x3f
	.zero		1


	//   ....[22]....
        /*0560*/ 	.word	0x00008c40
        /*0564*/ 	.word	0x0000000c
        /*0568*/ 	.word	0x00030c40
        /*056c*/ 	.short	0x010a
        /*056e*/ 	.byte	0x3f
	.zero		1


	//   ....[23]....
        /*0570*/ 	.word	0x00008e50
        /*0574*/ 	.word	0x0000000c
        /*0578*/ 	.word	0x00030c28
        /*057c*/ 	.short	0x010a
        /*057e*/ 	.byte	0x3f
	.zero		1


	//   ....[24]....
        /*0580*/ 	.word	0x00009060
        /*0584*/ 	.word	0x0000000d
        /*0588*/ 	.word	0x00030c40
        /*058c*/ 	.short	0x010a
        /*058e*/ 	.byte	0x3f
	.zero		1


	//   ....[25]....
        /*0590*/ 	.word	0x00009450
        /*0594*/ 	.word	0x00000007
        /*0598*/ 	.word	0x00000000
        /*059c*/ 	.short	0x010a
        /*059e*/ 	.byte	0x3f
	.zero		1


	//   ....[26]....
        /*05a0*/ 	.word	0x000094a0
        /*05a4*/ 	.word	0x0000000b
        /*05a8*/ 	.word	0x00000000
        /*05ac*/ 	.short	0x010a
        /*05ae*/ 	.byte	0x3f
	.zero		1


	//   ....[27]....
        /*05b0*/ 	.word	0x00009500
        /*05b4*/ 	.word	0x00000009
        /*05b8*/ 	.word	0x00000000
        /*05bc*/ 	.short	0x010a
        /*05be*/ 	.byte	0x3f
	.zero		1


	//   ....[28]....
        /*05c0*/ 	.word	0x00009530
        /*05c4*/ 	.word	0x00000003
        /*05c8*/ 	.word	0x00000000
        /*05cc*/ 	.short	0x010a
        /*05ce*/ 	.byte	0x3f
	.zero		1


	//   ....[29]....
        /*05d0*/ 	.word	0x00009600
        /*05d4*/ 	.word	0x00000002
        /*05d8*/ 	.word	0x00030c00
        /*05dc*/ 	.short	0x010a
        /*05de*/ 	.byte	0x3f
	.zero		1


	//   ....[30]....
        /*05e0*/ 	.word	0x00009650
        /*05e4*/ 	.word	0x00000003
        /*05e8*/ 	.word	0x00030c10
        /*05ec*/ 	.short	0x010a
        /*05ee*/ 	.byte	0x3f
	.zero		1


	//   ....[31]....
        /*05f0*/ 	.word	0x000096a0
        /*05f4*/ 	.word	0x00000003
        /*05f8*/ 	.word	0x00030c30
        /*05fc*/ 	.short	0x010a
        /*05fe*/ 	.byte	0x3f
	.zero		1


	//   ....[32]....
        /*0600*/ 	.word	0x000096f0
        /*0604*/ 	.word	0x0000000c
        /*0608*/ 	.word	0x00030c20
        /*060c*/ 	.short	0x010a
        /*060e*/ 	.byte	0x3f
	.zero		1


	//   ....[33]....
        /*0610*/ 	.word	0x00009740
        /*0614*/ 	.word	0x0000000c
        /*0618*/ 	.word	0x00030c40
        /*061c*/ 	.short	0x010a
        /*061e*/ 	.byte	0x3f
	.zero		1


	//   ....[34]....
        /*0620*/ 	.word	0x00009790
        /*0624*/ 	.word	0x0000000c
        /*0628*/ 	.word	0x00030c28
        /*062c*/ 	.short	0x010a
        /*062e*/ 	.byte	0x3f
	.zero		1


	//   ....[35]....
        /*0630*/ 	.word	0x000097e0
        /*0634*/ 	.word	0x0000000c
        /*0638*/ 	.word	0x00030c48
        /*063c*/ 	.short	0x010a
        /*063e*/ 	.byte	0x3f
	.zero		1


	//   ....[36]....
        /*0640*/ 	.word	0x00009840
        /*0644*/ 	.word	0x0000000c
        /*0648*/ 	.word	0x00030c20
        /*064c*/ 	.short	0x010a
        /*064e*/ 	.byte	0x3f
	.zero		1


	//   ....[37]....
        /*0650*/ 	.word	0x00009890
        /*0654*/ 	.word	0x0000000c
        /*0658*/ 	.word	0x00030c40
        /*065c*/ 	.short	0x010a
        /*065e*/ 	.byte	0x3f
	.zero		1


	//   ....[38]....
        /*0660*/ 	.word	0x000098e0
        /*0664*/ 	.word	0x0000000c
        /*0668*/ 	.word	0x00030c28
        /*066c*/ 	.short	0x010a
        /*066e*/ 	.byte	0x3f
	.zero		1


	//   ....[39]....
        /*0670*/ 	.word	0x00009930
        /*0674*/ 	.word	0x0000000d
        /*0678*/ 	.word	0x00030c40
        /*067c*/ 	.short	0x010a
        /*067e*/ 	.byte	0x3f
	.zero		1


	//   ....[40]....
        /*0680*/ 	.word	0x00009a10
        /*0684*/ 	.word	0x00000007
        /*0688*/ 	.word	0x00000000
        /*068c*/ 	.short	0x010a
        /*068e*/ 	.byte	0x3f
	.zero		1


	//   ....[41]....
        /*0690*/ 	.word	0x00009a60
        /*0694*/ 	.word	0x0000000b
        /*0698*/ 	.word	0x00000000
        /*069c*/ 	.short	0x010a
        /*069e*/ 	.byte	0x3f
	.zero		1


	//   ....[42]....
        /*06a0*/ 	.word	0x00009ab0
        /*06a4*/ 	.word	0x00000009
        /*06a8*/ 	.word	0x00000000
        /*06ac*/ 	.short	0x010a
        /*06ae*/ 	.byte	0x3f
	.zero		1


	//----- nvinfo : EIATTR_NUM_MBARRIERS
	.align		4
.L_390:
        /*06b0*/ 	.byte	0x03, 0x38
        /*06b2*/ 	.short	0x0009


	//----- nvinfo : EIATTR_EXIT_INSTR_OFFSETS
	.align		4
        /*06b4*/ 	.byte	0x04, 0x1c
        /*06b6*/ 	.short	(.L_392 - .L_391)


	//   ....[0]....
.L_391:
        /*06b8*/ 	.word	0x00009580


	//----- nvinfo : EIATTR_MAX_THREADS
	.align		4
.L_392:
        /*06bc*/ 	.byte	0x04, 0x05
        /*06be*/ 	.short	(.L_394 - .L_393)
.L_393:
        /*06c0*/ 	.word	0x00000180
        /*06c4*/ 	.word	0x00000001
        /*06c8*/ 	.word	0x00000001


	//----- nvinfo : EIATTR_CRS_STACK_SIZE
	.align		4
.L_394:
        /*06cc*/ 	.byte	0x04, 0x1e
        /*06ce*/ 	.short	(.L_396 - .L_395)
.L_395:
        /*06d0*/ 	.word	0x00000000


	//----- nvinfo : EIATTR_CBANK_PARAM_SIZE
	.align		4
.L_396:
        /*06d4*/ 	.byte	0x03, 0x19
        /*06d6*/ 	.short	0x06f0


	//----- nvinfo : EIATTR_PARAM_CBANK
	.align		4
        /*06d8*/ 	.byte	0x04, 0x0a
        /*06da*/ 	.short	(.L_398 - .L_397)
	.align		4
.L_397:
        /*06dc*/ 	.word	index@(.nv.constant0._ZN7cutlass13device_kernelIN5flash11enable_sm90INS1_16FlashAttnBwdSm90INS1_25CollectiveMainloopBwdSm90ILi2ELi2ELi2EN4cute5tupleIJNS5_1CILi1EEES8_S8_EEENS6_IJNS7_ILi128EEESA_NS7_ILi64EEEEEENS_6half_tEfNS_4arch4Sm90ELb0ELb0ELb1ELb1ELb0ELb1ELb0ELb0ELi2ELi1ELi2ELi2ELb0EEENS1_24CollectiveEpilogueBwdGQAISC_fSF_Li256ELb1ELb0EEENS1_19SingleTileSchedulerILb1ELb0ELb0ELi128EEEEEEEEEvNT_6ParamsE)
        /*06e0*/ 	.short	0x0210
        /*06e2*/ 	.short	0x06f0


	//----- nvinfo : EIATTR_SW_WAR
	.align		4
.L_398:
        /*06e4*/ 	.byte	0x04, 0x36
        /*06e6*/ 	.short	(.L_400 - .L_399)
.L_399:
        /*06e8*/ 	.word	0x00000008
.L_400:


//--------------------- .nv.info._ZN7cutlass13device_kernelIN5flash11enable_sm90INS1_16FlashAttnBwdSm90INS1_25CollectiveMainloopBwdSm90ILi2ELi2ELi2EN4cute5tupleIJNS5_1CILi1EEES8_S8_EEENS6_IJNS7_ILi128EEESA_NS7_ILi64EEEEEENS_6half_tEfNS_4arch4Sm90ELb0ELb0ELb1ELb1ELb1ELb1ELb0ELb0ELi2ELi1ELi2ELi2ELb0EEENS1_24CollectiveEpilogueBwdGQAISC_fSF_Li256ELb1ELb1EEENS1_19SingleTileSchedulerILb1ELb0ELb0ELi128EEEEEEEEEvNT_6ParamsE --------------------------
	.section	.nv.info._ZN7cutlass13device_kernelIN5flash11enable_sm90INS1_16FlashAttnBwdSm90INS1_25CollectiveMainloopBwdSm90ILi2ELi2ELi2EN4cute5tupleIJNS5_1CILi1EEES8_S8_EEENS6_IJNS7_ILi128EEESA_NS7_ILi64EEEEEENS_6half_tEfNS_4arch4Sm90ELb0ELb0ELb1ELb1ELb1ELb1ELb0ELb0ELi2ELi1ELi2ELi2ELb0EEENS1_24CollectiveEpilogueBwdGQAISC_fSF_Li256ELb1ELb1EEENS1_19SingleTileSchedulerILb1ELb0ELb0ELi128EEEEEEEEEvNT_6ParamsE,"",@"SHT_CUDA_INFO"
	.sectionflags	@""
	.align	4


	//----- nvinfo : EIATTR_CUDA_API_VERSION
	.align		4
        /*0000*/ 	.byte	0x04, 0x37
        /*0002*/ 	.short	(.L_402 - .L_401)
.L_401:
        /*0004*/ 	.word	0x00000082


	//----- nvinfo : EIATTR_KPARAM_INFO
	.align		4
.L_402:
        /*0008*/ 	.byte	0x04, 0x17
        /*000a*/ 	.short	(.L_404 - .L_403)
.L_403:
        /*000c*/ 	.word	0x00000000
        /*0010*/ 	.short	0x0000
        /*0012*/ 	.short	0x0070
        /*0014*/ 	.byte	0x00, 0xf0, 0x01, 0x1a


	//----- nvinfo : EIATTR_SPARSE_MMA_MASK
	.align		4
.L_404:
        /*0018*/ 	.byte	0x03, 0x50
        /*001a*/ 	.short	0x0000


	//----- nvinfo : EIATTR_MAXREG_COUNT
	.align		4
        /*001c*/ 	.byte	0x03, 0x1b
        /*001e*/ 	.short	0x00a8


	//----- nvinfo : EIATTR_NUM_BARRIERS
	.align		4
        /*0020*/ 	.byte	0x02, 0x4c
        /*0022*/ 	.byte	0x10
	.zero		1


	//----- nvinfo : EIATTR_EXTERNS
	.align		4
        /*0024*/ 	.byte	0x04, 0x0f
        /*0026*/ 	.short	(.L_406 - .L_405)


	//   ....[0]....
	.align		4
.L_405:
        /*0028*/ 	.word	index@(__assertfail)


	//----- nvinfo : EIATTR_ANNOTATIONS
	.align		4
.L_406:
        /*002c*/ 	.byte	0x04, 0x55
        /*002e*/ 	.short	(.L_408 - .L_407)


	//   ....[0]....
.L_407:
        /* <DEDUP_REMOVED lines=21> */


	//----- nvinfo : EIATTR_MERCURY_ISA_VERSION
	.align		4
.L_408:
        /*0168*/ 	.byte	0x03, 0x5f
        /*016a*/ 	.short	0x0101


	//----- nvinfo : EIATTR_INT_WARP_WIDE_INSTR_OFFSETS
	.align		4
        /*016c*/ 	.byte	0x04, 0x31
        /*016e*/ 	.short	(.L_410 - .L_409)


	//   ....[0]....
.L_409:
        /*0170*/ 	.word	0x00000180


	//   ....[1]....
        /*0174*/ 	.word	0x00000240


	//   ....[2]....
        /*0178*/ 	.word	0x00007910


	//   ....[3]....
        /*017c*/ 	.word	0x00007d80


	//   ....[4]....
        /*0180*/ 	.word	0x00008350


	//   ....[5]....
        /*0184*/ 	.word	0x000086d0


	//----- nvinfo : EIATTR_COOP_GROUP_MASK_REGIDS
	.align		4
.L_410:
        /*0188*/ 	.byte	0x04, 0x29
        /*018a*/ 	.short	(.L_412 - .L_411)


	//   ....[0]....
.L_411:
        /*018c*/ 	.word	0xffffffff


	//   ....[1]....
        /*0190*/ 	.word	0xffffffff


	//   ....[2]....
        /*0194*/ 	.word	0xffffffff


	//   ....[3]....
        /*0198*/ 	.word	0xffffffff


	//   ....[4]....
        /*019c*/ 	.word	0xffffffff


	//   ....[5]....
        /*01a0*/ 	.word	0xffffffff


	//   ....[6]....
        /*01a4*/ 	.word	0xffffffff


	//   ....[7]....
        /*01a8*/ 	.word	0xffffffff


	//   ....[8]....
        /*01ac*/ 	.word	0xffffffff


	//   ....[9]....
        /*01b0*/ 	.word	0xffffffff


	//   ....[10]....
        /*01b4*/ 	.word	0xffffffff


	//   ....[11]....
        /*01b8*/ 	.word	0xffffffff


	//   ....[12]....
        /*01bc*/ 	.word	0xffffffff


	//   ....[13]....
        /*01c0*/ 	.word	0xffffffff


	//   ....[14]....
        /*01c4*/ 	.word	0xffffffff


	//   ....[15]....
        /*01c8*/ 	.word	0xffffffff


	//   ....[16]....
        /*01cc*/ 	.word	0xffffffff


	//   ....[17]....
        /*01d0*/ 	.word	0xffffffff


	//   ....[18]....
        /*01d4*/ 	.word	0xffffffff


	//   ....[19]....
        /*01d8*/ 	.word	0xffffffff


	//   ....[20]....
        /*01dc*/ 	.word	0xffffffff


	//   ....[21]....
        /*01e0*/ 	.word	0xffffffff


	//   ....[22]....
        /*01e4*/ 	.word	0xffffffff


	//   ....[23]....
        /*01e8*/ 	.word	0xffffffff


	//   ....[24]....
        /*01ec*/ 	.word	0xffffffff


	//   ....[25]....
        /*01f0*/ 	.word	0xffffffff


	//   ....[26]....
        /*01f4*/ 	.word	0xffffffff


	//   ....[27]....
        /*01f8*/ 	.word	0xffffffff


	//   ....[28]....
        /*01fc*/ 	.word	0xffffffff


	//   ....[29]....
        /*0200*/ 	.word	0xffffffff


	//   ....[30]....
        /*0204*/ 	.word	0xffffffff


	//   ....[31]....
        /*0208*/ 	.word	0xffffffff


	//   ....[32]....
        /*020c*/ 	.word	0xffffffff


	//   ....[33]....
        /*0210*/ 	.word	0xffffffff


	//   ....[34]....
        /*0214*/ 	.word	0xffffffff


	//   ....[35]....
        /*0218*/ 	.word	0xffffffff


	//   ....[36]....
        /*021c*/ 	.word	0xffffffff


	//   ....[37]....
        /*0220*/ 	.word	0xffffffff


	//   ....[38]....
        /*0224*/ 	.word	0xffffffff


	//   ....[39]....
        /*0228*/ 	.word	0xffffffff


	//   ....[40]....
        /*022c*/ 	.word	0xffffffff


	//   ....[41]....
        /*0230*/ 	.word	0xffffffff


	//   ....[42]....
        /*0234*/ 	.word	0xffffffff


	//   ....[43]....
        /*0238*/ 	.word	0xffffffff


	//   ....[44]....
        /*023c*/ 	.word	0xffffffff


	//   ....[45]....
        /*0240*/ 	.word	0xffffffff


	//   ....[46]....
        /*0244*/ 	.word	0xffffffff


	//   ....[47]....
        /*0248*/ 	.word	0xffffffff


	//   ....[48]....
        /*024c*/ 	.word	0xffffffff


	//   ....[49]....
        /*0250*/ 	.word	0xffffffff


	//   ....[50]....
        /*0254*/ 	.word	0xffffffff


	//   ....[51]....
        /*0258*/ 	.word	0xffffffff


	//   ....[52]....
        /*025c*/ 	.word	0xffffffff


	//   ....[53]....
        /*0260*/ 	.word	0xffffffff


	//   ....[54]....
        /*0264*/ 	.word	0xffffffff


	//   ....[55]....
        /*0268*/ 	.word	0xffffffff


	//   ....[56]....
        /*026c*/ 	.word	0xffffffff


	//   ....[57]....
        /*0270*/ 	.word	0xffffffff


	//   ....[58]....
        /*0274*/ 	.word	0xffffffff


	//   ....[59]....
        /*0278*/ 	.word	0xffffffff


	//   ....[60]....
        /*027c*/ 	.word	0xffffffff


	//   ....[61]....
        /*0280*/ 	.word	0xffffffff


	//   ....[62]....
        /*0284*/ 	.word	0xffffffff


	//   ....[63]....
        /*0288*/ 	.word	0xffffffff


	//   ....[64]....
        /*028c*/ 	.word	0xffffffff


	//   ....[65]....
        /*0290*/ 	.word	0xffffffff


	//   ....[66]....
        /*0294*/ 	.word	0xffffffff


	//   ....[67]....
        /*0298*/ 	.word	0xffffffff


	//   ....[68]....
        /*029c*/ 	.word	0xffffffff


	//   ....[69]....
        /*02a0*/ 	.word	0xffffffff


	//   ....[70]....
        /*02a4*/ 	.word	0xffffffff


	//   ....[71]....
        /*02a8*/ 	.word	0xffffffff


	//   ....[72]....
        /*02ac*/ 	.word	0xffffffff


	//   ....[73]....
        /*02b0*/ 	.word	0xffffffff


	//   ....[74]....
        /*02b4*/ 	.word	0xffffffff


	//   ....[75]....
        /*02b8*/ 	.word	0xffffffff


	//   ....[76]....
        /*02bc*/ 	.word	0xffffffff


	//   ....[77]....
        /*02c0*/ 	.word	0xffffffff


	//   ....[78]....
        /*02c4*/ 	.word	0xffffffff


	//   ....[79]....
        /*02c8*/ 	.word	0xffffffff


	//   ....[80]....
        /*02cc*/ 	.word	0xffffffff


	//   ....[81]....
        /*02d0*/ 	.word	0x0500000f


	//   ....[82]....
        /*02d4*/ 	.word	0x0500000f


	//   ....[83]....
        /*02d8*/ 	.word	0x0500000f


	//   ....[84]....
        /*02dc*/ 	.word	0x0500000f


	//   ....[85]....
        /*02e0*/ 	.word	0x0500000f


	//   ....[86]....
        /*02e4*/ 	.word	0x0500000f


	//----- nvinfo : EIATTR_COOP_GROUP_INSTR_OFFSETS
	.align		4
.L_412:
        /*02e8*/ 	.byte	0x04, 0x28
        /*02ea*/ 	.short	(.L_414 - .L_413)


	//   ....[0]....
.L_413:
        /*02ec*/ 	.word	0x00000060


	//   ....[1]....
        /*02f0*/ 	.word	0x00000190


	//   ....[2]....
        /*02f4*/ 	.word	0x00000220


	//   ....[3]....
        /*02f8*/ 	.word	0x000003a0


	//   ....[4]....
        /*02fc*/ 	.word	0x00000610


	//   ....[5]....
        /*0300*/ 	.word	0x00001170


	//   ....[6]....
        /*0304*/ 	.word	0x00002120


	//   ....[7]....
        /*0308*/ 	.word	0x00002240


	//   ....[8]....
        /*030c*/ 	.word	0x00002360


	//   ....[9]....
        /*0310*/ 	.word	0x000024e0


	//   ....[10]....
        /*0314*/ 	.word	0x00002620


	//   ....[11]....
        /*0318*/ 	.word	0x00002670


	//   ....[12]....
        /*031c*/ 	.word	0x000026e0


	//   ....[13]....
        /*0320*/ 	.word	0x00002730


	//   ....[14]....
        /*0324*/ 	.word	0x00002750


	//   ....[15]....
        /*0328*/ 	.word	0x00002800


	//   ....[16]....
        /*032c*/ 	.word	0x00002930


	//   ....[17]....
        /*0330*/ 	.word	0x00002970


	//   ....[18]....
        /*0334*/ 	.word	0x00002f70


	//   ....[19]....
        /*0338*/ 	.word	0x00002f90


	//   ....[20]....
        /*033c*/ 	.word	0x00002fa0


	//   ....[21]....
        /*0340*/ 	.word	0x00002fc0


	//   ....[22]....
        /*0344*/ 	.word	0x00002fd0


	//   ....[23]....
        /*0348*/ 	.word	0x00002ff0


	//   ....[24]....
        /*034c*/ 	.word	0x00003030


	//   ....[25]....
        /*0350*/ 	.word	0x000030b0


	//   ....[26]....
        /*0354*/ 	.word	0x000032c0


	//   ....[27]....
        /*0358*/ 	.word	0x000033c0


	//   ....[28]....
        /*035c*/ 	.word	0x00003400


	//   ....[29]....
        /*0360*/ 	.word	0x00003480


	//   ....[30]....
        /*0364*/ 	.word	0x000034f0


	//   ....[31]....
        /*0368*/ 	.word	0x00003530


	//   ....[32]....
        /*036c*/ 	.word	0x00003570


	//   ....[33]....
        /*0370*/ 	.word	0x000035b0


	//   ....[34]....
        /*0374*/ 	.word	0x000035c0


	//   ....[35]....
        /*0378*/ 	.word	0x000036e0


	//   ....[36]....
        /*037c*/ 	.word	0x00003720


	//   ....[37]....
        /*0380*/ 	.word	0x00003770


	//   ....[38]....
        /*0384*/ 	.word	0x000037b0


	//   ....[39]....
        /*0388*/ 	.word	0x000037f0


	//   ....[40]....
        /*038c*/ 	.word	0x00003880


	//   ....[41]....
        /*0390*/ 	.word	0x000038c0


	//   ....[42]....
        /*0394*/ 	.word	0x00003920


	//   ....[43]....
        /*0398*/ 	.word	0x00003960


	//   ....[44]....
        /*039c*/ 	.word	0x000039e0


	//   ....[45]....
        /*03a0*/ 	.word	0x00003ad0


	//   ....[46]....
        /*03a4*/ 	.word	0x00003b10


	//   ....[47]....
        /*03a8*/ 	.word	0x00003c20


	//   ....[48]....
        /*03ac*/ 	.word	0x00003d40


	//   ....[49]....
        /*03b0*/ 	.word	0x00003e00


	//   ....[50]....
        /*03b4*/ 	.word	0x00003ec0


	//   ....[51]....
        /*03b8*/ 	.word	0x00003f20


	//   ....[52]....
        /*03bc*/ 	.word	0x00003f60


	//   ....[53]....
        /*03c0*/ 	.word	0x00003fa0


	//   ....[54]....
        /*03c4*/ 	.word	0x00003fd0


	//   ....[55]....
        /*03c8*/ 	.word	0x00004020


	//   ....[56]....
        /*03cc*/ 	.word	0x00004060


	//   ....[57]....
        /*03d0*/ 	.word	0x000040a0


	//   ....[58]....
        /*03d4*/ 	.word	0x000040e0


	//   ....[59]....
        /*03d8*/ 	.word	0x00004120


	//   ....[60]....
        /*03dc*/ 	.word	0x00004160


	//   ....[61]....
        /*03e0*/ 	.word	0x00004270


	//   ....[62]....
        /*03e4*/ 	.word	0x00004540


	//   ....[63]....
        /*03e8*/ 	.word	0x00004550


	//   ....[64]....
        /*03ec*/ 	.word	0x00004560


	//   ....[65]....
        /*03f0*/ 	.word	0x00004570


	//   ....[66]....
        /*03f4*/ 	.word	0x00004580


	//   ....[67]....
        /*03f8*/ 	.word	0x00004590


	//   ....[68]....
        /*03fc*/ 	.word	0x00004820


	//   ....[69]....
        /*0400*/ 	.word	0x00004830


	//   ....[70]....
        /*0404*/ 	.word	0x000065b0


	//   ....[71]....
        /*0408*/ 	.word	0x00006740


	//   ....[72]....
        /*040c*/ 	.word	0x00006990


	//   ....[73]....
        /*0410*/ 	.word	0x00006b20


	//   ....[74]....
        /*0414*/ 	.word	0x00006c30


	//   ....[75]....
        /*0418*/ 	.word	0x000075b0


	//   ....[76]....
        /*041c*/ 	.word	0x00007840


	//   ....[77]....
        /*0420*/ 	.word	0x00007a80


	//   ....[78]....
        /*0424*/ 	.word	0x00007cb0


	//   ....[79]....
        /*0428*/ 	.word	0x00007f60


	//   ....[80]....
        /*042c*/ 	.word	0x00008290


	//   ....[81]....
        /*0430*/ 	.word	0x0000a240


	//   ....[82]....
        /*0434*/ 	.word	0x0000a390


	//   ....[83]....
        /*0438*/ 	.word	0x0000a400


	//   ....[84]....
        /*043c*/ 	.word	0x0000a470


	//   ....[85]....
        /*0440*/ 	.word	0x0000a4e0


	//   ....[86]....
        /*0444*/ 	.word	0x0000a550


	//----- nvinfo : EIATTR_REG_RECONFIG
	.align		4
.L_414:
        /*0448*/ 	.byte	0x01, 0x54
	.zero		2


	//----- nvinfo : EIATTR_SYSCALL_OFFSETS
	.align		4
        /*044c*/ 	.byte	0x04, 0x46
        /*044e*/ 	.short	(.L_416 - .L_415)


	//   ....[0]....
.L_415:
        /*0450*/ 	.word	0x00000dd0


	//   ....[1]....
        /*0454*/ 	.word	0x00000ec0


	//   ....[2]....
        /*0458*/ 	.word	0x00001020


	//   ....[3]....
        /*045c*/ 	.word	0x00001110


	//----- nvinfo : EIATTR_MBARRIER_INSTR_OFFSETS
	.align		4
.L_416:
        /*0460*/ 	.byte	0x04, 0x39
        /*0462*/ 	.short	(.L_418 - .L_417)


	//   ....[0]....
.L_417:
        /*0464*/ 	.word	0x00000260
        /*0468*/ 	.word	0x000000ff
        /*046c*/ 	.word	0x00030c00
        /*0470*/ 	.short	0x0100
        /*0472*/ 	.byte	0x06
	.zero		1


	//   ....[1]....
        /*0474*/ 	.word	0x00000350
        /*0478*/ 	.word	0x000000ff
        /*047c*/ 	.word	0x00030c10
        /*0480*/ 	.short	0x0100
        /*0482*/ 	.byte	0x08
	.zero		1


	//   ....[2]....
        /*0484*/ 	.word	0x00000360
        /*0488*/ 	.word	0x000000ff
        /*048c*/ 	.word	0x00030c20
        /*0490*/ 	.short	0x0100
        /*0492*/ 	.byte	0x08
	.zero		1


	//   ....[3]....
        /*0494*/ 	.word	0x00000370
        /*0498*/ 	.word	0x000000ff
        /*049c*/ 	.word	0x00030c18
        /*04a0*/ 	.short	0x0100
        /*04a2*/ 	.byte	0x08
	.zero		1


	//   ....[4]....
        /*04a4*/ 	.word	0x00000380
        /*04a8*/ 	.word	0x000000ff
        /*04ac*/ 	.word	0x00030c28
        /*04b0*/ 	.short	0x0100
        /*04b2*/ 	.byte	0x08
	.zero		1


	//   ....[5]....
        /*04b4*/ 	.word	0x000004b0
        /*04b8*/ 	.word	0x000000ff
        /*04bc*/ 	.word	0x00030c30
        /*04c0*/ 	.short	0x0100
        /*04c2*/ 	.byte	0x08
	.zero		1


	//   ....[6]....
        /*04c4*/ 	.word	0x000004c0
        /*04c8*/ 	.word	0x000000ff
        /*04cc*/ 	.word	0x00030c40
        /*04d0*/ 	.short	0x0100
        /*04d2*/ 	.byte	0x08
	.zero		1


	//   ....[7]....
        /*04d4*/ 	.word	0x000004d0
        /*04d8*/ 	.word	0x000000ff
        /*04dc*/ 	.word	0x00030c38
        /*04e0*/ 	.short	0x0100
        /*04e2*/ 	.byte	0x08
	.zero		1


	//   ....[8]....
        /*04e4*/ 	.word	0x000004e0
        /*04e8*/ 	.word	0x000000ff
        /*04ec*/ 	.word	0x00030c48
        /*04f0*/ 	.short	0x0100
        /*04f2*/ 	.byte	0x08
	.zero		1


	//   ....[9]....
        /*04f4*/ 	.word	0x000011c0
        /*04f8*/ 	.word	0x00000002
        /*04fc*/ 	.word	0x00030c00
        /*0500*/ 	.short	0x010a
        /*0502*/ 	.byte	0x3f
	.zero		1


	//   ....[10]....
        /*0504*/ 	.word	0x00001340
        /*0508*/ 	.word	0x00000002
        /*050c*/ 	.word	0x00030c00
        /*0510*/ 	.short	0x010a
        /*0512*/ 	.byte	0x3f
	.zero		1


	//   ....[11]....
        /*0514*/ 	.word	0x00001aa0
        /*0518*/ 	.word	0x00000019
        /*051c*/ 	.word	0x00030c10
        /*0520*/ 	.short	0x010a
        /*0522*/ 	.byte	0x3f
	.zero		1


	//   ....[12]....
        /*0524*/ 	.word	0x00001b10
        /*0528*/ 	.word	0x00000019
        /*052c*/ 	.word	0x00030c10
        /*0530*/ 	.short	0x010a
        /*0532*/ 	.byte	0x3f
	.zero		1


	//   ....[13]....
        /*0534*/ 	.word	0x00001f30
        /*0538*/ 	.word	0x00000019
        /*053c*/ 	.word	0x00030c30
        /*0540*/ 	.short	0x010a
        /*0542*/ 	.byte	0x3f
	.zero		1


	//   ....[14]....
        /*0544*/ 	.word	0x00001fb0
        /*0548*/ 	.word	0x00000019
        /*054c*/ 	.word	0x00030c30
        /*0550*/ 	.short	0x010a
        /*0552*/ 	.byte	0x3f
	.zero		1


	//   ....[15]....
        /*0554*/ 	.word	0x00005840
        /*0558*/ 	.word	0x00000000
        /*055c*/ 	.word	0x00000000
        /*0560*/ 	.short	0x0101
        /*0562*/ 	.byte	0x3f
	.zero		1


	//   ....[16]....
        /*0564*/ 	.word	0x00005c80
        /*0568*/ 	.word	0x00000000
        /*056c*/ 	.word	0x00000000
        /*0570*/ 	.short	0x0101
        /*0572*/ 	.byte	0x3f
	.zero		1


	//   ....[17]....
        /*0574*/ 	.word	0x00008bd0
        /*0578*/ 	.word	0x0000000c
        /*057c*/ 	.word	0x00030c20
        /*0580*/ 	.short	0x010a
        /*0582*/ 	.byte	0x3f
	.zero		1


	//   ....[18]....
        /*0584*/ 	.word	0x00009080
        /*0588*/ 	.word	0x0000000c
        /*058c*/ 	.word	0x00030c40
        /*0590*/ 	.short	0x010a
        /*0592*/ 	.byte	0x3f
	.zero		1


	//   ....[19]....
        /*0594*/ 	.word	0x000092c0
        /*0598*/ 	.word	0x0000000c
        /*059c*/ 	.word	0x00030c28
        /*05a0*/ 	.short	0x010a
        /*05a2*/ 	.byte	0x3f
	.zero		1


	//   ....[20]....
        /*05a4*/ 	.word	0x00009480
        /*05a8*/ 	.word	0x0000000c
        /*05ac*/ 	.word	0x00030c48
        /*05b0*/ 	.short	0x010a
        /*05b2*/ 	.byte	0x3f
	.zero		1


	//   ....[21]....
        /*05b4*/ 	.word	0x00009690
        /*05b8*/ 	.word	0x0000000c
        /*05bc*/ 	.word	0x00030c20
        /*05c0*/ 	.short	0x010a
        /*05c2*/ 	.byte	0x3f
	.zero		1


	//   ....[22]....
        /*05c4*/ 	.word	0x000098b0
        /*05c8*/ 	.word	0x0000000c
        /*05cc*/ 	.word	0x00030c40
        /*05d0*/ 	.short	0x010a
        /*05d2*/ 	.byte	0x3f
	.zero		1


	//   ....[23]....
        /*05d4*/ 	.word	0x00009ac0
        /*05d8*/ 	.word	0x0000000c
        /*05dc*/ 	.word	0x00030c28
        /*05e0*/ 	.short	0x010a
        /*05e2*/ 	.byte	0x3f
	.zero		1


	//   ....[24]....
        /*05e4*/ 	.word	0x00009cd0
        /*05e8*/ 	.word	0x0000000d
        /*05ec*/ 	.word	0x00030c40
        /*05f0*/ 	.short	0x010a
        /*05f2*/ 	.byte	0x3f
	.zero		1


	//   ....[25]....
        /*05f4*/ 	.word	0x0000a0c0
        /*05f8*/ 	.word	0x00000007
        /*05fc*/ 	.word	0x00000000
        /*0600*/ 	.short	0x010a
        /*0602*/ 	.byte	0x3f
	.zero		1


	//   ....[26]....
        /*0604*/ 	.word	0x0000a110
        /*0608*/ 	.word	0x0000000b
        /*060c*/ 	.word	0x00000000
        /*0610*/ 	.short	0x010a
        /*0612*/ 	.byte	0x3f
	.zero		1


	//   ....[27]....
        /*0614*/ 	.word	0x0000a170
        /*0618*/ 	.word	0x00000009
        /*061c*/ 	.word	0x00000000
        /*0620*/ 	.short	0x010a
        /*0622*/ 	.byte	0x3f
	.zero		1


	//   ....[28]....
        /*0624*/ 	.word	0x0000a1a0
        /*0628*/ 	.word	0x00000003
        /*062c*/ 	.word	0x00000000
        /*0630*/ 	.short	0x010a
        /*0632*/ 	.byte	0x3f
	.zero		1


	//   ....[29]....
        /*0634*/ 	.word	0x0000a270
        /*0638*/ 	.word	0x00000002
        /*063c*/ 	.word	0x00030c00
        /*0640*/ 	.short	0x010a
        /*0642*/ 	.byte	0x3f
	.zero		1


	//   ....[30]....
        /*0644*/ 	.word	0x0000a2c0
        /*0648*/ 	.word	0x00000019
        /*064c*/ 	.word	0x00030c10
        /*0650*/ 	.short	0x010a
        /*0652*/ 	.byte	0x3f
	.zero		1


	//   ....[31]....
        /*0654*/ 	.word	0x0000a310
        /*0658*/ 	.word	0x00000019
        /*065c*/ 	.word	0x00030c30
        /*0660*/ 	.short	0x010a
        /*0662*/ 	.byte	0x3f
	.zero		1


	//   ....[32]....
        /*0664*/ 	.word	0x0000a590
        /*0668*/ 	.word	0x0000000c
        /*066c*/ 	.word	0x00030c20
        /*0670*/ 	.short	0x010a
        /*0672*/ 	.byte	0x3f
	.zero		1


	//   ....[33]....
        /*0674*/ 	.word	0x0000a5e0
        /*0678*/ 	.word	0x0000000c
        /*067c*/ 	.word	0x00030c40
        /*0680*/ 	.short	0x010a
        /*0682*/ 	.byte	0x3f
	.zero		1


	//   ....[34]....
        /*0684*/ 	.word	0x0000a630
        /*0688*/ 	.word	0x0000000c
        /*068c*/ 	.word	0x00030c28
        /*0690*/ 	.short	0x010a
        /*0692*/ 	.byte	0x3f
	.zero		1


	//   ....[35]....
        /*0694*/ 	.word	0x0000a680
        /*0698*/ 	.word	0x0000000c
        /*069c*/ 	.word	0x00030c48
        /*06a0*/ 	.short	0x010a
        /*06a2*/ 	.byte	0x3f
	.zero		1


	//   ....[36]....
        /*06a4*/ 	.word	0x0000a6e0
        /*06a8*/ 	.word	0x0000000c
        /*06ac*/ 	.word	0x00030c20
        /*06b0*/ 	.short	0x010a
        /*06b2*/ 	.byte	0x3f
	.zero		1


	//   ....[37]....
        /*06b4*/ 	.word	0x0000a730
        /*06b8*/ 	.word	0x0000000c
        /*06bc*/ 	.word	0x00030c40
        /*06c0*/ 	.short	0x010a
        /*06c2*/ 	.byte	0x3f
	.zero		1


	//   ....[38]....
        /*06c4*/ 	.word	0x0000a780
        /*06c8*/ 	.word	0x0000000c
        /*06cc*/ 	.word	0x00030c28
        /*06d0*/ 	.short	0x010a
        /*06d2*/ 	.byte	0x3f
	.zero		1


	//   ....[39]....
        /*06d4*/ 	.word	0x0000a7d0
        /*06d8*/ 	.word	0x0000000d
        /*06dc*/ 	.word	0x00030c40
        /*06e0*/ 	.short	0x010a
        /*06e2*/ 	.byte	0x3f
	.zero		1


	//   ....[40]....
        /*06e4*/ 	.word	0x0000a8b0
        /*06e8*/ 	.word	0x00000007
        /*06ec*/ 	.word	0x00000000
        /*06f0*/ 	.short	0x010a
        /*06f2*/ 	.byte	0x3f
	.zero		1


	//   ....[41]....
        /*06f4*/ 	.word	0x0000a900
        /*06f8*/ 	.word	0x0000000b
        /*06fc*/ 	.word	0x00000000
        /*0700*/ 	.short	0x010a
        /*0702*/ 	.byte	0x3f
	.zero		1


	//   ....[42]....
        /*0704*/ 	.word	0x0000a950
        /*0708*/ 	.word	0x00000009
        /*070c*/ 	.word	0x00000000
        /*0710*/ 	.short	0x010a
        /*0712*/ 	.byte	0x3f
	.zero		1


	//----- nvinfo : EIATTR_NUM_MBARRIERS
	.align		4
.L_418:
        /*0714*/ 	.byte	0x03, 0x38
        /*0716*/ 	.short	0x0009


	//----- nvinfo : EIATTR_EXIT_INSTR_OFFSETS
	.align		4
        /*0718*/ 	.byte	0x04, 0x1c
        /*071a*/ 	.short	(.L_420 - .L_419)


	//   ....[0]....
.L_419:
        /*071c*/ 	.word	0x0000a1f0


	//----- nvinfo : EIATTR_MAX_THREADS
	.align		4
.L_420:
        /*0720*/ 	.byte	0x04, 0x05
        /*0722*/ 	.short	(.L_422 - .L_421)
.L_421:
        /*0724*/ 	.word	0x00000180
        /*0728*/ 	.word	0x00000001
        /*072c*/ 	.word	0x00000001


	//----- nvinfo : EIATTR_CRS_STACK_SIZE
	.align		4
.L_422:
        /*0730*/ 	.byte	0x04, 0x1e
        /*0732*/ 	.short	(.L_424 - .L_423)
.L_423:
        /*0734*/ 	.word	0x00000000


	//----- nvinfo : EIATTR_CBANK_PARAM_SIZE
	.align		4
.L_424:
        /*0738*/ 	.byte	0x03, 0x19
        /*073a*/ 	.short	0x06f0


	//----- nvinfo : EIATTR_PARAM_CBANK
	.align		4
        /*073c*/ 	.byte	0x04, 0x0a
        /*073e*/ 	.short	(.L_426 - .L_425)
	.align		4
.L_425:
        /*0740*/ 	.word	index@(.nv.constant0._ZN7cutlass13device_kernelIN5flash11enable_sm90INS1_16FlashAttnBwdSm90INS1_25CollectiveMainloopBwdSm90ILi2ELi2ELi2EN4cute5tupleIJNS5_1CILi1EEES8_S8_EEENS6_IJNS7_ILi128EEESA_NS7_ILi64EEEEEENS_6half_tEfNS_4arch4Sm90ELb0ELb0ELb1ELb1ELb1ELb1ELb0ELb0ELi2ELi1ELi2ELi2ELb0EEENS1_24CollectiveEpilogueBwdGQAISC_fSF_Li256ELb1ELb1EEENS1_19SingleTileSchedulerILb1ELb0ELb0ELi128EEEEEEEEEvNT_6ParamsE)
        /*0744*/ 	.short	0x0210
        /*0746*/ 	.short	0x06f0


	//----- nvinfo : EIATTR_SW_WAR
	.align		4
.L_426:
        /*0748*/ 	.byte	0x04, 0x36
        /*074a*/ 	.short	(.L_428 - .L_427)
.L_427:
        /*074c*/ 	.word	0x00000008
.L_428:


//--------------------- .nv.info._ZN7cutlass13device_kernelIN5flash11enable_sm90INS1_16FlashAttnBwdSm90INS1_25CollectiveMainloopBwdSm90ILi2ELi2ELi2EN4cute5tupleIJNS5_1CILi1EEES8_S8_EEENS6_IJNS7_ILi128EEESA_NS7_ILi64EEEEEENS_6half_tEfNS_4arch4Sm90ELb0ELb1ELb1ELb0ELb0ELb1ELb0ELb0ELi2ELi1ELi2ELi2ELb0EEENS1_21CollectiveEpilogueBwdISC_SD_SF_Li256ELb0ELb0ELi1EEENS1_19SingleTileSchedulerILb0ELb0ELb0ELi128EEEEEEEEEvNT_6ParamsE --------------------------
	.section	.nv.info._ZN7cutlass13device_kernelIN5flash11enable_sm90INS1_16FlashAttnBwdSm90INS1_25CollectiveMainloopBwdSm90ILi2ELi2ELi2EN4cute5tupleIJNS5_1CILi1EEES8_S8_EEENS6_IJNS7_ILi128EEESA_NS7_ILi64EEEEEENS_6half_tEfNS_4arch4Sm90ELb0ELb1ELb1ELb0ELb0ELb1ELb0ELb0ELi2ELi1ELi2ELi2ELb0EEENS1_21CollectiveEpilogueBwdISC_SD_SF_Li256ELb0ELb0ELi1EEENS1_19SingleTileSchedulerILb0ELb0ELb0ELi128EEEEEEEEEvNT_6ParamsE,"",@"SHT_CUDA_INFO"
	.sectionflags	@""
	.align	4


	//----- nvinfo : EIATTR_CUDA_API_VERSION
	.align		4
        /*0000*/ 	.byte	0x04, 0x37
        /*0002*/ 	.short	(.L_430 - .L_429)
.L_429:
        /*0004*/ 	.word	0x00000082


	//----- nvinfo : EIATTR_KPARAM_INFO
	.align		4
.L_430:
        /*0008*/ 	.byte	0x04, 0x17
        /*000a*/ 	.short	(.L_432 - .L_431)
.L_431:
        /*000c*/ 	.word	0x00000000
        /*0010*/ 	.short	0x0000
        /*0012*/ 	.short	0x0070
        /*0014*/ 	.byte	0x00, 0xf0, 0x01, 0x24


	//----- nvinfo : EIATTR_SPARSE_MMA_MASK
	.align		4
.L_432:
        /*0018*/ 	.byte	0x03, 0x50
        /*001a*/ 	.short	0x0000


	//----- nvinfo : EIATTR_MAXREG_COUNT
	.align		4
        /*001c*/ 	.byte	0x03, 0x1b
        /*001e*/ 	.short	0x00a8


	//----- nvinfo : EIATTR_NUM_BARRIERS
	.align		4
        /*0020*/ 	.byte	0x02, 0x4c
        /*0022*/ 	.byte	0x10
	.zero		1


	//----- nvinfo : EIATTR_EXTERNS
	.align		4
        /*0024*/ 	.byte	0x04, 0x0f
        /*0026*/ 	.short	(.L_434 - .L_433)


	//   ....[0]....
	.align		4
.L_433:
        /*0028*/ 	.word	index@(__assertfail)


	//----- nvinfo : EIATTR_ANNOTATIONS
	.align		4
.L_434:
        /*002c*/ 	.byte	0x04, 0x55
        /*002e*/ 	.short	(.L_436 - .L_435)


	//   ....[0]....
.L_435:
        /* <DEDUP_REMOVED lines=158> */


	//----- nvinfo : EIATTR_MERCURY_ISA_VERSION
	.align		4
.L_436:
        /*0a00*/ 	.byte	0x03, 0x5f
        /*0a02*/ 	.short	0x0101


	//----- nvinfo : EIATTR_INT_WARP_WIDE_INSTR_OFFSETS
	.align		4
        /*0a04*/ 	.byte	0x04, 0x31
        /*0a06*/ 	.short	(.L_438 - .L_437)


	//   ....[0]....
.L_437:
        /*0a08*/ 	.word	0x000001f0


	//   ....[1]....
        /*0a0c*/ 	.word	0x00000220


	//----- nvinfo : EIATTR_COOP_GROUP_MASK_REGIDS
	.align		4
.L_438:
        /*0a10*/ 	.byte	0x04, 0x29
        /*0a12*/ 	.short	(.L_440 - .L_439)


	//   ....[0]....
.L_439:
        /*0a14*/ 	.word	0xffffffff


	//   ....[1]....
        /*0a18*/ 	.word	0xffffffff


	//   ....[2]....
        /*0a1c*/ 	.word	0xffffffff


	//   ....[3]....
        /*0a20*/ 	.word	0xffffffff


	//   ....[4]....
        /*0a24*/ 	.word	0xffffffff


	//   ....[5]....
        /*0a28*/ 	.word	0xffffffff


	//   ....[6]....
        /*0a2c*/ 	.word	0xffffffff


	//   ....[7]....
        /*0a30*/ 	.word	0xffffffff


	//   ....[8]....
        /*0a34*/ 	.word	0xffffffff


	//   ....[9]....
        /*0a38*/ 	.word	0xffffffff


	//   ....[10]....
        /*0a3c*/ 	.word	0xffffffff


	//   ....[11]....
        /*0a40*/ 	.word	0xffffffff


	//   ....[12]....
        /*0a44*/ 	.word	0xffffffff


	//   ....[13]....
        /*0a48*/ 	.word	0xffffffff


	//   ....[14]....
        /*0a4c*/ 	.word	0xffffffff


	//   ....[15]....
        /*0a50*/ 	.word	0xffffffff


	//   ....[16]....
        /*0a54*/ 	.word	0xffffffff


	//   ....[17]....
        /*0a58*/ 	.word	0xffffffff


	//   ....[18]....
        /*0a5c*/ 	.word	0xffffffff


	//   ....[19]....
        /*0a60*/ 	.word	0xffffffff


	//   ....[20]....
        /*0a64*/ 	.word	0xffffffff


	//   ....[21]....
        /*0a68*/ 	.word	0xffffffff


	//   ....[22]....
        /*0a6c*/ 	.word	0xffffffff


	//   ....[23]....
        /*0a70*/ 	.word	0xffffffff


	//   ....[24]....
        /*0a74*/ 	.word	0xffffffff


	//   ....[25]....
        /*0a78*/ 	.word	0xffffffff


	//   ....[26]....
        /*0a7c*/ 	.word	0xffffffff


	//   ....[27]....
        /*0a80*/ 	.word	0xffffffff


	//   ....[28]....
        /*0a84*/ 	.word	0xffffffff


	//   ....[29]....
        /*0a88*/ 	.word	0xffffffff


	//   ....[30]....
        /*0a8c*/ 	.word	0xffffffff


	//   ....[31]....
        /*0a90*/ 	.word	0xffffffff


	//   ....[32]....
        /*0a94*/ 	.word	0xffffffff


	//   ....[33]....
        /*0a98*/ 	.word	0xffffffff


	//   ....[34]....
        /*0a9c*/ 	.word	0xffffffff


	//   ....[35]....
        /*0aa0*/ 	.word	0xffffffff


	//   ....[36]....
        /*0aa4*/ 	.word	0xffffffff


	//   ....[37]....
        /*0aa8*/ 	.word	0xffffffff


	//   ....[38]....
        /*0aac*/ 	.word	0xffffffff


	//   ....[39]....
        /*0ab0*/ 	.word	0xffffffff


	//   ....[40]....
        /*0ab4*/ 	.word	0xffffffff


	//   ....[41]....
        /*0ab8*/ 	.word	0xffffffff


	//   ....[42]....
        /*0abc*/ 	.word	0xffffffff


	//   ....[43]....
        /*0ac0*/ 	.word	0xffffffff


	//   ....[44]....
        /*0ac4*/ 	.word	0xffffffff


	//   ....[45]....
        /*0ac8*/ 	.word	0xffffffff


	//   ....[46]....
        /*0acc*/ 	.word	0xffffffff


	//   ....[47]....
        /*0ad0*/ 	.word	0xffffffff


	//   ....[48]....
        /*0ad4*/ 	.word	0xffffffff


	//   ....[49]....
        /*0ad8*/ 	.word	0xffffffff


	//   ....[50]....
        /*0adc*/ 	.word	0xffffffff


	//   ....[51]....
        /*0ae0*/ 	.word	0xffffffff


	//   ....[52]....
        /*0ae4*/ 	.word	0xffffffff


	//   ....[53]....
        /*0ae8*/ 	.word	0xffffffff


	//   ....[54]....
        /*0aec*/ 	.word	0xffffffff


	//   ....[55]....
        /*0af0*/ 	.word	0xffffffff


	//   ....[56]....
        /*0af4*/ 	.word	0xffffffff


	//   ....[57]....
        /*0af8*/ 	.word	0xffffffff


	//   ....[58]....
        /*0afc*/ 	.word	0xffffffff


	//   ....[59]....
        /*0b00*/ 	.word	0xffffffff


	//   ....[60]....
        /*0b04*/ 	.word	0xffffffff


	//   ....[61]....
        /*0b08*/ 	.word	0xffffffff


	//   ....[62]....
        /*0b0c*/ 	.word	0xffffffff


	//   ....[63]....
        /*0b10*/ 	.word	0xffffffff


	//   ....[64]....
        /*0b14*/ 	.word	0xffffffff


	//   ....[65]....
        /*0b18*/ 	.word	0xffffffff


	//   ....[66]....
        /*0b1c*/ 	.word	0xffffffff


	//   ....[67]....
        /*0b20*/ 	.word	0xffffffff


	//   ....[68]....
        /*0b24*/ 	.word	0xffffffff


	//   ....[69]....
        /*0b28*/ 	.word	0xffffffff


	//   ....[70]....
        /*0b2c*/ 	.word	0xffffffff


	//   ....[71]....
        /*0b30*/ 	.word	0xffffffff


	//   ....[72]....
        /*0b34*/ 	.word	0xffffffff


	//   ....[73]....
        /*0b38*/ 	.word	0xffffffff


	//   ....[74]....
        /*0b3c*/ 	.word	0xffffffff


	//   ....[75]....
        /*0b40*/ 	.word	0xffffffff


	//   ....[76]....
        /*0b44*/ 	.word	0xffffffff


	//   ....[77]....
        /*0b48*/ 	.word	0xffffffff


	//   ....[78]....
        /*0b4c*/ 	.word	0xffffffff


	//   ....[79]....
        /*0b50*/ 	.word	0xffffffff


	//   ....[80]....
        /*0b54*/ 	.word	0xffffffff


	//   ....[81]....
        /*0b58*/ 	.word	0xffffffff


	//   ....[82]....
        /*0b5c*/ 	.word	0xffffffff


	//   ....[83]....
        /*0b60*/ 	.word	0xffffffff


	//   ....[84]....
        /*0b64*/ 	.word	0xffffffff


	//   ....[85]....
        /*0b68*/ 	.word	0xffffffff


	//   ....[86]....
        /*0b6c*/ 	.word	0xffffffff


	//   ....[87]....
        /*0b70*/ 	.word	0xffffffff


	//   ....[88]....
        /*0b74*/ 	.word	0xffffffff


	//   ....[89]....
        /*0b78*/ 	.word	0xffffffff


	//   ....[90]....
        /*0b7c*/ 	.word	0xffffffff


	//   ....[91]....
        /*0b80*/ 	.word	0xffffffff


	//   ....[92]....
        /*0b84*/ 	.word	0xffffffff


	//   ....[93]....
        /*0b88*/ 	.word	0xffffffff


	//   ....[94]....
        /*0b8c*/ 	.word	0xffffffff


	//   ....[95]....
        /*0b90*/ 	.word	0xffffffff


	//   ....[96]....
        /*0b94*/ 	.word	0xffffffff


	//   ....[97]....
        /*0b98*/ 	.word	0xffffffff


	//   ....[98]....
        /*0b9c*/ 	.word	0xffffffff


	//   ....[99]....
        /*0ba0*/ 	.word	0xffffffff


	//   ....[100]....
        /*0ba4*/ 	.word	0xffffffff


	//   ....[101]....
        /*0ba8*/ 	.word	0xffffffff


	//   ....[102]....
        /*0bac*/ 	.word	0xffffffff


	//   ....[103]....
        /*0bb0*/ 	.word	0xffffffff


	//   ....[104]....
        /*0bb4*/ 	.word	0xffffffff


	//   ....[105]....
        /*0bb8*/ 	.word	0xffffffff


	//   ....[106]....
        /*0bbc*/ 	.word	0xffffffff


	//   ....[107]....
        /*0bc0*/ 	.word	0xffffffff


	//   ....[108]....
        /*0bc4*/ 	.word	0xffffffff


	//   ....[109]....
        /*0bc8*/ 	.word	0xffffffff


	//   ....[110]....
        /*0bcc*/ 	.word	0xffffffff


	//   ....[111]....
        /*0bd0*/ 	.word	0xffffffff


	//   ....[112]....
        /*0bd4*/ 	.word	0xffffffff


	//   ....[113]....
        /*0bd8*/ 	.word	0xffffffff


	//   ....[114]....
        /*0bdc*/ 	.word	0xffffffff


	//   ....[115]....
        /*0be0*/ 	.word	0xffffffff


	//   ....[116]....
        /*0be4*/ 	.word	0xffffffff


	//   ....[117]....
        /*0be8*/ 	.word	0xffffffff


	//   ....[118]....
        /*0bec*/ 	.word	0xffffffff


	//   ....[119]....
        /*0bf0*/ 	.word	0xffffffff


	//   ....[120]....
        /*0bf4*/ 	.word	0xffffffff


	//   ....[121]....
        /*0bf8*/ 	.word	0xffffffff


	//   ....[122]....
        /*0bfc*/ 	.word	0xffffffff


	//   ....[123]....
        /*0c00*/ 	.word	0xffffffff


	//   ....[124]....
        /*0c04*/ 	.word	0xffffffff


	//   ....[125]....
        /*0c08*/ 	.word	0xffffffff


	//   ....[126]....
        /*0c0c*/ 	.word	0xffffffff


	//   ....[127]....
        /*0c10*/ 	.word	0xffffffff


	//   ....[128]....
        /*0c14*/ 	.word	0xffffffff


	//   ....[129]....
        /*0c18*/ 	.word	0xffffffff


	//   ....[130]....
        /*0c1c*/ 	.word	0xffffffff


	//   ....[131]....
        /*0c20*/ 	.word	0xffffffff


	//   ....[132]....
        /*0c24*/ 	.word	0xffffffff


	//   ....[133]....
        /*0c28*/ 	.word	0xffffffff


	//   ....[134]....
        /*0c2c*/ 	.word	0xffffffff


	//   ....[135]....
        /*0c30*/ 	.word	0xffffffff


	//   ....[136]....
        /*0c34*/ 	.word	0xffffffff


	//   ....[137]....
        /*0c38*/ 	.word	0xffffffff


	//   ....[138]....
        /*0c3c*/ 	.word	0xffffffff


	//   ....[139]....
        /*0c40*/ 	.word	0xffffffff


	//   ....[140]....
        /*0c44*/ 	.word	0xffffffff


	//   ....[141]....
        /*0c48*/ 	.word	0xffffffff


	//   ....[142]....
        /*0c4c*/ 	.word	0xffffffff


	//   ....[143]....
        /*0c50*/ 	.word	0xffffffff


	//   ....[144]....
        /*0c54*/ 	.word	0xffffffff


	//   ....[145]....
        /*0c58*/ 	.word	0xffffffff


	//   ....[146]....
        /*0c5c*/ 	.word	0xffffffff


	//   ....[147]....
        /*0c60*/ 	.word	0xffffffff


	//   ....[148]....
        /*0c64*/ 	.word	0xffffffff


	//   ....[149]....
        /*0c68*/ 	.word	0xffffffff


	//   ....[150]....
        /*0c6c*/ 	.word	0xffffffff


	//   ....[151]....
        /*0c70*/ 	.word	0xffffffff


	//   ....[152]....
        /*0c74*/ 	.word	0xffffffff


	//   ....[153]....
        /*0c78*/ 	.word	0xffffffff


	//   ....[154]....
        /*0c7c*/ 	.word	0xffffffff


	//   ....[155]....
        /*0c80*/ 	.word	0xffffffff


	//   ....[156]....
        /*0c84*/ 	.word	0xffffffff


	//   ....[157]....
        /*0c88*/ 	.word	0xffffffff


	//   ....[158]....
        /*0c8c*/ 	.word	0xffffffff


	//   ....[159]....
        /*0c90*/ 	.word	0xffffffff


	//   ....[160]....
        /*0c94*/ 	.word	0xffffffff


	//   ....[161]....
        /*0c98*/ 	.word	0xffffffff


	//   ....[162]....
        /*0c9c*/ 	.word	0xffffffff


	//   ....[163]....
        /*0ca0*/ 	.word	0xffffffff


	//   ....[164]....
        /*0ca4*/ 	.word	0xffffffff


	//   ....[165]....
        /*0ca8*/ 	.word	0xffffffff


	//   ....[166]....
        /*0cac*/ 	.word	0xffffffff


	//   ....[167]....
        /*0cb0*/ 	.word	0xffffffff


	//   ....[168]....
        /*0cb4*/ 	.word	0xffffffff


	//   ....[169]....
        /*0cb8*/ 	.word	0xffffffff


	//   ....[170]....
        /*0cbc*/ 	.word	0xffffffff


	//   ....[171]....
        /*0cc0*/ 	.word	0xffffffff


	//   ....[172]....
        /*0cc4*/ 	.word	0xffffffff


	//   ....[173]....
        /*0cc8*/ 	.word	0xffffffff


	//   ....[174]....
        /*0ccc*/ 	.word	0xffffffff


	//   ....[175]....
        /*0cd0*/ 	.word	0xffffffff


	//   ....[176]....
        /*0cd4*/ 	.word	0xffffffff


	//   ....[177]....
        /*0cd8*/ 	.word	0xffffffff


	//   ....[178]....
        /*0cdc*/ 	.word	0xffffffff


	//   ....[179]....
        /*0ce0*/ 	.word	0xffffffff


	//   ....[180]....
        /*0ce4*/ 	.word	0xffffffff


	//   ....[181]....
        /*0ce8*/ 	.word	0xffffffff


	//   ....[182]....
        /*0cec*/ 	.word	0xffffffff


	//   ....[183]....
        /*0cf0*/ 	.word	0xffffffff


	//   ....[184]....
        /*0cf4*/ 	.word	0xffffffff


	//   ....[185]....
        /*0cf8*/ 	.word	0xffffffff


	//   ....[186]....
        /*0cfc*/ 	.word	0xffffffff


	//   ....[187]....
        /*0d00*/ 	.word	0xffffffff


	//   ....[188]....
        /*0d04*/ 	.word	0xffffffff


	//   ....[189]....
        /*0d08*/ 	.word	0xffffffff


	//   ....[190]....
        /*0d0c*/ 	.word	0xffffffff


	//   ....[191]....
        /*0d10*/ 	.word	0xffffffff


	//   ....[192]....
        /*0d14*/ 	.word	0xffffffff


	//   ....[193]....
        /*0d18*/ 	.word	0xffffffff


	//   ....[194]....
        /*0d1c*/ 	.word	0xffffffff


	//   ....[195]....
        /*0d20*/ 	.word	0xffffffff


	//   ....[196]....
        /*0d24*/ 	.word	0xffffffff


	//   ....[197]....
        /*0d28*/ 	.word	0xffffffff


	//   ....[198]....
        /*0d2c*/ 	.word	0xffffffff


	//   ....[199]....
        /*0d30*/ 	.word	0xffffffff


	//   ....[200]....
        /*0d34*/ 	.word	0x0500000f


	//----- nvinfo : EIATTR_COOP_GROUP_INSTR_OFFSETS
	.align		4
.L_440:
        /*0d38*/ 	.byte	0x04, 0x28
        /*0d3a*/ 	.short	(.L_442 - .L_441)


	//   ....[0]....
.L_441:
        /*0d3c*/ 	.word	0x00000070


	//   ....[1]....
        /*0d40*/ 	.word	0x00000200


	//   ....[2]....
        /*0d44*/ 	.word	0x00000250


	//   ....[3]....
        /*0d48*/ 	.word	0x00000440


	//   ....[4]....
        /*0d4c*/ 	.word	0x00000660


	//   ....[5]....
        /*0d50*/ 	.word	0x00000fb0


	//   ....[6]....
        /*0d54*/ 	.word	0x000030d0


	//   ....[7]....
        /*0d58*/ 	.word	0x00003730


	//   ....[8]....
        /*0d5c*/ 	.word	0x00003960


	//   ....[9]....
        /*0d60*/ 	.word	0x00003990


	//   ....[10]....
        /*0d64*/ 	.word	0x000039c0


	//   ....[11]....
        /*0d68*/ 	.word	0x00003a00


	//   ....[12]....
        /*0d6c*/ 	.word	0x00003a40


	//   ....[13]....
        /*0d70*/ 	.word	0x00003b20


	//   ....[14]....
        /*0d74*/ 	.word	0x00003b60


	//   ....[15]....
        /*0d78*/ 	.word	0x00003b90


	//   ....[16]....
        /*0d7c*/ 	.word	0x00003bb0


	//   ....[17]....
        /*0d80*/ 	.word	0x00003bc0


	//   ....[18]....
        /*0d84*/ 	.word	0x00003bf0


	//   ....[19]....
        /*0d88*/ 	.word	0x00003c60


	//   ....[20]....
        /*0d8c*/ 	.word	0x00003ca0


	//   ....[21]....
        /*0d90*/ 	.word	0x00003ce0


	//   ....[22]....
        /*0d94*/ 	.word	0x00003d20


	//   ....[23]....
        /*0d98*/ 	.word	0x00003d60


	//   ....[24]....
        /*0d9c*/ 	.word	0x00003e50


	//   ....[25]....
        /*0da0*/ 	.word	0x00003eb0


	//   ....[26]....
        /*0da4*/ 	.word	0x00003ee0


	//   ....[27]....
        /*0da8*/ 	.word	0x00003f40


	//   ....[28]....
        /*0dac*/ 	.word	0x00003f80


	//   ....[29]....
        /*0db0*/ 	.word	0x00003fa0


	//   ....[30]....
        /*0db4*/ 	.word	0x00003fd0


	//   ....[31]....
        /*0db8*/ 	.word	0x00004000


	//   ....[32]....
        /*0dbc*/ 	.word	0x00004020


	//   ....[33]....
        /*0dc0*/ 	.word	0x00004130


	//   ....[34]....
        /*0dc4*/ 	.word	0x00004170


	//   ....[35]....
        /*0dc8*/ 	.word	0x000041b0


	//   ....[36]....
        /*0dcc*/ 	.word	0x000041e0


	//   ....[37]....
        /*0dd0*/ 	.word	0x00004200


	//   ....[38]....
        /*0dd4*/ 	.word	0x00004280


	//   ....[39]....
        /*0dd8*/ 	.word	0x000042c0


	//   ....[40]....
        /*0ddc*/ 	.word	0x000042f0


	//   ....[41]....
        /*0de0*/ 	.word	0x00004330


	//   ....[42]....
        /*0de4*/ 	.word	0x00004350


	//   ....[43]....
        /*0de8*/ 	.word	0x00004370


	//   ....[44]....
        /*0dec*/ 	.word	0x00004380


	//   ....[45]....
        /*0df0*/ 	.word	0x000043d0


	//   ....[46]....
        /*0df4*/ 	.word	0x00004430


	//   ....[47]....
        /*0df8*/ 	.word	0x00004470


	//   ....[48]....
        /*0dfc*/ 	.word	0x00004550


	//   ....[49]....
        /*0e00*/ 	.word	0x00004620


	//   ....[50]....
        /*0e04*/ 	.word	0x00004630


	//   ....[51]....
        /*0e08*/ 	.word	0x00004700


	//   ....[52]....
        /*0e0c*/ 	.word	0x00004730


	//   ....[53]....
        /*0e10*/ 	.word	0x00004770


	//   ....[54]....
        /*0e14*/ 	.word	0x00004860


	//   ....[55]....
        /*0e18*/ 	.word	0x00004a40


	//   ....[56]....
        /*0e1c*/ 	.word	0x00004a80


	//   ....[57]....
        /*0e20*/ 	.word	0x00004af0


	//   ....[58]....
        /*0e24*/ 	.word	0x00004b30


	//   ....[59]....
        /*0e28*/ 	.word	0x00004b70


	//   ....[60]....
        /*0e2c*/ 	.word	0x00004bf0


	//   ....[61]....
        /*0e30*/ 	.word	0x00004c30


	//   ....[62]....
        /*0e34*/ 	.word	0x00004d50


	//   ....[63]....
        /*0e38*/ 	.word	0x00004eb0


	//   ....[64]....
        /*0e3c*/ 	.word	0x00004ee0


	//   ....[65]....
        /*0e40*/ 	.word	0x00004f00


	//   ....[66]....
        /*0e44*/ 	.word	0x00004f40


	//   ....[67]....
        /*0e48*/ 	.word	0x00004f60


	//   ....[68]....
        /*0e4c*/ 	.word	0x00004f70


	//   ....[69]....
        /*0e50*/ 	.word	0x00004ff0


	//   ....[70]....
        /*0e54*/ 	.word	0x00007fd0


	//   ....[71]....
        /*0e58*/ 	.word	0x00008230


	//   ....[72]....
        /*0e5c*/ 	.word	0x00008250


	//   ....[73]....
        /*0e60*/ 	.word	0x00008290


	//   ....[74]....
        /*0e64*/ 	.word	0x000082c0


	//   ....[75]....
        /*0e68*/ 	.word	0x00008330


	//   ....[76]....
        /*0e6c*/ 	.word	0x000083e0


	//   ....[77]....
        /*0e70*/ 	.word	0x000084a0


	//   ....[78]....
        /*0e74*/ 	.word	0x00008540


	//   ....[79]....
        /*0e78*/ 	.word	0x00008560


	//   ....[80]....
        /*0e7c*/ 	.word	0x00008590


	//   ....[81]....
        /*0e80*/ 	.word	0x00008600


	//   ....[82]....
        /*0e84*/ 	.word	0x00008640


	//   ....[83]....
        /*0e88*/ 	.word	0x000086d0


	//   ....[84]....
        /*0e8c*/ 	.word	0x000087e0


	//   ....[85]....
        /*0e90*/ 	.word	0x00008890


	//   ....[86]....
        /*0e94*/ 	.word	0x000088d0


	//   ....[87]....
        /*0e98*/ 	.word	0x00008930


	//   ....[88]....
        /*0e9c*/ 	.word	0x00008940


	//   ....[89]....
        /*0ea0*/ 	.word	0x00008970


	//   ....[90]....
        /*0ea4*/ 	.word	0x00008980


	//   ....[91]....
        /*0ea8*/ 	.word	0x00008990


	//   ....[92]....
        /*0eac*/ 	.word	0x00008a20


	//   ....[93]....
        /*0eb0*/ 	.word	0x00008ac0


	//   ....[94]....
        /*0eb4*/ 	.word	0x00008af0


	//   ....[95]....
        /*0eb8*/ 	.word	0x00008b70


	//   ....[96]....
        /*0ebc*/ 	.word	0x00008bc0


	//   ....[97]....
        /*0ec0*/ 	.word	0x00008bf0


	//   ....[98]....
        /*0ec4*/ 	.word	0x00008ca0


	//   ....[99]....
        /*0ec8*/ 	.word	0x00008ce0


	//   ....[100]....
        /*0ecc*/ 	.word	0x00008d70


	//   ....[101]....
        /*0ed0*/ 	.word	0x00008d90


	//   ....[102]....
        /*0ed4*/ 	.word	0x00008db0


	//   ....[103]....
        /*0ed8*/ 	.word	0x00008dd0


	//   ....[104]....
        /*0edc*/ 	.word	0x00008f20


	//   ....[105]....
        /*0ee0*/ 	.word	0x00008fb0


	//   ....[106]....
        /*0ee4*/ 	.word	0x00009050


	//   ....[107]....
        /*0ee8*/ 	.word	0x00009260


	//   ....[108]....
        /*0eec*/ 	.word	0x000092c0


	//   ....[109]....
        /*0ef0*/ 	.word	0x000092f0


	//   ....[110]....
        /*0ef4*/ 	.word	0x00009550


	//   ....[111]....
        /*0ef8*/ 	.word	0x000095b0


	//   ....[112]....
        /*0efc*/ 	.word	0x000095e0


	//   ....[113]....
        /*0f00*/ 	.word	0x00009610


	//   ....[114]....
        /*0f04*/ 	.word	0x00009630


	//   ....[115]....
        /*0f08*/ 	.word	0x00009660


	//   ....[116]....
        /*0f0c*/ 	.word	0x00009670


	//   ....[117]....
        /*0f10*/ 	.word	0x00009880


	//   ....[118]....
        /*0f14*/ 	.word	0x000098d0


	//   ....[119]....
        /*0f18*/ 	.word	0x00009b10


	//   ....[120]....
        /*0f1c*/ 	.word	0x00009b20


	//   ....[121]....
        /*0f20*/ 	.word	0x00009b30


	//   ....[122]....
        /*0f24*/ 	.word	0x00009b40


	//   ....[123]....
        /*0f28*/ 	.word	0x00009b60


	//   ....[124]....
        /*0f2c*/ 	.word	0x00009b70


	//   ....[125]....
        /*0f30*/ 	.word	0x00009b80


	//   ....[126]....
        /*0f34*/ 	.word	0x00009ee0


	//   ....[127]....
        /*0f38*/ 	.word	0x00009ef0


	//   ....[128]....
        /*0f3c*/ 	.word	0x00009f00


	//   ....[129]....
        /*0f40*/ 	.word	0x00009f10


	//   ....[130]....
        /*0f44*/ 	.word	0x00009f20


	//   ....[131]....
        /*0f48*/ 	.word	0x00009f30


	//   ....[132]....
        /*0f4c*/ 	.word	0x00009f40


	//   ....[133]....
        /*0f50*/ 	.word	0x00009f50


	//   ....[134]....
        /*0f54*/ 	.word	0x0000df20


	//   ....[135]....
        /*0f58*/ 	.word	0x0000dfa0


	//   ....[136]....
        /*0f5c*/ 	.word	0x0000dfe0


	//   ....[137]....
        /*0f60*/ 	.word	0x0000e020


	//   ....[138]....
        /*0f64*/ 	.word	0x0000e070


	//   ....[139]....
        /*0f68*/ 	.word	0x0000e080


	//   ....[140]....
        /*0f6c*/ 	.word	0x0000e100


	//   ....[141]....
        /*0f70*/ 	.word	0x0000e130


	//   ....[142]....
        /*0f74*/ 	.word	0x0000e140


	//   ....[143]....
        /*0f78*/ 	.word	0x0000e150


	//   ....[144]....
        /*0f7c*/ 	.word	0x0000e1a0


	//   ....[145]....
        /*0f80*/ 	.word	0x0000e1b0


	//   ....[146]....
        /*0f84*/ 	.word	0x0000e280


	//   ....[147]....
        /*0f88*/ 	.word	0x0000e310


	//   ....[148]....
        /*0f8c*/ 	.word	0x0000e330


	//   ....[149]....
        /*0f90*/ 	.word	0x0000e340


	//   ....[150]....
        /*0f94*/ 	.word	0x0000e3b0


	//   ....[151]....
        /*0f98*/ 	.word	0x0000e450


	//   ....[152]....
        /*0f9c*/ 	.word	0x0000e4b0


	//   ....[153]....
        /*0fa0*/ 	.word	0x0000e4f0


	//   ....[154]....
        /*0fa4*/ 	.word	0x0000e540


	//   ....[155]....
        /*0fa8*/ 	.word	0x0000e550


	//   ....[156]....
        /*0fac*/ 	.word	0x0000e580


	//   ....[157]....
        /*0fb0*/ 	.word	0x0000e5c0


	//   ....[158]....
        /*0fb4*/ 	.word	0x0000e5e0


	//   ....[159]....
        /*0fb8*/ 	.word	0x0000e610


	//   ....[160]....
        /*0fbc*/ 	.word	0x0000e6b0


	//   ....[161]....
        /*0fc0*/ 	.word	0x0000e6f0


	//   ....[162]....
        /*0fc4*/ 	.word	0x0000e720


	//   ....[163]....
        /*0fc8*/ 	.word	0x0000e730


	//   ....[164]....
        /*0fcc*/ 	.word	0x0000e740


	//   ....[165]....
        /*0fd0*/ 	.word	0x0000e770


	//   ....[166]....
        /*0fd4*/ 	.word	0x0000e7c0


	//   ....[167]....
        /*0fd8*/ 	.word	0x0000e800


	//   ....[168]....
        /*0fdc*/ 	.word	0x0000e890


	//   ....[169]....
        /*0fe0*/ 	.word	0x0000e8a0


	//   ....[170]....
        /*0fe4*/ 	.word	0x0000e900


	//   ....[171]....
        /*0fe8*/ 	.word	0x0000e980


	//   ....[172]....
        /*0fec*/ 	.word	0x0000e9c0


	//   ....[173]....
        /*0ff0*/ 	.word	0x0000e9e0


	//   ....[174]....
        /*0ff4*/ 	.word	0x0000ea10


	//   ....[175]....
        /*0ff8*/ 	.word	0x0000eb60


	//   ....[176]....
        /*0ffc*/ 	.word	0x0000ebf0


	//   ....[177]....
        /*1000*/ 	.word	0x0000ec20


	//   ....[178]....
        /*1004*/ 	.word	0x0000ed00


	//   ....[179]....
        /*1008*/ 	.word	0x0000ed90


	//   ....[180]....
        /*100c*/ 	.word	0x0000ee30


	//   ....[181]....
        /*1010*/ 	.word	0x0000ee60


	//   ....[182]....
        /*1014*/ 	.word	0x0000eee0


	//   ....[183]....
        /*1018*/ 	.word	0x0000f050


	//   ....[184]....
        /*101c*/ 	.word	0x0000f090


	//   ....[185]....
        /*1020*/ 	.word	0x0000f0d0


	//   ....[186]....
        /*1024*/ 	.word	0x0000f0f0


	//   ....[187]....
        /*1028*/ 	.word	0x0000f120


	//   ....[188]....
        /*102c*/ 	.word	0x0000f140


	//   ....[189]....
        /*1030*/ 	.word	0x0000f160


	//   ....[190]....
        /*1034*/ 	.word	0x0000f720


	//   ....[191]....
        /*1038*/ 	.word	0x0000f730


	//   ....[192]....
        /*103c*/ 	.word	0x0000f750


	//   ....[193]....
        /*1040*/ 	.word	0x0000f760


	//   ....[194]....
        /*1044*/ 	.word	0x0000f770


	//   ....[195]....
        /*1048*/ 	.word	0x0000f780


	//   ....[196]....
        /*104c*/ 	.word	0x0000f790


	//   ....[197]....
        /*1050*/ 	.word	0x0000f7b0


	//   ....[198]....
        /*1054*/ 	.word	0x00011b70


	//   ....[199]....
        /*1058*/ 	.word	0x00012b80


	//   ....[200]....
        /*105c*/ 	.word	0x00015530


	//----- nvinfo : EIATTR_REG_RECONFIG
	.align		4
.L_442:
        /*1060*/ 	.byte	0x01, 0x54
	.zero		2


	//----- nvinfo : EIATTR_SYSCALL_OFFSETS
	.align		4
        /*1064*/ 	.byte	0x04, 0x46
        /*1066*/ 	.short	(.L_444 - .L_443)


	//   ....[0]....
.L_443:
        /*1068*/ 	.word	0x00000c10


	//   ....[1]....
        /*106c*/ 	.word	0x00000d00


	//   ....[2]....
        /*1070*/ 	.word	0x00000e60


	//   ....[3]....
        /*1074*/ 	.word	0x00000f50


	//   ....[4]....
        /*1078*/ 	.word	0x00011540


	//   ....[5]....
        /*107c*/ 	.word	0x00011670


	//   ....[6]....
        /*1080*/ 	.word	0x00011790


	//   ....[7]....
        /*1084*/ 	.word	0x000118b0


	//----- nvinfo : EIATTR_MBARRIER_INSTR_OFFSETS
	.align		4
.L_444:
        /*1088*/ 	.byte	0x04, 0x39
        /*108a*/ 	.short	(.L_446 - .L_445)


	//   ....[0]....
.L_445:
        /*108c*/ 	.word	0x000002f0
        /*1090*/ 	.word	0x000000ff
        /*1094*/ 	.word	0x00030c00
        /*1098*/ 	.short	0x0100
        /*109a*/ 	.byte	0x06
	.zero		1


	//   ....[1]....
        /*109c*/ 	.word	0x000003f0
        /*10a0*/ 	.word	0x000000ff
        /*10a4*/ 	.word	0x00030c10
        /*10a8*/ 	.short	0x0100
        /*10aa*/ 	.byte	0x08
	.zero		1


	//   ....[2]....
        /*10ac*/ 	.word	0x00000400
        /*10b0*/ 	.word	0x000000ff
        /*10b4*/ 	.word	0x00030c20
        /*10b8*/ 	.short	0x0100
        /*10ba*/ 	.byte	0x08
	.zero		1


	//   ....[3]....
        /*10bc*/ 	.word	0x00000410
        /*10c0*/ 	.word	0x000000ff
        /*10c4*/ 	.word	0x00030c18
        /*10c8*/ 	.short	0x0100
        /*10ca*/ 	.byte	0x08
	.zero		1


	//   ....[4]....
        /*10cc*/ 	.word	0x00000420
        /*10d0*/ 	.word	0x000000ff
        /*10d4*/ 	.word	0x00030c28
        /*10d8*/ 	.short	0x0100
        /*10da*/ 	.byte	0x08
	.zero		1


	//   ....[5]....
        /*10dc*/ 	.word	0x00000550
        /*10e0*/ 	.word	0x000000ff
        /*10e4*/ 	.word	0x00030c30
        /*10e8*/ 	.short	0x0100
        /*10ea*/ 	.byte	0x08
	.zero		1


	//   ....[6]....
        /*10ec*/ 	.word	0x00000560
        /*10f0*/ 	.word	0x000000ff
        /*10f4*/ 	.word	0x00030c40
        /*10f8*/ 	.short	0x0100
        /*10fa*/ 	.byte	0x08
	.zero		1


	//   ....[7]....
        /*10fc*/ 	.word	0x00000570
        /*1100*/ 	.word	0x000000ff
        /*1104*/ 	.word	0x00030c38
        /*1108*/ 	.short	0x0100
        /*110a*/ 	.byte	0x08
	.zero		1


	//   ....[8]....
        /*110c*/ 	.word	0x00000580
        /*1110*/ 	.word	0x000000ff
        /*1114*/ 	.word	0x00030c48
        /*1118*/ 	.short	0x0100
        /*111a*/ 	.byte	0x08
	.zero		1


	//   ....[9]....
        /*111c*/ 	.word	0x00000ff0
        /*1120*/ 	.word	0x00000010
        /*1124*/ 	.word	0x00030c00
        /*1128*/ 	.short	0x010a
        /*112a*/ 	.byte	0x3f
	.zero		1


	//   ....[10]....
        /*112c*/ 	.word	0x00001120
        /*1130*/ 	.word	0x00000010
        /*1134*/ 	.word	0x00030c00
        /*1138*/ 	.short	0x010a
        /*113a*/ 	.byte	0x3f
	.zero		1


	//   ....[11]....
        /*113c*/ 	.word	0x00001a20
        /*1140*/ 	.word	0x00000006
        /*1144*/ 	.word	0x00030c10
        /*1148*/ 	.short	0x010a
        /*114a*/ 	.byte	0x3f
	.zero		1


	//   ....[12]....
        /*114c*/ 	.word	0x00001a90
        /*1150*/ 	.word	0x00000006
        /*1154*/ 	.word	0x00030c10
        /*1158*/ 	.short	0x010a
        /*115a*/ 	.byte	0x3f
	.zero		1


	//   ....[13]....
        /*115c*/ 	.word	0x00001ec0
        /*1160*/ 	.word	0x00000006
        /*1164*/ 	.word	0x00030c30
        /*1168*/ 	.short	0x010a
        /*116a*/ 	.byte	0x3f
	.zero		1


	//   ....[14]....
        /*116c*/ 	.word	0x00001f00
        /*1170*/ 	.word	0x00000006
        /*1174*/ 	.word	0x00030c30
        /*1178*/ 	.short	0x010a
        /*117a*/ 	.byte	0x3f
	.zero		1


	//   ....[15]....
        /*117c*/ 	.word	0x000065c0
        /*1180*/ 	.word	0x00000005
        /*1184*/ 	.word	0x00000000
        /*1188*/ 	.short	0x0101
        /*118a*/ 	.byte	0x3f
	.zero		1


	//   ....[16]....
        /*118c*/ 	.word	0x00006a10
        /*1190*/ 	.word	0x00000006
        /*1194*/ 	.word	0x00000000
        /*1198*/ 	.short	0x0101
        /*119a*/ 	.byte	0x3f
	.zero		1


	//   ....[17]....
        /*119c*/ 	.word	0x00007350
        /*11a0*/ 	.word	0x00000006
        /*11a4*/ 	.word	0x00030c10
        /*11a8*/ 	.short	0x010a
        /*11aa*/ 	.byte	0x3f
	.zero		1


	//   ....[18]....
        /*11ac*/ 	.word	0x000073d0
        /*11b0*/ 	.word	0x00000006
        /*11b4*/ 	.word	0x00030c10
        /*11b8*/ 	.short	0x010a
        /*11ba*/ 	.byte	0x3f
	.zero		1


	//   ....[19]....
        /*11bc*/ 	.word	0x000077e0
        /*11c0*/ 	.word	0x00000006
        /*11c4*/ 	.word	0x00030c30
        /*11c8*/ 	.short	0x010a
        /*11ca*/ 	.byte	0x3f
	.zero		1


	//   ....[20]....
        /*11cc*/ 	.word	0x00007820
        /*11d0*/ 	.word	0x00000006
        /*11d4*/ 	.word	0x00030c30
        /*11d8*/ 	.short	0x010a
        /*11da*/ 	.byte	0x3f
	.zero		1


	//   ....[21]....
        /*11dc*/ 	.word	0x0000b440
        /*11e0*/ 	.word	0x00000005
        /*11e4*/ 	.word	0x00000000
        /*11e8*/ 	.short	0x0101
        /*11ea*/ 	.byte	0x3f
	.zero		1


	//   ....[22]....
        /*11ec*/ 	.word	0x0000b8b0
        /*11f0*/ 	.word	0x00000006
        /*11f4*/ 	.word	0x00000000
        /*11f8*/ 	.short	0x0101
        /*11fa*/ 	.byte	0x3f
	.zero		1


	//   ....[23]....
        /*11fc*/ 	.word	0x0000c160
        /*1200*/ 	.word	0x00000006
        /*1204*/ 	.word	0x00030c10
        /*1208*/ 	.short	0x010a
        /*120a*/ 	.byte	0x3f
	.zero		1


	//   ....[24]....
        /*120c*/ 	.word	0x0000c1e0
        /*1210*/ 	.word	0x00000006
        /*1214*/ 	.word	0x00030c10
        /*1218*/ 	.short	0x010a
        /*121a*/ 	.byte	0x3f
	.zero		1


	//   ....[25]....
        /*121c*/ 	.word	0x0000c5f0
        /*1220*/ 	.word	0x00000006
        /*1224*/ 	.word	0x00030c30
        /*1228*/ 	.short	0x010a
        /*122a*/ 	.byte	0x3f
	.zero		1


	//   ....[26]....
        /*122c*/ 	.word	0x0000c630
        /*1230*/ 	.word	0x00000006
        /*1234*/ 	.word	0x00030c30
        /*1238*/ 	.short	0x010a
        /*123a*/ 	.byte	0x3f
	.zero		1


	//   ....[27]....
        /*123c*/ 	.word	0x00010d10
        /*1240*/ 	.word	0x00000005
        /*1244*/ 	.word	0x00000000
        /*1248*/ 	.short	0x0101
        /*124a*/ 	.byte	0x3f
	.zero		1


	//   ....[28]....
        /*124c*/ 	.word	0x00011190
        /*1250*/ 	.word	0x00000006
        /*1254*/ 	.word	0x00000000
        /*1258*/ 	.short	0x0101
        /*125a*/ 	.byte	0x3f
	.zero		1


	//   ....[29]....
        /*125c*/ 	.word	0x00013c80
        /*1260*/ 	.word	0x00000010
        /*1264*/ 	.word	0x00030c20
        /*1268*/ 	.short	0x010a
        /*126a*/ 	.byte	0x3f
	.zero		1


	//   ....[30]....
        /*126c*/ 	.word	0x00014250
        /*1270*/ 	.word	0x00000010
        /*1274*/ 	.word	0x00030c40
        /*1278*/ 	.short	0x010a
        /*127a*/ 	.byte	0x3f
	.zero		1


	//   ....[31]....
        /*127c*/ 	.word	0x00014480
        /*1280*/ 	.word	0x00000010
        /*1284*/ 	.word	0x00030c28
        /*1288*/ 	.short	0x010a
        /*128a*/ 	.byte	0x3f
	.zero		1


	//   ....[32]....
        /*128c*/ 	.word	0x000146b0
        /*1290*/ 	.word	0x00000010
        /*1294*/ 	.word	0x00030c48
        /*1298*/ 	.short	0x010a
        /*129a*/ 	.byte	0x3f
	.zero		1


	//   ....[33]....
        /*129c*/ 	.word	0x00014890
        /*12a0*/ 	.word	0x00000010
        /*12a4*/ 	.word	0x00030c20
        /*12a8*/ 	.short	0x010a
        /*12aa*/ 	.byte	0x3f
	.zero		1


	//   ....[34]....
        /*12ac*/ 	.word	0x00014b40
        /*12b0*/ 	.word	0x00000010
        /*12b4*/ 	.word	0x00030c40
        /*12b8*/ 	.short	0x010a
        /*12ba*/ 	.byte	0x3f
	.zero		1


	//   ....[35]....
        /*12bc*/ 	.word	0x00014d40
        /*12c0*/ 	.word	0x00000010
        /*12c4*/ 	.word	0x00030c28
        /*12c8*/ 	.short	0x010a
        /*12ca*/ 	.byte	0x3f
	.zero		1


	//   ....[36]....
        /*12cc*/ 	.word	0x00014fc0
        /*12d0*/ 	.word	0x00000003
        /*12d4*/ 	.word	0x00030c40
        /*12d8*/ 	.short	0x010a
        /*12da*/ 	.byte	0x3f
	.zero		1


	//   ....[37]....
        /*12dc*/ 	.word	0x00015390
        /*12e0*/ 	.word	0x00000006
        /*12e4*/ 	.word	0x00000000
        /*12e8*/ 	.short	0x010a
        /*12ea*/ 	.byte	0x3f
	.zero		1


	//   ....[38]....
        /*12ec*/ 	.word	0x000153f0
        /*12f0*/ 	.word	0x00000003
        /*12f4*/ 	.word	0x00000000
        /*12f8*/ 	.short	0x010a
        /*12fa*/ 	.byte	0x3f
	.zero		1


	//   ....[39]....
        /*12fc*/ 	.word	0x00015450
        /*1300*/ 	.word	0x00000002
        /*1304*/ 	.word	0x00000000
        /*1308*/ 	.short	0x010a
        /*130a*/ 	.byte	0x3f
	.zero		1


	//   ....[40]....
        /*130c*/ 	.word	0x00015480
        /*1310*/ 	.word	0x00000003
        /*1314*/ 	.word	0x00000000
        /*1318*/ 	.short	0x010a
        /*131a*/ 	.byte	0x3f
	.zero		1


	//   ....[41]....
        /*131c*/ 	.word	0x00015560
        /*1320*/ 	.word	0x00000010
        /*1324*/ 	.word	0x00030c00
        /*1328*/ 	.short	0x010a
        /*132a*/ 	.byte	0x3f
	.zero		1


	//   ....[42]....
        /*132c*/ 	.word	0x000155b0
        /*1330*/ 	.word	0x00000006
        /*1334*/ 	.word	0x00030c10
        /*1338*/ 	.short	0x010a
        /*133a*/ 	.byte	0x3f
	.zero		1


	//   ....[43]....
        /*133c*/ 	.word	0x00015600
        /*1340*/ 	.word	0x00000006
        /*1344*/ 	.word	0x00030c30
        /*1348*/ 	.short	0x010a
        /*134a*/ 	.byte	0x3f
	.zero		1


	//   ....[44]....
        /*134c*/ 	.word	0x00015650
        /*1350*/ 	.word	0x00000006
        /*1354*/ 	.word	0x00030c10
        /*1358*/ 	.short	0x010a
        /*135a*/ 	.byte	0x3f
	.zero		1


	//   ....[45]....
        /*135c*/ 	.word	0x000156a0
        /*1360*/ 	.word	0x00000006
        /*1364*/ 	.word	0x00030c30
        /*1368*/ 	.short	0x010a
        /*136a*/ 	.byte	0x3f
	.zero		1


	//   ....[46]....
        /*136c*/ 	.word	0x000156f0
        /*1370*/ 	.word	0x00000006
        /*1374*/ 	.word	0x00030c10
        /*1378*/ 	.short	0x010a
        /*137a*/ 	.byte	0x3f
	.zero		1


	//   ....[47]....
        /*137c*/ 	.word	0x00015740
        /*1380*/ 	.word	0x00000006
        /*1384*/ 	.word	0x00030c30
        /*1388*/ 	.short	0x010a
        /*138a*/ 	.byte	0x3f
	.zero		1


	//   ....[48]....
        /*138c*/ 	.word	0x00015790
        /*1390*/ 	.word	0x00000010
        /*1394*/ 	.word	0x00030c20
        /*1398*/ 	.short	0x010a
        /*139a*/ 	.byte	0x3f
	.zero		1


	//   ....[49]....
        /*139c*/ 	.word	0x000157e0
        /*13a0*/ 	.word	0x00000010
        /*13a4*/ 	.word	0x00030c40
        /*13a8*/ 	.short	0x010a
        /*13aa*/ 	.byte	0x3f
	.zero		1


	//   ....[50]....
        /*13ac*/ 	.word	0x00015830
        /*13b0*/ 	.word	0x00000010
        /*13b4*/ 	.word	0x00030c28
        /*13b8*/ 	.short	0x010a
        /*13ba*/ 	.byte	0x3f
	.zero		1


	//   ....[51]....
        /*13bc*/ 	.word	0x00015880
        /*13c0*/ 	.word	0x00000010
        /*13c4*/ 	.word	0x00030c48
        /*13c8*/ 	.short	0x010a
        /*13ca*/ 	.byte	0x3f
	.zero		1


	//   ....[52]....
        /*13cc*/ 	.word	0x000158e0
        /*13d0*/ 	.word	0x00000010
        /*13d4*/ 	.word	0x00030c20
        /*13d8*/ 	.short	0x010a
        /*13da*/ 	.byte	0x3f
	.zero		1


	//   ....[53]....
        /*13dc*/ 	.word	0x00015930
        /*13e0*/ 	.word	0x00000010
        /*13e4*/ 	.word	0x00030c40
        /*13e8*/ 	.short	0x010a
        /*13ea*/ 	.byte	0x3f
	.zero		1


	//   ....[54]....
        /*13ec*/ 	.word	0x00015980
        /*13f0*/ 	.word	0x00000010
        /*13f4*/ 	.word	0x00030c28
        /*13f8*/ 	.short	0x010a
        /*13fa*/ 	.byte	0x3f
	.zero		1


	//   ....[55]....
        /*13fc*/ 	.word	0x000159d0
        /*1400*/ 	.word	0x00000003
        /*1404*/ 	.word	0x00030c40
        /*1408*/ 	.short	0x010a
        /*140a*/ 	.byte	0x3f
	.zero		1


	//   ....[56]....
        /*140c*/ 	.word	0x00015aa0
        /*1410*/ 	.word	0x00000006
        /*1414*/ 	.word	0x00000000
        /*1418*/ 	.short	0x010a
        /*141a*/ 	.byte	0x3f
	.zero		1


	//   ....[57]....
        /*141c*/ 	.word	0x00015af0
        /*1420*/ 	.word	0x00000003
        /*1424*/ 	.word	0x00000000
        /*1428*/ 	.short	0x010a
        /*142a*/ 	.byte	0x3f
	.zero		1


	//   ....[58]....
        /*142c*/ 	.word	0x00015b40
        /*1430*/ 	.word	0x00000002
        /*1434*/ 	.word	0x00000000
        /*1438*/ 	.short	0x010a
        /*143a*/ 	.byte	0x3f
	.zero		1


	//----- nvinfo : EIATTR_NUM_MBARRIERS
	.align		4
.L_446:
        /*143c*/ 	.byte	0x03, 0x38
        /*143e*/ 	.short	0x0009


	//----- nvinfo : EIATTR_EXIT_INSTR_OFFSETS
	.align		4
        /*1440*/ 	.byte	0x04, 0x1c
        /*1442*/ 	.short	(.L_448 - .L_447)


	//   ....[0]....
.L_447:
        /*1444*/ 	.word	0x000154d0


	//----- nvinfo : EIATTR_MAX_THREADS
	.align		4
.L_448:
        /*1448*/ 	.byte	0x04, 0x05
        /*144a*/ 	.short	(.L_450 - .L_449)
.L_449:
        /*144c*/ 	.word	0x00000180
        /*1450*/ 	.word	0x00000001
        /*1454*/ 	.word	0x00000001


	//----- nvinfo : EIATTR_CRS_STACK_SIZE
	.align		4
.L_450:
        /*1458*/ 	.byte	0x04, 0x1e
        /*145a*/ 	.short	(.L_452 - .L_451)
.L_451:
        /*145c*/ 	.word	0x00000000


	//----- nvinfo : EIATTR_CBANK_PARAM_SIZE
	.align		4
.L_452:
        /*1460*/ 	.byte	0x03, 0x19
        /*1462*/ 	.short	0x0970


	//----- nvinfo : EIATTR_PARAM_CBANK
	.align		4
        /*1464*/ 	.byte	0x04, 0x0a
        /*1466*/ 	.short	(.L_454 - .L_453)
	.align		4
.L_453:
        /*1468*/ 	.word	index@(.nv.constant0._ZN7cutlass13device_kernelIN5flash11enable_sm90INS1_16FlashAttnBwdSm90INS1_25CollectiveMainloopBwdSm90ILi2ELi2ELi2EN4cute5tupleIJNS5_1CILi1EEES8_S8_EEENS6_IJNS7_ILi128EEESA_NS7_ILi64EEEEEENS_6half_tEfNS_4arch4Sm90ELb0ELb1ELb1ELb0ELb0ELb1ELb0ELb0ELi2ELi1ELi2ELi2ELb0EEENS1_21CollectiveEpilogueBwdISC_SD_SF_Li256ELb0ELb0ELi1EEENS1_19SingleTileSchedulerILb0ELb0ELb0ELi128EEEEEEEEEvNT_6ParamsE)
        /*146c*/ 	.short	0x0210
        /*146e*/ 	.short	0x0970


	//----- nvinfo : EIATTR_SW_WAR
	.align		4
.L_454:
        /*1470*/ 	.byte	0x04, 0x36
        /*1472*/ 	.short	(.L_456 - .L_455)
.L_455:
        /*1474*/ 	.word	0x00000008
.L_456:


//--------------------- .nv.info._ZN7cutlass13device_kernelIN5flash11enable_sm90INS1_16FlashAttnBwdSm90INS1_25CollectiveMainloopBwdSm90ILi2ELi2ELi2EN4cute5tupleIJNS5_1CILi1EEES8_S8_EEENS6_IJNS7_ILi128EEESA_NS7_ILi64EEEEEENS_6half_tEfNS_4arch4Sm90ELb0ELb1ELb1ELb0ELb1ELb1ELb0ELb0ELi2ELi1ELi2ELi2ELb0EEENS1_21CollectiveEpilogueBwdISC_SD_SF_Li256ELb0ELb0ELi1EEENS1_19SingleTileSchedulerILb0ELb0ELb0ELi128EEEEEEEEEvNT_6ParamsE --------------------------
	.section	.nv.info._ZN7cutlass13device_kernelIN5flash11enable_sm90INS1_16FlashAttnBwdSm90INS1_25CollectiveMainloopBwdSm90ILi2ELi2ELi2EN4cute5tupleIJNS5_1CILi1EEES8_S8_EEENS6_IJNS7_ILi128EEESA_NS7_ILi64EEEEEENS_6half_tEfNS_4arch4Sm90ELb0ELb1ELb1ELb0ELb1ELb1ELb0ELb0ELi2ELi1ELi2ELi2ELb0EEENS1_21CollectiveEpilogueBwdISC_SD_SF_Li256ELb0ELb0ELi1EEENS1_19SingleTileSchedulerILb0ELb0ELb0ELi128EEEEEEEEEvNT_6ParamsE,"",@"SHT_CUDA_INFO"
	.sectionflags	@""
	.align	4


	//----- nvinfo : EIATTR_CUDA_API_VERSION
	.align		4
        /*0000*/ 	.byte	0x04, 0x37
        /*0002*/ 	.short	(.L_458 - .L_457)
.L_457:
        /*0004*/ 	.word	0x00000082


	//----- nvinfo : EIATTR_KPARAM_INFO
	.align		4
.L_458:
        /*0008*/ 	.byte	0x04, 0x17
        /*000a*/ 	.short	(.L_460 - .L_459)
.L_459:
        /*000c*/ 	.word	0x00000000
        /*0010*/ 	.short	0x0000
        /*0012*/ 	.short	0x0070
        /*0014*/ 	.byte	0x00, 0xf0, 0x01, 0x24


	//----- nvinfo : EIATTR_SPARSE_MMA_MASK
	.align		4
.L_460:
        /*0018*/ 	.byte	0x03, 0x50
        /*001a*/ 	.short	0x0000


	//----- nvinfo : EIATTR_MAXREG_COUNT
	.align		4
        /*001c*/ 	.byte	0x03, 0x1b
        /*001e*/ 	.short	0x00a8


	//----- nvinfo : EIATTR_NUM_BARRIERS
	.align		4
        /*0020*/ 	.byte	0x02, 0x4c
        /*0022*/ 	.byte	0x10
	.zero		1


	//----- nvinfo : EIATTR_EXTERNS
	.align		4
        /*0024*/ 	.byte	0x04, 0x0f
        /*0026*/ 	.short	(.L_462 - .L_461)


	//   ....[0]....
	.align		4
.L_461:
        /*0028*/ 	.word	index@(__assertfail)


	//----- nvinfo : EIATTR_ANNOTATIONS
	.align		4
.L_462:
        /*002c*/ 	.byte	0x04, 0x55
        /*002e*/ 	.short	(.L_464 - .L_463)


	//   ....[0]....
.L_463:
        /* <DEDUP_REMOVED lines=156> */


	//----- nvinfo : EIATTR_MERCURY_ISA_VERSION
	.align		4
.L_464:
        /*09e0*/ 	.byte	0x03, 0x5f
        /*09e2*/ 	.short	0x0101


	//----- nvinfo : EIATTR_INT_WARP_WIDE_INSTR_OFFSETS
	.align		4
        /*09e4*/ 	.byte	0x04, 0x31
        /*09e6*/ 	.short	(.L_466 - .L_465)


	//   ....[0]....
.L_465:
        /*09e8*/ 	.word	0x000001f0


	//   ....[1]....
        /*09ec*/ 	.word	0x00000220


	//   ....[2]....
        /*09f0*/ 	.word	0x00013370


	//   ....[3]....
        /*09f4*/ 	.word	0x00013960


	//   ....[4]....
        /*09f8*/ 	.word	0x00013e10


	//   ....[5]....
        /*09fc*/ 	.word	0x000140d0


	//   ....[6]....
        /*0a00*/ 	.word	0x00014330


	//   ....[7]....
        /*0a04*/ 	.word	0x000144c0


	//----- nvinfo : EIATTR_COOP_GROUP_MASK_REGIDS
	.align		4
.L_466:
        /*0a08*/ 	.byte	0x04, 0x29
        /*0a0a*/ 	.short	(.L_468 - .L_467)


	//   ....[0]....
.L_467:
        /*0a0c*/ 	.word	0xffffffff


	//   ....[1]....
        /*0a10*/ 	.word	0xffffffff


	//   ....[2]....
        /*0a14*/ 	.word	0xffffffff


	//   ....[3]....
        /*0a18*/ 	.word	0xffffffff


	//   ....[4]....
        /*0a1c*/ 	.word	0xffffffff


	//   ....[5]....
        /*0a20*/ 	.word	0xffffffff


	//   ....[6]....
        /*0a24*/ 	.word	0xffffffff


	//   ....[7]....
        /*0a28*/ 	.word	0xffffffff


	//   ....[8]....
        /*0a2c*/ 	.word	0xffffffff


	//   ....[9]....
        /*0a30*/ 	.word	0xffffffff


	//   ....[10]....
        /*0a34*/ 	.word	0xffffffff


	//   ....[11]....
        /*0a38*/ 	.word	0xffffffff


	//   ....[12]....
        /*0a3c*/ 	.word	0xffffffff


	//   ....[13]....
        /*0a40*/ 	.word	0xffffffff


	//   ....[14]....
        /*0a44*/ 	.word	0xffffffff


	//   ....[15]....
        /*0a48*/ 	.word	0xffffffff


	//   ....[16]....
        /*0a4c*/ 	.word	0xffffffff


	//   ....[17]....
        /*0a50*/ 	.word	0xffffffff


	//   ....[18]....
        /*0a54*/ 	.word	0xffffffff


	//   ....[19]....
        /*0a58*/ 	.word	0xffffffff


	//   ....[20]....
        /*0a5c*/ 	.word	0xffffffff


	//   ....[21]....
        /*0a60*/ 	.word	0xffffffff


	//   ....[22]....
        /*0a64*/ 	.word	0xffffffff


	//   ....[23]....
        /*0a68*/ 	.word	0xffffffff


	//   ....[24]....
        /*0a6c*/ 	.word	0xffffffff


	//   ....[25]....
        /*0a70*/ 	.word	0xffffffff


	//   ....[26]....
        /*0a74*/ 	.word	0xffffffff


	//   ....[27]....
        /*0a78*/ 	.word	0xffffffff


	//   ....[28]....
        /*0a7c*/ 	.word	0xffffffff


	//   ....[29]....
        /*0a80*/ 	.word	0xffffffff


	//   ....[30]....
        /*0a84*/ 	.word	0xffffffff


	//   ....[31]....
        /*0a88*/ 	.word	0xffffffff


	//   ....[32]....
        /*0a8c*/ 	.word	0xffffffff


	//   ....[33]....
        /*0a90*/ 	.word	0xffffffff


	//   ....[34]....
        /*0a94*/ 	.word	0xffffffff


	//   ....[35]....
        /*0a98*/ 	.word	0xffffffff


	//   ....[36]....
        /*0a9c*/ 	.word	0xffffffff


	//   ....[37]....
        /*0aa0*/ 	.word	0xffffffff


	//   ....[38]....
        /*0aa4*/ 	.word	0xffffffff


	//   ....[39]....
        /*0aa8*/ 	.word	0xffffffff


	//   ....[40]....
        /*0aac*/ 	.word	0xffffffff


	//   ....[41]....
        /*0ab0*/ 	.word	0xffffffff


	//   ....[42]....
        /*0ab4*/ 	.word	0xffffffff


	//   ....[43]....
        /*0ab8*/ 	.word	0xffffffff


	//   ....[44]....
        /*0abc*/ 	.word	0xffffffff


	//   ....[45]....
        /*0ac0*/ 	.word	0xffffffff


	//   ....[46]....
        /*0ac4*/ 	.word	0xffffffff


	//   ....[47]....
        /*0ac8*/ 	.word	0xffffffff


	//   ....[48]....
        /*0acc*/ 	.word	0xffffffff


	//   ....[49]....
        /*0ad0*/ 	.word	0xffffffff


	//   ....[50]....
        /*0ad4*/ 	.word	0xffffffff


	//   ....[51]....
        /*0ad8*/ 	.word	0xffffffff


	//   ....[52]....
        /*0adc*/ 	.word	0xffffffff


	//   ....[53]....
        /*0ae0*/ 	.word	0xffffffff


	//   ....[54]....
        /*0ae4*/ 	.word	0xffffffff


	//   ....[55]....
        /*0ae8*/ 	.word	0xffffffff


	//   ....[56]....
        /*0aec*/ 	.word	0xffffffff


	//   ....[57]....
        /*0af0*/ 	.word	0xffffffff


	//   ....[58]....
        /*0af4*/ 	.word	0xffffffff


	//   ....[59]....
        /*0af8*/ 	.word	0xffffffff


	//   ....[60]....
        /*0afc*/ 	.word	0xffffffff


	//   ....[61]....
        /*0b00*/ 	.word	0xffffffff


	//   ....[62]....
        /*0b04*/ 	.word	0xffffffff


	//   ....[63]....
        /*0b08*/ 	.word	0xffffffff


	//   ....[64]....
        /*0b0c*/ 	.word	0xffffffff


	//   ....[65]....
        /*0b10*/ 	.word	0xffffffff


	//   ....[66]....
        /*0b14*/ 	.word	0xffffffff


	//   ....[67]....
        /*0b18*/ 	.word	0xffffffff


	//   ....[68]....
        /*0b1c*/ 	.word	0xffffffff


	//   ....[69]....
        /*0b20*/ 	.word	0xffffffff


	//   ....[70]....
        /*0b24*/ 	.word	0xffffffff


	//   ....[71]....
        /*0b28*/ 	.word	0xffffffff


	//   ....[72]....
        /*0b2c*/ 	.word	0xffffffff


	//   ....[73]....
        /*0b30*/ 	.word	0xffffffff


	//   ....[74]....
        /*0b34*/ 	.word	0xffffffff


	//   ....[75]....
        /*0b38*/ 	.word	0xffffffff


	//   ....[76]....
        /*0b3c*/ 	.word	0xffffffff


	//   ....[77]....
        /*0b40*/ 	.word	0xffffffff


	//   ....[78]....
        /*0b44*/ 	.word	0xffffffff


	//   ....[79]....
        /*0b48*/ 	.word	0xffffffff


	//   ....[80]....
        /*0b4c*/ 	.word	0xffffffff


	//   ....[81]....
        /*0b50*/ 	.word	0xffffffff


	//   ....[82]....
        /*0b54*/ 	.word	0xffffffff


	//   ....[83]....
        /*0b58*/ 	.word	0xffffffff


	//   ....[84]....
        /*0b5c*/ 	.word	0xffffffff


	//   ....[85]....
        /*0b60*/ 	.word	0xffffffff


	//   ....[86]....
        /*0b64*/ 	.word	0xffffffff


	//   ....[87]....
        /*0b68*/ 	.word	0xffffffff


	//   ....[88]....
        /*0b6c*/ 	.word	0xffffffff


	//   ....[89]....
        /*0b70*/ 	.word	0xffffffff


	//   ....[90]....
        /*0b74*/ 	.word	0xffffffff


	//   ....[91]....
        /*0b78*/ 	.word	0xffffffff


	//   ....[92]....
        /*0b7c*/ 	.word	0xffffffff


	//   ....[93]....
        /*0b80*/ 	.word	0xffffffff


	//   ....[94]....
        /*0b84*/ 	.word	0xffffffff


	//   ....[95]....
        /*0b88*/ 	.word	0xffffffff


	//   ....[96]....
        /*0b8c*/ 	.word	0xffffffff


	//   ....[97]....
        /*0b90*/ 	.word	0xffffffff


	//   ....[98]....
        /*0b94*/ 	.word	0xffffffff


	//   ....[99]....
        /*0b98*/ 	.word	0xffffffff


	//   ....[100]....
        /*0b9c*/ 	.word	0xffffffff


	//   ....[101]....
        /*0ba0*/ 	.word	0xffffffff


	//   ....[102]....
        /*0ba4*/ 	.word	0xffffffff


	//   ....[103]....
        /*0ba8*/ 	.word	0xffffffff


	//   ....[104]....
        /*0bac*/ 	.word	0xffffffff


	//   ....[105]....
        /*0bb0*/ 	.word	0xffffffff


	//   ....[106]....
        /*0bb4*/ 	.word	0xffffffff


	//   ....[107]....
        /*0bb8*/ 	.word	0xffffffff


	//   ....[108]....
        /*0bbc*/ 	.word	0xffffffff


	//   ....[109]....
        /*0bc0*/ 	.word	0xffffffff


	//   ....[110]....
        /*0bc4*/ 	.word	0xffffffff


	//   ....[111]....
        /*0bc8*/ 	.word	0xffffffff


	//   ....[112]....
        /*0bcc*/ 	.word	0xffffffff


	//   ....[113]....
        /*0bd0*/ 	.word	0xffffffff


	//   ....[114]....
        /*0bd4*/ 	.word	0xffffffff


	//   ....[115]....
        /*0bd8*/ 	.word	0xffffffff


	//   ....[116]....
        /*0bdc*/ 	.word	0xffffffff


	//   ....[117]....
        /*0be0*/ 	.word	0xffffffff


	//   ....[118]....
        /*0be4*/ 	.word	0xffffffff


	//   ....[119]....
        /*0be8*/ 	.word	0xffffffff


	//   ....[120]....
        /*0bec*/ 	.word	0xffffffff


	//   ....[121]....
        /*0bf0*/ 	.word	0xffffffff


	//   ....[122]....
        /*0bf4*/ 	.word	0xffffffff


	//   ....[123]....
        /*0bf8*/ 	.word	0xffffffff


	//   ....[124]....
        /*0bfc*/ 	.word	0xffffffff


	//   ....[125]....
        /*0c00*/ 	.word	0xffffffff


	//   ....[126]....
        /*0c04*/ 	.word	0xffffffff


	//   ....[127]....
        /*0c08*/ 	.word	0xffffffff


	//   ....[128]....
        /*0c0c*/ 	.word	0xffffffff


	//   ....[129]....
        /*0c10*/ 	.word	0xffffffff


	//   ....[130]....
        /*0c14*/ 	.word	0xffffffff


	//   ....[131]....
        /*0c18*/ 	.word	0xffffffff


	//   ....[132]....
        /*0c1c*/ 	.word	0xffffffff


	//   ....[133]....
        /*0c20*/ 	.word	0xffffffff


	//   ....[134]....
        /*0c24*/ 	.word	0xffffffff


	//   ....[135]....
        /*0c28*/ 	.word	0xffffffff


	//   ....[136]....
        /*0c2c*/ 	.word	0xffffffff


	//   ....[137]....
        /*0c30*/ 	.word	0xffffffff


	//   ....[138]....
        /*0c34*/ 	.word	0xffffffff


	//   ....[139]....
        /*0c38*/ 	.word	0xffffffff


	//   ....[140]....
        /*0c3c*/ 	.word	0xffffffff


	//   ....[141]....
        /*0c40*/ 	.word	0xffffffff


	//   ....[142]....
        /*0c44*/ 	.word	0xffffffff


	//   ....[143]....
        /*0c48*/ 	.word	0xffffffff


	//   ....[144]....
        /*0c4c*/ 	.word	0xffffffff


	//   ....[145]....
        /*0c50*/ 	.word	0xffffffff


	//   ....[146]....
        /*0c54*/ 	.word	0xffffffff


	//   ....[147]....
        /*0c58*/ 	.word	0xffffffff


	//   ....[148]....
        /*0c5c*/ 	.word	0xffffffff


	//   ....[149]....
        /*0c60*/ 	.word	0xffffffff


	//   ....[150]....
        /*0c64*/ 	.word	0xffffffff


	//   ....[151]....
        /*0c68*/ 	.word	0xffffffff


	//   ....[152]....
        /*0c6c*/ 	.word	0xffffffff


	//   ....[153]....
        /*0c70*/ 	.word	0xffffffff


	//   ....[154]....
        /*0c74*/ 	.word	0xffffffff


	//   ....[155]....
        /*0c78*/ 	.word	0xffffffff


	//   ....[156]....
        /*0c7c*/ 	.word	0xffffffff


	//   ....[157]....
        /*0c80*/ 	.word	0xffffffff


	//   ....[158]....
        /*0c84*/ 	.word	0xffffffff


	//   ....[159]....
        /*0c88*/ 	.word	0xffffffff


	//   ....[160]....
        /*0c8c*/ 	.word	0xffffffff


	//   ....[161]....
        /*0c90*/ 	.word	0xffffffff


	//   ....[162]....
        /*0c94*/ 	.word	0xffffffff


	//   ....[163]....
        /*0c98*/ 	.word	0xffffffff


	//   ....[164]....
        /*0c9c*/ 	.word	0xffffffff


	//   ....[165]....
        /*0ca0*/ 	.word	0xffffffff


	//   ....[166]....
        /*0ca4*/ 	.word	0xffffffff


	//   ....[167]....
        /*0ca8*/ 	.word	0xffffffff


	//   ....[168]....
        /*0cac*/ 	.word	0xffffffff


	//   ....[169]....
        /*0cb0*/ 	.word	0xffffffff


	//   ....[170]....
        /*0cb4*/ 	.word	0xffffffff


	//   ....[171]....
        /*0cb8*/ 	.word	0xffffffff


	//   ....[172]....
        /*0cbc*/ 	.word	0xffffffff


	//   ....[173]....
        /*0cc0*/ 	.word	0xffffffff


	//   ....[174]....
        /*0cc4*/ 	.word	0xffffffff


	//   ....[175]....
        /*0cc8*/ 	.word	0xffffffff


	//   ....[176]....
        /*0ccc*/ 	.word	0xffffffff


	//   ....[177]....
        /*0cd0*/ 	.word	0xffffffff


	//   ....[178]....
        /*0cd4*/ 	.word	0xffffffff


	//   ....[179]....
        /*0cd8*/ 	.word	0xffffffff


	//   ....[180]....
        /*0cdc*/ 	.word	0xffffffff


	//   ....[181]....
        /*0ce0*/ 	.word	0xffffffff


	//   ....[182]....
        /*0ce4*/ 	.word	0xffffffff


	//   ....[183]....
        /*0ce8*/ 	.word	0xffffffff


	//   ....[184]....
        /*0cec*/ 	.word	0xffffffff


	//   ....[185]....
        /*0cf0*/ 	.word	0xffffffff


	//   ....[186]....
        /*0cf4*/ 	.word	0xffffffff


	//   ....[187]....
        /*0cf8*/ 	.word	0xffffffff


	//   ....[188]....
        /*0cfc*/ 	.word	0xffffffff


	//   ....[189]....
        /*0d00*/ 	.word	0xffffffff


	//   ....[190]....
        /*0d04*/ 	.word	0xffffffff


	//   ....[191]....
        /*0d08*/ 	.word	0xffffffff


	//   ....[192]....
        /*0d0c*/ 	.word	0xffffffff


	//   ....[193]....
        /*0d10*/ 	.word	0xffffffff


	//   ....[194]....
        /*0d14*/ 	.word	0xffffffff


	//   ....[195]....
        /*0d18*/ 	.word	0xffffffff


	//   ....[196]....
        /*0d1c*/ 	.word	0xffffffff


	//   ....[197]....
        /*0d20*/ 	.word	0xffffffff


	//   ....[198]....
        /*0d24*/ 	.word	0xffffffff


	//   ....[199]....
        /*0d28*/ 	.word	0xffffffff


	//   ....[200]....
        /*0d2c*/ 	.word	0xffffffff


	//   ....[201]....
        /*0d30*/ 	.word	0xffffffff


	//   ....[202]....
        /*0d34*/ 	.word	0xffffffff


	//   ....[203]....
        /*0d38*/ 	.word	0xffffffff


	//   ....[204]....
        /*0d3c*/ 	.word	0xffffffff


	//   ....[205]....
        /*0d40*/ 	.word	0xffffffff


	//   ....[206]....
        /*0d44*/ 	.word	0xffffffff


	//   ....[207]....
        /*0d48*/ 	.word	0xffffffff


	//   ....[208]....
        /*0d4c*/ 	.word	0xffffffff


	//   ....[209]....
        /*0d50*/ 	.word	0x0500000f


	//   ....[210]....
        /*0d54*/ 	.word	0x0500000f


	//   ....[211]....
        /*0d58*/ 	.word	0x0500000f


	//   ....[212]....
        /*0d5c*/ 	.word	0x0500000f


	//----- nvinfo : EIATTR_COOP_GROUP_INSTR_OFFSETS
	.align		4
.L_468:
        /*0d60*/ 	.byte	0x04, 0x28
        /*0d62*/ 	.short	(.L_470 - .L_469)


	//   ....[0]....
.L_469:
        /*0d64*/ 	.word	0x00000070


	//   ....[1]....
        /*0d68*/ 	.word	0x00000200


	//   ....[2]....
        /*0d6c*/ 	.word	0x00000250


	//   ....[3]....
        /*0d70*/ 	.word	0x00000440


	//   ....[4]....
        /*0d74*/ 	.word	0x00000670


	//   ....[5]....
        /*0d78*/ 	.word	0x00000fc0


	//   ....[6]....
        /*0d7c*/ 	.word	0x000030e0


	//   ....[7]....
        /*0d80*/ 	.word	0x00003740


	//   ....[8]....
        /*0d84*/ 	.word	0x00003970


	//   ....[9]....
        /*0d88*/ 	.word	0x000039a0


	//   ....[10]....
        /*0d8c*/ 	.word	0x000039d0


	//   ....[11]....
        /*0d90*/ 	.word	0x00003a10


	//   ....[12]....
        /*0d94*/ 	.word	0x00003a50


	//   ....[13]....
        /*0d98*/ 	.word	0x00003b30


	//   ....[14]....
        /*0d9c*/ 	.word	0x00003b70


	//   ....[15]....
        /*0da0*/ 	.word	0x00003ba0


	//   ....[16]....
        /*0da4*/ 	.word	0x00003bc0


	//   ....[17]....
        /*0da8*/ 	.word	0x00003bd0


	//   ....[18]....
        /*0dac*/ 	.word	0x00003c00


	//   ....[19]....
        /*0db0*/ 	.word	0x00003c70


	//   ....[20]....
        /*0db4*/ 	.word	0x00003cb0


	//   ....[21]....
        /*0db8*/ 	.word	0x00003cf0


	//   ....[22]....
        /*0dbc*/ 	.word	0x00003d30


	//   ....[23]....
        /*0dc0*/ 	.word	0x00003d70


	//   ....[24]....
        /*0dc4*/ 	.word	0x00003e60


	//   ....[25]....
        /*0dc8*/ 	.word	0x00003ec0


	//   ....[26]....
        /*0dcc*/ 	.word	0x00003ef0


	//   ....[27]....
        /*0dd0*/ 	.word	0x00003f50


	//   ....[28]....
        /*0dd4*/ 	.word	0x00003f90


	//   ....[29]....
        /*0dd8*/ 	.word	0x00003fb0


	//   ....[30]....
        /*0ddc*/ 	.word	0x00003fe0


	//   ....[31]....
        /*0de0*/ 	.word	0x00004010


	//   ....[32]....
        /*0de4*/ 	.word	0x00004030


	//   ....[33]....
        /*0de8*/ 	.word	0x00004140


	//   ....[34]....
        /*0dec*/ 	.word	0x00004180


	//   ....[35]....
        /*0df0*/ 	.word	0x000041c0


	//   ....[36]....
        /*0df4*/ 	.word	0x000041f0


	//   ....[37]....
        /*0df8*/ 	.word	0x00004210


	//   ....[38]....
        /*0dfc*/ 	.word	0x00004290


	//   ....[39]....
        /*0e00*/ 	.word	0x000042d0


	//   ....[40]....
        /*0e04*/ 	.word	0x00004300


	//   ....[41]....
        /*0e08*/ 	.word	0x00004340


	//   ....[42]....
        /*0e0c*/ 	.word	0x00004360


	//   ....[43]....
        /*0e10*/ 	.word	0x00004380


	//   ....[44]....
        /*0e14*/ 	.word	0x00004390


	//   ....[45]....
        /*0e18*/ 	.word	0x000043e0


	//   ....[46]....
        /*0e1c*/ 	.word	0x00004440


	//   ....[47]....
        /*0e20*/ 	.word	0x00004480


	//   ....[48]....
        /*0e24*/ 	.word	0x00004560


	//   ....[49]....
        /*0e28*/ 	.word	0x00004630


	//   ....[50]....
        /*0e2c*/ 	.word	0x00004640


	//   ....[51]....
        /*0e30*/ 	.word	0x00004710


	//   ....[52]....
        /*0e34*/ 	.word	0x00004740


	//   ....[53]....
        /*0e38*/ 	.word	0x00004780


	//   ....[54]....
        /*0e3c*/ 	.word	0x00004870


	//   ....[55]....
        /*0e40*/ 	.word	0x00004a50


	//   ....[56]....
        /*0e44*/ 	.word	0x00004a90


	//   ....[57]....
        /*0e48*/ 	.word	0x00004b00


	//   ....[58]....
        /*0e4c*/ 	.word	0x00004b40


	//   ....[59]....
        /*0e50*/ 	.word	0x00004b80


	//   ....[60]....
        /*0e54*/ 	.word	0x00004c00


	//   ....[61]....
        /*0e58*/ 	.word	0x00004c40


	//   ....[62]....
        /*0e5c*/ 	.word	0x00004d60


	//   ....[63]....
        /*0e60*/ 	.word	0x00004ec0


	//   ....[64]....
        /*0e64*/ 	.word	0x00004ef0


	//   ....[65]....
        /*0e68*/ 	.word	0x00004f10


	//   ....[66]....
        /*0e6c*/ 	.word	0x00004f50


	//   ....[67]....
        /*0e70*/ 	.word	0x00004f70


	//   ....[68]....
        /*0e74*/ 	.word	0x00004f80


	//   ....[69]....
        /*0e78*/ 	.word	0x00005000


	//   ....[70]....
        /*0e7c*/ 	.word	0x00008260


	//   ....[71]....
        /*0e80*/ 	.word	0x00008270


	//   ....[72]....
        /*0e84*/ 	.word	0x00008280


	//   ....[73]....
        /*0e88*/ 	.word	0x000082d0


	//   ....[74]....
        /*0e8c*/ 	.word	0x000082e0


	//   ....[75]....
        /*0e90*/ 	.word	0x00008360


	//   ....[76]....
        /*0e94*/ 	.word	0x000083f0


	//   ....[77]....
        /*0e98*/ 	.word	0x000084d0


	//   ....[78]....
        /*0e9c*/ 	.word	0x000084f0


	//   ....[79]....
        /*0ea0*/ 	.word	0x00008510


	//   ....[80]....
        /*0ea4*/ 	.word	0x000085a0


	//   ....[81]....
        /*0ea8*/ 	.word	0x00008610


	//   ....[82]....
        /*0eac*/ 	.word	0x00008670


	//   ....[83]....
        /*0eb0*/ 	.word	0x000086d0


	//   ....[84]....
        /*0eb4*/ 	.word	0x00008760


	//   ....[85]....
        /*0eb8*/ 	.word	0x00008780


	//   ....[86]....
        /*0ebc*/ 	.word	0x000087c0


	//   ....[87]....
        /*0ec0*/ 	.word	0x00008800


	//   ....[88]....
        /*0ec4*/ 	.word	0x00008810


	//   ....[89]....
        /*0ec8*/ 	.word	0x000088c0


	//   ....[90]....
        /*0ecc*/ 	.word	0x00008970


	//   ....[91]....
        /*0ed0*/ 	.word	0x000089a0


	//   ....[92]....
        /*0ed4*/ 	.word	0x000089d0


	//   ....[93]....
        /*0ed8*/ 	.word	0x00008a10


	//   ....[94]....
        /*0edc*/ 	.word	0x00008a40


	//   ....[95]....
        /*0ee0*/ 	.word	0x00008a80


	//   ....[96]....
        /*0ee4*/ 	.word	0x00008ab0


	//   ....[97]....
        /*0ee8*/ 	.word	0x00008b30


	//   ....[98]....
        /*0eec*/ 	.word	0x00008b90


	//   ....[99]....
        /*0ef0*/ 	.word	0x00008bf0


	//   ....[100]....
        /*0ef4*/ 	.word	0x00008c50


	//   ....[101]....
        /*0ef8*/ 	.word	0x00008d10


	//   ....[102]....
        /*0efc*/ 	.word	0x00008d50


	//   ....[103]....
        /*0f00*/ 	.word	0x00008f40


	//   ....[104]....
        /*0f04*/ 	.word	0x00008f50


	//   ....[105]....
        /*0f08*/ 	.word	0x00008f80


	//   ....[106]....
        /*0f0c*/ 	.word	0x000090f0


	//   ....[107]....
        /*0f10*/ 	.word	0x00009200


	//   ....[108]....
        /*0f14*/ 	.word	0x00009280


	//   ....[109]....
        /*0f18*/ 	.word	0x000092c0


	//   ....[110]....
        /*0f1c*/ 	.word	0x00009540


	//   ....[111]....
        /*0f20*/ 	.word	0x00009570


	//   ....[112]....
        /*0f24*/ 	.word	0x000095e0


	//   ....[113]....
        /*0f28*/ 	.word	0x00009610


	//   ....[114]....
        /*0f2c*/ 	.word	0x00009640


	//   ....[115]....
        /*0f30*/ 	.word	0x00009670


	//   ....[116]....
        /*0f34*/ 	.word	0x00009690


	//   ....[117]....
        /*0f38*/ 	.word	0x000098c0


	//   ....[118]....
        /*0f3c*/ 	.word	0x00009910


	//   ....[119]....
        /*0f40*/ 	.word	0x00009b40


	//   ....[120]....
        /*0f44*/ 	.word	0x00009b50


	//   ....[121]....
        /*0f48*/ 	.word	0x00009b60


	//   ....[122]....
        /*0f4c*/ 	.word	0x00009b70


	//   ....[123]....
        /*0f50*/ 	.word	0x00009b80


	//   ....[124]....
        /*0f54*/ 	.word	0x00009b90


	//   ....[125]....
        /*0f58*/ 	.word	0x00009ba0


	//   ....[126]....
        /*0f5c*/ 	.word	0x00009f10


	//   ....[127]....
        /*0f60*/ 	.word	0x00009f20


	//   ....[128]....
        /*0f64*/ 	.word	0x00009f30


	//   ....[129]....
        /*0f68*/ 	.word	0x00009f40


	//   ....[130]....
        /*0f6c*/ 	.word	0x00009f50


	//   ....[131]....
        /*0f70*/ 	.word	0x00009f60


	//   ....[132]....
        /*0f74*/ 	.word	0x00009f70


	//   ....[133]....
        /*0f78*/ 	.word	0x00009f80


	//   ....[134]....
        /*0f7c*/ 	.word	0x0000d5c0


	//   ....[135]....
        /*0f80*/ 	.word	0x0000df60


	//   ....[136]....
        /*0f84*/ 	.word	0x0000dfa0


	//   ....[137]....
        /*0f88*/ 	.word	0x0000dfe0


	//   ....[138]....
        /*0f8c*/ 	.word	0x0000e030


	//   ....[139]....
        /*0f90*/ 	.word	0x0000e040


	//   ....[140]....
        /*0f94*/ 	.word	0x0000e0c0


	//   ....[141]....
        /*0f98*/ 	.word	0x0000e0f0


	//   ....[142]....
        /*0f9c*/ 	.word	0x0000e100


	//   ....[143]....
        /*0fa0*/ 	.word	0x0000e110


	//   ....[144]....
        /*0fa4*/ 	.word	0x0000e160


	//   ....[145]....
        /*0fa8*/ 	.word	0x0000e170


	//   ....[146]....
        /*0fac*/ 	.word	0x0000e290


	//   ....[147]....
        /*0fb0*/ 	.word	0x0000e2d0


	//   ....[148]....
        /*0fb4*/ 	.word	0x0000e2f0


	//   ....[149]....
        /*0fb8*/ 	.word	0x0000e300


	//   ....[150]....
        /*0fbc*/ 	.word	0x0000e340


	//   ....[151]....
        /*0fc0*/ 	.word	0x0000e3d0


	//   ....[152]....
        /*0fc4*/ 	.word	0x0000e4d0


	//   ....[153]....
        /*0fc8*/ 	.word	0x0000e510


	//   ....[154]....
        /*0fcc*/ 	.word	0x0000e520


	//   ....[155]....
        /*0fd0*/ 	.word	0x0000e550


	//   ....[156]....
        /*0fd4*/ 	.word	0x0000e560


	//   ....[157]....
        /*0fd8*/ 	.word	0x0000e570


	//   ....[158]....
        /*0fdc*/ 	.word	0x0000e590


	//   ....[159]....
        /*0fe0*/ 	.word	0x0000e5c0


	//   ....[160]....
        /*0fe4*/ 	.word	0x0000e5e0


	//   ....[161]....
        /*0fe8*/ 	.word	0x0000e610


	//   ....[162]....
        /*0fec*/ 	.word	0x0000e640


	//   ....[163]....
        /*0ff0*/ 	.word	0x0000e6f0


	//   ....[164]....
        /*0ff4*/ 	.word	0x0000e720


	//   ....[165]....
        /*0ff8*/ 	.word	0x0000e740


	//   ....[166]....
        /*0ffc*/ 	.word	0x0000e780


	//   ....[167]....
        /*1000*/ 	.word	0x0000e7c0


	//   ....[168]....
        /*1004*/ 	.word	0x0000e7e0


	//   ....[169]....
        /*1008*/ 	.word	0x0000e830


	//   ....[170]....
        /*100c*/ 	.word	0x0000e840


	//   ....[171]....
        /*1010*/ 	.word	0x0000e870


	//   ....[172]....
        /*1014*/ 	.word	0x0000e940


	//   ....[173]....
        /*1018*/ 	.word	0x0000e960


	//   ....[174]....
        /*101c*/ 	.word	0x0000e990


	//   ....[175]....
        /*1020*/ 	.word	0x0000ec60


	//   ....[176]....
        /*1024*/ 	.word	0x0000ece0


	//   ....[177]....
        /*1028*/ 	.word	0x0000ed10


	//   ....[178]....
        /*102c*/ 	.word	0x0000ed20


	//   ....[179]....
        /*1030*/ 	.word	0x0000eda0


	//   ....[180]....
        /*1034*/ 	.word	0x0000ee00


	//   ....[181]....
        /*1038*/ 	.word	0x0000ef20


	//   ....[182]....
        /*103c*/ 	.word	0x0000f020


	//   ....[183]....
        /*1040*/ 	.word	0x0000f140


	//   ....[184]....
        /*1044*/ 	.word	0x0000f170


	//   ....[185]....
        /*1048*/ 	.word	0x0000f190


	//   ....[186]....
        /*104c*/ 	.word	0x0000f1b0


	//   ....[187]....
        /*1050*/ 	.word	0x0000f210


	//   ....[188]....
        /*1054*/ 	.word	0x0000f220


	//   ....[189]....
        /*1058*/ 	.word	0x0000f240


	//   ....[190]....
        /*105c*/ 	.word	0x0000f6c0


	//   ....[191]....
        /*1060*/ 	.word	0x0000f6f0


	//   ....[192]....
        /*1064*/ 	.word	0x0000f700


	//   ....[193]....
        /*1068*/ 	.word	0x0000f710


	//   ....[194]....
        /*106c*/ 	.word	0x0000f720


	//   ....[195]....
        /*1070*/ 	.word	0x0000f730


	//   ....[196]....
        /*1074*/ 	.word	0x0000f740


	//   ....[197]....
        /*1078*/ 	.word	0x0000f760


	//   ....[198]....
        /*107c*/ 	.word	0x00011b20


	//   ....[199]....
        /*1080*/ 	.word	0x00012a20


	//   ....[200]....
        /*1084*/ 	.word	0x00012f70


	//   ....[201]....
        /*1088*/ 	.word	0x000132a0


	//   ....[202]....
        /*108c*/ 	.word	0x000135e0


	//   ....[203]....
        /*1090*/ 	.word	0x00013890


	//   ....[204]....
        /*1094*/ 	.word	0x00013ad0


	//   ....[205]....
        /*1098*/ 	.word	0x00013d40


	//   ....[206]....
        /*109c*/ 	.word	0x00014010


	//   ....[207]....
        /*10a0*/ 	.word	0x00014230


	//   ....[208]....
        /*10a4*/ 	.word	0x000143c0


	//   ....[209]....
        /*10a8*/ 	.word	0x000162e0


	//   ....[210]....
        /*10ac*/ 	.word	0x00016570


	//   ....[211]....
        /*10b0*/ 	.word	0x000165e0


	//   ....[212]....
        /*10b4*/ 	.word	0x00016650


	//----- nvinfo : EIATTR_REG_RECONFIG
	.align		4
.L_470:
        /*10b8*/ 	.byte	0x01, 0x54
	.zero		2


	//----- nvinfo : EIATTR_SYSCALL_OFFSETS
	.align		4
        /*10bc*/ 	.byte	0x04, 0x46
        /*10be*/ 	.short	(.L_472 - .L_471)


	//   ....[0]....
.L_471:
        /*10c0*/ 	.word	0x00000c20


	//   ....[1]....
        /*10c4*/ 	.word	0x00000d10


	//   ....[2]....
        /*10c8*/ 	.word	0x00000e70


	//   ....[3]....
        /*10cc*/ 	.word	0x00000f60


	//   ....[4]....
        /*10d0*/ 	.word	0x000114f0


	//   ....[5]....
        /*10d4*/ 	.word	0x00011620


	//   ....[6]....
        /*10d8*/ 	.word	0x00011740


	//   ....[7]....
        /*10dc*/ 	.word	0x00011860


	//----- nvinfo : EIATTR_MBARRIER_INSTR_OFFSETS
	.align		4
.L_472:
        /*10e0*/ 	.byte	0x04, 0x39
        /*10e2*/ 	.short	(.L_474 - .L_473)


	//   ....[0]....
.L_473:
        /*10e4*/ 	.word	0x000002f0
        /*10e8*/ 	.word	0x000000ff
        /*10ec*/ 	.word	0x00030c00
        /*10f0*/ 	.short	0x0100
        /*10f2*/ 	.byte	0x06
	.zero		1


	//   ....[1]....
        /*10f4*/ 	.word	0x000003f0
        /*10f8*/ 	.word	0x000000ff
        /*10fc*/ 	.word	0x00030c10
        /*1100*/ 	.short	0x0100
        /*1102*/ 	.byte	0x08
	.zero		1


	//   ....[2]....
        /*1104*/ 	.word	0x00000400
        /*1108*/ 	.word	0x000000ff
        /*110c*/ 	.word	0x00030c20
        /*1110*/ 	.short	0x0100
        /*1112*/ 	.byte	0x08
	.zero		1


	//   ....[3]....
        /*1114*/ 	.word	0x00000410
        /*1118*/ 	.word	0x000000ff
        /*111c*/ 	.word	0x00030c18
        /*1120*/ 	.short	0x0100
        /*1122*/ 	.byte	0x08
	.zero		1


	//   ....[4]....
        /*1124*/ 	.word	0x00000420
        /*1128*/ 	.word	0x000000ff
        /*112c*/ 	.word	0x00030c28
        /*1130*/ 	.short	0x0100
        /*1132*/ 	.byte	0x08
	.zero		1


	//   ....[5]....
        /*1134*/ 	.word	0x00000550
        /*1138*/ 	.word	0x000000ff
        /*113c*/ 	.word	0x00030c30
        /*1140*/ 	.short	0x0100
        /*1142*/ 	.byte	0x08
	.zero		1


	//   ....[6]....
        /*1144*/ 	.word	0x00000560
        /*1148*/ 	.word	0x000000ff
        /*114c*/ 	.word	0x00030c40
        /*1150*/ 	.short	0x0100
        /*1152*/ 	.byte	0x08
	.zero		1


	//   ....[7]....
        /*1154*/ 	.word	0x00000570
        /*1158*/ 	.word	0x000000ff
        /*115c*/ 	.word	0x00030c38
        /*1160*/ 	.short	0x0100
        /*1162*/ 	.byte	0x08
	.zero		1


	//   ....[8]....
        /*1164*/ 	.word	0x00000580
        /*1168*/ 	.word	0x000000ff
        /*116c*/ 	.word	0x00030c48
        /*1170*/ 	.short	0x0100
        /*1172*/ 	.byte	0x08
	.zero		1


	//   ....[9]....
        /*1174*/ 	.word	0x00001000
        /*1178*/ 	.word	0x00000010
        /*117c*/ 	.word	0x00030c00
        /*1180*/ 	.short	0x010a
        /*1182*/ 	.byte	0x3f
	.zero		1


	//   ....[10]....
        /*1184*/ 	.word	0x00001130
        /*1188*/ 	.word	0x00000010
        /*118c*/ 	.word	0x00030c00
        /*1190*/ 	.short	0x010a
        /*1192*/ 	.byte	0x3f
	.zero		1


	//   ....[11]....
        /*1194*/ 	.word	0x00001a30
        /*1198*/ 	.word	0x00000006
        /*119c*/ 	.word	0x00030c10
        /*11a0*/ 	.short	0x010a
        /*11a2*/ 	.byte	0x3f
	.zero		1


	//   ....[12]....
        /*11a4*/ 	.word	0x00001aa0
        /*11a8*/ 	.word	0x00000006
        /*11ac*/ 	.word	0x00030c10
        /*11b0*/ 	.short	0x010a
        /*11b2*/ 	.byte	0x3f
	.zero		1


	//   ....[13]....
        /*11b4*/ 	.word	0x00001ed0
        /*11b8*/ 	.word	0x00000006
        /*11bc*/ 	.word	0x00030c30
        /*11c0*/ 	.short	0x010a
        /*11c2*/ 	.byte	0x3f
	.zero		1


	//   ....[14]....
        /*11c4*/ 	.word	0x00001f10
        /*11c8*/ 	.word	0x00000006
        /*11cc*/ 	.word	0x00030c30
        /*11d0*/ 	.short	0x010a
        /*11d2*/ 	.byte	0x3f
	.zero		1


	//   ....[15]....
        /*11d4*/ 	.word	0x000065d0
        /*11d8*/ 	.word	0x00000005
        /*11dc*/ 	.word	0x00000000
        /*11e0*/ 	.short	0x0101
        /*11e2*/ 	.byte	0x3f
	.zero		1


	//   ....[16]....
        /*11e4*/ 	.word	0x00006a20
        /*11e8*/ 	.word	0x00000006
        /*11ec*/ 	.word	0x00000000
        /*11f0*/ 	.short	0x0101
        /*11f2*/ 	.byte	0x3f
	.zero		1


	//   ....[17]....
        /*11f4*/ 	.word	0x00007360
        /*11f8*/ 	.word	0x00000006
        /*11fc*/ 	.word	0x00030c10
        /*1200*/ 	.short	0x010a
        /*1202*/ 	.byte	0x3f
	.zero		1


	//   ....[18]....
        /*1204*/ 	.word	0x000073e0
        /*1208*/ 	.word	0x00000006
        /*120c*/ 	.word	0x00030c10
        /*1210*/ 	.short	0x010a
        /*1212*/ 	.byte	0x3f
	.zero		1


	//   ....[19]....
        /*1214*/ 	.word	0x000077f0
        /*1218*/ 	.word	0x00000006
        /*121c*/ 	.word	0x00030c30
        /*1220*/ 	.short	0x010a
        /*1222*/ 	.byte	0x3f
	.zero		1


	//   ....[20]....
        /*1224*/ 	.word	0x00007830
        /*1228*/ 	.word	0x00000006
        /*122c*/ 	.word	0x00030c30
        /*1230*/ 	.short	0x010a
        /*1232*/ 	.byte	0x3f
	.zero		1


	//   ....[21]....
        /*1234*/ 	.word	0x0000b480
        /*1238*/ 	.word	0x00000005
        /*123c*/ 	.word	0x00000000
        /*1240*/ 	.short	0x0101
        /*1242*/ 	.byte	0x3f
	.zero		1


	//   ....[22]....
        /*1244*/ 	.word	0x0000b8d0
        /*1248*/ 	.word	0x00000006
        /*124c*/ 	.word	0x00000000
        /*1250*/ 	.short	0x0101
        /*1252*/ 	.byte	0x3f
	.zero		1


	//   ....[23]....
        /*1254*/ 	.word	0x0000c0e0
        /*1258*/ 	.word	0x00000006
        /*125c*/ 	.word	0x00030c10
        /*1260*/ 	.short	0x010a
        /*1262*/ 	.byte	0x3f
	.zero		1


	//   ....[24]....
        /*1264*/ 	.word	0x0000c160
        /*1268*/ 	.word	0x00000006
        /*126c*/ 	.word	0x00030c10
        /*1270*/ 	.short	0x010a
        /*1272*/ 	.byte	0x3f
	.zero		1


	//   ....[25]....
        /*1274*/ 	.word	0x0000c590
        /*1278*/ 	.word	0x00000006
        /*127c*/ 	.word	0x00030c30
        /*1280*/ 	.short	0x010a
        /*1282*/ 	.byte	0x3f
	.zero		1


	//   ....[26]....
        /*1284*/ 	.word	0x0000c5d0
        /*1288*/ 	.word	0x00000006
        /*128c*/ 	.word	0x00030c30
        /*1290*/ 	.short	0x010a
        /*1292*/ 	.byte	0x3f
	.zero		1


	//   ....[27]....
        /*1294*/ 	.word	0x00010cc0
        /*1298*/ 	.word	0x00000005
        /*129c*/ 	.word	0x00000000
        /*12a0*/ 	.short	0x0101
        /*12a2*/ 	.byte	0x3f
	.zero		1


	//   ....[28]....
        /*12a4*/ 	.word	0x00011140
        /*12a8*/ 	.word	0x00000006
        /*12ac*/ 	.word	0x00000000
        /*12b0*/ 	.short	0x0101
        /*12b2*/ 	.byte	0x3f
	.zero		1


	//   ....[29]....
        /*12b4*/ 	.word	0x00014a30
        /*12b8*/ 	.word	0x00000010
        /*12bc*/ 	.word	0x00030c20
        /*12c0*/ 	.short	0x010a
        /*12c2*/ 	.byte	0x3f
	.zero		1


	//   ....[30]....
        /*12c4*/ 	.word	0x00015000
        /*12c8*/ 	.word	0x00000010
        /*12cc*/ 	.word	0x00030c40
        /*12d0*/ 	.short	0x010a
        /*12d2*/ 	.byte	0x3f
	.zero		1


	//   ....[31]....
        /*12d4*/ 	.word	0x00015230
        /*12d8*/ 	.word	0x00000010
        /*12dc*/ 	.word	0x00030c28
        /*12e0*/ 	.short	0x010a
        /*12e2*/ 	.byte	0x3f
	.zero		1


	//   ....[32]....
        /*12e4*/ 	.word	0x00015460
        /*12e8*/ 	.word	0x00000010
        /*12ec*/ 	.word	0x00030c48
        /*12f0*/ 	.short	0x010a
        /*12f2*/ 	.byte	0x3f
	.zero		1


	//   ....[33]....
        /*12f4*/ 	.word	0x00015640
        /*12f8*/ 	.word	0x00000010
        /*12fc*/ 	.word	0x00030c20
        /*1300*/ 	.short	0x010a
        /*1302*/ 	.byte	0x3f
	.zero		1


	//   ....[34]....
        /*1304*/ 	.word	0x000158f0
        /*1308*/ 	.word	0x00000010
        /*130c*/ 	.word	0x00030c40
        /*1310*/ 	.short	0x010a
        /*1312*/ 	.byte	0x3f
	.zero		1


	//   ....[35]....
        /*1314*/ 	.word	0x00015af0
        /*1318*/ 	.word	0x00000010
        /*131c*/ 	.word	0x00030c28
        /*1320*/ 	.short	0x010a
        /*1322*/ 	.byte	0x3f
	.zero		1


	//   ....[36]....
        /*1324*/ 	.word	0x00015d70
        /*1328*/ 	.word	0x00000003
        /*132c*/ 	.word	0x00030c40
        /*1330*/ 	.short	0x010a
        /*1332*/ 	.byte	0x3f
	.zero		1


	//   ....[37]....
        /*1334*/ 	.word	0x00016140
        /*1338*/ 	.word	0x00000006
        /*133c*/ 	.word	0x00000000
        /*1340*/ 	.short	0x010a
        /*1342*/ 	.byte	0x3f
	.zero		1


	//   ....[38]....
        /*1344*/ 	.word	0x000161a0
        /*1348*/ 	.word	0x00000003
        /*134c*/ 	.word	0x00000000
        /*1350*/ 	.short	0x010a
        /*1352*/ 	.byte	0x3f
	.zero		1


	//   ....[39]....
        /*1354*/ 	.word	0x00016200
        /*1358*/ 	.word	0x00000002
        /*135c*/ 	.word	0x00000000
        /*1360*/ 	.short	0x010a
        /*1362*/ 	.byte	0x3f
	.zero		1


	//   ....[40]....
        /*1364*/ 	.word	0x00016230
        /*1368*/ 	.word	0x00000003
        /*136c*/ 	.word	0x00000000
        /*1370*/ 	.short	0x010a
        /*1372*/ 	.byte	0x3f
	.zero		1


	//   ....[41]....
        /*1374*/ 	.word	0x00016310
        /*1378*/ 	.word	0x00000010
        /*137c*/ 	.word	0x00030c00
        /*1380*/ 	.short	0x010a
        /*1382*/ 	.byte	0x3f
	.zero		1


	//   ....[42]....
        /*1384*/ 	.word	0x00016360
        /*1388*/ 	.word	0x00000006
        /*138c*/ 	.word	0x00030c10
        /*1390*/ 	.short	0x010a
        /*1392*/ 	.byte	0x3f
	.zero		1


	//   ....[43]....
        /*1394*/ 	.word	0x000163b0
        /*1398*/ 	.word	0x00000006
        /*139c*/ 	.word	0x00030c30
        /*13a0*/ 	.short	0x010a
        /*13a2*/ 	.byte	0x3f
	.zero		1


	//   ....[44]....
        /*13a4*/ 	.word	0x00016400
        /*13a8*/ 	.word	0x00000006
        /*13ac*/ 	.word	0x00030c10
        /*13b0*/ 	.short	0x010a
        /*13b2*/ 	.byte	0x3f
	.zero		1


	//   ....[45]....
        /*13b4*/ 	.word	0x00016450
        /*13b8*/ 	.word	0x00000006
        /*13bc*/ 	.word	0x00030c30
        /*13c0*/ 	.short	0x010a
        /*13c2*/ 	.byte	0x3f
	.zero		1


	//   ....[46]....
        /*13c4*/ 	.word	0x000164a0
        /*13c8*/ 	.word	0x00000006
        /*13cc*/ 	.word	0x00030c10
        /*13d0*/ 	.short	0x010a
        /*13d2*/ 	.byte	0x3f
	.zero		1


	//   ....[47]....
        /*13d4*/ 	.word	0x000164f0
        /*13d8*/ 	.word	0x00000006
        /*13dc*/ 	.word	0x00030c30
        /*13e0*/ 	.short	0x010a
        /*13e2*/ 	.byte	0x3f
	.zero		1


	//   ....[48]....
        /*13e4*/ 	.word	0x00016690
        /*13e8*/ 	.word	0x00000010
        /*13ec*/ 	.word	0x00030c20
        /*13f0*/ 	.short	0x010a
        /*13f2*/ 	.byte	0x3f
	.zero		1


	//   ....[49]....
        /*13f4*/ 	.word	0x000166e0
        /*13f8*/ 	.word	0x00000010
        /*13fc*/ 	.word	0x00030c40
        /*1400*/ 	.short	0x010a
        /*1402*/ 	.byte	0x3f
	.zero		1


	//   ....[50]....
        /*1404*/ 	.word	0x00016730
        /*1408*/ 	.word	0x00000010
        /*140c*/ 	.word	0x00030c28
        /*1410*/ 	.short	0x010a
        /*1412*/ 	.byte	0x3f
	.zero		1


	//   ....[51]....
        /*1414*/ 	.word	0x00016780
        /*1418*/ 	.word	0x00000010
        /*141c*/ 	.word	0x00030c48
        /*1420*/ 	.short	0x010a
        /*1422*/ 	.byte	0x3f
	.zero		1


	//   ....[52]....
        /*1424*/ 	.word	0x000167e0
        /*1428*/ 	.word	0x00000010
        /*142c*/ 	.word	0x00030c20
        /*1430*/ 	.short	0x010a
        /*1432*/ 	.byte	0x3f
	.zero		1


	//   ....[53]....
        /*1434*/ 	.word	0x00016830
        /*1438*/ 	.word	0x00000010
        /*143c*/ 	.word	0x00030c40
        /*1440*/ 	.short	0x010a
        /*1442*/ 	.byte	0x3f
	.zero		1


	//   ....[54]....
        /*1444*/ 	.word	0x00016880
        /*1448*/ 	.word	0x00000010
        /*144c*/ 	.word	0x00030c28
        /*1450*/ 	.short	0x010a
        /*1452*/ 	.byte	0x3f
	.zero		1


	//   ....[55]....
        /*1454*/ 	.word	0x000168d0
        /*1458*/ 	.word	0x00000003
        /*145c*/ 	.word	0x00030c40
        /*1460*/ 	.short	0x010a
        /*1462*/ 	.byte	0x3f
	.zero		1


	//   ....[56]....
        /*1464*/ 	.word	0x000169a0
        /*1468*/ 	.word	0x00000006
        /*146c*/ 	.word	0x00000000
        /*1470*/ 	.short	0x010a
        /*1472*/ 	.byte	0x3f
	.zero		1


	//   ....[57]....
        /*1474*/ 	.word	0x000169f0
        /*1478*/ 	.word	0x00000003
        /*147c*/ 	.word	0x00000000
        /*1480*/ 	.short	0x010a
        /*1482*/ 	.byte	0x3f
	.zero		1


	//   ....[58]....
        /*1484*/ 	.word	0x00016a40
        /*1488*/ 	.word	0x00000002
        /*148c*/ 	.word	0x00000000
        /*1490*/ 	.short	0x010a
        /*1492*/ 	.byte	0x3f
	.zero		1


	//----- nvinfo : EIATTR_NUM_MBARRIERS
	.align		4
.L_474:
        /*1494*/ 	.byte	0x03, 0x38
        /*1496*/ 	.short	0x0009


	//----- nvinfo : EIATTR_EXIT_INSTR_OFFSETS
	.align		4
        /*1498*/ 	.byte	0x04, 0x1c
        /*149a*/ 	.short	(.L_476 - .L_475)


	//   ....[0]....
.L_475:
        /*149c*/ 	.word	0x00016280


	//----- nvinfo : EIATTR_MAX_THREADS
	.align		4
.L_476:
        /*14a0*/ 	.byte	0x04, 0x05
        /*14a2*/ 	.short	(.L_478 - .L_477)
.L_477:
        /*14a4*/ 	.word	0x00000180
        /*14a8*/ 	.word	0x00000001
        /*14ac*/ 	.word	0x00000001


	//----- nvinfo : EIATTR_CRS_STACK_SIZE
	.align		4
.L_478:
        /*14b0*/ 	.byte	0x04, 0x1e
        /*14b2*/ 	.short	(.L_480 - .L_479)
.L_479:
        /*14b4*/ 	.word	0x00000000


	//----- nvinfo : EIATTR_CBANK_PARAM_SIZE
	.align		4
.L_480:
        /*14b8*/ 	.byte	0x03, 0x19
        /*14ba*/ 	.short	0x0970


	//----- nvinfo : EIATTR_PARAM_CBANK
	.align		4
        /*14bc*/ 	.byte	0x04, 0x0a
        /*14be*/ 	.short	(.L_482 - .L_481)
	.align		4
.L_481:
        /*14c0*/ 	.word	index@(.nv.constant0._ZN7cutlass13device_kernelIN5flash11enable_sm90INS1_16FlashAttnBwdSm90INS1_25CollectiveMainloopBwdSm90ILi2ELi2ELi2EN4cute5tupleIJNS5_1CILi1EEES8_S8_EEENS6_IJNS7_ILi128EEESA_NS7_ILi64EEEEEENS_6half_tEfNS_4arch4Sm90ELb0ELb1ELb1ELb0ELb1ELb1ELb0ELb0ELi2ELi1ELi2ELi2ELb0EEENS1_21CollectiveEpilogueBwdISC_SD_SF_Li256ELb0ELb0ELi1EEENS1_19SingleTileSchedulerILb0ELb0ELb0ELi128EEEEEEEEEvNT_6ParamsE)
        /*14c4*/ 	.short	0x0210
        /*14c6*/ 	.short	0x0970


	//----- nvinfo : EIATTR_SW_WAR
	.align		4
.L_482:
        /*14c8*/ 	.byte	0x04, 0x36
        /*14ca*/ 	.short	(.L_484 - .L_483)
.L_483:
        /*14cc*/ 	.word	0x00000008
.L_484:


//--------------------- .nv.info._ZN7cutlass13device_kernelIN5flash11enable_sm90INS1_16FlashAttnBwdSm90INS1_25CollectiveMainloopBwdSm90ILi2ELi2ELi2EN4cute5tupleIJNS5_1CILi1EEES8_S8_EEENS6_IJNS7_ILi128EEESA_NS7_ILi64EEEEEENS_6half_tEfNS_4arch4Sm90ELb0ELb1ELb1ELb0ELb0ELb1ELb0ELb0ELi2ELi1ELi2ELi2ELb0EEENS1_24CollectiveEpilogueBwdGQAISC_fSF_Li256ELb0ELb0EEENS1_19SingleTileSchedulerILb0ELb0ELb0ELi128EEEEEEEEEvNT_6ParamsE --------------------------
	.section	.nv.info._ZN7cutlass13device_kernelIN5flash11enable_sm90INS1_16FlashAttnBwdSm90INS1_25CollectiveMainloopBwdSm90ILi2ELi2ELi2EN4cute5tupleIJNS5_1CILi1EEES8_S8_EEENS6_IJNS7_ILi128EEESA_NS7_ILi64EEEEEENS_6half_tEfNS_4arch4Sm90ELb0ELb1ELb1ELb0ELb0ELb1ELb0ELb0ELi2ELi1ELi2ELi2ELb0EEENS1_24CollectiveEpilogueBwdGQAISC_fSF_Li256ELb0ELb0EEENS1_19SingleTileSchedulerILb0ELb0ELb0ELi128EEEEEEEEEvNT_6ParamsE,"",@"SHT_CUDA_INFO"
	.sectionflags	@""
	.align	4


	//----- nvinfo : EIATTR_CUDA_API_VERSION
	.align		4
        /*0000*/ 	.byte	0x04, 0x37
        /*0002*/ 	.short	(.L_486 - .L_485)
.L_485:
        /*0004*/ 	.word	0x00000082


	//----- nvinfo : EIATTR_KPARAM_INFO
	.align		4
.L_486:
        /*0008*/ 	.byte	0x04, 0x17
        /*000a*/ 	.short	(.L_488 - .L_487)
.L_487:
        /*000c*/ 	.word	0x00000000
        /*0010*/ 	.short	0x0000
        /*0012*/ 	.short	0x0070
        /*0014*/ 	.byte	0x00, 0xf0, 0x01, 0x1a


	//----- nvinfo : EIATTR_SPARSE_MMA_MASK
	.align		4
.L_488:
        /*0018*/ 	.byte	0x03, 0x50
        /*001a*/ 	.short	0x0000


	//----- nvinfo : EIATTR_MAXREG_COUNT
	.align		4
        /*001c*/ 	.byte	0x03, 0x1b
        /*001e*/ 	.short	0x00a8


	//----- nvinfo : EIATTR_NUM_BARRIERS
	.align		4
        /*0020*/ 	.byte	0x02, 0x4c
        /*0022*/ 	.byte	0x10
	.zero		1


	//----- nvinfo : EIATTR_EXTERNS
	.align		4
        /*0024*/ 	.byte	0x04, 0x0f
        /*0026*/ 	.short	(.L_490 - .L_489)


	//   ....[0]....
	.align		4
.L_489:
        /*0028*/ 	.word	index@(__assertfail)


	//----- nvinfo : EIATTR_ANNOTATIONS
	.align		4
.L_490:
        /*002c*/ 	.byte	0x04, 0x55
        /*002e*/ 	.short	(.L_492 - .L_491)


	//   ....[0]....
.L_491:
        /* <DEDUP_REMOVED lines=158> */


	//----- nvinfo : EIATTR_MERCURY_ISA_VERSION
	.align		4
.L_492:
        /*0a00*/ 	.byte	0x03, 0x5f
        /*0a02*/ 	.short	0x0101


	//----- nvinfo : EIATTR_INT_WARP_WIDE_INSTR_OFFSETS
	.align		4
        /*0a04*/ 	.byte	0x04, 0x31
        /*0a06*/ 	.short	(.L_494 - .L_493)


	//   ....[0]....
.L_493:
        /*0a08*/ 	.word	0x00000190


	//   ....[1]....
        /*0a0c*/ 	.word	0x000001c0


	//----- nvinfo : EIATTR_COOP_GROUP_MASK_REGIDS
	.align		4
.L_494:
        /*0a10*/ 	.byte	0x04, 0x29
        /*0a12*/ 	.short	(.L_496 - .L_495)


	//   ....[0]....
.L_495:
        /*0a14*/ 	.word	0xffffffff


	//   ....[1]....
        /*0a18*/ 	.word	0xffffffff


	//   ....[2]....
        /*0a1c*/ 	.word	0xffffffff


	//   ....[3]....
        /*0a20*/ 	.word	0xffffffff


	//   ....[4]....
        /*0a24*/ 	.word	0xffffffff


	//   ....[5]....
        /*0a28*/ 	.word	0xffffffff


	//   ....[6]....
        /*0a2c*/ 	.word	0xffffffff


	//   ....[7]....
        /*0a30*/ 	.word	0xffffffff


	//   ....[8]....
        /*0a34*/ 	.word	0xffffffff


	//   ....[9]....
        /*0a38*/ 	.word	0xffffffff


	//   ....[10]....
        /*0a3c*/ 	.word	0xffffffff


	//   ....[11]....
        /*0a40*/ 	.word	0xffffffff


	//   ....[12]....
        /*0a44*/ 	.word	0xffffffff


	//   ....[13]....
        /*0a48*/ 	.word	0xffffffff


	//   ....[14]....
        /*0a4c*/ 	.word	0xffffffff


	//   ....[15]....
        /*0a50*/ 	.word	0xffffffff


	//   ....[16]....
        /*0a54*/ 	.word	0xffffffff


	//   ....[17]....
        /*0a58*/ 	.word	0xffffffff


	//   ....[18]....
        /*0a5c*/ 	.word	0xffffffff


	//   ....[19]....
        /*0a60*/ 	.word	0xffffffff


	//   ....[20]....
        /*0a64*/ 	.word	0xffffffff


	//   ....[21]....
        /*0a68*/ 	.word	0xffffffff


	//   ....[22]....
        /*0a6c*/ 	.word	0xffffffff


	//   ....[23]....
        /*0a70*/ 	.word	0xffffffff


	//   ....[24]....
        /*0a74*/ 	.word	0xffffffff


	//   ....[25]....
        /*0a78*/ 	.word	0xffffffff


	//   ....[26]....
        /*0a7c*/ 	.word	0xffffffff


	//   ....[27]....
        /*0a80*/ 	.word	0xffffffff


	//   ....[28]....
        /*0a84*/ 	.word	0xffffffff


	//   ....[29]....
        /*0a88*/ 	.word	0xffffffff


	//   ....[30]....
        /*0a8c*/ 	.word	0xffffffff


	//   ....[31]....
        /*0a90*/ 	.word	0xffffffff


	//   ....[32]....
        /*0a94*/ 	.word	0xffffffff


	//   ....[33]....
        /*0a98*/ 	.word	0xffffffff


	//   ....[34]....
        /*0a9c*/ 	.word	0xffffffff


	//   ....[35]....
        /*0aa0*/ 	.word	0xffffffff


	//   ....[36]....
        /*0aa4*/ 	.word	0xffffffff


	//   ....[37]....
        /*0aa8*/ 	.word	0xffffffff


	//   ....[38]....
        /*0aac*/ 	.word	0xffffffff


	//   ....[39]....
        /*0ab0*/ 	.word	0xffffffff


	//   ....[40]....
        /*0ab4*/ 	.word	0xffffffff


	//   ....[41]....
        /*0ab8*/ 	.word	0xffffffff


	//   ....[42]....
        /*0abc*/ 	.word	0xffffffff


	//   ....[43]....
        /*0ac0*/ 	.word	0xffffffff


	//   ....[44]....
        /*0ac4*/ 	.word	0xffffffff


	//   ....[45]....
        /*0ac8*/ 	.word	0xffffffff


	//   ....[46]....
        /*0acc*/ 	.word	0xffffffff


	//   ....[47]....
        /*0ad0*/ 	.word	0xffffffff


	//   ....[48]....
        /*0ad4*/ 	.word	0xffffffff


	//   ....[49]....
        /*0ad8*/ 	.word	0xffffffff


	//   ....[50]....
        /*0adc*/ 	.word	0xffffffff


	//   ....[51]....
        /*0ae0*/ 	.word	0xffffffff


	//   ....[52]....
        /*0ae4*/ 	.word	0xffffffff


	//   ....[53]....
        /*0ae8*/ 	.word	0xffffffff


	//   ....[54]....
        /*0aec*/ 	.word	0xffffffff


	//   ....[55]....
        /*0af0*/ 	.word	0xffffffff


	//   ....[56]....
        /*0af4*/ 	.word	0xffffffff


	//   ....[57]....
        /*0af8*/ 	.word	0xffffffff


	//   ....[58]....
        /*0afc*/ 	.word	0xffffffff


	//   ....[59]....
        /*0b00*/ 	.word	0xffffffff


	//   ....[60]....
        /*0b04*/ 	.word	0xffffffff


	//   ....[61]....
        /*0b08*/ 	.word	0xffffffff


	//   ....[62]....
        /*0b0c*/ 	.word	0xffffffff


	//   ....[63]....
        /*0b10*/ 	.word	0xffffffff


	//   ....[64]....
        /*0b14*/ 	.word	0xffffffff


	//   ....[65]....
        /*0b18*/ 	.word	0xffffffff


	//   ....[66]....
        /*0b1c*/ 	.word	0xffffffff


	//   ....[67]....
        /*0b20*/ 	.word	0xffffffff


	//   ....[68]....
        /*0b24*/ 	.word	0xffffffff


	//   ....[69]....
        /*0b28*/ 	.word	0xffffffff


	//   ....[70]....
        /*0b2c*/ 	.word	0xffffffff


	//   ....[71]....
        /*0b30*/ 	.word	0xffffffff


	//   ....[72]....
        /*0b34*/ 	.word	0xffffffff


	//   ....[73]....
        /*0b38*/ 	.word	0xffffffff


	//   ....[74]....
        /*0b3c*/ 	.word	0xffffffff


	//   ....[75]....
        /*0b40*/ 	.word	0xffffffff


	//   ....[76]....
        /*0b44*/ 	.word	0xffffffff


	//   ....[77]....
        /*0b48*/ 	.word	0xffffffff


	//   ....[78]....
        /*0b4c*/ 	.word	0xffffffff


	//   ....[79]....
        /*0b50*/ 	.word	0xffffffff


	//   ....[80]....
        /*0b54*/ 	.word	0xffffffff


	//   ....[81]....
        /*0b58*/ 	.word	0xffffffff


	//   ....[82]....
        /*0b5c*/ 	.word	0xffffffff


	//   ....[83]....
        /*0b60*/ 	.word	0xffffffff


	//   ....[84]....
        /*0b64*/ 	.word	0xffffffff


	//   ....[85]....
        /*0b68*/ 	.word	0xffffffff


	//   ....[86]....
        /*0b6c*/ 	.word	0xffffffff


	//   ....[87]....
        /*0b70*/ 	.word	0xffffffff


	//   ....[88]....
        /*0b74*/ 	.word	0xffffffff


	//   ....[89]....
        /*0b78*/ 	.word	0xffffffff


	//   ....[90]....
        /*0b7c*/ 	.word	0xffffffff


	//   ....[91]....
        /*0b80*/ 	.word	0xffffffff


	//   ....[92]....
        /*0b84*/ 	.word	0xffffffff


	//   ....[93]....
        /*0b88*/ 	.word	0xffffffff


	//   ....[94]....
        /*0b8c*/ 	.word	0xffffffff


	//   ....[95]....
        /*0b90*/ 	.word	0xffffffff


	//   ....[96]....
        /*0b94*/ 	.word	0xffffffff


	//   ....[97]....
        /*0b98*/ 	.word	0xffffffff


	//   ....[98]....
        /*0b9c*/ 	.word	0xffffffff


	//   ....[99]....
        /*0ba0*/ 	.word	0xffffffff


	//   ....[100]....
        /*0ba4*/ 	.word	0xffffffff


	//   ....[101]....
        /*0ba8*/ 	.word	0xffffffff


	//   ....[102]....
        /*0bac*/ 	.word	0xffffffff


	//   ....[103]....
        /*0bb0*/ 	.word	0xffffffff


	//   ....[104]....
        /*0bb4*/ 	.word	0xffffffff


	//   ....[105]....
        /*0bb8*/ 	.word	0xffffffff


	//   ....[106]....
        /*0bbc*/ 	.word	0xffffffff


	//   ....[107]....
        /*0bc0*/ 	.word	0xffffffff


	//   ....[108]....
        /*0bc4*/ 	.word	0xffffffff


	//   ....[109]....
        /*0bc8*/ 	.word	0xffffffff


	//   ....[110]....
        /*0bcc*/ 	.word	0xffffffff


	//   ....[111]....
        /*0bd0*/ 	.word	0xffffffff


	//   ....[112]....
        /*0bd4*/ 	.word	0xffffffff


	//   ....[113]....
        /*0bd8*/ 	.word	0xffffffff


	//   ....[114]....
        /*0bdc*/ 	.word	0xffffffff


	//   ....[115]....
        /*0be0*/ 	.word	0xffffffff


	//   ....[116]....
        /*0be4*/ 	.word	0xffffffff


	//   ....[117]....
        /*0be8*/ 	.word	0xffffffff


	//   ....[118]....
        /*0bec*/ 	.word	0xffffffff


	//   ....[119]....
        /*0bf0*/ 	.word	0xffffffff


	//   ....[120]....
        /*0bf4*/ 	.word	0xffffffff


	//   ....[121]....
        /*0bf8*/ 	.word	0xffffffff


	//   ....[122]....
        /*0bfc*/ 	.word	0xffffffff


	//   ....[123]....
        /*0c00*/ 	.word	0xffffffff


	//   ....[124]....
        /*0c04*/ 	.word	0xffffffff


	//   ....[125]....
        /*0c08*/ 	.word	0xffffffff


	//   ....[126]....
        /*0c0c*/ 	.word	0xffffffff


	//   ....[127]....
        /*0c10*/ 	.word	0xffffffff


	//   ....[128]....
        /*0c14*/ 	.word	0xffffffff


	//   ....[129]....
        /*0c18*/ 	.word	0xffffffff


	//   ....[130]....
        /*0c1c*/ 	.word	0xffffffff


	//   ....[131]....
        /*0c20*/ 	.word	0xffffffff


	//   ....[132]....
        /*0c24*/ 	.word	0xffffffff


	//   ....[133]....
        /*0c28*/ 	.word	0xffffffff


	//   ....[134]....
        /*0c2c*/ 	.word	0xffffffff


	//   ....[135]....
        /*0c30*/ 	.word	0xffffffff


	//   ....[136]....
        /*0c34*/ 	.word	0xffffffff


	//   ....[137]....
        /*0c38*/ 	.word	0xffffffff


	//   ....[138]....
        /*0c3c*/ 	.word	0xffffffff


	//   ....[139]....
        /*0c40*/ 	.word	0xffffffff


	//   ....[140]....
        /*0c44*/ 	.word	0xffffffff


	//   ....[141]....
        /*0c48*/ 	.word	0xffffffff


	//   ....[142]....
        /*0c4c*/ 	.word	0xffffffff


	//   ....[143]....
        /*0c50*/ 	.word	0xffffffff


	//   ....[144]....
        /*0c54*/ 	.word	0xffffffff


	//   ....[145]....
        /*0c58*/ 	.word	0xffffffff


	//   ....[146]....
        /*0c5c*/ 	.word	0xffffffff


	//   ....[147]....
        /*0c60*/ 	.word	0xffffffff


	//   ....[148]....
        /*0c64*/ 	.word	0xffffffff


	//   ....[149]....
        /*0c68*/ 	.word	0xffffffff


	//   ....[150]....
        /*0c6c*/ 	.word	0xffffffff


	//   ....[151]....
        /*0c70*/ 	.word	0xffffffff


	//   ....[152]....
        /*0c74*/ 	.word	0xffffffff


	//   ....[153]....
        /*0c78*/ 	.word	0xffffffff


	//   ....[154]....
        /*0c7c*/ 	.word	0xffffffff


	//   ....[155]....
        /*0c80*/ 	.word	0xffffffff


	//   ....[156]....
        /*0c84*/ 	.word	0xffffffff


	//   ....[157]....
        /*0c88*/ 	.word	0xffffffff


	//   ....[158]....
        /*0c8c*/ 	.word	0xffffffff


	//   ....[159]....
        /*0c90*/ 	.word	0xffffffff


	//   ....[160]....
        /*0c94*/ 	.word	0xffffffff


	//   ....[161]....
        /*0c98*/ 	.word	0xffffffff


	//   ....[162]....
        /*0c9c*/ 	.word	0xffffffff


	//   ....[163]....
        /*0ca0*/ 	.word	0xffffffff


	//   ....[164]....
        /*0ca4*/ 	.word	0xffffffff


	//   ....[165]....
        /*0ca8*/ 	.word	0xffffffff


	//   ....[166]....
        /*0cac*/ 	.word	0xffffffff


	//   ....[167]....
        /*0cb0*/ 	.word	0xffffffff


	//   ....[168]....
        /*0cb4*/ 	.word	0xffffffff


	//   ....[169]....
        /*0cb8*/ 	.word	0xffffffff


	//   ....[170]....
        /*0cbc*/ 	.word	0xffffffff


	//   ....[171]....
        /*0cc0*/ 	.word	0xffffffff


	//   ....[172]....
        /*0cc4*/ 	.word	0xffffffff


	//   ....[173]....
        /*0cc8*/ 	.word	0xffffffff


	//   ....[174]....
        /*0ccc*/ 	.word	0xffffffff


	//   ....[175]....
        /*0cd0*/ 	.word	0xffffffff


	//   ....[176]....
        /*0cd4*/ 	.word	0xffffffff


	//   ....[177]....
        /*0cd8*/ 	.word	0xffffffff


	//   ....[178]....
        /*0cdc*/ 	.word	0xffffffff


	//   ....[179]....
        /*0ce0*/ 	.word	0xffffffff


	//   ....[180]....
        /*0ce4*/ 	.word	0xffffffff


	//   ....[181]....
        /*0ce8*/ 	.word	0xffffffff


	//   ....[182]....
        /*0cec*/ 	.word	0xffffffff


	//   ....[183]....
        /*0cf0*/ 	.word	0xffffffff


	//   ....[184]....
        /*0cf4*/ 	.word	0xffffffff


	//   ....[185]....
        /*0cf8*/ 	.word	0xffffffff


	//   ....[186]....
        /*0cfc*/ 	.word	0xffffffff


	//   ....[187]....
        /*0d00*/ 	.word	0xffffffff


	//   ....[188]....
        /*0d04*/ 	.word	0xffffffff


	//   ....[189]....
        /*0d08*/ 	.word	0xffffffff


	//   ....[190]....
        /*0d0c*/ 	.word	0xffffffff


	//   ....[191]....
        /*0d10*/ 	.word	0xffffffff


	//   ....[192]....
        /*0d14*/ 	.word	0xffffffff


	//   ....[193]....
        /*0d18*/ 	.word	0xffffffff


	//   ....[194]....
        /*0d1c*/ 	.word	0xffffffff


	//   ....[195]....
        /*0d20*/ 	.word	0xffffffff


	//   ....[196]....
        /*0d24*/ 	.word	0xffffffff


	//   ....[197]....
        /*0d28*/ 	.word	0xffffffff


	//   ....[198]....
        /*0d2c*/ 	.word	0xffffffff


	//   ....[199]....
        /*0d30*/ 	.word	0x0500000f


	//----- nvinfo : EIATTR_COOP_GROUP_INSTR_OFFSETS
	.align		4
.L_496:
        /*0d34*/ 	.byte	0x04, 0x28
        /*0d36*/ 	.short	(.L_498 - .L_497)


	//   ....[0]....
.L_497:
        /*0d38*/ 	.word	0x00000070


	//   ....[1]....
        /*0d3c*/ 	.word	0x000001a0


	//   ....[2]....
        /*0d40*/ 	.word	0x000001f0


	//   ....[3]....
        /*0d44*/ 	.word	0x000003e0


	//   ....[4]....
        /*0d48*/ 	.word	0x00000600


	//   ....[5]....
        /*0d4c*/ 	.word	0x00000f50


	//   ....[6]....
        /*0d50*/ 	.word	0x00003230


	//   ....[7]....
        /*0d54*/ 	.word	0x00003770


	//   ....[8]....
        /*0d58*/ 	.word	0x00003ad0


	//   ....[9]....
        /*0d5c*/ 	.word	0x00003b00


	//   ....[10]....
        /*0d60*/ 	.word	0x00003b50


	//   ....[11]....
        /*0d64*/ 	.word	0x00003b90


	//   ....[12]....
        /*0d68*/ 	.word	0x00003bb0


	//   ....[13]....
        /*0d6c*/ 	.word	0x00003c60


	//   ....[14]....
        /*0d70*/ 	.word	0x00003cb0


	//   ....[15]....
        /*0d74*/ 	.word	0x00003cf0


	//   ....[16]....
        /*0d78*/ 	.word	0x00003d20


	//   ....[17]....
        /*0d7c*/ 	.word	0x00003d40


	//   ....[18]....
        /*0d80*/ 	.word	0x00003d50


	//   ....[19]....
        /*0d84*/ 	.word	0x00003dc0


	//   ....[20]....
        /*0d88*/ 	.word	0x00003e00


	//   ....[21]....
        /*0d8c*/ 	.word	0x00003e30


	//   ....[22]....
        /*0d90*/ 	.word	0x00003e70


	//   ....[23]....
        /*0d94*/ 	.word	0x00003ed0


	//   ....[24]....
        /*0d98*/ 	.word	0x00003fc0


	//   ....[25]....
        /*0d9c*/ 	.word	0x00004030


	//   ....[26]....
        /*0da0*/ 	.word	0x00004060


	//   ....[27]....
        /*0da4*/ 	.word	0x000040c0


	//   ....[28]....
        /*0da8*/ 	.word	0x00004100


	//   ....[29]....
        /*0dac*/ 	.word	0x00004120


	//   ....[30]....
        /*0db0*/ 	.word	0x00004150


	//   ....[31]....
        /*0db4*/ 	.word	0x00004180


	//   ....[32]....
        /*0db8*/ 	.word	0x000041a0


	//   ....[33]....
        /*0dbc*/ 	.word	0x000042c0


	//   ....[34]....
        /*0dc0*/ 	.word	0x00004300


	//   ....[35]....
        /*0dc4*/ 	.word	0x00004330


	//   ....[36]....
        /*0dc8*/ 	.word	0x00004360


	//   ....[37]....
        /*0dcc*/ 	.word	0x00004380


	//   ....[38]....
        /*0dd0*/ 	.word	0x00004430


	//   ....[39]....
        /*0dd4*/ 	.word	0x00004460


	//   ....[40]....
        /*0dd8*/ 	.word	0x000044a0


	//   ....[41]....
        /*0ddc*/ 	.word	0x000044c0


	//   ....[42]....
        /*0de0*/ 	.word	0x000044e0


	//   ....[43]....
        /*0de4*/ 	.word	0x000044f0


	//   ....[44]....
        /*0de8*/ 	.word	0x00004540


	//   ....[45]....
        /*0dec*/ 	.word	0x00004570


	//   ....[46]....
        /*0df0*/ 	.word	0x000045b0


	//   ....[47]....
        /*0df4*/ 	.word	0x000045e0


	//   ....[48]....
        /*0df8*/ 	.word	0x000046f0


	//   ....[49]....
        /*0dfc*/ 	.word	0x00004790


	//   ....[50]....
        /*0e00*/ 	.word	0x000047a0


	//   ....[51]....
        /*0e04*/ 	.word	0x00004870


	//   ....[52]....
        /*0e08*/ 	.word	0x000048a0


	//   ....[53]....
        /*0e0c*/ 	.word	0x000048e0


	//   ....[54]....
        /*0e10*/ 	.word	0x000049a0


	//   ....[55]....
        /*0e14*/ 	.word	0x00004b40


	//   ....[56]....
        /*0e18*/ 	.word	0x00004b80


	//   ....[57]....
        /*0e1c*/ 	.word	0x00004c30


	//   ....[58]....
        /*0e20*/ 	.word	0x00004c70


	//   ....[59]....
        /*0e24*/ 	.word	0x00004cb0


	//   ....[60]....
        /*0e28*/ 	.word	0x00004d30


	//   ....[61]....
        /*0e2c*/ 	.word	0x00004d70


	//   ....[62]....
        /*0e30*/ 	.word	0x00004ea0


	//   ....[63]....
        /*0e34*/ 	.word	0x00005010


	//   ....[64]....
        /*0e38*/ 	.word	0x00005040


	//   ....[65]....
        /*0e3c*/ 	.word	0x00005060


	//   ....[66]....
        /*0e40*/ 	.word	0x00005080


	//   ....[67]....
        /*0e44*/ 	.word	0x000050c0


	//   ....[68]....
        /*0e48*/ 	.word	0x000050e0


	//   ....[69]....
        /*0e4c*/ 	.word	0x00005160


	//   ....[70]....
        /*0e50*/ 	.word	0x00008140


	//   ....[71]....
        /*0e54*/ 	.word	0x000083a0


	//   ....[72]....
        /*0e58*/ 	.word	0x000083c0


	//   ....[73]....
        /*0e5c*/ 	.word	0x00008400


	//   ....[74]....
        /*0e60*/ 	.word	0x00008430


	//   ....[75]....
        /*0e64*/ 	.word	0x000084a0


	//   ....[76]....
        /*0e68*/ 	.word	0x00008550


	//   ....[77]....
        /*0e6c*/ 	.word	0x00008610


	//   ....[78]....
        /*0e70*/ 	.word	0x000086b0


	//   ....[79]....
        /*0e74*/ 	.word	0x000086d0


	//   ....[80]....
        /*0e78*/ 	.word	0x00008700


	//   ....[81]....
        /*0e7c*/ 	.word	0x00008770


	//   ....[82]....
        /*0e80*/ 	.word	0x000087b0


	//   ....[83]....
        /*0e84*/ 	.word	0x00008840


	//   ....[84]....
        /*0e88*/ 	.word	0x00008950


	//   ....[85]....
        /*0e8c*/ 	.word	0x00008a00


	//   ....[86]....
        /*0e90*/ 	.word	0x00008a40


	//   ....[87]....
        /*0e94*/ 	.word	0x00008aa0


	//   ....[88]....
        /*0e98*/ 	.word	0x00008ab0


	//   ....[89]....
        /*0e9c*/ 	.word	0x00008ae0


	//   ....[90]....
        /*0ea0*/ 	.word	0x00008af0


	//   ....[91]....
        /*0ea4*/ 	.word	0x00008b00


	//   ....[92]....
        /*0ea8*/ 	.word	0x00008b90


	//   ....[93]....
        /*0eac*/ 	.word	0x00008c30


	//   ....[94]....
        /*0eb0*/ 	.word	0x00008c60


	//   ....[95]....
        /*0eb4*/ 	.word	0x00008ce0


	//   ....[96]....
        /*0eb8*/ 	.word	0x00008d30


	//   ....[97]....
        /*0ebc*/ 	.word	0x00008d60


	//   ....[98]....
        /*0ec0*/ 	.word	0x00008e10


	//   ....[99]....
        /*0ec4*/ 	.word	0x00008e50


	//   ....[100]....
        /*0ec8*/ 	.word	0x00008e80


	//   ....[101]....
        /*0ecc*/ 	.word	0x00008ed0


	//   ....[102]....
        /*0ed0*/ 	.word	0x00008f00


	//   ....[103]....
        /*0ed4*/ 	.word	0x00008f30


	//   ....[104]....
        /*0ed8*/ 	.word	0x00008f80


	//   ....[105]....
        /*0edc*/ 	.word	0x00009020


	//   ....[106]....
        /*0ee0*/ 	.word	0x000091c0


	//   ....[107]....
        /*0ee4*/ 	.word	0x00009390


	//   ....[108]....
        /*0ee8*/ 	.word	0x000093f0


	//   ....[109]....
        /*0eec*/ 	.word	0x00009440


	//   ....[110]....
        /*0ef0*/ 	.word	0x00009710


	//   ....[111]....
        /*0ef4*/ 	.word	0x00009740


	//   ....[112]....
        /*0ef8*/ 	.word	0x00009780


	//   ....[113]....
        /*0efc*/ 	.word	0x00009790


	//   ....[114]....
        /*0f00*/ 	.word	0x000097a0


	//   ....[115]....
        /*0f04*/ 	.word	0x000097b0


	//   ....[116]....
        /*0f08*/ 	.word	0x00009830


	//   ....[117]....
        /*0f0c*/ 	.word	0x00009970


	//   ....[118]....
        /*0f10*/ 	.word	0x000099c0


	//   ....[119]....
        /*0f14*/ 	.word	0x00009c80


	//   ....[120]....
        /*0f18*/ 	.word	0x00009c90


	//   ....[121]....
        /*0f1c*/ 	.word	0x00009ca0


	//   ....[122]....
        /*0f20*/ 	.word	0x00009cb0


	//   ....[123]....
        /*0f24*/ 	.word	0x00009cd0


	//   ....[124]....
        /*0f28*/ 	.word	0x00009ce0


	//   ....[125]....
        /*0f2c*/ 	.word	0x00009cf0


	//   ....[126]....
        /*0f30*/ 	.word	0x0000a050


	//   ....[127]....
        /*0f34*/ 	.word	0x0000a060


	//   ....[128]....
        /*0f38*/ 	.word	0x0000a070


	//   ....[129]....
        /*0f3c*/ 	.word	0x0000a080


	//   ....[130]....
        /*0f40*/ 	.word	0x0000a090


	//   ....[131]....
        /*0f44*/ 	.word	0x0000a0a0


	//   ....[132]....
        /*0f48*/ 	.word	0x0000a0b0


	//   ....[133]....
        /*0f4c*/ 	.word	0x0000a0c0


	//   ....[134]....
        /*0f50*/ 	.word	0x0000e070


	//   ....[135]....
        /*0f54*/ 	.word	0x0000e0f0


	//   ....[136]....
        /*0f58*/ 	.word	0x0000e130


	//   ....[137]....
        /*0f5c*/ 	.word	0x0000e180


	//   ....[138]....
        /*0f60*/ 	.word	0x0000e1d0


	//   ....[139]....
        /*0f64*/ 	.word	0x0000e1e0


	//   ....[140]....
        /*0f68*/ 	.word	0x0000e260


	//   ....[141]....
        /*0f6c*/ 	.word	0x0000e290


	//   ....[142]....
        /*0f70*/ 	.word	0x0000e2a0


	//   ....[143]....
        /*0f74*/ 	.word	0x0000e2b0


	//   ....[144]....
        /*0f78*/ 	.word	0x0000e300


	//   ....[145]....
        /*0f7c*/ 	.word	0x0000e310


	//   ....[146]....
        /*0f80*/ 	.word	0x0000e3e0


	//   ....[147]....
        /*0f84*/ 	.word	0x0000e470


	//   ....[148]....
        /*0f88*/ 	.word	0x0000e490


	//   ....[149]....
        /*0f8c*/ 	.word	0x0000e4a0


	//   ....[150]....
        /*0f90*/ 	.word	0x0000e520


	//   ....[151]....
        /*0f94*/ 	.word	0x0000e5a0


	//   ....[152]....
        /*0f98*/ 	.word	0x0000e5f0


	//   ....[153]....
        /*0f9c*/ 	.word	0x0000e650


	//   ....[154]....
        /*0fa0*/ 	.word	0x0000e670


	//   ....[155]....
        /*0fa4*/ 	.word	0x0000e6a0


	//   ....[156]....
        /*0fa8*/ 	.word	0x0000e6d0


	//   ....[157]....
        /*0fac*/ 	.word	0x0000e700


	//   ....[158]....
        /*0fb0*/ 	.word	0x0000e720


	//   ....[159]....
        /*0fb4*/ 	.word	0x0000e790


	//   ....[160]....
        /*0fb8*/ 	.word	0x0000e800


	//   ....[161]....
        /*0fbc*/ 	.word	0x0000e850


	//   ....[162]....
        /*0fc0*/ 	.word	0x0000e860


	//   ....[163]....
        /*0fc4*/ 	.word	0x0000e890


	//   ....[164]....
        /*0fc8*/ 	.word	0x0000e8e0


	//   ....[165]....
        /*0fcc*/ 	.word	0x0000e900


	//   ....[166]....
        /*0fd0*/ 	.word	0x0000e950


	//   ....[167]....
        /*0fd4*/ 	.word	0x0000e9b0


	//   ....[168]....
        /*0fd8*/ 	.word	0x0000e9e0


	//   ....[169]....
        /*0fdc*/ 	.word	0x0000ea10


	//   ....[170]....
        /*0fe0*/ 	.word	0x0000ea80


	//   ....[171]....
        /*0fe4*/ 	.word	0x0000eac0


	//   ....[172]....
        /*0fe8*/ 	.word	0x0000eae0


	//   ....[173]....
        /*0fec*/ 	.word	0x0000eb10


	//   ....[174]....
        /*0ff0*/ 	.word	0x0000ec70


	//   ....[175]....
        /*0ff4*/ 	.word	0x0000ecd0


	//   ....[176]....
        /*0ff8*/ 	.word	0x0000edf0


	//   ....[177]....
        /*0ffc*/ 	.word	0x0000ee20


	//   ....[178]....
        /*1000*/ 	.word	0x0000ee40


	//   ....[179]....
        /*1004*/ 	.word	0x0000eea0


	//   ....[180]....
        /*1008*/ 	.word	0x0000ef50


	//   ....[181]....
        /*100c*/ 	.word	0x0000ef80


	//   ....[182]....
        /*1010*/ 	.word	0x0000efa0


	//   ....[183]....
        /*1014*/ 	.word	0x0000f110


	//   ....[184]....
        /*1018*/ 	.word	0x0000f170


	//   ....[185]....
        /*101c*/ 	.word	0x0000f250


	//   ....[186]....
        /*1020*/ 	.word	0x0000f270


	//   ....[187]....
        /*1024*/ 	.word	0x0000f290


	//   ....[188]....
        /*1028*/ 	.word	0x0000f2a0


	//   ....[189]....
        /*102c*/ 	.word	0x0000f2c0


	//   ....[190]....
        /*1030*/ 	.word	0x0000f890


	//   ....[191]....
        /*1034*/ 	.word	0x0000f8b0


	//   ....[192]....
        /*1038*/ 	.word	0x0000f8d0


	//   ....[193]....
        /*103c*/ 	.word	0x0000f8e0


	//   ....[194]....
        /*1040*/ 	.word	0x0000f8f0


	//   ....[195]....
        /*1044*/ 	.word	0x0000f900


	//   ....[196]....
        /*1048*/ 	.word	0x0000f910


	//   ....[197]....
        /*104c*/ 	.word	0x0000f930


	//   ....[198]....
        /*1050*/ 	.word	0x00011d80


	//   ....[199]....
        /*1054*/ 	.word	0x00014730


	//----- nvinfo : EIATTR_REG_RECONFIG
	.align		4
.L_498:
        /*1058*/ 	.byte	0x01, 0x54
	.zero		2


	//----- nvinfo : EIATTR_SYSCALL_OFFSETS
	.align		4
        /*105c*/ 	.byte	0x04, 0x46
        /*105e*/ 	.short	(.L_500 - .L_499)


	//   ....[0]....
.L_499:
        /*1060*/ 	.word	0x00000bb0


	//   ....[1]....
        /*1064*/ 	.word	0x00000ca0


	//   ....[2]....
        /*1068*/ 	.word	0x00000e00


	//   ....[3]....
        /*106c*/ 	.word	0x00000ef0


	//----- nvinfo : EIATTR_MBARRIER_INSTR_OFFSETS
	.align		4
.L_500:
        /*1070*/ 	.byte	0x04, 0x39
        /*1072*/ 	.short	(.L_502 - .L_501)


	//   ....[0]....
.L_501:
        /*1074*/ 	.word	0x00000290
        /*1078*/ 	.word	0x000000ff
        /*107c*/ 	.word	0x00030c00
        /*1080*/ 	.short	0x0100
        /*1082*/ 	.byte	0x06
	.zero		1


	//   ....[1]....
        /*1084*/ 	.word	0x00000390
        /*1088*/ 	.word	0x000000ff
        /*108c*/ 	.word	0x00030c10
        /*1090*/ 	.short	0x0100
        /*1092*/ 	.byte	0x08
	.zero		1


	//   ....[2]....
        /*1094*/ 	.word	0x000003a0
        /*1098*/ 	.word	0x000000ff
        /*109c*/ 	.word	0x00030c20
        /*10a0*/ 	.short	0x0100
        /*10a2*/ 	.byte	0x08
	.zero		1


	//   ....[3]....
        /*10a4*/ 	.word	0x000003b0
        /*10a8*/ 	.word	0x000000ff
        /*10ac*/ 	.word	0x00030c18
        /*10b0*/ 	.short	0x0100
        /*10b2*/ 	.byte	0x08
	.zero		1


	//   ....[4]....
        /*10b4*/ 	.word	0x000003c0
        /*10b8*/ 	.word	0x000000ff
        /*10bc*/ 	.word	0x00030c28
        /*10c0*/ 	.short	0x0100
        /*10c2*/ 	.byte	0x08
	.zero		1


	//   ....[5]....
        /*10c4*/ 	.word	0x000004f0
        /*10c8*/ 	.word	0x000000ff
        /*10cc*/ 	.word	0x00030c30
        /*10d0*/ 	.short	0x0100
        /*10d2*/ 	.byte	0x08
	.zero		1


	//   ....[6]....
        /*10d4*/ 	.word	0x00000500
        /*10d8*/ 	.word	0x000000ff
        /*10dc*/ 	.word	0x00030c40
        /*10e0*/ 	.short	0x0100
        /*10e2*/ 	.byte	0x08
	.zero		1


	//   ....[7]....
        /*10e4*/ 	.word	0x00000510
        /*10e8*/ 	.word	0x000000ff
        /*10ec*/ 	.word	0x00030c38
        /*10f0*/ 	.short	0x0100
        /*10f2*/ 	.byte	0x08
	.zero		1


	//   ....[8]....
        /*10f4*/ 	.word	0x00000520
        /*10f8*/ 	.word	0x000000ff
        /*10fc*/ 	.word	0x00030c48
        /*1100*/ 	.short	0x0100
        /*1102*/ 	.byte	0x08
	.zero		1


	//   ....[9]....
        /*1104*/ 	.word	0x00000f90
        /*1108*/ 	.word	0x00000010
        /*110c*/ 	.word	0x00030c00
        /*1110*/ 	.short	0x010a
        /*1112*/ 	.byte	0x3f
	.zero		1


	//   ....[10]....
        /*1114*/ 	.word	0x000010c0
        /*1118*/ 	.word	0x00000010
        /*111c*/ 	.word	0x00030c00
        /*1120*/ 	.short	0x010a
        /*1122*/ 	.byte	0x3f
	.zero		1


	//   ....[11]....
        /*1124*/ 	.word	0x00001ba0
        /*1128*/ 	.word	0x00000006
        /*112c*/ 	.word	0x00030c10
        /*1130*/ 	.short	0x010a
        /*1132*/ 	.byte	0x3f
	.zero		1


	//   ....[12]....
        /*1134*/ 	.word	0x00001c10
        /*1138*/ 	.word	0x00000006
        /*113c*/ 	.word	0x00030c10
        /*1140*/ 	.short	0x010a
        /*1142*/ 	.byte	0x3f
	.zero		1


	//   ....[13]....
        /*1144*/ 	.word	0x00002040
        /*1148*/ 	.word	0x00000006
        /*114c*/ 	.word	0x00030c30
        /*1150*/ 	.short	0x010a
        /*1152*/ 	.byte	0x3f
	.zero		1


	//   ....[14]....
        /*1154*/ 	.word	0x00002080
        /*1158*/ 	.word	0x00000006
        /*115c*/ 	.word	0x00030c30
        /*1160*/ 	.short	0x010a
        /*1162*/ 	.byte	0x3f
	.zero		1


	//   ....[15]....
        /*1164*/ 	.word	0x00006740
        /*1168*/ 	.word	0x00000005
        /*116c*/ 	.word	0x00000000
        /*1170*/ 	.short	0x0101
        /*1172*/ 	.byte	0x3f
	.zero		1


	//   ....[16]....
        /*1174*/ 	.word	0x00006b90
        /*1178*/ 	.word	0x00000006
        /*117c*/ 	.word	0x00000000
        /*1180*/ 	.short	0x0101
        /*1182*/ 	.byte	0x3f
	.zero		1


	//   ....[17]....
        /*1184*/ 	.word	0x000074c0
        /*1188*/ 	.word	0x00000006
        /*118c*/ 	.word	0x00030c10
        /*1190*/ 	.short	0x010a
        /*1192*/ 	.byte	0x3f
	.zero		1


	//   ....[18]....
        /*1194*/ 	.word	0x00007540
        /*1198*/ 	.word	0x00000006
        /*119c*/ 	.word	0x00030c10
        /*11a0*/ 	.short	0x010a
        /*11a2*/ 	.byte	0x3f
	.zero		1


	//   ....[19]....
        /*11a4*/ 	.word	0x00007950
        /*11a8*/ 	.word	0x00000006
        /*11ac*/ 	.word	0x00030c30
        /*11b0*/ 	.short	0x010a
        /*11b2*/ 	.byte	0x3f
	.zero		1


	//   ....[20]....
        /*11b4*/ 	.word	0x00007990
        /*11b8*/ 	.word	0x00000006
        /*11bc*/ 	.word	0x00030c30
        /*11c0*/ 	.short	0x010a
        /*11c2*/ 	.byte	0x3f
	.zero		1


	//   ....[21]....
        /*11c4*/ 	.word	0x0000b5b0
        /*11c8*/ 	.word	0x00000005
        /*11cc*/ 	.word	0x00000000
        /*11d0*/ 	.short	0x0101
        /*11d2*/ 	.byte	0x3f
	.zero		1


	//   ....[22]....
        /*11d4*/ 	.word	0x0000ba20
        /*11d8*/ 	.word	0x00000006
        /*11dc*/ 	.word	0x00000000
        /*11e0*/ 	.short	0x0101
        /*11e2*/ 	.byte	0x3f
	.zero		1


	//   ....[23]....
        /*11e4*/ 	.word	0x0000c2c0
        /*11e8*/ 	.word	0x00000006
        /*11ec*/ 	.word	0x00030c10
        /*11f0*/ 	.short	0x010a
        /*11f2*/ 	.byte	0x3f
	.zero		1


	//   ....[24]....
        /*11f4*/ 	.word	0x0000c340
        /*11f8*/ 	.word	0x00000006
        /*11fc*/ 	.word	0x00030c10
        /*1200*/ 	.short	0x010a
        /*1202*/ 	.byte	0x3f
	.zero		1


	//   ....[25]....
        /*1204*/ 	.word	0x0000c750
        /*1208*/ 	.word	0x00000006
        /*120c*/ 	.word	0x00030c30
        /*1210*/ 	.short	0x010a
        /*1212*/ 	.byte	0x3f
	.zero		1


	//   ....[26]....
        /*1214*/ 	.word	0x0000c790
        /*1218*/ 	.word	0x00000006
        /*121c*/ 	.word	0x00030c30
        /*1220*/ 	.short	0x010a
        /*1222*/ 	.byte	0x3f
	.zero		1


	//   ....[27]....
        /*1224*/ 	.word	0x00010e70
        /*1228*/ 	.word	0x00000005
        /*122c*/ 	.word	0x00000000
        /*1230*/ 	.short	0x0101
        /*1232*/ 	.byte	0x3f
	.zero		1


	//   ....[28]....
        /*1234*/ 	.word	0x000112f0
        /*1238*/ 	.word	0x00000006
        /*123c*/ 	.word	0x00000000
        /*1240*/ 	.short	0x0101
        /*1242*/ 	.byte	0x3f
	.zero		1


	//   ....[29]....
        /*1244*/ 	.word	0x00012e80
        /*1248*/ 	.word	0x00000010
        /*124c*/ 	.word	0x00030c20
        /*1250*/ 	.short	0x010a
        /*1252*/ 	.byte	0x3f
	.zero		1


	//   ....[30]....
        /*1254*/ 	.word	0x00013450
        /*1258*/ 	.word	0x00000010
        /*125c*/ 	.word	0x00030c40
        /*1260*/ 	.short	0x010a
        /*1262*/ 	.byte	0x3f
	.zero		1


	//   ....[31]....
        /*1264*/ 	.word	0x00013680
        /*1268*/ 	.word	0x00000010
        /*126c*/ 	.word	0x00030c28
        /*1270*/ 	.short	0x010a
        /*1272*/ 	.byte	0x3f
	.zero		1


	//   ....[32]....
        /*1274*/ 	.word	0x000138b0
        /*1278*/ 	.word	0x00000010
        /*127c*/ 	.word	0x00030c48
        /*1280*/ 	.short	0x010a
        /*1282*/ 	.byte	0x3f
	.zero		1


	//   ....[33]....
        /*1284*/ 	.word	0x00013a90
        /*1288*/ 	.word	0x00000010
        /*128c*/ 	.word	0x00030c20
        /*1290*/ 	.short	0x010a
        /*1292*/ 	.byte	0x3f
	.zero		1


	//   ....[34]....
        /*1294*/ 	.word	0x00013d40
        /*1298*/ 	.word	0x00000010
        /*129c*/ 	.word	0x00030c40
        /*12a0*/ 	.short	0x010a
        /*12a2*/ 	.byte	0x3f
	.zero		1


	//   ....[35]....
        /*12a4*/ 	.word	0x00013f40
        /*12a8*/ 	.word	0x00000010
        /*12ac*/ 	.word	0x00030c28
        /*12b0*/ 	.short	0x010a
        /*12b2*/ 	.byte	0x3f
	.zero		1


	//   ....[36]....
        /*12b4*/ 	.word	0x000141c0
        /*12b8*/ 	.word	0x00000003
        /*12bc*/ 	.word	0x00030c40
        /*12c0*/ 	.short	0x010a
        /*12c2*/ 	.byte	0x3f
	.zero		1


	//   ....[37]....
        /*12c4*/ 	.word	0x00014590
        /*12c8*/ 	.word	0x00000006
        /*12cc*/ 	.word	0x00000000
        /*12d0*/ 	.short	0x010a
        /*12d2*/ 	.byte	0x3f
	.zero		1


	//   ....[38]....
        /*12d4*/ 	.word	0x000145f0
        /*12d8*/ 	.word	0x00000003
        /*12dc*/ 	.word	0x00000000
        /*12e0*/ 	.short	0x010a
        /*12e2*/ 	.byte	0x3f
	.zero		1


	//   ....[39]....
        /*12e4*/ 	.word	0x00014650
        /*12e8*/ 	.word	0x00000002
        /*12ec*/ 	.word	0x00000000
        /*12f0*/ 	.short	0x010a
        /*12f2*/ 	.byte	0x3f
	.zero		1


	//   ....[40]....
        /*12f4*/ 	.word	0x00014680
        /*12f8*/ 	.word	0x00000003
        /*12fc*/ 	.word	0x00000000
        /*1300*/ 	.short	0x010a
        /*1302*/ 	.byte	0x3f
	.zero		1


	//   ....[41]....
        /*1304*/ 	.word	0x00014760
        /*1308*/ 	.word	0x00000010
        /*130c*/ 	.word	0x00030c00
        /*1310*/ 	.short	0x010a
        /*1312*/ 	.byte	0x3f
	.zero		1


	//   ....[42]....
        /*1314*/ 	.word	0x000147b0
        /*1318*/ 	.word	0x00000006
        /*131c*/ 	.word	0x00030c10
        /*1320*/ 	.short	0x010a
        /*1322*/ 	.byte	0x3f
	.zero		1


	//   ....[43]....
        /*1324*/ 	.word	0x00014800
        /*1328*/ 	.word	0x00000006
        /*132c*/ 	.word	0x00030c30
        /*1330*/ 	.short	0x010a
        /*1332*/ 	.byte	0x3f
	.zero		1


	//   ....[44]....
        /*1334*/ 	.word	0x00014850
        /*1338*/ 	.word	0x00000006
        /*133c*/ 	.word	0x00030c10
        /*1340*/ 	.short	0x010a
        /*1342*/ 	.byte	0x3f
	.zero		1


	//   ....[45]....
        /*1344*/ 	.word	0x000148a0
        /*1348*/ 	.word	0x00000006
        /*134c*/ 	.word	0x00030c30
        /*1350*/ 	.short	0x010a
        /*1352*/ 	.byte	0x3f
	.zero		1


	//   ....[46]....
        /*1354*/ 	.word	0x000148f0
        /*1358*/ 	.word	0x00000006
        /*135c*/ 	.word	0x00030c10
        /*1360*/ 	.short	0x010a
        /*1362*/ 	.byte	0x3f
	.zero		1


	//   ....[47]....
        /*1364*/ 	.word	0x00014940
        /*1368*/ 	.word	0x00000006
        /*136c*/ 	.word	0x00030c30
        /*1370*/ 	.short	0x010a
        /*1372*/ 	.byte	0x3f
	.zero		1


	//   ....[48]....
        /*1374*/ 	.word	0x00014990
        /*1378*/ 	.word	0x00000010
        /*137c*/ 	.word	0x00030c20
        /*1380*/ 	.short	0x010a
        /*1382*/ 	.byte	0x3f
	.zero		1


	//   ....[49]....
        /*1384*/ 	.word	0x000149e0
        /*1388*/ 	.word	0x00000010
        /*138c*/ 	.word	0x00030c40
        /*1390*/ 	.short	0x010a
        /*1392*/ 	.byte	0x3f
	.zero		1


	//   ....[50]....
        /*1394*/ 	.word	0x00014a30
        /*1398*/ 	.word	0x00000010
        /*139c*/ 	.word	0x00030c28
        /*13a0*/ 	.short	0x010a
        /*13a2*/ 	.byte	0x3f
	.zero		1


	//   ....[51]....
        /*13a4*/ 	.word	0x00014a80
        /*13a8*/ 	.word	0x00000010
        /*13ac*/ 	.word	0x00030c48
        /*13b0*/ 	.short	0x010a
        /*13b2*/ 	.byte	0x3f
	.zero		1


	//   ....[52]....
        /*13b4*/ 	.word	0x00014ae0
        /*13b8*/ 	.word	0x00000010
        /*13bc*/ 	.word	0x00030c20
        /*13c0*/ 	.short	0x010a
        /*13c2*/ 	.byte	0x3f
	.zero		1


	//   ....[53]....
        /*13c4*/ 	.word	0x00014b30
        /*13c8*/ 	.word	0x00000010
        /*13cc*/ 	.word	0x00030c40
        /*13d0*/ 	.short	0x010a
        /*13d2*/ 	.byte	0x3f
	.zero		1


	//   ....[54]....
        /*13d4*/ 	.word	0x00014b80
        /*13d8*/ 	.word	0x00000010
        /*13dc*/ 	.word	0x00030c28
        /*13e0*/ 	.short	0x010a
        /*13e2*/ 	.byte	0x3f
	.zero		1


	//   ....[55]....
        /*13e4*/ 	.word	0x00014bd0
        /*13e8*/ 	.word	0x00000003
        /*13ec*/ 	.word	0x00030c40
        /*13f0*/ 	.short	0x010a
        /*13f2*/ 	.byte	0x3f
	.zero		1


	//   ....[56]....
        /*13f4*/ 	.word	0x00014ca0
        /*13f8*/ 	.word	0x00000006
        /*13fc*/ 	.word	0x00000000
        /*1400*/ 	.short	0x010a
        /*1402*/ 	.byte	0x3f
	.zero		1


	//   ....[57]....
        /*1404*/ 	.word	0x00014cf0
        /*1408*/ 	.word	0x00000003
        /*140c*/ 	.word	0x00000000
        /*1410*/ 	.short	0x010a
        /*1412*/ 	.byte	0x3f
	.zero		1


	//   ....[58]....
        /*1414*/ 	.word	0x00014d40
        /*1418*/ 	.word	0x00000002
        /*141c*/ 	.word	0x00000000
        /*1420*/ 	.short	0x010a
        /*1422*/ 	.byte	0x3f
	.zero		1


	//----- nvinfo : EIATTR_NUM_MBARRIERS
	.align		4
.L_502:
        /*1424*/ 	.byte	0x03, 0x38
        /*1426*/ 	.short	0x0009


	//----- nvinfo : EIATTR_EXIT_INSTR_OFFSETS
	.align		4
        /*1428*/ 	.byte	0x04, 0x1c
        /*142a*/ 	.short	(.L_504 - .L_503)


	//   ....[0]....
.L_503:
        /*142c*/ 	.word	0x000146d0


	//----- nvinfo : EIATTR_MAX_THREADS
	.align		4
.L_504:
        /*1430*/ 	.byte	0x04, 0x05
        /*1432*/ 	.short	(.L_506 - .L_505)
.L_505:
        /*1434*/ 	.word	0x00000180
        /*1438*/ 	.word	0x00000001
        /*143c*/ 	.word	0x00000001


	//----- nvinfo : EIATTR_CRS_STACK_SIZE
	.align		4
.L_506:
        /*1440*/ 	.byte	0x04, 0x1e
        /*1442*/ 	.short	(.L_508 - .L_507)
.L_507:
        /*1444*/ 	.word	0x00000000


	//----- nvinfo : EIATTR_CBANK_PARAM_SIZE
	.align		4
.L_508:
        /*1448*/ 	.byte	0x03, 0x19
        /*144a*/ 	.short	0x06f0


	//----- nvinfo : EIATTR_PARAM_CBANK
	.align		4
        /*144c*/ 	.byte	0x04, 0x0a
        /*144e*/ 	.short	(.L_510 - .L_509)
	.align		4
.L_509:
        /*1450*/ 	.word	index@(.nv.constant0._ZN7cutlass13device_kernelIN5flash11enable_sm90INS1_16FlashAttnBwdSm90INS1_25CollectiveMainloopBwdSm90ILi2ELi2ELi2EN4cute5tupleIJNS5_1CILi1EEES8_S8_EEENS6_IJNS7_ILi128EEESA_NS7_ILi64EEEEEENS_6half_tEfNS_4arch4Sm90ELb0ELb1ELb1ELb0ELb0ELb1ELb0ELb0ELi2ELi1ELi2ELi2ELb0EEENS1_24CollectiveEpilogueBwdGQAISC_fSF_Li256ELb0ELb0EEENS1_19SingleTileSchedulerILb0ELb0ELb0ELi128EEEEEEEEEvNT_6ParamsE)
        /*1454*/ 	.short	0x0210
        /*1456*/ 	.short	0x06f0


	//----- nvinfo : EIATTR_SW_WAR
	.align		4
.L_510:
        /*1458*/ 	.byte	0x04, 0x36
        /*145a*/ 	.short	(.L_512 - .L_511)
.L_511:
        /*145c*/ 	.word	0x00000008
.L_512:


//--------------------- .nv.info._ZN7cutlass13device_kernelIN5flash11enable_sm90INS1_16FlashAttnBwdSm90INS1_25CollectiveMainloopBwdSm90ILi2ELi2ELi2EN4cute5tupleIJNS5_1CILi1EEES8_S8_EEENS6_IJNS7_ILi128EEESA_NS7_ILi64EEEEEENS_6half_tEfNS_4arch4Sm90ELb0ELb1ELb1ELb0ELb1ELb1ELb0ELb0ELi2ELi1ELi2ELi2ELb0EEENS1_24CollectiveEpilogueBwdGQAISC_fSF_Li256ELb0ELb1EEENS1_19SingleTileSchedulerILb0ELb0ELb0ELi128EEEEEEEEEvNT_6ParamsE --------------------------
	.section	.nv.info._ZN7cutlass13device_kernelIN5flash11enable_sm90INS1_16FlashAttnBwdSm90INS1_25CollectiveMainloopBwdSm90ILi2ELi2ELi2EN4cute5tupleIJNS5_1CILi1EEES8_S8_EEENS6_IJNS7_ILi128EEESA_NS7_ILi64EEEEEENS_6half_tEfNS_4arch4Sm90ELb0ELb1ELb1ELb0ELb1ELb1ELb0ELb0ELi2ELi1ELi2ELi2ELb0EEENS1_24CollectiveEpilogueBwdGQAISC_fSF_Li256ELb0ELb1EEENS1_19SingleTileSchedulerILb0ELb0ELb0ELi128EEEEEEEEEvNT_6ParamsE,"",@"SHT_CUDA_INFO"
	.sectionflags	@""
	.align	4


	//----- nvinfo : EIATTR_CUDA_API_VERSION
	.align		4
        /*0000*/ 	.byte	0x04, 0x37
        /*0002*/ 	.short	(.L_514 - .L_513)
.L_513:
        /*0004*/ 	.word	0x00000082


	//----- nvinfo : EIATTR_KPARAM_INFO
	.align		4
.L_514:
        /*0008*/ 	.byte	0x04, 0x17
        /*000a*/ 	.short	(.L_516 - .L_515)
.L_515:
        /*000c*/ 	.word	0x00000000
        /*0010*/ 	.short	0x0000
        /*0012*/ 	.short	0x0070
        /*0014*/ 	.byte	0x00, 0xf0, 0x01, 0x1a


	//----- nvinfo : EIATTR_SPARSE_MMA_MASK
	.align		4
.L_516:
        /*0018*/ 	.byte	0x03, 0x50
        /*001a*/ 	.short	0x0000


	//----- nvinfo : EIATTR_MAXREG_COUNT
	.align		4
        /*001c*/ 	.byte	0x03, 0x1b
        /*001e*/ 	.short	0x00a8


	//----- nvinfo : EIATTR_NUM_BARRIERS
	.align		4
        /*0020*/ 	.byte	0x02, 0x4c
        /*0022*/ 	.byte	0x10
	.zero		1


	//----- nvinfo : EIATTR_EXTERNS
	.align		4
        /*0024*/ 	.byte	0x04, 0x0f
        /*0026*/ 	.short	(.L_518 - .L_517)


	//   ....[0]....
	.align		4
.L_517:
        /*0028*/ 	.word	index@(__assertfail)


	//----- nvinfo : EIATTR_ANNOTATIONS
	.align		4
.L_518:
        /*002c*/ 	.byte	0x04, 0x55
        /*002e*/ 	.short	(.L_520 - .L_519)


	//   ....[0]....
.L_519:
        /* <DEDUP_REMOVED lines=156> */


	//----- nvinfo : EIATTR_MERCURY_ISA_VERSION
	.align		4
.L_520:
        /*09e0*/ 	.byte	0x03, 0x5f
        /*09e2*/ 	.short	0x0101


	//----- nvinfo : EIATTR_INT_WARP_WIDE_INSTR_OFFSETS
	.align		4
        /*09e4*/ 	.byte	0x04, 0x31
        /*09e6*/ 	.short	(.L_522 - .L_521)


	//   ....[0]....
.L_521:
        /*09e8*/ 	.word	0x00000190


	//   ....[1]....
        /*09ec*/ 	.word	0x000001c0


	//   ....[2]....
        /*09f0*/ 	.word	0x00012ac0


	//   ....[3]....
        /*09f4*/ 	.word	0x000130b0


	//   ....[4]....
        /*09f8*/ 	.word	0x00013560


	//   ....[5]....
        /*09fc*/ 	.word	0x00013820


	//   ....[6]....
        /*0a00*/ 	.word	0x00013a80


	//   ....[7]....
        /*0a04*/ 	.word	0x00013c10


	//----- nvinfo : EIATTR_COOP_GROUP_MASK_REGIDS
	.align		4
.L_522:
        /*0a08*/ 	.byte	0x04, 0x29
        /*0a0a*/ 	.short	(.L_524 - .L_523)


	//   ....[0]....
.L_523:
        /*0a0c*/ 	.word	0xffffffff


	//   ....[1]....
        /*0a10*/ 	.word	0xffffffff


	//   ....[2]....
        /*0a14*/ 	.word	0xffffffff


	//   ....[3]....
        /*0a18*/ 	.word	0xffffffff


	//   ....[4]....
        /*0a1c*/ 	.word	0xffffffff


	//   ....[5]....
        /*0a20*/ 	.word	0xffffffff


	//   ....[6]....
        /*0a24*/ 	.word	0xffffffff


	//   ....[7]....
        /*0a28*/ 	.word	0xffffffff


	//   ....[8]....
        /*0a2c*/ 	.word	0xffffffff


	//   ....[9]....
        /*0a30*/ 	.word	0xffffffff


	//   ....[10]....
        /*0a34*/ 	.word	0xffffffff


	//   ....[11]....
        /*0a38*/ 	.word	0xffffffff


	//   ....[12]....
        /*0a3c*/ 	.word	0xffffffff


	//   ....[13]....
        /*0a40*/ 	.word	0xffffffff


	//   ....[14]....
        /*0a44*/ 	.word	0xffffffff


	//   ....[15]....
        /*0a48*/ 	.word	0xffffffff


	//   ....[16]....
        /*0a4c*/ 	.word	0xffffffff


	//   ....[17]....
        /*0a50*/ 	.word	0xffffffff


	//   ....[18]....
        /*0a54*/ 	.word	0xffffffff


	//   ....[19]....
        /*0a58*/ 	.word	0xffffffff


	//   ....[20]....
        /*0a5c*/ 	.word	0xffffffff


	//   ....[21]....
        /*0a60*/ 	.word	0xffffffff


	//   ....[22]....
        /*0a64*/ 	.word	0xffffffff


	//   ....[23]....
        /*0a68*/ 	.word	0xffffffff


	//   ....[24]....
        /*0a6c*/ 	.word	0xffffffff


	//   ....[25]....
        /*0a70*/ 	.word	0xffffffff


	//   ....[26]....
        /*0a74*/ 	.word	0xffffffff


	//   ....[27]....
        /*0a78*/ 	.word	0xffffffff


	//   ....[28]....
        /*0a7c*/ 	.word	0xffffffff


	//   ....[29]....
        /*0a80*/ 	.word	0xffffffff


	//   ....[30]....
        /*0a84*/ 	.word	0xffffffff


	//   ....[31]....
        /*0a88*/ 	.word	0xffffffff


	//   ....[32]....
        /*0a8c*/ 	.word	0xffffffff


	//   ....[33]....
        /*0a90*/ 	.word	0xffffffff


	//   ....[34]....
        /*0a94*/ 	.word	0xffffffff


	//   ....[35]....
        /*0a98*/ 	.word	0xffffffff


	//   ....[36]....
        /*0a9c*/ 	.word	0xffffffff


	//   ....[37]....
        /*0aa0*/ 	.word	0xffffffff


	//   ....[38]....
        /*0aa4*/ 	.word	0xffffffff


	//   ....[39]....
        /*0aa8*/ 	.word	0xffffffff


	//   ....[40]....
        /*0aac*/ 	.word	0xffffffff


	//   ....[41]....
        /*0ab0*/ 	.word	0xffffffff


	//   ....[42]....
        /*0ab4*/ 	.word	0xffffffff


	//   ....[43]....
        /*0ab8*/ 	.word	0xffffffff


	//   ....[44]....
        /*0abc*/ 	.word	0xffffffff


	//   ....[45]....
        /*0ac0*/ 	.word	0xffffffff


	//   ....[46]....
        /*0ac4*/ 	.word	0xffffffff


	//   ....[47]....
        /*0ac8*/ 	.word	0xffffffff


	//   ....[48]....
        /*0acc*/ 	.word	0xffffffff


	//   ....[49]....
        /*0ad0*/ 	.word	0xffffffff


	//   ....[50]....
        /*0ad4*/ 	.word	0xffffffff


	//   ....[51]....
        /*0ad8*/ 	.word	0xffffffff


	//   ....[52]....
        /*0adc*/ 	.word	0xffffffff


	//   ....[53]....
        /*0ae0*/ 	.word	0xffffffff


	//   ....[54]....
        /*0ae4*/ 	.word	0xffffffff


	//   ....[55]....
        /*0ae8*/ 	.word	0xffffffff


	//   ....[56]....
        /*0aec*/ 	.word	0xffffffff


	//   ....[57]....
        /*0af0*/ 	.word	0xffffffff


	//   ....[58]....
        /*0af4*/ 	.word	0xffffffff


	//   ....[59]....
        /*0af8*/ 	.word	0xffffffff


	//   ....[60]....
        /*0afc*/ 	.word	0xffffffff


	//   ....[61]....
        /*0b00*/ 	.word	0xffffffff


	//   ....[62]....
        /*0b04*/ 	.word	0xffffffff


	//   ....[63]....
        /*0b08*/ 	.word	0xffffffff


	//   ....[64]....
        /*0b0c*/ 	.word	0xffffffff


	//   ....[65]....
        /*0b10*/ 	.word	0xffffffff


	//   ....[66]....
        /*0b14*/ 	.word	0xffffffff


	//   ....[67]....
        /*0b18*/ 	.word	0xffffffff


	//   ....[68]....
        /*0b1c*/ 	.word	0xffffffff


	//   ....[69]....
        /*0b20*/ 	.word	0xffffffff


	//   ....[70]....
        /*0b24*/ 	.word	0xffffffff


	//   ....[71]....
        /*0b28*/ 	.word	0xffffffff


	//   ....[72]....
        /*0b2c*/ 	.word	0xffffffff


	//   ....[73]....
        /*0b30*/ 	.word	0xffffffff


	//   ....[74]....
        /*0b34*/ 	.word	0xffffffff


	//   ....[75]....
        /*0b38*/ 	.word	0xffffffff


	//   ....[76]....
        /*0b3c*/ 	.word	0xffffffff


	//   ....[77]....
        /*0b40*/ 	.word	0xffffffff


	//   ....[78]....
        /*0b44*/ 	.word	0xffffffff


	//   ....[79]....
        /*0b48*/ 	.word	0xffffffff


	//   ....[80]....
        /*0b4c*/ 	.word	0xffffffff


	//   ....[81]....
        /*0b50*/ 	.word	0xffffffff


	//   ....[82]....
        /*0b54*/ 	.word	0xffffffff


	//   ....[83]....
        /*0b58*/ 	.word	0xffffffff


	//   ....[84]....
        /*0b5c*/ 	.word	0xffffffff


	//   ....[85]....
        /*0b60*/ 	.word	0xffffffff


	//   ....[86]....
        /*0b64*/ 	.word	0xffffffff


	//   ....[87]....
        /*0b68*/ 	.word	0xffffffff


	//   ....[88]....
        /*0b6c*/ 	.word	0xffffffff


	//   ....[89]....
        /*0b70*/ 	.word	0xffffffff


	//   ....[90]....
        /*0b74*/ 	.word	0xffffffff


	//   ....[91]....
        /*0b78*/ 	.word	0xffffffff


	//   ....[92]....
        /*0b7c*/ 	.word	0xffffffff


	//   ....[93]....
        /*0b80*/ 	.word	0xffffffff


	//   ....[94]....
        /*0b84*/ 	.word	0xffffffff


	//   ....[95]....
        /*0b88*/ 	.word	0xffffffff


	//   ....[96]....
        /*0b8c*/ 	.word	0xffffffff


	//   ....[97]....
        /*0b90*/ 	.word	0xffffffff


	//   ....[98]....
        /*0b94*/ 	.word	0xffffffff


	//   ....[99]....
        /*0b98*/ 	.word	0xffffffff


	//   ....[100]....
        /*0b9c*/ 	.word	0xffffffff


	//   ....[101]....
        /*0ba0*/ 	.word	0xffffffff


	//   ....[102]....
        /*0ba4*/ 	.word	0xffffffff


	//   ....[103]....
        /*0ba8*/ 	.word	0xffffffff


	//   ....[104]....
        /*0bac*/ 	.word	0xffffffff


	//   ....[105]....
        /*0bb0*/ 	.word	0xffffffff


	//   ....[106]....
        /*0bb4*/ 	.word	0xffffffff


	//   ....[107]....
        /*0bb8*/ 	.word	0xffffffff


	//   ....[108]....
        /*0bbc*/ 	.word	0xffffffff


	//   ....[109]....
        /*0bc0*/ 	.word	0xffffffff


	//   ....[110]....
        /*0bc4*/ 	.word	0xffffffff


	//   ....[111]....
        /*0bc8*/ 	.word	0xffffffff


	//   ....[112]....
        /*0bcc*/ 	.word	0xffffffff


	//   ....[113]....
        /*0bd0*/ 	.word	0xffffffff


	//   ....[114]....
        /*0bd4*/ 	.word	0xffffffff


	//   ....[115]....
        /*0bd8*/ 	.word	0xffffffff


	//   ....[116]....
        /*0bdc*/ 	.word	0xffffffff


	//   ....[117]....
        /*0be0*/ 	.word	0xffffffff


	//   ....[118]....
        /*0be4*/ 	.word	0xffffffff


	//   ....[119]....
        /*0be8*/ 	.word	0xffffffff


	//   ....[120]....
        /*0bec*/ 	.word	0xffffffff


	//   ....[121]....
        /*0bf0*/ 	.word	0xffffffff


	//   ....[122]....
        /*0bf4*/ 	.word	0xffffffff


	//   ....[123]....
        /*0bf8*/ 	.word	0xffffffff


	//   ....[124]....
        /*0bfc*/ 	.word	0xffffffff


	//   ....[125]....
        /*0c00*/ 	.word	0xffffffff


	//   ....[126]....
        /*0c04*/ 	.word	0xffffffff


	//   ....[127]....
        /*0c08*/ 	.word	0xffffffff


	//   ....[128]....
        /*0c0c*/ 	.word	0xffffffff


	//   ....[129]....
        /*0c10*/ 	.word	0xffffffff


	//   ....[130]....
        /*0c14*/ 	.word	0xffffffff


	//   ....[131]....
        /*0c18*/ 	.word	0xffffffff


	//   ....[132]....
        /*0c1c*/ 	.word	0xffffffff


	//   ....[133]....
        /*0c20*/ 	.word	0xffffffff


	//   ....[134]....
        /*0c24*/ 	.word	0xffffffff


	//   ....[135]....
        /*0c28*/ 	.word	0xffffffff


	//   ....[136]....
        /*0c2c*/ 	.word	0xffffffff


	//   ....[137]....
        /*0c30*/ 	.word	0xffffffff


	//   ....[138]....
        /*0c34*/ 	.word	0xffffffff


	//   ....[139]....
        /*0c38*/ 	.word	0xffffffff


	//   ....[140]....
        /*0c3c*/ 	.word	0xffffffff


	//   ....[141]....
        /*0c40*/ 	.word	0xffffffff


	//   ....[142]....
        /*0c44*/ 	.word	0xffffffff


	//   ....[143]....
        /*0c48*/ 	.word	0xffffffff


	//   ....[144]....
        /*0c4c*/ 	.word	0xffffffff


	//   ....[145]....
        /*0c50*/ 	.word	0xffffffff


	//   ....[146]....
        /*0c54*/ 	.word	0xffffffff


	//   ....[147]....
        /*0c58*/ 	.word	0xffffffff


	//   ....[148]....
        /*0c5c*/ 	.word	0xffffffff


	//   ....[149]....
        /*0c60*/ 	.word	0xffffffff


	//   ....[150]....
        /*0c64*/ 	.word	0xffffffff


	//   ....[151]....
        /*0c68*/ 	.word	0xffffffff


	//   ....[152]....
        /*0c6c*/ 	.word	0xffffffff


	//   ....[153]....
        /*0c70*/ 	.word	0xffffffff


	//   ....[154]....
        /*0c74*/ 	.word	0xffffffff


	//   ....[155]....
        /*0c78*/ 	.word	0xffffffff


	//   ....[156]....
        /*0c7c*/ 	.word	0xffffffff


	//   ....[157]....
        /*0c80*/ 	.word	0xffffffff


	//   ....[158]....
        /*0c84*/ 	.word	0xffffffff


	//   ....[159]....
        /*0c88*/ 	.word	0xffffffff


	//   ....[160]....
        /*0c8c*/ 	.word	0xffffffff


	//   ....[161]....
        /*0c90*/ 	.word	0xffffffff


	//   ....[162]....
        /*0c94*/ 	.word	0xffffffff


	//   ....[163]....
        /*0c98*/ 	.word	0xffffffff


	//   ....[164]....
        /*0c9c*/ 	.word	0xffffffff


	//   ....[165]....
        /*0ca0*/ 	.word	0xffffffff


	//   ....[166]....
        /*0ca4*/ 	.word	0xffffffff


	//   ....[167]....
        /*0ca8*/ 	.word	0xffffffff


	//   ....[168]....
        /*0cac*/ 	.word	0xffffffff


	//   ....[169]....
        /*0cb0*/ 	.word	0xffffffff


	//   ....[170]....
        /*0cb4*/ 	.word	0xffffffff


	//   ....[171]....
        /*0cb8*/ 	.word	0xffffffff


	//   ....[172]....
        /*0cbc*/ 	.word	0xffffffff


	//   ....[173]....
        /*0cc0*/ 	.word	0xffffffff


	//   ....[174]....
        /*0cc4*/ 	.word	0xffffffff


	//   ....[175]....
        /*0cc8*/ 	.word	0xffffffff


	//   ....[176]....
        /*0ccc*/ 	.word	0xffffffff


	//   ....[177]....
        /*0cd0*/ 	.word	0xffffffff


	//   ....[178]....
        /*0cd4*/ 	.word	0xffffffff


	//   ....[179]....
        /*0cd8*/ 	.word	0xffffffff


	//   ....[180]....
        /*0cdc*/ 	.word	0xffffffff


	//   ....[181]....
        /*0ce0*/ 	.word	0xffffffff


	//   ....[182]....
        /*0ce4*/ 	.word	0xffffffff


	//   ....[183]....
        /*0ce8*/ 	.word	0xffffffff


	//   ....[184]....
        /*0cec*/ 	.word	0xffffffff


	//   ....[185]....
        /*0cf0*/ 	.word	0xffffffff


	//   ....[186]....
        /*0cf4*/ 	.word	0xffffffff


	//   ....[187]....
        /*0cf8*/ 	.word	0xffffffff


	//   ....[188]....
        /*0cfc*/ 	.word	0xffffffff


	//   ....[189]....
        /*0d00*/ 	.word	0xffffffff


	//   ....[190]....
        /*0d04*/ 	.word	0xffffffff


	//   ....[191]....
        /*0d08*/ 	.word	0xffffffff


	//   ....[192]....
        /*0d0c*/ 	.word	0xffffffff


	//   ....[193]....
        /*0d10*/ 	.word	0xffffffff


	//   ....[194]....
        /*0d14*/ 	.word	0xffffffff


	//   ....[195]....
        /*0d18*/ 	.word	0xffffffff


	//   ....[196]....
        /*0d1c*/ 	.word	0xffffffff


	//   ....[197]....
        /*0d20*/ 	.word	0xffffffff


	//   ....[198]....
        /*0d24*/ 	.word	0xffffffff


	//   ....[199]....
        /*0d28*/ 	.word	0xffffffff


	//   ....[200]....
        /*0d2c*/ 	.word	0xffffffff


	//   ....[201]....
        /*0d30*/ 	.word	0xffffffff


	//   ....[202]....
        /*0d34*/ 	.word	0xffffffff


	//   ....[203]....
        /*0d38*/ 	.word	0xffffffff


	//   ....[204]....
        /*0d3c*/ 	.word	0xffffffff


	//   ....[205]....
        /*0d40*/ 	.word	0xffffffff


	//   ....[206]....
        /*0d44*/ 	.word	0xffffffff


	//   ....[207]....
        /*0d48*/ 	.word	0xffffffff


	//   ....[208]....
        /*0d4c*/ 	.word	0xffffffff


	//   ....[209]....
        /*0d50*/ 	.word	0xffffffff


	//   ....[210]....
        /*0d54*/ 	.word	0xffffffff


	//   ....[211]....
        /*0d58*/ 	.word	0xffffffff


	//   ....[212]....
        /*0d5c*/ 	.word	0x0500000f


	//   ....[213]....
        /*0d60*/ 	.word	0x0500000f


	//   ....[214]....
        /*0d64*/ 	.word	0x0500000f


	//   ....[215]....
        /*0d68*/ 	.word	0x0500000f


	//   ....[216]....
        /*0d6c*/ 	.word	0x0500000f


	//   ....[217]....
        /*0d70*/ 	.word	0x0500000f


	//----- nvinfo : EIATTR_COOP_GROUP_INSTR_OFFSETS
	.align		4
.L_524:
        /*0d74*/ 	.byte	0x04, 0x28
        /*0d76*/ 	.short	(.L_526 - .L_525)


	//   ....[0]....
.L_525:
        /*0d78*/ 	.word	0x00000070


	//   ....[1]....
        /*0d7c*/ 	.word	0x000001a0


	//   ....[2]....
        /*0d80*/ 	.word	0x000001f0


	//   ....[3]....
        /*0d84*/ 	.word	0x000003e0


	//   ....[4]....
        /*0d88*/ 	.word	0x00000610


	//   ....[5]....
        /*0d8c*/ 	.word	0x00000f60


	//   ....[6]....
        /*0d90*/ 	.word	0x00003240


	//   ....[7]....
        /*0d94*/ 	.word	0x00003780


	//   ....[8]....
        /*0d98*/ 	.word	0x00003ae0


	//   ....[9]....
        /*0d9c*/ 	.word	0x00003b10


	//   ....[10]....
        /*0da0*/ 	.word	0x00003b60


	//   ....[11]....
        /*0da4*/ 	.word	0x00003ba0


	//   ....[12]....
        /*0da8*/ 	.word	0x00003bc0


	//   ....[13]....
        /*0dac*/ 	.word	0x00003c70


	//   ....[14]....
        /*0db0*/ 	.word	0x00003cc0


	//   ....[15]....
        /*0db4*/ 	.word	0x00003d00


	//   ....[16]....
        /*0db8*/ 	.word	0x00003d30


	//   ....[17]....
        /*0dbc*/ 	.word	0x00003d50


	//   ....[18]....
        /*0dc0*/ 	.word	0x00003d60


	//   ....[19]....
        /*0dc4*/ 	.word	0x00003dd0


	//   ....[20]....
        /*0dc8*/ 	.word	0x00003e10


	//   ....[21]....
        /*0dcc*/ 	.word	0x00003e40


	//   ....[22]....
        /*0dd0*/ 	.word	0x00003e80


	//   ....[23]....
        /*0dd4*/ 	.word	0x00003ee0


	//   ....[24]....
        /*0dd8*/ 	.word	0x00003fd0


	//   ....[25]....
        /*0ddc*/ 	.word	0x00004040


	//   ....[26]....
        /*0de0*/ 	.word	0x00004070


	//   ....[27]....
        /*0de4*/ 	.word	0x000040d0


	//   ....[28]....
        /*0de8*/ 	.word	0x00004110


	//   ....[29]....
        /*0dec*/ 	.word	0x00004130


	//   ....[30]....
        /*0df0*/ 	.word	0x00004160


	//   ....[31]....
        /*0df4*/ 	.word	0x00004190


	//   ....[32]....
        /*0df8*/ 	.word	0x000041b0


	//   ....[33]....
        /*0dfc*/ 	.word	0x000042d0


	//   ....[34]....
        /*0e00*/ 	.word	0x00004310


	//   ....[35]....
        /*0e04*/ 	.word	0x00004340


	//   ....[36]....
        /*0e08*/ 	.word	0x00004370


	//   ....[37]....
        /*0e0c*/ 	.word	0x00004390


	//   ....[38]....
        /*0e10*/ 	.word	0x00004440


	//   ....[39]....
        /*0e14*/ 	.word	0x00004470


	//   ....[40]....
        /*0e18*/ 	.word	0x000044b0


	//   ....[41]....
        /*0e1c*/ 	.word	0x000044d0


	//   ....[42]....
        /*0e20*/ 	.word	0x000044f0


	//   ....[43]....
        /*0e24*/ 	.word	0x00004500


	//   ....[44]....
        /*0e28*/ 	.word	0x00004550


	//   ....[45]....
        /*0e2c*/ 	.word	0x00004580


	//   ....[46]....
        /*0e30*/ 	.word	0x000045c0


	//   ....[47]....
        /*0e34*/ 	.word	0x000045f0


	//   ....[48]....
        /*0e38*/ 	.word	0x00004700


	//   ....[49]....
        /*0e3c*/ 	.word	0x000047a0


	//   ....[50]....
        /*0e40*/ 	.word	0x000047b0


	//   ....[51]....
        /*0e44*/ 	.word	0x00004880


	//   ....[52]....
        /*0e48*/ 	.word	0x000048b0


	//   ....[53]....
        /*0e4c*/ 	.word	0x000048f0


	//   ....[54]....
        /*0e50*/ 	.word	0x000049b0


	//   ....[55]....
        /*0e54*/ 	.word	0x00004b50


	//   ....[56]....
        /*0e58*/ 	.word	0x00004b90


	//   ....[57]....
        /*0e5c*/ 	.word	0x00004c40


	//   ....[58]....
        /*0e60*/ 	.word	0x00004c80


	//   ....[59]....
        /*0e64*/ 	.word	0x00004cc0


	//   ....[60]....
        /*0e68*/ 	.word	0x00004d40


	//   ....[61]....
        /*0e6c*/ 	.word	0x00004d80


	//   ....[62]....
        /*0e70*/ 	.word	0x00004eb0


	//   ....[63]....
        /*0e74*/ 	.word	0x00005020


	//   ....[64]....
        /*0e78*/ 	.word	0x00005050


	//   ....[65]....
        /*0e7c*/ 	.word	0x00005070


	//   ....[66]....
        /*0e80*/ 	.word	0x00005090


	//   ....[67]....
        /*0e84*/ 	.word	0x000050d0


	//   ....[68]....
        /*0e88*/ 	.word	0x000050f0


	//   ....[69]....
        /*0e8c*/ 	.word	0x00005170


	//   ....[70]....
        /*0e90*/ 	.word	0x000083d0


	//   ....[71]....
        /*0e94*/ 	.word	0x000083e0


	//   ....[72]....
        /*0e98*/ 	.word	0x000083f0


	//   ....[73]....
        /*0e9c*/ 	.word	0x00008440


	//   ....[74]....
        /*0ea0*/ 	.word	0x00008450


	//   ....[75]....
        /*0ea4*/ 	.word	0x000084d0


	//   ....[76]....
        /*0ea8*/ 	.word	0x00008560


	//   ....[77]....
        /*0eac*/ 	.word	0x00008640


	//   ....[78]....
        /*0eb0*/ 	.word	0x00008660


	//   ....[79]....
        /*0eb4*/ 	.word	0x00008680


	//   ....[80]....
        /*0eb8*/ 	.word	0x000086e0


	//   ....[81]....
        /*0ebc*/ 	.word	0x00008770


	//   ....[82]....
        /*0ec0*/ 	.word	0x000087d0


	//   ....[83]....
        /*0ec4*/ 	.word	0x00008860


	//   ....[84]....
        /*0ec8*/ 	.word	0x000088f0


	//   ....[85]....
        /*0ecc*/ 	.word	0x00008900


	//   ....[86]....
        /*0ed0*/ 	.word	0x00008930


	//   ....[87]....
        /*0ed4*/ 	.word	0x00008970


	//   ....[88]....
        /*0ed8*/ 	.word	0x00008980


	//   ....[89]....
        /*0edc*/ 	.word	0x00008a80


	//   ....[90]....
        /*0ee0*/ 	.word	0x00008af0


	//   ....[91]....
        /*0ee4*/ 	.word	0x00008b20


	//   ....[92]....
        /*0ee8*/ 	.word	0x00008b50


	//   ....[93]....
        /*0eec*/ 	.word	0x00008b70


	//   ....[94]....
        /*0ef0*/ 	.word	0x00008ba0


	//   ....[95]....
        /*0ef4*/ 	.word	0x00008be0


	//   ....[96]....
        /*0ef8*/ 	.word	0x00008c10


	//   ....[97]....
        /*0efc*/ 	.word	0x00008cd0


	//   ....[98]....
        /*0f00*/ 	.word	0x00008d10


	//   ....[99]....
        /*0f04*/ 	.word	0x00008d70


	//   ....[100]....
        /*0f08*/ 	.word	0x00008dc0


	//   ....[101]....
        /*0f0c*/ 	.word	0x00008e80


	//   ....[102]....
        /*0f10*/ 	.word	0x00008ec0


	//   ....[103]....
        /*0f14*/ 	.word	0x00009080


	//   ....[104]....
        /*0f18*/ 	.word	0x00009090


	//   ....[105]....
        /*0f1c*/ 	.word	0x000090c0


	//   ....[106]....
        /*0f20*/ 	.word	0x00009260


	//   ....[107]....
        /*0f24*/ 	.word	0x00009360


	//   ....[108]....
        /*0f28*/ 	.word	0x000093c0


	//   ....[109]....
        /*0f2c*/ 	.word	0x00009400


	//   ....[110]....
        /*0f30*/ 	.word	0x00009640


	//   ....[111]....
        /*0f34*/ 	.word	0x000096e0


	//   ....[112]....
        /*0f38*/ 	.word	0x00009750


	//   ....[113]....
        /*0f3c*/ 	.word	0x00009760


	//   ....[114]....
        /*0f40*/ 	.word	0x00009770


	//   ....[115]....
        /*0f44*/ 	.word	0x00009810


	//   ....[116]....
        /*0f48*/ 	.word	0x00009880


	//   ....[117]....
        /*0f4c*/ 	.word	0x00009960


	//   ....[118]....
        /*0f50*/ 	.word	0x000099e0


	//   ....[119]....
        /*0f54*/ 	.word	0x00009cb0


	//   ....[120]....
        /*0f58*/ 	.word	0x00009cc0


	//   ....[121]....
        /*0f5c*/ 	.word	0x00009cd0


	//   ....[122]....
        /*0f60*/ 	.word	0x00009ce0


	//   ....[123]....
        /*0f64*/ 	.word	0x00009cf0


	//   ....[124]....
        /*0f68*/ 	.word	0x00009d00


	//   ....[125]....
        /*0f6c*/ 	.word	0x00009d10


	//   ....[126]....
        /*0f70*/ 	.word	0x0000a080


	//   ....[127]....
        /*0f74*/ 	.word	0x0000a090


	//   ....[128]....
        /*0f78*/ 	.word	0x0000a0a0


	//   ....[129]....
        /*0f7c*/ 	.word	0x0000a0b0


	//   ....[130]....
        /*0f80*/ 	.word	0x0000a0c0


	//   ....[131]....
        /*0f84*/ 	.word	0x0000a0d0


	//   ....[132]....
        /*0f88*/ 	.word	0x0000a0e0


	//   ....[133]....
        /*0f8c*/ 	.word	0x0000a0f0


	//   ....[134]....
        /*0f90*/ 	.word	0x0000d730


	//   ....[135]....
        /*0f94*/ 	.word	0x0000e0b0


	//   ....[136]....
        /*0f98*/ 	.word	0x0000e0f0


	//   ....[137]....
        /*0f9c*/ 	.word	0x0000e140


	//   ....[138]....
        /*0fa0*/ 	.word	0x0000e200


	//   ....[139]....
        /*0fa4*/ 	.word	0x0000e210


	//   ....[140]....
        /*0fa8*/ 	.word	0x0000e2a0


	//   ....[141]....
        /*0fac*/ 	.word	0x0000e320


	//   ....[142]....
        /*0fb0*/ 	.word	0x0000e330


	//   ....[143]....
        /*0fb4*/ 	.word	0x0000e340


	//   ....[144]....
        /*0fb8*/ 	.word	0x0000e390


	//   ....[145]....
        /*0fbc*/ 	.word	0x0000e3a0


	//   ....[146]....
        /*0fc0*/ 	.word	0x0000e4c0


	//   ....[147]....
        /*0fc4*/ 	.word	0x0000e500


	//   ....[148]....
        /*0fc8*/ 	.word	0x0000e530


	//   ....[149]....
        /*0fcc*/ 	.word	0x0000e540


	//   ....[150]....
        /*0fd0*/ 	.word	0x0000e580


	//   ....[151]....
        /*0fd4*/ 	.word	0x0000e620


	//   ....[152]....
        /*0fd8*/ 	.word	0x0000e680


	//   ....[153]....
        /*0fdc*/ 	.word	0x0000e6b0


	//   ....[154]....
        /*0fe0*/ 	.word	0x0000e6d0


	//   ....[155]....
        /*0fe4*/ 	.word	0x0000e780


	//   ....[156]....
        /*0fe8*/ 	.word	0x0000e790


	//   ....[157]....
        /*0fec*/ 	.word	0x0000e7a0


	//   ....[158]....
        /*0ff0*/ 	.word	0x0000e7f0


	//   ....[159]....
        /*0ff4*/ 	.word	0x0000e830


	//   ....[160]....
        /*0ff8*/ 	.word	0x0000e840


	//   ....[161]....
        /*0ffc*/ 	.word	0x0000e850


	//   ....[162]....
        /*1000*/ 	.word	0x0000e8a0


	//   ....[163]....
        /*1004*/ 	.word	0x0000e930


	//   ....[164]....
        /*1008*/ 	.word	0x0000e970


	//   ....[165]....
        /*100c*/ 	.word	0x0000e9a0


	//   ....[166]....
        /*1010*/ 	.word	0x0000e9b0


	//   ....[167]....
        /*1014*/ 	.word	0x0000ea10


	//   ....[168]....
        /*1018*/ 	.word	0x0000ea20


	//   ....[169]....
        /*101c*/ 	.word	0x0000ea50


	//   ....[170]....
        /*1020*/ 	.word	0x0000ea60


	//   ....[171]....
        /*1024*/ 	.word	0x0000eaa0


	//   ....[172]....
        /*1028*/ 	.word	0x0000eb20


	//   ....[173]....
        /*102c*/ 	.word	0x0000eb50


	//   ....[174]....
        /*1030*/ 	.word	0x0000eb70


	//   ....[175]....
        /*1034*/ 	.word	0x0000ee10


	//   ....[176]....
        /*1038*/ 	.word	0x0000ee70


	//   ....[177]....
        /*103c*/ 	.word	0x0000eeb0


	//   ....[178]....
        /*1040*/ 	.word	0x0000ef00


	//   ....[179]....
        /*1044*/ 	.word	0x0000ef70


	//   ....[180]....
        /*1048*/ 	.word	0x0000efb0


	//   ....[181]....
        /*104c*/ 	.word	0x0000efc0


	//   ....[182]....
        /*1050*/ 	.word	0x0000f290


	//   ....[183]....
        /*1054*/ 	.word	0x0000f2c0


	//   ....[184]....
        /*1058*/ 	.word	0x0000f300


	//   ....[185]....
        /*105c*/ 	.word	0x0000f320


	//   ....[186]....
        /*1060*/ 	.word	0x0000f330


	//   ....[187]....
        /*1064*/ 	.word	0x0000f340


	//   ....[188]....
        /*1068*/ 	.word	0x0000f350


	//   ....[189]....
        /*106c*/ 	.word	0x0000f360


	//   ....[190]....
        /*1070*/ 	.word	0x0000f6f0


	//   ....[191]....
        /*1074*/ 	.word	0x0000f720


	//   ....[192]....
        /*1078*/ 	.word	0x0000f770


	//   ....[193]....
        /*107c*/ 	.word	0x0000f850


	//   ....[194]....
        /*1080*/ 	.word	0x0000f8a0


	//   ....[195]....
        /*1084*/ 	.word	0x0000f8f0


	//   ....[196]....
        /*1088*/ 	.word	0x0000f920


	//   ....[197]....
        /*108c*/ 	.word	0x0000fc50


	//   ....[198]....
        /*1090*/ 	.word	0x00011ac0


	//   ....[199]....
        /*1094*/ 	.word	0x00011c60


	//   ....[200]....
        /*1098*/ 	.word	0x00011eb0


	//   ....[201]....
        /*109c*/ 	.word	0x00012050


	//   ....[202]....
        /*10a0*/ 	.word	0x00012170


	//   ....[203]....
        /*10a4*/ 	.word	0x000126c0


	//   ....[204]....
        /*10a8*/ 	.word	0x000129f0


	//   ....[205]....
        /*10ac*/ 	.word	0x00012d30


	//   ....[206]....
        /*10b0*/ 	.word	0x00012fe0


	//   ....[207]....
        /*10b4*/ 	.word	0x00013220


	//   ....[208]....
        /*10b8*/ 	.word	0x00013490


	//   ....[209]....
        /*10bc*/ 	.word	0x00013760


	//   ....[210]....
        /*10c0*/ 	.word	0x00013980


	//   ....[211]....
        /*10c4*/ 	.word	0x00013b10


	//   ....[212]....
        /*10c8*/ 	.word	0x00015a30


	//   ....[213]....
        /*10cc*/ 	.word	0x00015cc0


	//   ....[214]....
        /*10d0*/ 	.word	0x00015d30


	//   ....[215]....
        /*10d4*/ 	.word	0x00015da0


	//   ....[216]....
        /*10d8*/ 	.word	0x00015e10


	//   ....[217]....
        /*10dc*/ 	.word	0x00015e80


	//----- nvinfo : EIATTR_REG_RECONFIG
	.align		4
.L_526:
        /*10e0*/ 	.byte	0x01, 0x54
	.zero		2


	//----- nvinfo : EIATTR_SYSCALL_OFFSETS
	.align		4
        /*10e4*/ 	.byte	0x04, 0x46
        /*10e6*/ 	.short	(.L_528 - .L_527)


	//   ....[0]....
.L_527:
        /*10e8*/ 	.word	0x00000bc0


	//   ....[1]....
        /*10ec*/ 	.word	0x00000cb0


	//   ....[2]....
        /*10f0*/ 	.word	0x00000e10


	//   ....[3]....
        /*10f4*/ 	.word	0x00000f00


	//----- nvinfo : EIATTR_MBARRIER_INSTR_OFFSETS
	.align		4
.L_528:
        /*10f8*/ 	.byte	0x04, 0x39
        /*10fa*/ 	.short	(.L_530 - .L_529)


	//   ....[0]....
.L_529:
        /*10fc*/ 	.word	0x00000290
        /*1100*/ 	.word	0x000000ff
        /*1104*/ 	.word	0x00030c00
        /*1108*/ 	.short	0x0100
        /*110a*/ 	.byte	0x06
	.zero		1


	//   ....[1]....
        /*110c*/ 	.word	0x00000390
        /*1110*/ 	.word	0x000000ff
        /*1114*/ 	.word	0x00030c10
        /*1118*/ 	.short	0x0100
        /*111a*/ 	.byte	0x08
	.zero		1


	//   ....[2]....
        /*111c*/ 	.word	0x000003a0
        /*1120*/ 	.word	0x000000ff
        /*1124*/ 	.word	0x00030c20
        /*1128*/ 	.short	0x0100
        /*112a*/ 	.byte	0x08
	.zero		1


	//   ....[3]....
        /*112c*/ 	.word	0x000003b0
        /*1130*/ 	.word	0x000000ff
        /*1134*/ 	.word	0x00030c18
        /*1138*/ 	.short	0x0100
        /*113a*/ 	.byte	0x08
	.zero		1


	//   ....[4]....
        /*113c*/ 	.word	0x000003c0
        /*1140*/ 	.word	0x000000ff
        /*1144*/ 	.word	0x00030c28
        /*1148*/ 	.short	0x0100
        /*114a*/ 	.byte	0x08
	.zero		1


	//   ....[5]....
        /*114c*/ 	.word	0x000004f0
        /*1150*/ 	.word	0x000000ff
        /*1154*/ 	.word	0x00030c30
        /*1158*/ 	.short	0x0100
        /*115a*/ 	.byte	0x08
	.zero		1


	//   ....[6]....
        /*115c*/ 	.word	0x00000500
        /*1160*/ 	.word	0x000000ff
        /*1164*/ 	.word	0x00030c40
        /*1168*/ 	.short	0x0100
        /*116a*/ 	.byte	0x08
	.zero		1


	//   ....[7]....
        /*116c*/ 	.word	0x00000510
        /*1170*/ 	.word	0x000000ff
        /*1174*/ 	.word	0x00030c38
        /*1178*/ 	.short	0x0100
        /*117a*/ 	.byte	0x08
	.zero		1


	//   ....[8]....
        /*117c*/ 	.word	0x00000520
        /*1180*/ 	.word	0x000000ff
        /*1184*/ 	.word	0x00030c48
        /*1188*/ 	.short	0x0100
        /*118a*/ 	.byte	0x08
	.zero		1


	//   ....[9]....
        /*118c*/ 	.word	0x00000fa0
        /*1190*/ 	.word	0x00000010
        /*1194*/ 	.word	0x00030c00
        /*1198*/ 	.short	0x010a
        /*119a*/ 	.byte	0x3f
	.zero		1


	//   ....[10]....
        /*119c*/ 	.word	0x000010d0
        /*11a0*/ 	.word	0x00000010
        /*11a4*/ 	.word	0x00030c00
        /*11a8*/ 	.short	0x010a
        /*11aa*/ 	.byte	0x3f
	.zero		1


	//   ....[11]....
        /*11ac*/ 	.word	0x00001bb0
        /*11b0*/ 	.word	0x00000006
        /*11b4*/ 	.word	0x00030c10
        /*11b8*/ 	.short	0x010a
        /*11ba*/ 	.byte	0x3f
	.zero		1


	//   ....[12]....
        /*11bc*/ 	.word	0x00001c20
        /*11c0*/ 	.word	0x00000006
        /*11c4*/ 	.word	0x00030c10
        /*11c8*/ 	.short	0x010a
        /*11ca*/ 	.byte	0x3f
	.zero		1


	//   ....[13]....
        /*11cc*/ 	.word	0x00002050
        /*11d0*/ 	.word	0x00000006
        /*11d4*/ 	.word	0x00030c30
        /*11d8*/ 	.short	0x010a
        /*11da*/ 	.byte	0x3f
	.zero		1


	//   ....[14]....
        /*11dc*/ 	.word	0x00002090
        /*11e0*/ 	.word	0x00000006
        /*11e4*/ 	.word	0x00030c30
        /*11e8*/ 	.short	0x010a
        /*11ea*/ 	.byte	0x3f
	.zero		1


	//   ....[15]....
        /*11ec*/ 	.word	0x00006750
        /*11f0*/ 	.word	0x00000005
        /*11f4*/ 	.word	0x00000000
        /*11f8*/ 	.short	0x0101
        /*11fa*/ 	.byte	0x3f
	.zero		1


	//   ....[16]....
        /*11fc*/ 	.word	0x00006ba0
        /*1200*/ 	.word	0x00000006
        /*1204*/ 	.word	0x00000000
        /*1208*/ 	.short	0x0101
        /*120a*/ 	.byte	0x3f
	.zero		1


	//   ....[17]....
        /*120c*/ 	.word	0x000074d0
        /*1210*/ 	.word	0x00000006
        /*1214*/ 	.word	0x00030c10
        /*1218*/ 	.short	0x010a
        /*121a*/ 	.byte	0x3f
	.zero		1


	//   ....[18]....
        /*121c*/ 	.word	0x00007550
        /*1220*/ 	.word	0x00000006
        /*1224*/ 	.word	0x00030c10
        /*1228*/ 	.short	0x010a
        /*122a*/ 	.byte	0x3f
	.zero		1


	//   ....[19]....
        /*122c*/ 	.word	0x00007960
        /*1230*/ 	.word	0x00000006
        /*1234*/ 	.word	0x00030c30
        /*1238*/ 	.short	0x010a
        /*123a*/ 	.byte	0x3f
	.zero		1


	//   ....[20]....
        /*123c*/ 	.word	0x000079a0
        /*1240*/ 	.word	0x00000006
        /*1244*/ 	.word	0x00030c30
        /*1248*/ 	.short	0x010a
        /*124a*/ 	.byte	0x3f
	.zero		1


	//   ....[21]....
        /*124c*/ 	.word	0x0000b5f0
        /*1250*/ 	.word	0x00000005
        /*1254*/ 	.word	0x00000000
        /*1258*/ 	.short	0x0101
        /*125a*/ 	.byte	0x3f
	.zero		1


	//   ....[22]....
        /*125c*/ 	.word	0x0000ba40
        /*1260*/ 	.word	0x00000006
        /*1264*/ 	.word	0x00000000
        /*1268*/ 	.short	0x0101
        /*126a*/ 	.byte	0x3f
	.zero		1


	//   ....[23]....
        /*126c*/ 	.word	0x0000c240
        /*1270*/ 	.word	0x00000006
        /*1274*/ 	.word	0x00030c10
        /*1278*/ 	.short	0x010a
        /*127a*/ 	.byte	0x3f
	.zero		1


	//   ....[24]....
        /*127c*/ 	.word	0x0000c2c0
        /*1280*/ 	.word	0x00000006
        /*1284*/ 	.word	0x00030c10
        /*1288*/ 	.short	0x010a
        /*128a*/ 	.byte	0x3f
	.zero		1


	//   ....[25]....
        /*128c*/ 	.word	0x0000c6f0
        /*1290*/ 	.word	0x00000006
        /*1294*/ 	.word	0x00030c30
        /*1298*/ 	.short	0x010a
        /*129a*/ 	.byte	0x3f
	.zero		1


	//   ....[26]....
        /*129c*/ 	.word	0x0000c730
        /*12a0*/ 	.word	0x00000006
        /*12a4*/ 	.word	0x00030c30
        /*12a8*/ 	.short	0x010a
        /*12aa*/ 	.byte	0x3f
	.zero		1


	//   ....[27]....
        /*12ac*/ 	.word	0x00010e20
        /*12b0*/ 	.word	0x00000005
        /*12b4*/ 	.word	0x00000000
        /*12b8*/ 	.short	0x0101
        /*12ba*/ 	.byte	0x3f
	.zero		1


	//   ....[28]....
        /*12bc*/ 	.word	0x000112a0
        /*12c0*/ 	.word	0x00000006
        /*12c4*/ 	.word	0x00000000
        /*12c8*/ 	.short	0x0101
        /*12ca*/ 	.byte	0x3f
	.zero		1


	//   ....[29]....
        /*12cc*/ 	.word	0x00014180
        /*12d0*/ 	.word	0x00000010
        /*12d4*/ 	.word	0x00030c20
        /*12d8*/ 	.short	0x010a
        /*12da*/ 	.byte	0x3f
	.zero		1


	//   ....[30]....
        /*12dc*/ 	.word	0x00014750
        /*12e0*/ 	.word	0x00000010
        /*12e4*/ 	.word	0x00030c40
        /*12e8*/ 	.short	0x010a
        /*12ea*/ 	.byte	0x3f
	.zero		1


	//   ....[31]....
        /*12ec*/ 	.word	0x00014980
        /*12f0*/ 	.word	0x00000010
        /*12f4*/ 	.word	0x00030c28
        /*12f8*/ 	.short	0x010a
        /*12fa*/ 	.byte	0x3f
	.zero		1


	//   ....[32]....
        /*12fc*/ 	.word	0x00014bb0
        /*1300*/ 	.word	0x00000010
        /*1304*/ 	.word	0x00030c48
        /*1308*/ 	.short	0x010a
        /*130a*/ 	.byte	0x3f
	.zero		1


	//   ....[33]....
        /*130c*/ 	.word	0x00014d90
        /*1310*/ 	.word	0x00000010
        /*1314*/ 	.word	0x00030c20
        /*1318*/ 	.short	0x010a
        /*131a*/ 	.byte	0x3f
	.zero		1


	//   ....[34]....
        /*131c*/ 	.word	0x00015040
        /*1320*/ 	.word	0x00000010
        /*1324*/ 	.word	0x00030c40
        /*1328*/ 	.short	0x010a
        /*132a*/ 	.byte	0x3f
	.zero		1


	//   ....[35]....
        /*132c*/ 	.word	0x00015240
        /*1330*/ 	.word	0x00000010
        /*1334*/ 	.word	0x00030c28
        /*1338*/ 	.short	0x010a
        /*133a*/ 	.byte	0x3f
	.zero		1


	//   ....[36]....
        /*133c*/ 	.word	0x000154c0
        /*1340*/ 	.word	0x00000003
        /*1344*/ 	.word	0x00030c40
        /*1348*/ 	.short	0x010a
        /*134a*/ 	.byte	0x3f
	.zero		1


	//   ....[37]....
        /*134c*/ 	.word	0x00015890
        /*1350*/ 	.word	0x00000006
        /*1354*/ 	.word	0x00000000
        /*1358*/ 	.short	0x010a
        /*135a*/ 	.byte	0x3f
	.zero		1


	//   ....[38]....
        /*135c*/ 	.word	0x000158f0
        /*1360*/ 	.word	0x00000003
        /*1364*/ 	.word	0x00000000
        /*1368*/ 	.short	0x010a
        /*136a*/ 	.byte	0x3f
	.zero		1


	//   ....[39]....
        /*136c*/ 	.word	0x00015950
        /*1370*/ 	.word	0x00000002
        /*1374*/ 	.word	0x00000000
        /*1378*/ 	.short	0x010a
        /*137a*/ 	.byte	0x3f
	.zero		1


	//   ....[40]....
        /*137c*/ 	.word	0x00015980
        /*1380*/ 	.word	0x00000003
        /*1384*/ 	.word	0x00000000
        /*1388*/ 	.short	0x010a
        /*138a*/ 	.byte	0x3f
	.zero		1


	//   ....[41]....
        /*138c*/ 	.word	0x00015a60
        /*1390*/ 	.word	0x00000010
        /*1394*/ 	.word	0x00030c00
        /*1398*/ 	.short	0x010a
        /*139a*/ 	.byte	0x3f
	.zero		1


	//   ....[42]....
        /*139c*/ 	.word	0x00015ab0
        /*13a0*/ 	.word	0x00000006
        /*13a4*/ 	.word	0x00030c10
        /*13a8*/ 	.short	0x010a
        /*13aa*/ 	.byte	0x3f
	.zero		1


	//   ....[43]....
        /*13ac*/ 	.word	0x00015b00
        /*13b0*/ 	.word	0x00000006
        /*13b4*/ 	.word	0x00030c30
        /*13b8*/ 	.short	0x010a
        /*13ba*/ 	.byte	0x3f
	.zero		1


	//   ....[44]....
        /*13bc*/ 	.word	0x00015b50
        /*13c0*/ 	.word	0x00000006
        /*13c4*/ 	.word	0x00030c10
        /*13c8*/ 	.short	0x010a
        /*13ca*/ 	.byte	0x3f
	.zero		1


	//   ....[45]....
        /*13cc*/ 	.word	0x00015ba0
        /*13d0*/ 	.word	0x00000006
        /*13d4*/ 	.word	0x00030c30
        /*13d8*/ 	.short	0x010a
        /*13da*/ 	.byte	0x3f
	.zero		1


	//   ....[46]....
        /*13dc*/ 	.word	0x00015bf0
        /*13e0*/ 	.word	0x00000006
        /*13e4*/ 	.word	0x00030c10
        /*13e8*/ 	.short	0x010a
        /*13ea*/ 	.byte	0x3f
	.zero		1


	//   ....[47]....
        /*13ec*/ 	.word	0x00015c40
        /*13f0*/ 	.word	0x00000006
        /*13f4*/ 	.word	0x00030c30
        /*13f8*/ 	.short	0x010a
        /*13fa*/ 	.byte	0x3f
	.zero		1


	//   ....[48]....
        /*13fc*/ 	.word	0x00015ec0
        /*1400*/ 	.word	0x00000010
        /*1404*/ 	.word	0x00030c20
        /*1408*/ 	.short	0x010a
        /*140a*/ 	.byte	0x3f
	.zero		1


	//   ....[49]....
        /*140c*/ 	.word	0x00015f10
        /*1410*/ 	.word	0x00000010
        /*1414*/ 	.word	0x00030c40
        /*1418*/ 	.short	0x010a
        /*141a*/ 	.byte	0x3f
	.zero		1


	//   ....[50]....
        /*141c*/ 	.word	0x00015f60
        /*1420*/ 	.word	0x00000010
        /*1424*/ 	.word	0x00030c28
        /*1428*/ 	.short	0x010a
        /*142a*/ 	.byte	0x3f
	.zero		1


	//   ....[51]....
        /*142c*/ 	.word	0x00015fb0
        /*1430*/ 	.word	0x00000010
        /*1434*/ 	.word	0x00030c48
        /*1438*/ 	.short	0x010a
        /*143a*/ 	.byte	0x3f
	.zero		1


	//   ....[52]....
        /*143c*/ 	.word	0x00016010
        /*1440*/ 	.word	0x00000010
        /*1444*/ 	.word	0x00030c20
        /*1448*/ 	.short	0x010a
        /*144a*/ 	.byte	0x3f
	.zero		1


	//   ....[53]....
        /*144c*/ 	.word	0x00016060
        /*1450*/ 	.word	0x00000010
        /*1454*/ 	.word	0x00030c40
        /*1458*/ 	.short	0x010a
        /*145a*/ 	.byte	0x3f
	.zero		1


	//   ....[54]....
        /*145c*/ 	.word	0x000160b0
        /*1460*/ 	.word	0x00000010
        /*1464*/ 	.word	0x00030c28
        /*1468*/ 	.short	0x010a
        /*146a*/ 	.byte	0x3f
	.zero		1


	//   ....[55]....
        /*146c*/ 	.word	0x00016100
        /*1470*/ 	.word	0x00000003
        /*1474*/ 	.word	0x00030c40
        /*1478*/ 	.short	0x010a
        /*147a*/ 	.byte	0x3f
	.zero		1


	//   ....[56]....
        /*147c*/ 	.word	0x000161d0
        /*1480*/ 	.word	0x00000006
        /*1484*/ 	.word	0x00000000
        /*1488*/ 	.short	0x010a
        /*148a*/ 	.byte	0x3f
	.zero		1


	//   ....[57]....
        /*148c*/ 	.word	0x00016220
        /*1490*/ 	.word	0x00000003
        /*1494*/ 	.word	0x00000000
        /*1498*/ 	.short	0x010a
        /*149a*/ 	.byte	0x3f
	.zero		1


	//   ....[58]....
        /*149c*/ 	.word	0x00016270
        /*14a0*/ 	.word	0x00000002
        /*14a4*/ 	.word	0x00000000
        /*14a8*/ 	.short	0x010a
        /*14aa*/ 	.byte	0x3f
	.zero		1


	//----- nvinfo : EIATTR_NUM_MBARRIERS
	.align		4
.L_530:
        /*14ac*/ 	.byte	0x03, 0x38
        /*14ae*/ 	.short	0x0009


	//----- nvinfo : EIATTR_EXIT_INSTR_OFFSETS
	.align		4
        /*14b0*/ 	.byte	0x04, 0x1c
        /*14b2*/ 	.short	(.L_532 - .L_531)


	//   ....[0]....
.L_531:
        /*14b4*/ 	.word	0x000159d0


	//----- nvinfo : EIATTR_MAX_THREADS
	.align		4
.L_532:
        /*14b8*/ 	.byte	0x04, 0x05
        /*14ba*/ 	.short	(.L_534 - .L_533)
.L_533:
        /*14bc*/ 	.word	0x00000180
        /*14c0*/ 	.word	0x00000001
        /*14c4*/ 	.word	0x00000001


	//----- nvinfo : EIATTR_CRS_STACK_SIZE
	.align		4
.L_534:
        /*14c8*/ 	.byte	0x04, 0x1e
        /*14ca*/ 	.short	(.L_536 - .L_535)
.L_535:
        /*14cc*/ 	.word	0x00000000


	//----- nvinfo : EIATTR_CBANK_PARAM_SIZE
	.align		4
.L_536:
        /*14d0*/ 	.byte	0x03, 0x19
        /*14d2*/ 	.short	0x06f0


	//----- nvinfo : EIATTR_PARAM_CBANK
	.align		4
        /*14d4*/ 	.byte	0x04, 0x0a
        /*14d6*/ 	.short	(.L_538 - .L_537)
	.align		4
.L_537:
        /*14d8*/ 	.word	index@(.nv.constant0._ZN7cutlass13device_kernelIN5flash11enable_sm90INS1_16FlashAttnBwdSm90INS1_25CollectiveMainloopBwdSm90ILi2ELi2ELi2EN4cute5tupleIJNS5_1CILi1EEES8_S8_EEENS6_IJNS7_ILi128EEESA_NS7_ILi64EEEEEENS_6half_tEfNS_4arch4Sm90ELb0ELb1ELb1ELb0ELb1ELb1ELb0ELb0ELi2ELi1ELi2ELi2ELb0EEENS1_24CollectiveEpilogueBwdGQAISC_fSF_Li256ELb0ELb1EEENS1_19SingleTileSchedulerILb0ELb0ELb0ELi128EEEEEEEEEvNT_6ParamsE)
        /*14dc*/ 	.short	0x0210
        /*14de*/ 	.short	0x06f0


	//----- nvinfo : EIATTR_SW_WAR
	.align		4
.L_538:
        /*14e0*/ 	.byte	0x04, 0x36
        /*14e2*/ 	.short	(.L_540 - .L_539)
.L_539:
        /*14e4*/ 	.word	0x00000008
.L_540:


//--------------------- .nv.info._ZN7cutlass13device_kernelIN5flash22FlashAttnBwdPreprocessIN4cute5tupleIJNS3_1CILi128EEENS5_ILi64EEEEEENS_6half_tEfNS_4arch4Sm90ELb1ELb0EEEEEvNT_6ParamsE --------------------------
	.section	.nv.info._ZN7cutlass13device_kernelIN5flash22FlashAttnBwdPreprocessIN4cute5tupleIJNS3_1CILi128EEENS5_ILi64EEEEEENS_6half_tEfNS_4arch4Sm90ELb1ELb0EEEEEvNT_6ParamsE,"",@"SHT_CUDA_INFO"
	.sectionflags	@""
	.align	4


	//----- nvinfo : EIATTR_CUDA_API_VERSION
	.align		4
        /*0000*/ 	.byte	0x04, 0x37
        /*0002*/ 	.short	(.L_542 - .L_541)
.L_541:
        /*0004*/ 	.word	0x00000082


	//----- nvinfo : EIATTR_KPARAM_INFO
	.align		4
.L_542:
        /*0008*/ 	.byte	0x04, 0x17
        /*000a*/ 	.short	(.L_544 - .L_543)
.L_543:
        /*000c*/ 	.word	0x00000000
        /*0010*/ 	.short	0x0000
        /*0012*/ 	.short	0x0000
        /*0014*/ 	.byte	0x00, 0xf0, 0xc1, 0x03


	//----- nvinfo : EIATTR_SPARSE_MMA_MASK
	.align		4
.L_544:
        /*0018*/ 	.byte	0x03, 0x50
        /*001a*/ 	.short	0x0000


	//----- nvinfo : EIATTR_MAXREG_COUNT
	.align		4
        /*001c*/ 	.byte	0x03, 0x1b
        /*001e*/ 	.short	0x0080


	//----- nvinfo : EIATTR_MERCURY_ISA_VERSION
	.align		4
        /*0020*/ 	.byte	0x03, 0x5f
        /*0022*/ 	.short	0x0101


	//----- nvinfo : EIATTR_COOP_GROUP_MASK_REGIDS
	.align		4
        /*0024*/ 	.byte	0x04, 0x29
        /*0026*/ 	.short	(.L_546 - .L_545)


	//   ....[0]....
.L_545:
        /*0028*/ 	.word	0xffffffff


	//   ....[1]....
        /*002c*/ 	.word	0xffffffff


	//   ....[2]....
        /*0030*/ 	.word	0xffffffff


	//   ....[3]....
        /*0034*/ 	.word	0xffffffff


	//   ....[4]....
        /*0038*/ 	.word	0xffffffff


	//   ....[5]....
        /*003c*/ 	.word	0xffffffff


	//   ....[6]....
        /*0040*/ 	.word	0xffffffff


	//   ....[7]....
        /*0044*/ 	.word	0xffffffff


	//   ....[8]....
        /*0048*/ 	.word	0xffffffff


	//   ....[9]....
        /*004c*/ 	.word	0xffffffff


	//   ....[10]....
        /*0050*/ 	.word	0xffffffff


	//   ....[11]....
        /*0054*/ 	.word	0xffffffff


	//----- nvinfo : EIATTR_COOP_GROUP_INSTR_OFFSETS
	.align		4
.L_546:
        /*0058*/ 	.byte	0x04, 0x28
        /*005a*/ 	.short	(.L_548 - .L_547)


	//   ....[0]....
.L_547:
        /*005c*/ 	.word	0x00001110


	//   ....[1]....
        /*0060*/ 	.word	0x00001120


	//   ....[2]....
        /*0064*/ 	.word	0x00001130


	//   ....[3]....
        /*0068*/ 	.word	0x00001140


	//   ....[4]....
        /*006c*/ 	.word	0x00001190


	//   ....[5]....
        /*0070*/ 	.word	0x000011a0


	//   ....[6]....
        /*0074*/ 	.word	0x000011b0


	//   ....[7]....
        /*0078*/ 	.word	0x000011c0


	//   ....[8]....
        /*007c*/ 	.word	0x00001230


	//   ....[9]....
        /*0080*/ 	.word	0x00001250


	//   ....[10]....
        /*0084*/ 	.word	0x00001260


	//   ....[11]....
        /*0088*/ 	.word	0x00001280


	//----- nvinfo : EIATTR_EXIT_INSTR_OFFSETS
	.align		4
.L_548:
        /*008c*/ 	.byte	0x04, 0x1c
        /*008e*/ 	.short	(.L_550 - .L_549)


	//   ....[0]....
.L_549:
        /*0090*/ 	.word	0x00001840


	//   ....[1]....
        /*0094*/ 	.word	0x000018c0


	//----- nvinfo : EIATTR_MAX_THREADS
	.align		4
.L_550:
        /*0098*/ 	.byte	0x04, 0x05
        /*009a*/ 	.short	(.L_552 - .L_551)
.L_551:
        /*009c*/ 	.word	0x00000100
        /*00a0*/ 	.word	0x00000001
        /*00a4*/ 	.word	0x00000001


	//----- nvinfo : EIATTR_CRS_STACK_SIZE
	.align		4
.L_552:
        /*00a8*/ 	.byte	0x04, 0x1e
        /*00aa*/ 	.short	(.L_554 - .L_553)
.L_553:
        /*00ac*/ 	.word	0x00000000


	//----- nvinfo : EIATTR_CBANK_PARAM_SIZE
	.align		4
.L_554:
        /*00b0*/ 	.byte	0x03, 0x19
        /*00b2*/ 	.short	0x00f0


	//----- nvinfo : EIATTR_PARAM_CBANK
	.align		4
        /*00b4*/ 	.byte	0x04, 0x0a
        /*00b6*/ 	.short	(.L_556 - .L_555)
	.align		4
.L_555:
        /*00b8*/ 	.word	index@(.nv.constant0._ZN7cutlass13device_kernelIN5flash22FlashAttnBwdPreprocessIN4cute5tupleIJNS3_1CILi128EEENS5_ILi64EEEEEENS_6half_tEfNS_4arch4Sm90ELb1ELb0EEEEEvNT_6ParamsE)
        /*00bc*/ 	.short	0x0210
        /*00be*/ 	.short	0x00f0


	//----- nvinfo : EIATTR_SW_WAR
	.align		4
.L_556:
        /*00c0*/ 	.byte	0x04, 0x36
        /*00c2*/ 	.short	(.L_558 - .L_557)
.L_557:
        /*00c4*/ 	.word	0x00000008
.L_558:


//--------------------- .nv.info._ZN7cutlass13device_kernelIN5flash11enable_sm90INS1_16FlashAttnBwdSm90INS1_25CollectiveMainloopBwdSm90ILi2ELi2ELi2EN4cute5tupleIJNS5_1CILi1EEES8_S8_EEENS6_IJNS7_ILi128EEESA_NS7_ILi64EEEEEENS_6half_tEfNS_4arch4Sm90ELb0ELb1ELb1ELb1ELb0ELb1ELb0ELb0ELi2ELi1ELi2ELi2ELb0EEENS1_21CollectiveEpilogueBwdISC_SD_SF_Li256ELb1ELb0ELi1EEENS1_19SingleTileSchedulerILb1ELb0ELb0ELi128EEEEEEEEEvNT_6ParamsE --------------------------
	.section	.nv.info._ZN7cutlass13device_kernelIN5flash11enable_sm90INS1_16FlashAttnBwdSm90INS1_25CollectiveMainloopBwdSm90ILi2ELi2ELi2EN4cute5tupleIJNS5_1CILi1EEES8_S8_EEENS6_IJNS7_ILi128EEESA_NS7_ILi64EEEEEENS_6half_tEfNS_4arch4Sm90ELb0ELb1ELb1ELb1ELb0ELb1ELb0ELb0ELi2ELi1ELi2ELi2ELb0EEENS1_21CollectiveEpilogueBwdISC_SD_SF_Li256ELb1ELb0ELi1EEENS1_19SingleTileSchedulerILb1ELb0ELb0ELi128EEEEEEEEEvNT_6ParamsE,"",@"SHT_CUDA_INFO"
	.sectionflags	@""
	.align	4


	//----- nvinfo : EIATTR_CUDA_API_VERSION
	.align		4
        /*0000*/ 	.byte	0x04, 0x37
        /*0002*/ 	.short	(.L_560 - .L_559)
.L_559:
        /*0004*/ 	.word	0x00000082


	//----- nvinfo : EIATTR_KPARAM_INFO
	.align		4
.L_560:
        /*0008*/ 	.byte	0x04, 0x17
        /*000a*/ 	.short	(.L_562 - .L_561)
.L_561:
        /*000c*/ 	.word	0x00000000
        /*0010*/ 	.short	0x0000
        /*0012*/ 	.short	0x0070
        /*0014*/ 	.byte	0x00, 0xf0, 0x01, 0x1a


	//----- nvinfo : EIATTR_SPARSE_MMA_MASK
	.align		4
.L_562:
        /*0018*/ 	.byte	0x03, 0x50
        /*001a*/ 	.short	0x0000


	//----- nvinfo : EIATTR_MAXREG_COUNT
	.align		4
        /*001c*/ 	.byte	0x03, 0x1b
        /*001e*/ 	.short	0x00a8


	//----- nvinfo : EIATTR_NUM_BARRIERS
	.align		4
        /*0020*/ 	.byte	0x02, 0x4c
        /*0022*/ 	.byte	0x10
	.zero		1


	//----- nvinfo : EIATTR_EXTERNS
	.align		4
        /*0024*/ 	.byte	0x04, 0x0f
        /*0026*/ 	.short	(.L_564 - .L_563)


	//   ....[0]....
	.align		4
.L_563:
        /*0028*/ 	.word	index@(__assertfail)


	//----- nvinfo : EIATTR_ANNOTATIONS
	.align		4
.L_564:
        /*002c*/ 	.byte	0x04, 0x55
        /*002e*/ 	.short	(.L_566 - .L_565)


	//   ....[0]....
.L_565:
        /* <DEDUP_REMOVED lines=158> */


	//----- nvinfo : EIATTR_MERCURY_ISA_VERSION
	.align		4
.L_566:
        /*09f8*/ 	.byte	0x03, 0x5f
        /*09fa*/ 	.short	0x0101


	//----- nvinfo : EIATTR_INT_WARP_WIDE_INSTR_OFFSETS
	.align		4
        /*09fc*/ 	.byte	0x04, 0x31
        /*09fe*/ 	.short	(.L_568 - .L_567)


	//   ....[0]....
.L_567:
        /*0a00*/ 	.word	0x00000190


	//   ....[1]....
        /*0a04*/ 	.word	0x000001c0


	//----- nvinfo : EIATTR_COOP_GROUP_MASK_REGIDS
	.align		4
.L_568:
        /*0a08*/ 	.byte	0x04, 0x29
        /*0a0a*/ 	.short	(.L_570 - .L_569)


	//   ....[0]....
.L_569:
        /*0a0c*/ 	.word	0xffffffff


	//   ....[1]....
        /*0a10*/ 	.word	0xffffffff


	//   ....[2]....
        /*0a14*/ 	.word	0xffffffff


	//   ....[3]....
        /*0a18*/ 	.word	0xffffffff


	//   ....[4]....
        /*0a1c*/ 	.word	0xffffffff


	//   ....[5]....
        /*0a20*/ 	.word	0xffffffff


	//   ....[6]....
        /*0a24*/ 	.word	0xffffffff


	//   ....[7]....
        /*0a28*/ 	.word	0xffffffff


	//   ....[8]....
        /*0a2c*/ 	.word	0xffffffff


	//   ....[9]....
        /*0a30*/ 	.word	0xffffffff


	//   ....[10]....
        /*0a34*/ 	.word	0xffffffff


	//   ....[11]....
        /*0a38*/ 	.word	0xffffffff


	//   ....[12]....
        /*0a3c*/ 	.word	0xffffffff


	//   ....[13]....
        /*0a40*/ 	.word	0xffffffff


	//   ....[14]....
        /*0a44*/ 	.word	0xffffffff


	//   ....[15]....
        /*0a48*/ 	.word	0xffffffff


	//   ....[16]....
        /*0a4c*/ 	.word	0xffffffff


	//   ....[17]....
        /*0a50*/ 	.word	0xffffffff


	//   ....[18]....
        /*0a54*/ 	.word	0xffffffff


	//   ....[19]....
        /*0a58*/ 	.word	0xffffffff


	//   ....[20]....
        /*0a5c*/ 	.word	0xffffffff


	//   ....[21]....
        /*0a60*/ 	.word	0xffffffff


	//   ....[22]....
        /*0a64*/ 	.word	0xffffffff


	//   ....[23]....
        /*0a68*/ 	.word	0xffffffff


	//   ....[24]....
        /*0a6c*/ 	.word	0xffffffff


	//   ....[25]....
        /*0a70*/ 	.word	0xffffffff


	//   ....[26]....
        /*0a74*/ 	.word	0xffffffff


	//   ....[27]....
        /*0a78*/ 	.word	0xffffffff


	//   ....[28]....
        /*0a7c*/ 	.word	0xffffffff


	//   ....[29]....
        /*0a80*/ 	.word	0xffffffff


	//   ....[30]....
        /*0a84*/ 	.word	0xffffffff


	//   ....[31]....
        /*0a88*/ 	.word	0xffffffff


	//   ....[32]....
        /*0a8c*/ 	.word	0xffffffff


	//   ....[33]....
        /*0a90*/ 	.word	0xffffffff


	//   ....[34]....
        /*0a94*/ 	.word	0xffffffff


	//   ....[35]....
        /*0a98*/ 	.word	0xffffffff


	//   ....[36]....
        /*0a9c*/ 	.word	0xffffffff


	//   ....[37]....
        /*0aa0*/ 	.word	0xffffffff


	//   ....[38]....
        /*0aa4*/ 	.word	0xffffffff


	//   ....[39]....
        /*0aa8*/ 	.word	0xffffffff


	//   ....[40]....
        /*0aac*/ 	.word	0xffffffff


	//   ....[41]....
        /*0ab0*/ 	.word	0xffffffff


	//   ....[42]....
        /*0ab4*/ 	.word	0xffffffff


	//   ....[43]....
        /*0ab8*/ 	.word	0xffffffff


	//   ....[44]....
        /*0abc*/ 	.word	0xffffffff


	//   ....[45]....
        /*0ac0*/ 	.word	0xffffffff


	//   ....[46]....
        /*0ac4*/ 	.word	0xffffffff


	//   ....[47]....
        /*0ac8*/ 	.word	0xffffffff


	//   ....[48]....
        /*0acc*/ 	.word	0xffffffff


	//   ....[49]....
        /*0ad0*/ 	.word	0xffffffff


	//   ....[50]....
        /*0ad4*/ 	.word	0xffffffff


	//   ....[51]....
        /*0ad8*/ 	.word	0xffffffff


	//   ....[52]....
        /*0adc*/ 	.word	0xffffffff


	//   ....[53]....
        /*0ae0*/ 	.word	0xffffffff


	//   ....[54]....
        /*0ae4*/ 	.word	0xffffffff


	//   ....[55]....
        /*0ae8*/ 	.word	0xffffffff


	//   ....[56]....
        /*0aec*/ 	.word	0xffffffff


	//   ....[57]....
        /*0af0*/ 	.word	0xffffffff


	//   ....[58]....
        /*0af4*/ 	.word	0xffffffff


	//   ....[59]....
        /*0af8*/ 	.word	0xffffffff


	//   ....[60]....
        /*0afc*/ 	.word	0xffffffff


	//   ....[61]....
        /*0b00*/ 	.word	0xffffffff


	//   ....[62]....
        /*0b04*/ 	.word	0xffffffff


	//   ....[63]....
        /*0b08*/ 	.word	0xffffffff


	//   ....[64]....
        /*0b0c*/ 	.word	0xffffffff


	//   ....[65]....
        /*0b10*/ 	.word	0xffffffff


	//   ....[66]....
        /*0b14*/ 	.word	0xffffffff


	//   ....[67]....
        /*0b18*/ 	.word	0xffffffff


	//   ....[68]....
        /*0b1c*/ 	.word	0xffffffff


	//   ....[69]....
        /*0b20*/ 	.word	0xffffffff


	//   ....[70]....
        /*0b24*/ 	.word	0xffffffff


	//   ....[71]....
        /*0b28*/ 	.word	0xffffffff


	//   ....[72]....
        /*0b2c*/ 	.word	0xffffffff


	//   ....[73]....
        /*0b30*/ 	.word	0xffffffff


	//   ....[74]....
        /*0b34*/ 	.word	0xffffffff


	//   ....[75]....
        /*0b38*/ 	.word	0xffffffff


	//   ....[76]....
        /*0b3c*/ 	.word	0xffffffff


	//   ....[77]....
        /*0b40*/ 	.word	0xffffffff


	//   ....[78]....
        /*0b44*/ 	.word	0xffffffff


	//   ....[79]....
        /*0b48*/ 	.word	0xffffffff


	//   ....[80]....
        /*0b4c*/ 	.word	0xffffffff


	//   ....[81]....
        /*0b50*/ 	.word	0xffffffff


	//   ....[82]....
        /*0b54*/ 	.word	0xffffffff


	//   ....[83]....
        /*0b58*/ 	.word	0xffffffff


	//   ....[84]....
        /*0b5c*/ 	.word	0xffffffff


	//   ....[85]....
        /*0b60*/ 	.word	0xffffffff


	//   ....[86]....
        /*0b64*/ 	.word	0xffffffff


	//   ....[87]....
        /*0b68*/ 	.word	0xffffffff


	//   ....[88]....
        /*0b6c*/ 	.word	0xffffffff


	//   ....[89]....
        /*0b70*/ 	.word	0xffffffff


	//   ....[90]....
        /*0b74*/ 	.word	0xffffffff


	//   ....[91]....
        /*0b78*/ 	.word	0xffffffff


	//   ....[92]....
        /*0b7c*/ 	.word	0xffffffff


	//   ....[93]....
        /*0b80*/ 	.word	0xffffffff


	//   ....[94]....
        /*0b84*/ 	.word	0xffffffff


	//   ....[95]....
        /*0b88*/ 	.word	0xffffffff


	//   ....[96]....
        /*0b8c*/ 	.word	0xffffffff


	//   ....[97]....
        /*0b90*/ 	.word	0xffffffff


	//   ....[98]....
        /*0b94*/ 	.word	0xffffffff


	//   ....[99]....
        /*0b98*/ 	.word	0xffffffff


	//   ....[100]....
        /*0b9c*/ 	.word	0xffffffff


	//   ....[101]....
        /*0ba0*/ 	.word	0xffffffff


	//   ....[102]....
        /*0ba4*/ 	.word	0xffffffff


	//   ....[103]....
        /*0ba8*/ 	.word	0xffffffff


	//   ....[104]....
        /*0bac*/ 	.word	0xffffffff


	//   ....[105]....
        /*0bb0*/ 	.word	0xffffffff


	//   ....[106]....
        /*0bb4*/ 	.word	0xffffffff


	//   ....[107]....
        /*0bb8*/ 	.word	0xffffffff


	//   ....[108]....
        /*0bbc*/ 	.word	0xffffffff


	//   ....[109]....
        /*0bc0*/ 	.word	0xffffffff


	//   ....[110]....
        /*0bc4*/ 	.word	0xffffffff


	//   ....[111]....
        /*0bc8*/ 	.word	0xffffffff


	//   ....[112]....
        /*0bcc*/ 	.word	0xffffffff


	//   ....[113]....
        /*0bd0*/ 	.word	0xffffffff


	//   ....[114]....
        /*0bd4*/ 	.word	0xffffffff


	//   ....[115]....
        /*0bd8*/ 	.word	0xffffffff


	//   ....[116]....
        /*0bdc*/ 	.word	0xffffffff


	//   ....[117]....
        /*0be0*/ 	.word	0xffffffff


	//   ....[118]....
        /*0be4*/ 	.word	0xffffffff


	//   ....[119]....
        /*0be8*/ 	.word	0xffffffff


	//   ....[120]....
        /*0bec*/ 	.word	0xffffffff


	//   ....[121]....
        /*0bf0*/ 	.word	0xffffffff


	//   ....[122]....
        /*0bf4*/ 	.word	0xffffffff


	//   ....[123]....
        /*0bf8*/ 	.word	0xffffffff


	//   ....[124]....
        /*0bfc*/ 	.word	0xffffffff


	//   ....[125]....
        /*0c00*/ 	.word	0xffffffff


	//   ....[126]....
        /*0c04*/ 	.word	0xffffffff


	//   ....[127]....
        /*0c08*/ 	.word	0xffffffff


	//   ....[128]....
        /*0c0c*/ 	.word	0xffffffff


	//   ....[129]....
        /*0c10*/ 	.word	0xffffffff


	//   ....[130]....
        /*0c14*/ 	.word	0xffffffff


	//   ....[131]....
        /*0c18*/ 	.word	0xffffffff


	//   ....[132]....
        /*0c1c*/ 	.word	0xffffffff


	//   ....[133]....
        /*0c20*/ 	.word	0xffffffff


	//   ....[134]....
        /*0c24*/ 	.word	0xffffffff


	//   ....[135]....
        /*0c28*/ 	.word	0xffffffff


	//   ....[136]....
        /*0c2c*/ 	.word	0xffffffff


	//   ....[137]....
        /*0c30*/ 	.word	0xffffffff


	//   ....[138]....
        /*0c34*/ 	.word	0xffffffff


	//   ....[139]....
        /*0c38*/ 	.word	0xffffffff


	//   ....[140]....
        /*0c3c*/ 	.word	0xffffffff


	//   ....[141]....
        /*0c40*/ 	.word	0xffffffff


	//   ....[142]....
        /*0c44*/ 	.word	0xffffffff


	//   ....[143]....
        /*0c48*/ 	.word	0xffffffff


	//   ....[144]....
        /*0c4c*/ 	.word	0xffffffff


	//   ....[145]....
        /*0c50*/ 	.word	0xffffffff


	//   ....[146]....
        /*0c54*/ 	.word	0xffffffff


	//   ....[147]....
        /*0c58*/ 	.word	0xffffffff


	//   ....[148]....
        /*0c5c*/ 	.word	0xffffffff


	//   ....[149]....
        /*0c60*/ 	.word	0xffffffff


	//   ....[150]....
        /*0c64*/ 	.word	0xffffffff


	//   ....[151]....
        /*0c68*/ 	.word	0xffffffff


	//   ....[152]....
        /*0c6c*/ 	.word	0xffffffff


	//   ....[153]....
        /*0c70*/ 	.word	0xffffffff


	//   ....[154]....
        /*0c74*/ 	.word	0xffffffff


	//   ....[155]....
        /*0c78*/ 	.word	0xffffffff


	//   ....[156]....
        /*0c7c*/ 	.word	0xffffffff


	//   ....[157]....
        /*0c80*/ 	.word	0xffffffff


	//   ....[158]....
        /*0c84*/ 	.word	0xffffffff


	//   ....[159]....
        /*0c88*/ 	.word	0xffffffff


	//   ....[160]....
        /*0c8c*/ 	.word	0xffffffff


	//   ....[161]....
        /*0c90*/ 	.word	0xffffffff


	//   ....[162]....
        /*0c94*/ 	.word	0xffffffff


	//   ....[163]....
        /*0c98*/ 	.word	0xffffffff


	//   ....[164]....
        /*0c9c*/ 	.word	0xffffffff


	//   ....[165]....
        /*0ca0*/ 	.word	0xffffffff


	//   ....[166]....
        /*0ca4*/ 	.word	0xffffffff


	//   ....[167]....
        /*0ca8*/ 	.word	0xffffffff


	//   ....[168]....
        /*0cac*/ 	.word	0xffffffff


	//   ....[169]....
        /*0cb0*/ 	.word	0xffffffff


	//   ....[170]....
        /*0cb4*/ 	.word	0xffffffff


	//   ....[171]....
        /*0cb8*/ 	.word	0xffffffff


	//   ....[172]....
        /*0cbc*/ 	.word	0xffffffff


	//   ....[173]....
        /*0cc0*/ 	.word	0xffffffff


	//   ....[174]....
        /*0cc4*/ 	.word	0xffffffff


	//   ....[175]....
        /*0cc8*/ 	.word	0xffffffff


	//   ....[176]....
        /*0ccc*/ 	.word	0xffffffff


	//   ....[177]....
        /*0cd0*/ 	.word	0xffffffff


	//   ....[178]....
        /*0cd4*/ 	.word	0xffffffff


	//   ....[179]....
        /*0cd8*/ 	.word	0xffffffff


	//   ....[180]....
        /*0cdc*/ 	.word	0xffffffff


	//   ....[181]....
        /*0ce0*/ 	.word	0xffffffff


	//   ....[182]....
        /*0ce4*/ 	.word	0xffffffff


	//   ....[183]....
        /*0ce8*/ 	.word	0xffffffff


	//   ....[184]....
        /*0cec*/ 	.word	0xffffffff


	//   ....[185]....
        /*0cf0*/ 	.word	0xffffffff


	//   ....[186]....
        /*0cf4*/ 	.word	0xffffffff


	//   ....[187]....
        /*0cf8*/ 	.word	0xffffffff


	//   ....[188]....
        /*0cfc*/ 	.word	0xffffffff


	//   ....[189]....
        /*0d00*/ 	.word	0xffffffff


	//   ....[190]....
        /*0d04*/ 	.word	0xffffffff


	//   ....[191]....
        /*0d08*/ 	.word	0xffffffff


	//   ....[192]....
        /*0d0c*/ 	.word	0xffffffff


	//   ....[193]....
        /*0d10*/ 	.word	0xffffffff


	//   ....[194]....
        /*0d14*/ 	.word	0xffffffff


	//   ....[195]....
        /*0d18*/ 	.word	0xffffffff


	//   ....[196]....
        /*0d1c*/ 	.word	0xffffffff


	//   ....[197]....
        /*0d20*/ 	.word	0xffffffff


	//   ....[198]....
        /*0d24*/ 	.word	0xffffffff


	//   ....[199]....
        /*0d28*/ 	.word	0x0500000f


	//----- nvinfo : EIATTR_COOP_GROUP_INSTR_OFFSETS
	.align		4
.L_570:
        /*0d2c*/ 	.byte	0x04, 0x28
        /*0d2e*/ 	.short	(.L_572 - .L_571)


	//   ....[0]....
.L_571:
        /*0d30*/ 	.word	0x00000070


	//   ....[1]....
        /*0d34*/ 	.word	0x000001a0


	//   ....[2]....
        /*0d38*/ 	.word	0x000001f0


	//   ....[3]....
        /*0d3c*/ 	.word	0x000003e0


	//   ....[4]....
        /*0d40*/ 	.word	0x00000620


	//   ....[5]....
        /*0d44*/ 	.word	0x00001410


	//   ....[6]....
        /*0d48*/ 	.word	0x000034f0


	//   ....[7]....
        /*0d4c*/ 	.word	0x00003a40


	//   ....[8]....
        /*0d50*/ 	.word	0x00003b90


	//   ....[9]....
        /*0d54*/ 	.word	0x00003db0


	//   ....[10]....
        /*0d58*/ 	.word	0x00003de0


	//   ....[11]....
        /*0d5c*/ 	.word	0x00003e10


	//   ....[12]....
        /*0d60*/ 	.word	0x00003e50


	//   ....[13]....
        /*0d64*/ 	.word	0x00003f30


	//   ....[14]....
        /*0d68*/ 	.word	0x00003f70


	//   ....[15]....
        /*0d6c*/ 	.word	0x00003fa0


	//   ....[16]....
        /*0d70*/ 	.word	0x00003fb0


	//   ....[17]....
        /*0d74*/ 	.word	0x00003fd0


	//   ....[18]....
        /*0d78*/ 	.word	0x00003fe0


	//   ....[19]....
        /*0d7c*/ 	.word	0x00004050


	//   ....[20]....
        /*0d80*/ 	.word	0x00004090


	//   ....[21]....
        /*0d84*/ 	.word	0x000040d0


	//   ....[22]....
        /*0d88*/ 	.word	0x00004110


	//   ....[23]....
        /*0d8c*/ 	.word	0x00004160


	//   ....[24]....
        /*0d90*/ 	.word	0x00004260


	//   ....[25]....
        /*0d94*/ 	.word	0x000042c0


	//   ....[26]....
        /*0d98*/ 	.word	0x000042f0


	//   ....[27]....
        /*0d9c*/ 	.word	0x00004350


	//   ....[28]....
        /*0da0*/ 	.word	0x00004390


	//   ....[29]....
        /*0da4*/ 	.word	0x000043b0


	//   ....[30]....
        /*0da8*/ 	.word	0x000043e0


	//   ....[31]....
        /*0dac*/ 	.word	0x00004410


	//   ....[32]....
        /*0db0*/ 	.word	0x00004430


	//   ....[33]....
        /*0db4*/ 	.word	0x00004540


	//   ....[34]....
        /*0db8*/ 	.word	0x00004580


	//   ....[35]....
        /*0dbc*/ 	.word	0x000045c0


	//   ....[36]....
        /*0dc0*/ 	.word	0x000045f0


	//   ....[37]....
        /*0dc4*/ 	.word	0x00004610


	//   ....[38]....
        /*0dc8*/ 	.word	0x00004690


	//   ....[39]....
        /*0dcc*/ 	.word	0x000046d0


	//   ....[40]....
        /*0dd0*/ 	.word	0x00004700


	//   ....[41]....
        /*0dd4*/ 	.word	0x00004740


	//   ....[42]....
        /*0dd8*/ 	.word	0x00004760


	//   ....[43]....
        /*0ddc*/ 	.word	0x00004780


	//   ....[44]....
        /*0de0*/ 	.word	0x00004790


	//   ....[45]....
        /*0de4*/ 	.word	0x000047e0


	//   ....[46]....
        /*0de8*/ 	.word	0x00004840


	//   ....[47]....
        /*0dec*/ 	.word	0x00004880


	//   ....[48]....
        /*0df0*/ 	.word	0x00004960


	//   ....[49]....
        /*0df4*/ 	.word	0x00004a30


	//   ....[50]....
        /*0df8*/ 	.word	0x00004a40


	//   ....[51]....
        /*0dfc*/ 	.word	0x00004b10


	//   ....[52]....
        /*0e00*/ 	.word	0x00004b40


	//   ....[53]....
        /*0e04*/ 	.word	0x00004b80


	//   ....[54]....
        /*0e08*/ 	.word	0x00004c70


	//   ....[55]....
        /*0e0c*/ 	.word	0x00004e50


	//   ....[56]....
        /*0e10*/ 	.word	0x00004e90


	//   ....[57]....
        /*0e14*/ 	.word	0x00004f00


	//   ....[58]....
        /*0e18*/ 	.word	0x00004f40


	//   ....[59]....
        /*0e1c*/ 	.word	0x00004f80


	//   ....[60]....
        /*0e20*/ 	.word	0x00005000


	//   ....[61]....
        /*0e24*/ 	.word	0x00005040


	//   ....[62]....
        /*0e28*/ 	.word	0x00005160


	//   ....[63]....
        /*0e2c*/ 	.word	0x000052c0


	//   ....[64]....
        /*0e30*/ 	.word	0x000052f0


	//   ....[65]....
        /*0e34*/ 	.word	0x00005310


	//   ....[66]....
        /*0e38*/ 	.word	0x00005350


	//   ....[67]....
        /*0e3c*/ 	.word	0x00005370


	//   ....[68]....
        /*0e40*/ 	.word	0x00005380


	//   ....[69]....
        /*0e44*/ 	.word	0x00005400


	//   ....[70]....
        /*0e48*/ 	.word	0x000083d0


	//   ....[71]....
        /*0e4c*/ 	.word	0x00008630


	//   ....[72]....
        /*0e50*/ 	.word	0x00008650


	//   ....[73]....
        /*0e54*/ 	.word	0x00008690


	//   ....[74]....
        /*0e58*/ 	.word	0x000086c0


	//   ....[75]....
        /*0e5c*/ 	.word	0x00008730


	//   ....[76]....
        /*0e60*/ 	.word	0x000087e0


	//   ....[77]....
        /*0e64*/ 	.word	0x000088a0


	//   ....[78]....
        /*0e68*/ 	.word	0x00008940


	//   ....[79]....
        /*0e6c*/ 	.word	0x00008960


	//   ....[80]....
        /*0e70*/ 	.word	0x00008990


	//   ....[81]....
        /*0e74*/ 	.word	0x00008a00


	//   ....[82]....
        /*0e78*/ 	.word	0x00008a40


	//   ....[83]....
        /*0e7c*/ 	.word	0x00008ad0


	//   ....[84]....
        /*0e80*/ 	.word	0x00008be0


	//   ....[85]....
        /*0e84*/ 	.word	0x00008c90


	//   ....[86]....
        /*0e88*/ 	.word	0x00008cd0


	//   ....[87]....
        /*0e8c*/ 	.word	0x00008d30


	//   ....[88]....
        /*0e90*/ 	.word	0x00008d40


	//   ....[89]....
        /*0e94*/ 	.word	0x00008d70


	//   ....[90]....
        /*0e98*/ 	.word	0x00008d80


	//   ....[91]....
        /*0e9c*/ 	.word	0x00008d90


	//   ....[92]....
        /*0ea0*/ 	.word	0x00008e20


	//   ....[93]....
        /*0ea4*/ 	.word	0x00008ec0


	//   ....[94]....
        /*0ea8*/ 	.word	0x00008ef0


	//   ....[95]....
        /*0eac*/ 	.word	0x00008f70


	//   ....[96]....
        /*0eb0*/ 	.word	0x00008fc0


	//   ....[97]....
        /*0eb4*/ 	.word	0x00008ff0


	//   ....[98]....
        /*0eb8*/ 	.word	0x000090a0


	//   ....[99]....
        /*0ebc*/ 	.word	0x000090e0


	//   ....[100]....
        /*0ec0*/ 	.word	0x00009170


	//   ....[101]....
        /*0ec4*/ 	.word	0x00009190


	//   ....[102]....
        /*0ec8*/ 	.word	0x000091b0


	//   ....[103]....
        /*0ecc*/ 	.word	0x000091d0


	//   ....[104]....
        /*0ed0*/ 	.word	0x00009320


	//   ....[105]....
        /*0ed4*/ 	.word	0x000093b0


	//   ....[106]....
        /*0ed8*/ 	.word	0x00009450


	//   ....[107]....
        /*0edc*/ 	.word	0x00009660


	//   ....[108]....
        /*0ee0*/ 	.word	0x000096c0


	//   ....[109]....
        /*0ee4*/ 	.word	0x000096f0


	//   ....[110]....
        /*0ee8*/ 	.word	0x00009950


	//   ....[111]....
        /*0eec*/ 	.word	0x000099b0


	//   ....[112]....
        /*0ef0*/ 	.word	0x000099e0


	//   ....[113]....
        /*0ef4*/ 	.word	0x00009a10


	//   ....[114]....
        /*0ef8*/ 	.word	0x00009a30


	//   ....[115]....
        /*0efc*/ 	.word	0x00009a60


	//   ....[116]....
        /*0f00*/ 	.word	0x00009a70


	//   ....[117]....
        /*0f04*/ 	.word	0x00009c80


	//   ....[118]....
        /*0f08*/ 	.word	0x00009cd0


	//   ....[119]....
        /*0f0c*/ 	.word	0x00009f10


	//   ....[120]....
        /*0f10*/ 	.word	0x00009f20


	//   ....[121]....
        /*0f14*/ 	.word	0x00009f30


	//   ....[122]....
        /*0f18*/ 	.word	0x00009f40


	//   ....[123]....
        /*0f1c*/ 	.word	0x00009f60


	//   ....[124]....
        /*0f20*/ 	.word	0x00009f70


	//   ....[125]....
        /*0f24*/ 	.word	0x00009f80


	//   ....[126]....
        /*0f28*/ 	.word	0x0000a2e0


	//   ....[127]....
        /*0f2c*/ 	.word	0x0000a2f0


	//   ....[128]....
        /*0f30*/ 	.word	0x0000a300


	//   ....[129]....
        /*0f34*/ 	.word	0x0000a310


	//   ....[130]....
        /*0f38*/ 	.word	0x0000a320


	//   ....[131]....
        /*0f3c*/ 	.word	0x0000a330


	//   ....[132]....
        /*0f40*/ 	.word	0x0000a340


	//   ....[133]....
        /*0f44*/ 	.word	0x0000a350


	//   ....[134]....
        /*0f48*/ 	.word	0x0000dc10


	//   ....[135]....
        /*0f4c*/ 	.word	0x0000e380


	//   ....[136]....
        /*0f50*/ 	.word	0x0000e3c0


	//   ....[137]....
        /*0f54*/ 	.word	0x0000e400


	//   ....[138]....
        /*0f58*/ 	.word	0x0000e450


	//   ....[139]....
        /*0f5c*/ 	.word	0x0000e460


	//   ....[140]....
        /*0f60*/ 	.word	0x0000e4e0


	//   ....[141]....
        /*0f64*/ 	.word	0x0000e510


	//   ....[142]....
        /*0f68*/ 	.word	0x0000e520


	//   ....[143]....
        /*0f6c*/ 	.word	0x0000e530


	//   ....[144]....
        /*0f70*/ 	.word	0x0000e580


	//   ....[145]....
        /*0f74*/ 	.word	0x0000e590


	//   ....[146]....
        /*0f78*/ 	.word	0x0000e5d0


	//   ....[147]....
        /*0f7c*/ 	.word	0x0000e680


	//   ....[148]....
        /*0f80*/ 	.word	0x0000e710


	//   ....[149]....
        /*0f84*/ 	.word	0x0000e720


	//   ....[150]....
        /*0f88*/ 	.word	0x0000e790


	//   ....[151]....
        /*0f8c*/ 	.word	0x0000e830


	//   ....[152]....
        /*0f90*/ 	.word	0x0000e890


	//   ....[153]....
        /*0f94*/ 	.word	0x0000e8d0


	//   ....[154]....
        /*0f98*/ 	.word	0x0000e920


	//   ....[155]....
        /*0f9c*/ 	.word	0x0000e930


	//   ....[156]....
        /*0fa0*/ 	.word	0x0000e960


	//   ....[157]....
        /*0fa4*/ 	.word	0x0000e9a0


	//   ....[158]....
        /*0fa8*/ 	.word	0x0000e9c0


	//   ....[159]....
        /*0fac*/ 	.word	0x0000e9f0


	//   ....[160]....
        /*0fb0*/ 	.word	0x0000ea90


	//   ....[161]....
        /*0fb4*/ 	.word	0x0000ead0


	//   ....[162]....
        /*0fb8*/ 	.word	0x0000eb00


	//   ....[163]....
        /*0fbc*/ 	.word	0x0000eb10


	//   ....[164]....
        /*0fc0*/ 	.word	0x0000eb20


	//   ....[165]....
        /*0fc4*/ 	.word	0x0000eb50


	//   ....[166]....
        /*0fc8*/ 	.word	0x0000eba0


	//   ....[167]....
        /*0fcc*/ 	.word	0x0000ebe0


	//   ....[168]....
        /*0fd0*/ 	.word	0x0000ec70


	//   ....[169]....
        /*0fd4*/ 	.word	0x0000ec80


	//   ....[170]....
        /*0fd8*/ 	.word	0x0000ece0


	//   ....[171]....
        /*0fdc*/ 	.word	0x0000ed60


	//   ....[172]....
        /*0fe0*/ 	.word	0x0000eda0


	//   ....[173]....
        /*0fe4*/ 	.word	0x0000edc0


	//   ....[174]....
        /*0fe8*/ 	.word	0x0000edf0


	//   ....[175]....
        /*0fec*/ 	.word	0x0000ef40


	//   ....[176]....
        /*0ff0*/ 	.word	0x0000efb0


	//   ....[177]....
        /*0ff4*/ 	.word	0x0000efd0


	//   ....[178]....
        /*0ff8*/ 	.word	0x0000f000


	//   ....[179]....
        /*0ffc*/ 	.word	0x0000f100


	//   ....[180]....
        /*1000*/ 	.word	0x0000f190


	//   ....[181]....
        /*1004*/ 	.word	0x0000f220


	//   ....[182]....
        /*1008*/ 	.word	0x0000f250


	//   ....[183]....
        /*100c*/ 	.word	0x0000f430


	//   ....[184]....
        /*1010*/ 	.word	0x0000f470


	//   ....[185]....
        /*1014*/ 	.word	0x0000f4b0


	//   ....[186]....
        /*1018*/ 	.word	0x0000f4d0


	//   ....[187]....
        /*101c*/ 	.word	0x0000f500


	//   ....[188]....
        /*1020*/ 	.word	0x0000f520


	//   ....[189]....
        /*1024*/ 	.word	0x0000f540


	//   ....[190]....
        /*1028*/ 	.word	0x0000fb00


	//   ....[191]....
        /*102c*/ 	.word	0x0000fb10


	//   ....[192]....
        /*1030*/ 	.word	0x0000fb30


	//   ....[193]....
        /*1034*/ 	.word	0x0000fb40


	//   ....[194]....
        /*1038*/ 	.word	0x0000fb50


	//   ....[195]....
        /*103c*/ 	.word	0x0000fb60


	//   ....[196]....
        /*1040*/ 	.word	0x0000fb70


	//   ....[197]....
        /*1044*/ 	.word	0x0000fb90


	//   ....[198]....
        /*1048*/ 	.word	0x00013760


	//   ....[199]....
        /*104c*/ 	.word	0x00016eb0


	//----- nvinfo : EIATTR_REG_RECONFIG
	.align		4
.L_572:
        /*1050*/ 	.byte	0x01, 0x54
	.zero		2


	//----- nvinfo : EIATTR_SYSCALL_OFFSETS
	.align		4
        /*1054*/ 	.byte	0x04, 0x46
        /*1056*/ 	.short	(.L_574 - .L_573)


	//   ....[0]....
.L_573:
        /*1058*/ 	.word	0x00001070


	//   ....[1]....
        /*105c*/ 	.word	0x00001160


	//   ....[2]....
        /*1060*/ 	.word	0x000012c0


	//   ....[3]....
        /*1064*/ 	.word	0x000013b0


	//----- nvinfo : EIATTR_MBARRIER_INSTR_OFFSETS
	.align		4
.L_574:
        /*1068*/ 	.byte	0x04, 0x39
        /*106a*/ 	.short	(.L_576 - .L_575)


	//   ....[0]....
.L_575:
        /*106c*/ 	.word	0x00000290
        /*1070*/ 	.word	0x000000ff
        /*1074*/ 	.word	0x00030c00
        /*1078*/ 	.short	0x0100
        /*107a*/ 	.byte	0x06
	.zero		1


	//   ....[1]....
        /*107c*/ 	.word	0x00000390
        /*1080*/ 	.word	0x000000ff
        /*1084*/ 	.word	0x00030c10
        /*1088*/ 	.short	0x0100
        /*108a*/ 	.byte	0x08
	.zero		1


	//   ....[2]....
        /*108c*/ 	.word	0x000003a0
        /*1090*/ 	.word	0x000000ff
        /*1094*/ 	.word	0x00030c20
        /*1098*/ 	.short	0x0100
        /*109a*/ 	.byte	0x08
	.zero		1


	//   ....[3]....
        /*109c*/ 	.word	0x000003b0
        /*10a0*/ 	.word	0x000000ff
        /*10a4*/ 	.word	0x00030c18
        /*10a8*/ 	.short	0x0100
        /*10aa*/ 	.byte	0x08
	.zero		1


	//   ....[4]....
        /*10ac*/ 	.word	0x000003c0
        /*10b0*/ 	.word	0x000000ff
        /*10b4*/ 	.word	0x00030c28
        /*10b8*/ 	.short	0x0100
        /*10ba*/ 	.byte	0x08
	.zero		1


	//   ....[5]....
        /*10bc*/ 	.word	0x000004f0
        /*10c0*/ 	.word	0x000000ff
        /*10c4*/ 	.word	0x00030c30
        /*10c8*/ 	.short	0x0100
        /*10ca*/ 	.byte	0x08
	.zero		1


	//   ....[6]....
        /*10cc*/ 	.word	0x00000500
        /*10d0*/ 	.word	0x000000ff
        /*10d4*/ 	.word	0x00030c40
        /*10d8*/ 	.short	0x0100
        /*10da*/ 	.byte	0x08
	.zero		1


	//   ....[7]....
        /*10dc*/ 	.word	0x00000510
        /*10e0*/ 	.word	0x000000ff
        /*10e4*/ 	.word	0x00030c38
        /*10e8*/ 	.short	0x0100
        /*10ea*/ 	.byte	0x08
	.zero		1


	//   ....[8]....
        /*10ec*/ 	.word	0x00000520
        /*10f0*/ 	.word	0x000000ff
        /*10f4*/ 	.word	0x00030c48
        /*10f8*/ 	.short	0x0100
        /*10fa*/ 	.byte	0x08
	.zero		1


	//   ....[9]....
        /*10fc*/ 	.word	0x00001450
        /*1100*/ 	.word	0x00000010
        /*1104*/ 	.word	0x00030c00
        /*1108*/ 	.short	0x010a
        /*110a*/ 	.byte	0x3f
	.zero		1


	//   ....[10]....
        /*110c*/ 	.word	0x00001580
        /*1110*/ 	.word	0x00000010
        /*1114*/ 	.word	0x00030c00
        /*1118*/ 	.short	0x010a
        /*111a*/ 	.byte	0x3f
	.zero		1


	//   ....[11]....
        /*111c*/ 	.word	0x00001e40
        /*1120*/ 	.word	0x00000006
        /*1124*/ 	.word	0x00030c10
        /*1128*/ 	.short	0x010a
        /*112a*/ 	.byte	0x3f
	.zero		1


	//   ....[12]....
        /*112c*/ 	.word	0x00001eb0
        /*1130*/ 	.word	0x00000006
        /*1134*/ 	.word	0x00030c10
        /*1138*/ 	.short	0x010a
        /*113a*/ 	.byte	0x3f
	.zero		1


	//   ....[13]....
        /*113c*/ 	.word	0x000022e0
        /*1140*/ 	.word	0x00000006
        /*1144*/ 	.word	0x00030c30
        /*1148*/ 	.short	0x010a
        /*114a*/ 	.byte	0x3f
	.zero		1


	//   ....[14]....
        /*114c*/ 	.word	0x00002320
        /*1150*/ 	.word	0x00000006
        /*1154*/ 	.word	0x00030c30
        /*1158*/ 	.short	0x010a
        /*115a*/ 	.byte	0x3f
	.zero		1


	//   ....[15]....
        /*115c*/ 	.word	0x000069d0
        /*1160*/ 	.word	0x00000005
        /*1164*/ 	.word	0x00000000
        /*1168*/ 	.short	0x0101
        /*116a*/ 	.byte	0x3f
	.zero		1


	//   ....[16]....
        /*116c*/ 	.word	0x00006e20
        /*1170*/ 	.word	0x00000006
        /*1174*/ 	.word	0x00000000
        /*1178*/ 	.short	0x0101
        /*117a*/ 	.byte	0x3f
	.zero		1


	//   ....[17]....
        /*117c*/ 	.word	0x00007750
        /*1180*/ 	.word	0x00000006
        /*1184*/ 	.word	0x00030c10
        /*1188*/ 	.short	0x010a
        /*118a*/ 	.byte	0x3f
	.zero		1


	//   ....[18]....
        /*118c*/ 	.word	0x000077d0
        /*1190*/ 	.word	0x00000006
        /*1194*/ 	.word	0x00030c10
        /*1198*/ 	.short	0x010a
        /*119a*/ 	.byte	0x3f
	.zero		1


	//   ....[19]....
        /*119c*/ 	.word	0x00007be0
        /*11a0*/ 	.word	0x00000006
        /*11a4*/ 	.word	0x00030c30
        /*11a8*/ 	.short	0x010a
        /*11aa*/ 	.byte	0x3f
	.zero		1


	//   ....[20]....
        /*11ac*/ 	.word	0x00007c20
        /*11b0*/ 	.word	0x00000006
        /*11b4*/ 	.word	0x00030c30
        /*11b8*/ 	.short	0x010a
        /*11ba*/ 	.byte	0x3f
	.zero		1


	//   ....[21]....
        /*11bc*/ 	.word	0x0000b840
        /*11c0*/ 	.word	0x00000005
        /*11c4*/ 	.word	0x00000000
        /*11c8*/ 	.short	0x0101
        /*11ca*/ 	.byte	0x3f
	.zero		1


	//   ....[22]....
        /*11cc*/ 	.word	0x0000bcb0
        /*11d0*/ 	.word	0x00000006
        /*11d4*/ 	.word	0x00000000
        /*11d8*/ 	.short	0x0101
        /*11da*/ 	.byte	0x3f
	.zero		1


	//   ....[23]....
        /*11dc*/ 	.word	0x0000c550
        /*11e0*/ 	.word	0x00000006
        /*11e4*/ 	.word	0x00030c10
        /*11e8*/ 	.short	0x010a
        /*11ea*/ 	.byte	0x3f
	.zero		1


	//   ....[24]....
        /*11ec*/ 	.word	0x0000c5d0
        /*11f0*/ 	.word	0x00000006
        /*11f4*/ 	.word	0x00030c10
        /*11f8*/ 	.short	0x010a
        /*11fa*/ 	.byte	0x3f
	.zero		1


	//   ....[25]....
        /*11fc*/ 	.word	0x0000c9e0
        /*1200*/ 	.word	0x00000006
        /*1204*/ 	.word	0x00030c30
        /*1208*/ 	.short	0x010a
        /*120a*/ 	.byte	0x3f
	.zero		1


	//   ....[26]....
        /*120c*/ 	.word	0x0000ca20
        /*1210*/ 	.word	0x00000006
        /*1214*/ 	.word	0x00030c30
        /*1218*/ 	.short	0x010a
        /*121a*/ 	.byte	0x3f
	.zero		1


	//   ....[27]....
        /*121c*/ 	.word	0x000110f0
        /*1220*/ 	.word	0x00000005
        /*1224*/ 	.word	0x00000000
        /*1228*/ 	.short	0x0101
        /*122a*/ 	.byte	0x3f
	.zero		1


	//   ....[28]....
        /*122c*/ 	.word	0x00011570
        /*1230*/ 	.word	0x00000006
        /*1234*/ 	.word	0x00000000
        /*1238*/ 	.short	0x0101
        /*123a*/ 	.byte	0x3f
	.zero		1


	//   ....[29]....
        /*123c*/ 	.word	0x000154e0
        /*1240*/ 	.word	0x0000000f
        /*1244*/ 	.word	0x00030c20
        /*1248*/ 	.short	0x010a
        /*124a*/ 	.byte	0x3f
	.zero		1


	//   ....[30]....
        /*124c*/ 	.word	0x00015ad0
        /*1250*/ 	.word	0x0000000f
        /*1254*/ 	.word	0x00030c40
        /*1258*/ 	.short	0x010a
        /*125a*/ 	.byte	0x3f
	.zero		1


	//   ....[31]....
        /*125c*/ 	.word	0x00015d30
        /*1260*/ 	.word	0x0000000f
        /*1264*/ 	.word	0x00030c28
        /*1268*/ 	.short	0x010a
        /*126a*/ 	.byte	0x3f
	.zero		1


	//   ....[32]....
        /*126c*/ 	.word	0x00015f90
        /*1270*/ 	.word	0x0000000f
        /*1274*/ 	.word	0x00030c48
        /*1278*/ 	.short	0x010a
        /*127a*/ 	.byte	0x3f
	.zero		1


	//   ....[33]....
        /*127c*/ 	.word	0x00016190
        /*1280*/ 	.word	0x0000000f
        /*1284*/ 	.word	0x00030c20
        /*1288*/ 	.short	0x010a
        /*128a*/ 	.byte	0x3f
	.zero		1


	//   ....[34]....
        /*128c*/ 	.word	0x00016460
        /*1290*/ 	.word	0x0000000f
        /*1294*/ 	.word	0x00030c40
        /*1298*/ 	.short	0x010a
        /*129a*/ 	.byte	0x3f
	.zero		1


	//   ....[35]....
        /*129c*/ 	.word	0x00016690
        /*12a0*/ 	.word	0x0000000f
        /*12a4*/ 	.word	0x00030c28
        /*12a8*/ 	.short	0x010a
        /*12aa*/ 	.byte	0x3f
	.zero		1


	//   ....[36]....
        /*12ac*/ 	.word	0x00016930
        /*12b0*/ 	.word	0x00000003
        /*12b4*/ 	.word	0x00030c40
        /*12b8*/ 	.short	0x010a
        /*12ba*/ 	.byte	0x3f
	.zero		1


	//   ....[37]....
        /*12bc*/ 	.word	0x00016d10
        /*12c0*/ 	.word	0x00000007
        /*12c4*/ 	.word	0x00000000
        /*12c8*/ 	.short	0x010a
        /*12ca*/ 	.byte	0x3f
	.zero		1


	//   ....[38]....
        /*12cc*/ 	.word	0x00016d70
        /*12d0*/ 	.word	0x00000003
        /*12d4*/ 	.word	0x00000000
        /*12d8*/ 	.short	0x010a
        /*12da*/ 	.byte	0x3f
	.zero		1


	//   ....[39]....
        /*12dc*/ 	.word	0x00016dd0
        /*12e0*/ 	.word	0x00000005
        /*12e4*/ 	.word	0x00000000
        /*12e8*/ 	.short	0x010a
        /*12ea*/ 	.byte	0x3f
	.zero		1


	//   ....[40]....
        /*12ec*/ 	.word	0x00016e00
        /*12f0*/ 	.word	0x00000003
        /*12f4*/ 	.word	0x00000000
        /*12f8*/ 	.short	0x010a
        /*12fa*/ 	.byte	0x3f
	.zero		1


	//   ....[41]....
        /*12fc*/ 	.word	0x00016ee0
        /*1300*/ 	.word	0x00000010
        /*1304*/ 	.word	0x00030c00
        /*1308*/ 	.short	0x010a
        /*130a*/ 	.byte	0x3f
	.zero		1


	//   ....[42]....
        /*130c*/ 	.word	0x00016f30
        /*1310*/ 	.word	0x00000006
        /*1314*/ 	.word	0x00030c10
        /*1318*/ 	.short	0x010a
        /*131a*/ 	.byte	0x3f
	.zero		1


	//   ....[43]....
        /*131c*/ 	.word	0x00016f80
        /*1320*/ 	.word	0x00000006
        /*1324*/ 	.word	0x00030c30
        /*1328*/ 	.short	0x010a
        /*132a*/ 	.byte	0x3f
	.zero		1


	//   ....[44]....
        /*132c*/ 	.word	0x00016fd0
        /*1330*/ 	.word	0x00000006
        /*1334*/ 	.word	0x00030c10
        /*1338*/ 	.short	0x010a
        /*133a*/ 	.byte	0x3f
	.zero		1


	//   ....[45]....
        /*133c*/ 	.word	0x00017020
        /*1340*/ 	.word	0x00000006
        /*1344*/ 	.word	0x00030c30
        /*1348*/ 	.short	0x010a
        /*134a*/ 	.byte	0x3f
	.zero		1


	//   ....[46]....
        /*134c*/ 	.word	0x00017070
        /*1350*/ 	.word	0x00000006
        /*1354*/ 	.word	0x00030c10
        /*1358*/ 	.short	0x010a
        /*135a*/ 	.byte	0x3f
	.zero		1


	//   ....[47]....
        /*135c*/ 	.word	0x000170c0
        /*1360*/ 	.word	0x00000006
        /*1364*/ 	.word	0x00030c30
        /*1368*/ 	.short	0x010a
        /*136a*/ 	.byte	0x3f
	.zero		1


	//   ....[48]....
        /*136c*/ 	.word	0x00017110
        /*1370*/ 	.word	0x0000000f
        /*1374*/ 	.word	0x00030c20
        /*1378*/ 	.short	0x010a
        /*137a*/ 	.byte	0x3f
	.zero		1


	//   ....[49]....
        /*137c*/ 	.word	0x00017160
        /*1380*/ 	.word	0x0000000f
        /*1384*/ 	.word	0x00030c40
        /*1388*/ 	.short	0x010a
        /*138a*/ 	.byte	0x3f
	.zero		1


	//   ....[50]....
        /*138c*/ 	.word	0x000171b0
        /*1390*/ 	.word	0x0000000f
        /*1394*/ 	.word	0x00030c28
        /*1398*/ 	.short	0x010a
        /*139a*/ 	.byte	0x3f
	.zero		1


	//   ....[51]....
        /*139c*/ 	.word	0x00017200
        /*13a0*/ 	.word	0x0000000f
        /*13a4*/ 	.word	0x00030c48
        /*13a8*/ 	.short	0x010a
        /*13aa*/ 	.byte	0x3f
	.zero		1


	//   ....[52]....
        /*13ac*/ 	.word	0x00017260
        /*13b0*/ 	.word	0x0000000f
        /*13b4*/ 	.word	0x00030c20
        /*13b8*/ 	.short	0x010a
        /*13ba*/ 	.byte	0x3f
	.zero		1


	//   ....[53]....
        /*13bc*/ 	.word	0x000172b0
        /*13c0*/ 	.word	0x0000000f
        /*13c4*/ 	.word	0x00030c40
        /*13c8*/ 	.short	0x010a
        /*13ca*/ 	.byte	0x3f
	.zero		1


	//   ....[54]....
        /*13cc*/ 	.word	0x00017300
        /*13d0*/ 	.word	0x0000000f
        /*13d4*/ 	.word	0x00030c28
        /*13d8*/ 	.short	0x010a
        /*13da*/ 	.byte	0x3f
	.zero		1


	//   ....[55]....
        /*13dc*/ 	.word	0x00017350
        /*13e0*/ 	.word	0x00000003
        /*13e4*/ 	.word	0x00030c40
        /*13e8*/ 	.short	0x010a
        /*13ea*/ 	.byte	0x3f
	.zero		1


	//   ....[56]....
        /*13ec*/ 	.word	0x00017420
        /*13f0*/ 	.word	0x00000007
        /*13f4*/ 	.word	0x00000000
        /*13f8*/ 	.short	0x010a
        /*13fa*/ 	.byte	0x3f
	.zero		1


	//   ....[57]....
        /*13fc*/ 	.word	0x00017470
        /*1400*/ 	.word	0x00000003
        /*1404*/ 	.word	0x00000000
        /*1408*/ 	.short	0x010a
        /*140a*/ 	.byte	0x3f
	.zero		1


	//   ....[58]....
        /*140c*/ 	.word	0x000174c0
        /*1410*/ 	.word	0x00000005
        /*1414*/ 	.word	0x00000000
        /*1418*/ 	.short	0x010a
        /*141a*/ 	.byte	0x3f
	.zero		1


	//----- nvinfo : EIATTR_NUM_MBARRIERS
	.align		4
.L_576:
        /*141c*/ 	.byte	0x03, 0x38
        /*141e*/ 	.short	0x0009


	//----- nvinfo : EIATTR_EXIT_INSTR_OFFSETS
	.align		4
        /*1420*/ 	.byte	0x04, 0x1c
        /*1422*/ 	.short	(.L_578 - .L_577)


	//   ....[0]....
.L_577:
        /*1424*/ 	.word	0x00016e50


	//----- nvinfo : EIATTR_MAX_THREADS
	.align		4
.L_578:
        /*1428*/ 	.byte	0x04, 0x05
        /*142a*/ 	.short	(.L_580 - .L_579)
.L_579:
        /*142c*/ 	.word	0x00000180
        /*1430*/ 	.word	0x00000001
        /*1434*/ 	.word	0x00000001


	//----- nvinfo : EIATTR_CRS_STACK_SIZE
	.align		4
.L_580:
        /*1438*/ 	.byte	0x04, 0x1e
        /*143a*/ 	.short	(.L_582 - .L_581)
.L_581:
        /*143c*/ 	.word	0x00000000


	//----- nvinfo : EIATTR_CBANK_PARAM_SIZE
	.align		4
.L_582:
        /*1440*/ 	.byte	0x03, 0x19
        /*1442*/ 	.short	0x06f0


	//----- nvinfo : EIATTR_PARAM_CBANK
	.align		4
        /*1444*/ 	.byte	0x04, 0x0a
        /*1446*/ 	.short	(.L_584 - .L_583)
	.align		4
.L_583:
        /*1448*/ 	.word	index@(.nv.constant0._ZN7cutlass13device_kernelIN5flash11enable_sm90INS1_16FlashAttnBwdSm90INS1_25CollectiveMainloopBwdSm90ILi2ELi2ELi2EN4cute5tupleIJNS5_1CILi1EEES8_S8_EEENS6_IJNS7_ILi128EEESA_NS7_ILi64EEEEEENS_6half_tEfNS_4arch4Sm90ELb0ELb1ELb1ELb1ELb0ELb1ELb0ELb0ELi2ELi1ELi2ELi2ELb0EEENS1_21CollectiveEpilogueBwdISC_SD_SF_Li256ELb1ELb0ELi1EEENS1_19SingleTileSchedulerILb1ELb0ELb0ELi128EEEEEEEEEvNT_6ParamsE)
        /*144c*/ 	.short	0x0210
        /*144e*/ 	.short	0x06f0


	//----- nvinfo : EIATTR_SW_WAR
	.align		4
.L_584:
        /*1450*/ 	.byte	0x04, 0x36
        /*1452*/ 	.short	(.L_586 - .L_585)
.L_585:
        /*1454*/ 	.word	0x00000008
.L_586:


//--------------------- .nv.info._ZN7cutlass13device_kernelIN5flash11enable_sm90INS1_16FlashAttnBwdSm90INS1_25CollectiveMainloopBwdSm90ILi2ELi2ELi2EN4cute5tupleIJNS5_1CILi1EEES8_S8_EEENS6_IJNS7_ILi128EEESA_NS7_ILi64EEEEEENS_6half_tEfNS_4arch4Sm90ELb0ELb1ELb1ELb1ELb1ELb1ELb0ELb0ELi2ELi1ELi2ELi2ELb0EEENS1_21CollectiveEpilogueBwdISC_SD_SF_Li256ELb1ELb0ELi1EEENS1_19SingleTileSchedulerILb1ELb0ELb0ELi128EEEEEEEEEvNT_6ParamsE --------------------------
	.section	.nv.info._ZN7cutlass13device_kernelIN5flash11enable_sm90INS1_16FlashAttnBwdSm90INS1_25CollectiveMainloopBwdSm90ILi2ELi2ELi2EN4cute5tupleIJNS5_1CILi1EEES8_S8_EEENS6_IJNS7_ILi128EEESA_NS7_ILi64EEEEEENS_6half_tEfNS_4arch4Sm90ELb0ELb1ELb1ELb1ELb1ELb1ELb0ELb0ELi2ELi1ELi2ELi2ELb0EEENS1_21CollectiveEpilogueBwdISC_SD_SF_Li256ELb1ELb0ELi1EEENS1_19SingleTileSchedulerILb1ELb0ELb0ELi128EEEEEEEEEvNT_6ParamsE,"",@"SHT_CUDA_INFO"
	.sectionflags	@""
	.align	4


	//----- nvinfo : EIATTR_CUDA_API_VERSION
	.align		4
        /*0000*/ 	.byte	0x04, 0x37
        /*0002*/ 	.short	(.L_588 - .L_587)
.L_587:
        /*0004*/ 	.word	0x00000082


	//----- nvinfo : EIATTR_KPARAM_INFO
	.align		4
.L_588:
        /*0008*/ 	.byte	0x04, 0x17
        /*000a*/ 	.short	(.L_590 - .L_589)
.L_589:
        /*000c*/ 	.word	0x00000000
        /*0010*/ 	.short	0x0000
        /*0012*/ 	.short	0x0070
        /*0014*/ 	.byte	0x00, 0xf0, 0x01, 0x1a


	//----- nvinfo : EIATTR_SPARSE_MMA_MASK
	.align		4
.L_590:
        /*0018*/ 	.byte	0x03, 0x50
        /*001a*/ 	.short	0x0000


	//----- nvinfo : EIATTR_MAXREG_COUNT
	.align		4
        /*001c*/ 	.byte	0x03, 0x1b
        /*001e*/ 	.short	0x00a8


	//----- nvinfo : EIATTR_NUM_BARRIERS
	.align		4
        /*0020*/ 	.byte	0x02, 0x4c
        /*0022*/ 	.byte	0x10
	.zero		1


	//----- nvinfo : EIATTR_EXTERNS
	.align		4
        /*0024*/ 	.byte	0x04, 0x0f
        /*0026*/ 	.short	(.L_592 - .L_591)


	//   ....[0]....
	.align		4
.L_591:
        /*0028*/ 	.word	index@(__assertfail)


	//----- nvinfo : EIATTR_ANNOTATIONS
	.align		4
.L_592:
        /*002c*/ 	.byte	0x04, 0x55
        /*002e*/ 	.short	(.L_594 - .L_593)


	//   ....[0]....
.L_593:
        /* <DEDUP_REMOVED lines=155> */


	//----- nvinfo : EIATTR_MERCURY_ISA_VERSION
	.align		4
.L_594:
        /*09d0*/ 	.byte	0x03, 0x5f
        /*09d2*/ 	.short	0x0101


	//----- nvinfo : EIATTR_INT_WARP_WIDE_INSTR_OFFSETS
	.align		4
        /*09d4*/ 	.byte	0x04, 0x31
        /*09d6*/ 	.short	(.L_596 - .L_595)


	//   ....[0]....
.L_595:
        /*09d8*/ 	.word	0x00000190


	//   ....[1]....
        /*09dc*/ 	.word	0x000001c0


	//   ....[2]....
        /*09e0*/ 	.word	0x000145a0


	//   ....[3]....
        /*09e4*/ 	.word	0x00014bf0


	//   ....[4]....
        /*09e8*/ 	.word	0x000150a0


	//   ....[5]....
        /*09ec*/ 	.word	0x00015360


	//   ....[6]....
        /*09f0*/ 	.word	0x000155c0


	//   ....[7]....
        /*09f4*/ 	.word	0x00015750


	//----- nvinfo : EIATTR_COOP_GROUP_MASK_REGIDS
	.align		4
.L_596:
        /*09f8*/ 	.byte	0x04, 0x29
        /*09fa*/ 	.short	(.L_598 - .L_597)


	//   ....[0]....
.L_597:
        /*09fc*/ 	.word	0xffffffff


	//   ....[1]....
        /*0a00*/ 	.word	0xffffffff


	//   ....[2]....
        /*0a04*/ 	.word	0xffffffff


	//   ....[3]....
        /*0a08*/ 	.word	0xffffffff


	//   ....[4]....
        /*0a0c*/ 	.word	0xffffffff


	//   ....[5]....
        /*0a10*/ 	.word	0xffffffff


	//   ....[6]....
        /*0a14*/ 	.word	0xffffffff


	//   ....[7]....
        /*0a18*/ 	.word	0xffffffff


	//   ....[8]....
        /*0a1c*/ 	.word	0xffffffff


	//   ....[9]....
        /*0a20*/ 	.word	0xffffffff


	//   ....[10]....
        /*0a24*/ 	.word	0xffffffff


	//   ....[11]....
        /*0a28*/ 	.word	0xffffffff


	//   ....[12]....
        /*0a2c*/ 	.word	0xffffffff


	//   ....[13]....
        /*0a30*/ 	.word	0xffffffff


	//   ....[14]....
        /*0a34*/ 	.word	0xffffffff


	//   ....[15]....
        /*0a38*/ 	.word	0xffffffff


	//   ....[16]....
        /*0a3c*/ 	.word	0xffffffff


	//   ....[17]....
        /*0a40*/ 	.word	0xffffffff


	//   ....[18]....
        /*0a44*/ 	.word	0xffffffff


	//   ....[19]....
        /*0a48*/ 	.word	0xffffffff


	//   ....[20]....
        /*0a4c*/ 	.word	0xffffffff


	//   ....[21]....
        /*0a50*/ 	.word	0xffffffff


	//   ....[22]....
        /*0a54*/ 	.word	0xffffffff


	//   ....[23]....
        /*0a58*/ 	.word	0xffffffff


	//   ....[24]....
        /*0a5c*/ 	.word	0xffffffff


	//   ....[25]....
        /*0a60*/ 	.word	0xffffffff


	//   ....[26]....
        /*0a64*/ 	.word	0xffffffff


	//   ....[27]....
        /*0a68*/ 	.word	0xffffffff


	//   ....[28]....
        /*0a6c*/ 	.word	0xffffffff


	//   ....[29]....
        /*0a70*/ 	.word	0xffffffff


	//   ....[30]....
        /*0a74*/ 	.word	0xffffffff


	//   ....[31]....
        /*0a78*/ 	.word	0xffffffff


	//   ....[32]....
        /*0a7c*/ 	.word	0xffffffff


	//   ....[33]....
        /*0a80*/ 	.word	0xffffffff


	//   ....[34]....
        /*0a84*/ 	.word	0xffffffff


	//   ....[35]....
        /*0a88*/ 	.word	0xffffffff


	//   ....[36]....
        /*0a8c*/ 	.word	0xffffffff


	//   ....[37]....
        /*0a90*/ 	.word	0xffffffff


	//   ....[38]....
        /*0a94*/ 	.word	0xffffffff


	//   ....[39]....
        /*0a98*/ 	.word	0xffffffff


	//   ....[40]....
        /*0a9c*/ 	.word	0xffffffff


	//   ....[41]....
        /*0aa0*/ 	.word	0xffffffff


	//   ....[42]....
        /*0aa4*/ 	.word	0xffffffff


	//   ....[43]....
        /*0aa8*/ 	.word	0xffffffff


	//   ....[44]....
        /*0aac*/ 	.word	0xffffffff


	//   ....[45]....
        /*0ab0*/ 	.word	0xffffffff


	//   ....[46]....
        /*0ab4*/ 	.word	0xffffffff


	//   ....[47]....
        /*0ab8*/ 	.word	0xffffffff


	//   ....[48]....
        /*0abc*/ 	.word	0xffffffff


	//   ....[49]....
        /*0ac0*/ 	.word	0xffffffff


	//   ....[50]....
        /*0ac4*/ 	.word	0xffffffff


	//   ....[51]....
        /*0ac8*/ 	.word	0xffffffff


	//   ....[52]....
        /*0acc*/ 	.word	0xffffffff


	//   ....[53]....
        /*0ad0*/ 	.word	0xffffffff


	//   ....[54]....
        /*0ad4*/ 	.word	0xffffffff


	//   ....[55]....
        /*0ad8*/ 	.word	0xffffffff


	//   ....[56]....
        /*0adc*/ 	.word	0xffffffff


	//   ....[57]....
        /*0ae0*/ 	.word	0xffffffff


	//   ....[58]....
        /*0ae4*/ 	.word	0xffffffff


	//   ....[59]....
        /*0ae8*/ 	.word	0xffffffff


	//   ....[60]....
        /*0aec*/ 	.word	0xffffffff


	//   ....[61]....
        /*0af0*/ 	.word	0xffffffff


	//   ....[62]....
        /*0af4*/ 	.word	0xffffffff


	//   ....[63]....
        /*0af8*/ 	.word	0xffffffff


	//   ....[64]....
        /*0afc*/ 	.word	0xffffffff


	//   ....[65]....
        /*0b00*/ 	.word	0xffffffff


	//   ....[66]....
        /*0b04*/ 	.word	0xffffffff


	//   ....[67]....
        /*0b08*/ 	.word	0xffffffff


	//   ....[68]....
        /*0b0c*/ 	.word	0xffffffff


	//   ....[69]....
        /*0b10*/ 	.word	0xffffffff


	//   ....[70]....
        /*0b14*/ 	.word	0xffffffff


	//   ....[71]....
        /*0b18*/ 	.word	0xffffffff


	//   ....[72]....
        /*0b1c*/ 	.word	0xffffffff


	//   ....[73]....
        /*0b20*/ 	.word	0xffffffff


	//   ....[74]....
        /*0b24*/ 	.word	0xffffffff


	//   ....[75]....
        /*0b28*/ 	.word	0xffffffff


	//   ....[76]....
        /*0b2c*/ 	.word	0xffffffff


	//   ....[77]....
        /*0b30*/ 	.word	0xffffffff


	//   ....[78]....
        /*0b34*/ 	.word	0xffffffff


	//   ....[79]....
        /*0b38*/ 	.word	0xffffffff


	//   ....[80]....
        /*0b3c*/ 	.word	0xffffffff


	//   ....[81]....
        /*0b40*/ 	.word	0xffffffff


	//   ....[82]....
        /*0b44*/ 	.word	0xffffffff


	//   ....[83]....
        /*0b48*/ 	.word	0xffffffff


	//   ....[84]....
        /*0b4c*/ 	.word	0xffffffff


	//   ....[85]....
        /*0b50*/ 	.word	0xffffffff


	//   ....[86]....
        /*0b54*/ 	.word	0xffffffff


	//   ....[87]....
        /*0b58*/ 	.word	0xffffffff


	//   ....[88]....
        /*0b5c*/ 	.word	0xffffffff


	//   ....[89]....
        /*0b60*/ 	.word	0xffffffff


	//   ....[90]....
        /*0b64*/ 	.word	0xffffffff


	//   ....[91]....
        /*0b68*/ 	.word	0xffffffff


	//   ....[92]....
        /*0b6c*/ 	.word	0xffffffff


	//   ....[93]....
        /*0b70*/ 	.word	0xffffffff


	//   ....[94]....
        /*0b74*/ 	.word	0xffffffff


	//   ....[95]....
        /*0b78*/ 	.word	0xffffffff


	//   ....[96]....
        /*0b7c*/ 	.word	0xffffffff


	//   ....[97]....
        /*0b80*/ 	.word	0xffffffff


	//   ....[98]....
        /*0b84*/ 	.word	0xffffffff


	//   ....[99]....
        /*0b88*/ 	.word	0xffffffff


	//   ....[100]....
        /*0b8c*/ 	.word	0xffffffff


	//   ....[101]....
        /*0b90*/ 	.word	0xffffffff


	//   ....[102]....
        /*0b94*/ 	.word	0xffffffff


	//   ....[103]....
        /*0b98*/ 	.word	0xffffffff


	//   ....[104]....
        /*0b9c*/ 	.word	0xffffffff


	//   ....[105]....
        /*0ba0*/ 	.word	0xffffffff


	//   ....[106]....
        /*0ba4*/ 	.word	0xffffffff


	//   ....[107]....
        /*0ba8*/ 	.word	0xffffffff


	//   ....[108]....
        /*0bac*/ 	.word	0xffffffff


	//   ....[109]....
        /*0bb0*/ 	.word	0xffffffff


	//   ....[110]....
        /*0bb4*/ 	.word	0xffffffff


	//   ....[111]....
        /*0bb8*/ 	.word	0xffffffff


	//   ....[112]....
        /*0bbc*/ 	.word	0xffffffff


	//   ....[113]....
        /*0bc0*/ 	.word	0xffffffff


	//   ....[114]....
        /*0bc4*/ 	.word	0xffffffff


	//   ....[115]....
        /*0bc8*/ 	.word	0xffffffff


	//   ....[116]....
        /*0bcc*/ 	.word	0xffffffff


	//   ....[117]....
        /*0bd0*/ 	.word	0xffffffff


	//   ....[118]....
        /*0bd4*/ 	.word	0xffffffff


	//   ....[119]....
        /*0bd8*/ 	.word	0xffffffff


	//   ....[120]....
        /*0bdc*/ 	.word	0xffffffff


	//   ....[121]....
        /*0be0*/ 	.word	0xffffffff


	//   ....[122]....
        /*0be4*/ 	.word	0xffffffff


	//   ....[123]....
        /*0be8*/ 	.word	0xffffffff


	//   ....[124]....
        /*0bec*/ 	.word	0xffffffff


	//   ....[125]....
        /*0bf0*/ 	.word	0xffffffff


	//   ....[126]....
        /*0bf4*/ 	.word	0xffffffff


	//   ....[127]....
        /*0bf8*/ 	.word	0xffffffff


	//   ....[128]....
        /*0bfc*/ 	.word	0xffffffff


	//   ....[129]....
        /*0c00*/ 	.word	0xffffffff


	//   ....[130]....
        /*0c04*/ 	.word	0xffffffff


	//   ....[131]....
        /*0c08*/ 	.word	0xffffffff


	//   ....[132]....
        /*0c0c*/ 	.word	0xffffffff


	//   ....[133]....
        /*0c10*/ 	.word	0xffffffff


	//   ....[134]....
        /*0c14*/ 	.word	0xffffffff


	//   ....[135]....
        /*0c18*/ 	.word	0xffffffff


	//   ....[136]....
        /*0c1c*/ 	.word	0xffffffff


	//   ....[137]....
        /*0c20*/ 	.word	0xffffffff


	//   ....[138]....
        /*0c24*/ 	.word	0xffffffff


	//   ....[139]....
        /*0c28*/ 	.word	0xffffffff


	//   ....[140]....
        /*0c2c*/ 	.word	0xffffffff


	//   ....[141]....
        /*0c30*/ 	.word	0xffffffff


	//   ....[142]....
        /*0c34*/ 	.word	0xffffffff


	//   ....[143]....
        /*0c38*/ 	.word	0xffffffff


	//   ....[144]....
        /*0c3c*/ 	.word	0xffffffff


	//   ....[145]....
        /*0c40*/ 	.word	0xffffffff


	//   ....[146]....
        /*0c44*/ 	.word	0xffffffff


	//   ....[147]....
        /*0c48*/ 	.word	0xffffffff


	//   ....[148]....
        /*0c4c*/ 	.word	0xffffffff


	//   ....[149]....
        /*0c50*/ 	.word	0xffffffff


	//   ....[150]....
        /*0c54*/ 	.word	0xffffffff


	//   ....[151]....
        /*0c58*/ 	.word	0xffffffff


	//   ....[152]....
        /*0c5c*/ 	.word	0xffffffff


	//   ....[153]....
        /*0c60*/ 	.word	0xffffffff


	//   ....[154]....
        /*0c64*/ 	.word	0xffffffff


	//   ....[155]....
        /*0c68*/ 	.word	0xffffffff


	//   ....[156]....
        /*0c6c*/ 	.word	0xffffffff


	//   ....[157]....
        /*0c70*/ 	.word	0xffffffff


	//   ....[158]....
        /*0c74*/ 	.word	0xffffffff


	//   ....[159]....
        /*0c78*/ 	.word	0xffffffff


	//   ....[160]....
        /*0c7c*/ 	.word	0xffffffff


	//   ....[161]....
        /*0c80*/ 	.word	0xffffffff


	//   ....[162]....
        /*0c84*/ 	.word	0xffffffff


	//   ....[163]....
        /*0c88*/ 	.word	0xffffffff


	//   ....[164]....
        /*0c8c*/ 	.word	0xffffffff


	//   ....[165]....
        /*0c90*/ 	.word	0xffffffff


	//   ....[166]....
        /*0c94*/ 	.word	0xffffffff


	//   ....[167]....
        /*0c98*/ 	.word	0xffffffff


	//   ....[168]....
        /*0c9c*/ 	.word	0xffffffff


	//   ....[169]....
        /*0ca0*/ 	.word	0xffffffff


	//   ....[170]....
        /*0ca4*/ 	.word	0xffffffff


	//   ....[171]....
        /*0ca8*/ 	.word	0xffffffff


	//   ....[172]....
        /*0cac*/ 	.word	0xffffffff


	//   ....[173]....
        /*0cb0*/ 	.word	0xffffffff


	//   ....[174]....
        /*0cb4*/ 	.word	0xffffffff


	//   ....[175]....
        /*0cb8*/ 	.word	0xffffffff


	//   ....[176]....
        /*0cbc*/ 	.word	0xffffffff


	//   ....[177]....
        /*0cc0*/ 	.word	0xffffffff


	//   ....[178]....
        /*0cc4*/ 	.word	0xffffffff


	//   ....[179]....
        /*0cc8*/ 	.word	0xffffffff


	//   ....[180]....
        /*0ccc*/ 	.word	0xffffffff


	//   ....[181]....
        /*0cd0*/ 	.word	0xffffffff


	//   ....[182]....
        /*0cd4*/ 	.word	0xffffffff


	//   ....[183]....
        /*0cd8*/ 	.word	0xffffffff


	//   ....[184]....
        /*0cdc*/ 	.word	0xffffffff


	//   ....[185]....
        /*0ce0*/ 	.word	0xffffffff


	//   ....[186]....
        /*0ce4*/ 	.word	0xffffffff


	//   ....[187]....
        /*0ce8*/ 	.word	0xffffffff


	//   ....[188]....
        /*0cec*/ 	.word	0xffffffff


	//   ....[189]....
        /*0cf0*/ 	.word	0xffffffff


	//   ....[190]....
        /*0cf4*/ 	.word	0xffffffff


	//   ....[191]....
        /*0cf8*/ 	.word	0xffffffff


	//   ....[192]....
        /*0cfc*/ 	.word	0xffffffff


	//   ....[193]....
        /*0d00*/ 	.word	0xffffffff


	//   ....[194]....
        /*0d04*/ 	.word	0xffffffff


	//   ....[195]....
        /*0d08*/ 	.word	0xffffffff


	//   ....[196]....
        /*0d0c*/ 	.word	0xffffffff


	//   ....[197]....
        /*0d10*/ 	.word	0xffffffff


	//   ....[198]....
        /*0d14*/ 	.word	0xffffffff


	//   ....[199]....
        /*0d18*/ 	.word	0xffffffff


	//   ....[200]....
        /*0d1c*/ 	.word	0xffffffff


	//   ....[201]....
        /*0d20*/ 	.word	0xffffffff


	//   ....[202]....
        /*0d24*/ 	.word	0xffffffff


	//   ....[203]....
        /*0d28*/ 	.word	0xffffffff


	//   ....[204]....
        /*0d2c*/ 	.word	0xffffffff


	//   ....[205]....
        /*0d30*/ 	.word	0xffffffff


	//   ....[206]....
        /*0d34*/ 	.word	0xffffffff


	//   ....[207]....
        /*0d38*/ 	.word	0xffffffff


	//   ....[208]....
        /*0d3c*/ 	.word	0x0500000f


	//   ....[209]....
        /*0d40*/ 	.word	0x0500000f


	//   ....[210]....
        /*0d44*/ 	.word	0x0500000f


	//   ....[211]....
        /*0d48*/ 	.word	0x0500000f


	//----- nvinfo : EIATTR_COOP_GROUP_INSTR_OFFSETS
	.align		4
.L_598:
        /*0d4c*/ 	.byte	0x04, 0x28
        /*0d4e*/ 	.short	(.L_600 - .L_599)


	//   ....[0]....
.L_599:
        /*0d50*/ 	.word	0x00000070


	//   ....[1]....
        /*0d54*/ 	.word	0x000001a0


	//   ....[2]....
        /*0d58*/ 	.word	0x000001f0


	//   ....[3]....
        /*0d5c*/ 	.word	0x000003e0


	//   ....[4]....
        /*0d60*/ 	.word	0x00000620


	//   ....[5]....
        /*0d64*/ 	.word	0x00001410


	//   ....[6]....
        /*0d68*/ 	.word	0x000034f0


	//   ....[7]....
        /*0d6c*/ 	.word	0x00003a40


	//   ....[8]....
        /*0d70*/ 	.word	0x00003b90


	//   ....[9]....
        /*0d74*/ 	.word	0x00003db0


	//   ....[10]....
        /*0d78*/ 	.word	0x00003de0


	//   ....[11]....
        /*0d7c*/ 	.word	0x00003e10


	//   ....[12]....
        /*0d80*/ 	.word	0x00003e50


	//   ....[13]....
        /*0d84*/ 	.word	0x00003f30


	//   ....[14]....
        /*0d88*/ 	.word	0x00003f70


	//   ....[15]....
        /*0d8c*/ 	.word	0x00003fa0


	//   ....[16]....
        /*0d90*/ 	.word	0x00003fb0


	//   ....[17]....
        /*0d94*/ 	.word	0x00003fd0


	//   ....[18]....
        /*0d98*/ 	.word	0x00003fe0


	//   ....[19]....
        /*0d9c*/ 	.word	0x00004050


	//   ....[20]....
        /*0da0*/ 	.word	0x00004090


	//   ....[21]....
        /*0da4*/ 	.word	0x000040d0


	//   ....[22]....
        /*0da8*/ 	.word	0x00004110


	//   ....[23]....
        /*0dac*/ 	.word	0x00004160


	//   ....[24]....
        /*0db0*/ 	.word	0x00004260


	//   ....[25]....
        /*0db4*/ 	.word	0x000042c0


	//   ....[26]....
        /*0db8*/ 	.word	0x000042f0


	//   ....[27]....
        /*0dbc*/ 	.word	0x00004350


	//   ....[28]....
        /*0dc0*/ 	.word	0x00004390


	//   ....[29]....
        /*0dc4*/ 	.word	0x000043b0


	//   ....[30]....
        /*0dc8*/ 	.word	0x000043e0


	//   ....[31]....
        /*0dcc*/ 	.word	0x00004410


	//   ....[32]....
        /*0dd0*/ 	.word	0x00004430


	//   ....[33]....
        /*0dd4*/ 	.word	0x00004540


	//   ....[34]....
        /*0dd8*/ 	.word	0x00004580


	//   ....[35]....
        /*0ddc*/ 	.word	0x000045c0


	//   ....[36]....
        /*0de0*/ 	.word	0x000045f0


	//   ....[37]....
        /*0de4*/ 	.word	0x00004610


	//   ....[38]....
        /*0de8*/ 	.word	0x00004690


	//   ....[39]....
        /*0dec*/ 	.word	0x000046d0


	//   ....[40]....
        /*0df0*/ 	.word	0x00004700


	//   ....[41]....
        /*0df4*/ 	.word	0x00004740


	//   ....[42]....
        /*0df8*/ 	.word	0x00004760


	//   ....[43]....
        /*0dfc*/ 	.word	0x00004780


	//   ....[44]....
        /*0e00*/ 	.word	0x00004790


	//   ....[45]....
        /*0e04*/ 	.word	0x000047e0


	//   ....[46]....
        /*0e08*/ 	.word	0x00004840


	//   ....[47]....
        /*0e0c*/ 	.word	0x00004880


	//   ....[48]....
        /*0e10*/ 	.word	0x00004960


	//   ....[49]....
        /*0e14*/ 	.word	0x00004a30


	//   ....[50]....
        /*0e18*/ 	.word	0x00004a40


	//   ....[51]....
        /*0e1c*/ 	.word	0x00004b10


	//   ....[52]....
        /*0e20*/ 	.word	0x00004b40


	//   ....[53]....
        /*0e24*/ 	.word	0x00004b80


	//   ....[54]....
        /*0e28*/ 	.word	0x00004c70


	//   ....[55]....
        /*0e2c*/ 	.word	0x00004e50


	//   ....[56]....
        /*0e30*/ 	.word	0x00004e90


	//   ....[57]....
        /*0e34*/ 	.word	0x00004f00


	//   ....[58]....
        /*0e38*/ 	.word	0x00004f40


	//   ....[59]....
        /*0e3c*/ 	.word	0x00004f80


	//   ....[60]....
        /*0e40*/ 	.word	0x00005000


	//   ....[61]....
        /*0e44*/ 	.word	0x00005040


	//   ....[62]....
        /*0e48*/ 	.word	0x00005160


	//   ....[63]....
        /*0e4c*/ 	.word	0x000052c0


	//   ....[64]....
        /*0e50*/ 	.word	0x000052f0


	//   ....[65]....
        /*0e54*/ 	.word	0x00005310


	//   ....[66]....
        /*0e58*/ 	.word	0x00005350


	//   ....[67]....
        /*0e5c*/ 	.word	0x00005370


	//   ....[68]....
        /*0e60*/ 	.word	0x00005380


	//   ....[69]....
        /*0e64*/ 	.word	0x00005400


	//   ....[70]....
        /*0e68*/ 	.word	0x00008620


	//   ....[71]....
        /*0e6c*/ 	.word	0x00008630


	//   ....[72]....
        /*0e70*/ 	.word	0x00008640


	//   ....[73]....
        /*0e74*/ 	.word	0x00008690


	//   ....[74]....
        /*0e78*/ 	.word	0x000086a0


	//   ....[75]....
        /*0e7c*/ 	.word	0x00008730


	//   ....[76]....
        /*0e80*/ 	.word	0x00008780


	//   ....[77]....
        /*0e84*/ 	.word	0x00008830


	//   ....[78]....
        /*0e88*/ 	.word	0x00008870


	//   ....[79]....
        /*0e8c*/ 	.word	0x00008890


	//   ....[80]....
        /*0e90*/ 	.word	0x00008910


	//   ....[81]....
        /*0e94*/ 	.word	0x00008930


	//   ....[82]....
        /*0e98*/ 	.word	0x00008960


	//   ....[83]....
        /*0e9c*/ 	.word	0x00008980


	//   ....[84]....
        /*0ea0*/ 	.word	0x00008a10


	//   ....[85]....
        /*0ea4*/ 	.word	0x00008b10


	//   ....[86]....
        /*0ea8*/ 	.word	0x00008b50


	//   ....[87]....
        /*0eac*/ 	.word	0x00008b90


	//   ....[88]....
        /*0eb0*/ 	.word	0x00008bf0


	//   ....[89]....
        /*0eb4*/ 	.word	0x00008c70


	//   ....[90]....
        /*0eb8*/ 	.word	0x00008d20


	//   ....[91]....
        /*0ebc*/ 	.word	0x00008df0


	//   ....[92]....
        /*0ec0*/ 	.word	0x00008e60


	//   ....[93]....
        /*0ec4*/ 	.word	0x00008ea0


	//   ....[94]....
        /*0ec8*/ 	.word	0x00008ed0


	//   ....[95]....
        /*0ecc*/ 	.word	0x00008f00


	//   ....[96]....
        /*0ed0*/ 	.word	0x00008f20


	//   ....[97]....
        /*0ed4*/ 	.word	0x00008fe0


	//   ....[98]....
        /*0ed8*/ 	.word	0x00009010


	//   ....[99]....
        /*0edc*/ 	.word	0x00009040


	//   ....[100]....
        /*0ee0*/ 	.word	0x00009160


	//   ....[101]....
        /*0ee4*/ 	.word	0x000091a0


	//   ....[102]....
        /*0ee8*/ 	.word	0x000091c0


	//   ....[103]....
        /*0eec*/ 	.word	0x000092f0


	//   ....[104]....
        /*0ef0*/ 	.word	0x00009330


	//   ....[105]....
        /*0ef4*/ 	.word	0x00009380


	//   ....[106]....
        /*0ef8*/ 	.word	0x00009480


	//   ....[107]....
        /*0efc*/ 	.word	0x00009560


	//   ....[108]....
        /*0f00*/ 	.word	0x00009600


	//   ....[109]....
        /*0f04*/ 	.word	0x00009630


	//   ....[110]....
        /*0f08*/ 	.word	0x000098c0


	//   ....[111]....
        /*0f0c*/ 	.word	0x00009950


	//   ....[112]....
        /*0f10*/ 	.word	0x00009980


	//   ....[113]....
        /*0f14*/ 	.word	0x000099c0


	//   ....[114]....
        /*0f18*/ 	.word	0x000099d0


	//   ....[115]....
        /*0f1c*/ 	.word	0x00009a10


	//   ....[116]....
        /*0f20*/ 	.word	0x00009c80


	//   ....[117]....
        /*0f24*/ 	.word	0x00009cf0


	//   ....[118]....
        /*0f28*/ 	.word	0x00009d50


	//   ....[119]....
        /*0f2c*/ 	.word	0x00009ef0


	//   ....[120]....
        /*0f30*/ 	.word	0x00009f00


	//   ....[121]....
        /*0f34*/ 	.word	0x00009f10


	//   ....[122]....
        /*0f38*/ 	.word	0x00009f20


	//   ....[123]....
        /*0f3c*/ 	.word	0x00009f30


	//   ....[124]....
        /*0f40*/ 	.word	0x00009f40


	//   ....[125]....
        /*0f44*/ 	.word	0x00009f50


	//   ....[126]....
        /*0f48*/ 	.word	0x0000a2d0


	//   ....[127]....
        /*0f4c*/ 	.word	0x0000a2f0


	//   ....[128]....
        /*0f50*/ 	.word	0x0000a310


	//   ....[129]....
        /*0f54*/ 	.word	0x0000a320


	//   ....[130]....
        /*0f58*/ 	.word	0x0000a330


	//   ....[131]....
        /*0f5c*/ 	.word	0x0000a340


	//   ....[132]....
        /*0f60*/ 	.word	0x0000a350


	//   ....[133]....
        /*0f64*/ 	.word	0x0000a360


	//   ....[134]....
        /*0f68*/ 	.word	0x0000d960


	//   ....[135]....
        /*0f6c*/ 	.word	0x0000e300


	//   ....[136]....
        /*0f70*/ 	.word	0x0000e340


	//   ....[137]....
        /*0f74*/ 	.word	0x0000e380


	//   ....[138]....
        /*0f78*/ 	.word	0x0000e3d0


	//   ....[139]....
        /*0f7c*/ 	.word	0x0000e3e0


	//   ....[140]....
        /*0f80*/ 	.word	0x0000e460


	//   ....[141]....
        /*0f84*/ 	.word	0x0000e490


	//   ....[142]....
        /*0f88*/ 	.word	0x0000e4a0


	//   ....[143]....
        /*0f8c*/ 	.word	0x0000e4b0


	//   ....[144]....
        /*0f90*/ 	.word	0x0000e500


	//   ....[145]....
        /*0f94*/ 	.word	0x0000e510


	//   ....[146]....
        /*0f98*/ 	.word	0x0000e550


	//   ....[147]....
        /*0f9c*/ 	.word	0x0000e640


	//   ....[148]....
        /*0fa0*/ 	.word	0x0000e690


	//   ....[149]....
        /*0fa4*/ 	.word	0x0000e6a0


	//   ....[150]....
        /*0fa8*/ 	.word	0x0000e6d0


	//   ....[151]....
        /*0fac*/ 	.word	0x0000e770


	//   ....[152]....
        /*0fb0*/ 	.word	0x0000e8a0


	//   ....[153]....
        /*0fb4*/ 	.word	0x0000e8b0


	//   ....[154]....
        /*0fb8*/ 	.word	0x0000e8e0


	//   ....[155]....
        /*0fbc*/ 	.word	0x0000e8f0


	//   ....[156]....
        /*0fc0*/ 	.word	0x0000e900


	//   ....[157]....
        /*0fc4*/ 	.word	0x0000e910


	//   ....[158]....
        /*0fc8*/ 	.word	0x0000e930


	//   ....[159]....
        /*0fcc*/ 	.word	0x0000e960


	//   ....[160]....
        /*0fd0*/ 	.word	0x0000e980


	//   ....[161]....
        /*0fd4*/ 	.word	0x0000e9b0


	//   ....[162]....
        /*0fd8*/ 	.word	0x0000e9e0


	//   ....[163]....
        /*0fdc*/ 	.word	0x0000ea90


	//   ....[164]....
        /*0fe0*/ 	.word	0x0000eac0


	//   ....[165]....
        /*0fe4*/ 	.word	0x0000eae0


	//   ....[166]....
        /*0fe8*/ 	.word	0x0000eb20


	//   ....[167]....
        /*0fec*/ 	.word	0x0000eb60


	//   ....[168]....
        /*0ff0*/ 	.word	0x0000eb80


	//   ....[169]....
        /*0ff4*/ 	.word	0x0000ebd0


	//   ....[170]....
        /*0ff8*/ 	.word	0x0000ebe0


	//   ....[171]....
        /*0ffc*/ 	.word	0x0000ec10


	//   ....[172]....
        /*1000*/ 	.word	0x0000ece0


	//   ....[173]....
        /*1004*/ 	.word	0x0000ecf0


	//   ....[174]....
        /*1008*/ 	.word	0x0000ed30


	//   ....[175]....
        /*100c*/ 	.word	0x0000ef80


	//   ....[176]....
        /*1010*/ 	.word	0x0000f020


	//   ....[177]....
        /*1014*/ 	.word	0x0000f050


	//   ....[178]....
        /*1018*/ 	.word	0x0000f060


	//   ....[179]....
        /*101c*/ 	.word	0x0000f130


	//   ....[180]....
        /*1020*/ 	.word	0x0000f190


	//   ....[181]....
        /*1024*/ 	.word	0x0000f2b0


	//   ....[182]....
        /*1028*/ 	.word	0x0000f3b0


	//   ....[183]....
        /*102c*/ 	.word	0x0000f4d0


	//   ....[184]....
        /*1030*/ 	.word	0x0000f500


	//   ....[185]....
        /*1034*/ 	.word	0x0000f520


	//   ....[186]....
        /*1038*/ 	.word	0x0000f540


	//   ....[187]....
        /*103c*/ 	.word	0x0000f5a0


	//   ....[188]....
        /*1040*/ 	.word	0x0000f5b0


	//   ....[189]....
        /*1044*/ 	.word	0x0000f5d0


	//   ....[190]....
        /*1048*/ 	.word	0x0000fa50


	//   ....[191]....
        /*104c*/ 	.word	0x0000fa80


	//   ....[192]....
        /*1050*/ 	.word	0x0000fa90


	//   ....[193]....
        /*1054*/ 	.word	0x0000faa0


	//   ....[194]....
        /*1058*/ 	.word	0x0000fab0


	//   ....[195]....
        /*105c*/ 	.word	0x0000fac0


	//   ....[196]....
        /*1060*/ 	.word	0x0000fad0


	//   ....[197]....
        /*1064*/ 	.word	0x0000faf0


	//   ....[198]....
        /*1068*/ 	.word	0x000136c0


	//   ....[199]....
        /*106c*/ 	.word	0x000141a0


	//   ....[200]....
        /*1070*/ 	.word	0x000144d0


	//   ....[201]....
        /*1074*/ 	.word	0x00014850


	//   ....[202]....
        /*1078*/ 	.word	0x00014b20


	//   ....[203]....
        /*107c*/ 	.word	0x00014d60


	//   ....[204]....
        /*1080*/ 	.word	0x00014fd0


	//   ....[205]....
        /*1084*/ 	.word	0x000152a0


	//   ....[206]....
        /*1088*/ 	.word	0x000154c0


	//   ....[207]....
        /*108c*/ 	.word	0x00015650


	//   ....[208]....
        /*1090*/ 	.word	0x00017d20


	//   ....[209]....
        /*1094*/ 	.word	0x00017fb0


	//   ....[210]....
        /*1098*/ 	.word	0x00018020


	//   ....[211]....
        /*109c*/ 	.word	0x00018090


	//----- nvinfo : EIATTR_REG_RECONFIG
	.align		4
.L_600:
        /*10a0*/ 	.byte	0x01, 0x54
	.zero		2


	//----- nvinfo : EIATTR_SYSCALL_OFFSETS
	.align		4
        /*10a4*/ 	.byte	0x04, 0x46
        /*10a6*/ 	.short	(.L_602 - .L_601)


	//   ....[0]....
.L_601:
        /*10a8*/ 	.word	0x00001070


	//   ....[1]....
        /*10ac*/ 	.word	0x00001160


	//   ....[2]....
        /*10b0*/ 	.word	0x000012c0


	//   ....[3]....
        /*10b4*/ 	.word	0x000013b0


	//----- nvinfo : EIATTR_MBARRIER_INSTR_OFFSETS
	.align		4
.L_602:
        /*10b8*/ 	.byte	0x04, 0x39
        /*10ba*/ 	.short	(.L_604 - .L_603)


	//   ....[0]....
.L_603:
        /*10bc*/ 	.word	0x00000290
        /*10c0*/ 	.word	0x000000ff
        /*10c4*/ 	.word	0x00030c00
        /*10c8*/ 	.short	0x0100
        /*10ca*/ 	.byte	0x06
	.zero		1


	//   ....[1]....
        /*10cc*/ 	.word	0x00000390
        /*10d0*/ 	.word	0x000000ff
        /*10d4*/ 	.word	0x00030c10
        /*10d8*/ 	.short	0x0100
        /*10da*/ 	.byte	0x08
	.zero		1


	//   ....[2]....
        /*10dc*/ 	.word	0x000003a0
        /*10e0*/ 	.word	0x000000ff
        /*10e4*/ 	.word	0x00030c20
        /*10e8*/ 	.short	0x0100
        /*10ea*/ 	.byte	0x08
	.zero		1


	//   ....[3]....
        /*10ec*/ 	.word	0x000003b0
        /*10f0*/ 	.word	0x000000ff
        /*10f4*/ 	.word	0x00030c18
        /*10f8*/ 	.short	0x0100
        /*10fa*/ 	.byte	0x08
	.zero		1


	//   ....[4]....
        /*10fc*/ 	.word	0x000003c0
        /*1100*/ 	.word	0x000000ff
        /*1104*/ 	.word	0x00030c28
        /*1108*/ 	.short	0x0100
        /*110a*/ 	.byte	0x08
	.zero		1


	//   ....[5]....
        /*110c*/ 	.word	0x000004f0
        /*1110*/ 	.word	0x000000ff
        /*1114*/ 	.word	0x00030c30
        /*1118*/ 	.short	0x0100
        /*111a*/ 	.byte	0x08
	.zero		1


	//   ....[6]....
        /*111c*/ 	.word	0x00000500
        /*1120*/ 	.word	0x000000ff
        /*1124*/ 	.word	0x00030c40
        /*1128*/ 	.short	0x0100
        /*112a*/ 	.byte	0x08
	.zero		1


	//   ....[7]....
        /*112c*/ 	.word	0x00000510
        /*1130*/ 	.word	0x000000ff
        /*1134*/ 	.word	0x00030c38
        /*1138*/ 	.short	0x0100
        /*113a*/ 	.byte	0x08
	.zero		1


	//   ....[8]....
        /*113c*/ 	.word	0x00000520
        /*1140*/ 	.word	0x000000ff
        /*1144*/ 	.word	0x00030c48
        /*1148*/ 	.short	0x0100
        /*114a*/ 	.byte	0x08
	.zero		1


	//   ....[9]....
        /*114c*/ 	.word	0x00001450
        /*1150*/ 	.word	0x00000010
        /*1154*/ 	.word	0x00030c00
        /*1158*/ 	.short	0x010a
        /*115a*/ 	.byte	0x3f
	.zero		1


	//   ....[10]....
        /*115c*/ 	.word	0x00001580
        /*1160*/ 	.word	0x00000010
        /*1164*/ 	.word	0x00030c00
        /*1168*/ 	.short	0x010a
        /*116a*/ 	.byte	0x3f
	.zero		1


	//   ....[11]....
        /*116c*/ 	.word	0x00001e40
        /*1170*/ 	.word	0x00000006
        /*1174*/ 	.word	0x00030c10
        /*1178*/ 	.short	0x010a
        /*117a*/ 	.byte	0x3f
	.zero		1


	//   ....[12]....
        /*117c*/ 	.word	0x00001eb0
        /*1180*/ 	.word	0x00000006
        /*1184*/ 	.word	0x00030c10
        /*1188*/ 	.short	0x010a
        /*118a*/ 	.byte	0x3f
	.zero		1


	//   ....[13]....
        /*118c*/ 	.word	0x000022e0
        /*1190*/ 	.word	0x00000006
        /*1194*/ 	.word	0x00030c30
        /*1198*/ 	.short	0x010a
        /*119a*/ 	.byte	0x3f
	.zero		1


	//   ....[14]....
        /*119c*/ 	.word	0x00002320
        /*11a0*/ 	.word	0x00000006
        /*11a4*/ 	.word	0x00030c30
        /*11a8*/ 	.short	0x010a
        /*11aa*/ 	.byte	0x3f
	.zero		1


	//   ....[15]....
        /*11ac*/ 	.word	0x000069d0
        /*11b0*/ 	.word	0x00000005
        /*11b4*/ 	.word	0x00000000
        /*11b8*/ 	.short	0x0101
        /*11ba*/ 	.byte	0x3f
	.zero		1


	//   ....[16]....
        /*11bc*/ 	.word	0x00006e20
        /*11c0*/ 	.word	0x00000006
        /*11c4*/ 	.word	0x00000000
        /*11c8*/ 	.short	0x0101
        /*11ca*/ 	.byte	0x3f
	.zero		1


	//   ....[17]....
        /*11cc*/ 	.word	0x00007710
        /*11d0*/ 	.word	0x00000006
        /*11d4*/ 	.word	0x00030c10
        /*11d8*/ 	.short	0x010a
        /*11da*/ 	.byte	0x3f
	.zero		1


	//   ....[18]....
        /*11dc*/ 	.word	0x00007790
        /*11e0*/ 	.word	0x00000006
        /*11e4*/ 	.word	0x00030c10
        /*11e8*/ 	.short	0x010a
        /*11ea*/ 	.byte	0x3f
	.zero		1


	//   ....[19]....
        /*11ec*/ 	.word	0x00007ba0
        /*11f0*/ 	.word	0x00000006
        /*11f4*/ 	.word	0x00030c30
        /*11f8*/ 	.short	0x010a
        /*11fa*/ 	.byte	0x3f
	.zero		1


	//   ....[20]....
        /*11fc*/ 	.word	0x00007be0
        /*1200*/ 	.word	0x00000006
        /*1204*/ 	.word	0x00030c30
        /*1208*/ 	.short	0x010a
        /*120a*/ 	.byte	0x3f
	.zero		1


	//   ....[21]....
        /*120c*/ 	.word	0x0000b840
        /*1210*/ 	.word	0x00000005
        /*1214*/ 	.word	0x00000000
        /*1218*/ 	.short	0x0101
        /*121a*/ 	.byte	0x3f
	.zero		1


	//   ....[22]....
        /*121c*/ 	.word	0x0000bc90
        /*1220*/ 	.word	0x00000006
        /*1224*/ 	.word	0x00000000
        /*1228*/ 	.short	0x0101
        /*122a*/ 	.byte	0x3f
	.zero		1


	//   ....[23]....
        /*122c*/ 	.word	0x0000c490
        /*1230*/ 	.word	0x00000006
        /*1234*/ 	.word	0x00030c10
        /*1238*/ 	.short	0x010a
        /*123a*/ 	.byte	0x3f
	.zero		1


	//   ....[24]....
        /*123c*/ 	.word	0x0000c510
        /*1240*/ 	.word	0x00000006
        /*1244*/ 	.word	0x00030c10
        /*1248*/ 	.short	0x010a
        /*124a*/ 	.byte	0x3f
	.zero		1


	//   ....[25]....
        /*124c*/ 	.word	0x0000c940
        /*1250*/ 	.word	0x00000006
        /*1254*/ 	.word	0x00030c30
        /*1258*/ 	.short	0x010a
        /*125a*/ 	.byte	0x3f
	.zero		1


	//   ....[26]....
        /*125c*/ 	.word	0x0000c980
        /*1260*/ 	.word	0x00000006
        /*1264*/ 	.word	0x00030c30
        /*1268*/ 	.short	0x010a
        /*126a*/ 	.byte	0x3f
	.zero		1


	//   ....[27]....
        /*126c*/ 	.word	0x00011050
        /*1270*/ 	.word	0x00000005
        /*1274*/ 	.word	0x00000000
        /*1278*/ 	.short	0x0101
        /*127a*/ 	.byte	0x3f
	.zero		1


	//   ....[28]....
        /*127c*/ 	.word	0x000114d0
        /*1280*/ 	.word	0x00000006
        /*1284*/ 	.word	0x00000000
        /*1288*/ 	.short	0x0101
        /*128a*/ 	.byte	0x3f
	.zero		1


	//   ....[29]....
        /*128c*/ 	.word	0x00016350
        /*1290*/ 	.word	0x0000000f
        /*1294*/ 	.word	0x00030c20
        /*1298*/ 	.short	0x010a
        /*129a*/ 	.byte	0x3f
	.zero		1


	//   ....[30]....
        /*129c*/ 	.word	0x00016940
        /*12a0*/ 	.word	0x0000000f
        /*12a4*/ 	.word	0x00030c40
        /*12a8*/ 	.short	0x010a
        /*12aa*/ 	.byte	0x3f
	.zero		1


	//   ....[31]....
        /*12ac*/ 	.word	0x00016ba0
        /*12b0*/ 	.word	0x0000000f
        /*12b4*/ 	.word	0x00030c28
        /*12b8*/ 	.short	0x010a
        /*12ba*/ 	.byte	0x3f
	.zero		1


	//   ....[32]....
        /*12bc*/ 	.word	0x00016e00
        /*12c0*/ 	.word	0x0000000f
        /*12c4*/ 	.word	0x00030c48
        /*12c8*/ 	.short	0x010a
        /*12ca*/ 	.byte	0x3f
	.zero		1


	//   ....[33]....
        /*12cc*/ 	.word	0x00017000
        /*12d0*/ 	.word	0x0000000f
        /*12d4*/ 	.word	0x00030c20
        /*12d8*/ 	.short	0x010a
        /*12da*/ 	.byte	0x3f
	.zero		1


	//   ....[34]....
        /*12dc*/ 	.word	0x000172d0
        /*12e0*/ 	.word	0x0000000f
        /*12e4*/ 	.word	0x00030c40
        /*12e8*/ 	.short	0x010a
        /*12ea*/ 	.byte	0x3f
	.zero		1


	//   ....[35]....
        /*12ec*/ 	.word	0x00017500
        /*12f0*/ 	.word	0x0000000f
        /*12f4*/ 	.word	0x00030c28
        /*12f8*/ 	.short	0x010a
        /*12fa*/ 	.byte	0x3f
	.zero		1


	//   ....[36]....
        /*12fc*/ 	.word	0x000177a0
        /*1300*/ 	.word	0x00000003
        /*1304*/ 	.word	0x00030c40
        /*1308*/ 	.short	0x010a
        /*130a*/ 	.byte	0x3f
	.zero		1


	//   ....[37]....
        /*130c*/ 	.word	0x00017b90
        /*1310*/ 	.word	0x00000007
        /*1314*/ 	.word	0x00000000
        /*1318*/ 	.short	0x010a
        /*131a*/ 	.byte	0x3f
	.zero		1


	//   ....[38]....
        /*131c*/ 	.word	0x00017be0
        /*1320*/ 	.word	0x00000003
        /*1324*/ 	.word	0x00000000
        /*1328*/ 	.short	0x010a
        /*132a*/ 	.byte	0x3f
	.zero		1


	//   ....[39]....
        /*132c*/ 	.word	0x00017c40
        /*1330*/ 	.word	0x00000005
        /*1334*/ 	.word	0x00000000
        /*1338*/ 	.short	0x010a
        /*133a*/ 	.byte	0x3f
	.zero		1


	//   ....[40]....
        /*133c*/ 	.word	0x00017c70
        /*1340*/ 	.word	0x00000003
        /*1344*/ 	.word	0x00000000
        /*1348*/ 	.short	0x010a
        /*134a*/ 	.byte	0x3f
	.zero		1


	//   ....[41]....
        /*134c*/ 	.word	0x00017d50
        /*1350*/ 	.word	0x00000010
        /*1354*/ 	.word	0x00030c00
        /*1358*/ 	.short	0x010a
        /*135a*/ 	.byte	0x3f
	.zero		1


	//   ....[42]....
        /*135c*/ 	.word	0x00017da0
        /*1360*/ 	.word	0x00000006
        /*1364*/ 	.word	0x00030c10
        /*1368*/ 	.short	0x010a
        /*136a*/ 	.byte	0x3f
	.zero		1


	//   ....[43]....
        /*136c*/ 	.word	0x00017df0
        /*1370*/ 	.word	0x00000006
        /*1374*/ 	.word	0x00030c30
        /*1378*/ 	.short	0x010a
        /*137a*/ 	.byte	0x3f
	.zero		1


	//   ....[44]....
        /*137c*/ 	.word	0x00017e40
        /*1380*/ 	.word	0x00000006
        /*1384*/ 	.word	0x00030c10
        /*1388*/ 	.short	0x010a
        /*138a*/ 	.byte	0x3f
	.zero		1


	//   ....[45]....
        /*138c*/ 	.word	0x00017e90
        /*1390*/ 	.word	0x00000006
        /*1394*/ 	.word	0x00030c30
        /*1398*/ 	.short	0x010a
        /*139a*/ 	.byte	0x3f
	.zero		1


	//   ....[46]....
        /*139c*/ 	.word	0x00017ee0
        /*13a0*/ 	.word	0x00000006
        /*13a4*/ 	.word	0x00030c10
        /*13a8*/ 	.short	0x010a
        /*13aa*/ 	.byte	0x3f
	.zero		1


	//   ....[47]....
        /*13ac*/ 	.word	0x00017f30
        /*13b0*/ 	.word	0x00000006
        /*13b4*/ 	.word	0x00030c30
        /*13b8*/ 	.short	0x010a
        /*13ba*/ 	.byte	0x3f
	.zero		1


	//   ....[48]....
        /*13bc*/ 	.word	0x000180d0
        /*13c0*/ 	.word	0x0000000f
        /*13c4*/ 	.word	0x00030c20
        /*13c8*/ 	.short	0x010a
        /*13ca*/ 	.byte	0x3f
	.zero		1


	//   ....[49]....
        /*13cc*/ 	.word	0x00018120
        /*13d0*/ 	.word	0x0000000f
        /*13d4*/ 	.word	0x00030c40
        /*13d8*/ 	.short	0x010a
        /*13da*/ 	.byte	0x3f
	.zero		1


	//   ....[50]....
        /*13dc*/ 	.word	0x00018170
        /*13e0*/ 	.word	0x0000000f
        /*13e4*/ 	.word	0x00030c28
        /*13e8*/ 	.short	0x010a
        /*13ea*/ 	.byte	0x3f
	.zero		1


	//   ....[51]....
        /*13ec*/ 	.word	0x000181c0
        /*13f0*/ 	.word	0x0000000f
        /*13f4*/ 	.word	0x00030c48
        /*13f8*/ 	.short	0x010a
        /*13fa*/ 	.byte	0x3f
	.zero		1


	//   ....[52]....
        /*13fc*/ 	.word	0x00018220
        /*1400*/ 	.word	0x0000000f
        /*1404*/ 	.word	0x00030c20
        /*1408*/ 	.short	0x010a
        /*140a*/ 	.byte	0x3f
	.zero		1


	//   ....[53]....
        /*140c*/ 	.word	0x00018270
        /*1410*/ 	.word	0x0000000f
        /*1414*/ 	.word	0x00030c40
        /*1418*/ 	.short	0x010a
        /*141a*/ 	.byte	0x3f
	.zero		1


	//   ....[54]....
        /*141c*/ 	.word	0x000182c0
        /*1420*/ 	.word	0x0000000f
        /*1424*/ 	.word	0x00030c28
        /*1428*/ 	.short	0x010a
        /*142a*/ 	.byte	0x3f
	.zero		1


	//   ....[55]....
        /*142c*/ 	.word	0x00018310
        /*1430*/ 	.word	0x00000003
        /*1434*/ 	.word	0x00030c40
        /*1438*/ 	.short	0x010a
        /*143a*/ 	.byte	0x3f
	.zero		1


	//   ....[56]....
        /*143c*/ 	.word	0x000183e0
        /*1440*/ 	.word	0x00000007
        /*1444*/ 	.word	0x00000000
        /*1448*/ 	.short	0x010a
        /*144a*/ 	.byte	0x3f
	.zero		1


	//   ....[57]....
        /*144c*/ 	.word	0x00018430
        /*1450*/ 	.word	0x00000003
        /*1454*/ 	.word	0x00000000
        /*1458*/ 	.short	0x010a
        /*145a*/ 	.byte	0x3f
	.zero		1


	//   ....[58]....
        /*145c*/ 	.word	0x00018480
        /*1460*/ 	.word	0x00000005
        /*1464*/ 	.word	0x00000000
        /*1468*/ 	.short	0x010a
        /*146a*/ 	.byte	0x3f
	.zero		1


	//----- nvinfo : EIATTR_NUM_MBARRIERS
	.align		4
.L_604:
        /*146c*/ 	.byte	0x03, 0x38
        /*146e*/ 	.short	0x0009


	//----- nvinfo : EIATTR_EXIT_INSTR_OFFSETS
	.align		4
        /*1470*/ 	.byte	0x04, 0x1c
        /*1472*/ 	.short	(.L_606 - .L_605)


	//   ....[0]....
.L_605:
        /*1474*/ 	.word	0x00017cc0


	//----- nvinfo : EIATTR_MAX_THREADS
	.align		4
.L_606:
        /*1478*/ 	.byte	0x04, 0x05
        /*147a*/ 	.short	(.L_608 - .L_607)
.L_607:
        /*147c*/ 	.word	0x00000180
        /*1480*/ 	.word	0x00000001
        /*1484*/ 	.word	0x00000001


	//----- nvinfo : EIATTR_CRS_STACK_SIZE
	.align		4
.L_608:
        /*1488*/ 	.byte	0x04, 0x1e
        /*148a*/ 	.short	(.L_610 - .L_609)
.L_609:
        /*148c*/ 	.word	0x00000000


	//----- nvinfo : EIATTR_CBANK_PARAM_SIZE
	.align		4
.L_610:
        /*1490*/ 	.byte	0x03, 0x19
        /*1492*/ 	.short	0x06f0


	//----- nvinfo : EIATTR_PARAM_CBANK
	.align		4
        /*1494*/ 	.byte	0x04, 0x0a
        /*1496*/ 	.short	(.L_612 - .L_611)
	.align		4
.L_611:
        /*1498*/ 	.word	index@(.nv.constant0._ZN7cutlass13device_kernelIN5flash11enable_sm90INS1_16FlashAttnBwdSm90INS1_25CollectiveMainloopBwdSm90ILi2ELi2ELi2EN4cute5tupleIJNS5_1CILi1EEES8_S8_EEENS6_IJNS7_ILi128EEESA_NS7_ILi64EEEEEENS_6half_tEfNS_4arch4Sm90ELb0ELb1ELb1ELb1ELb1ELb1ELb0ELb0ELi2ELi1ELi2ELi2ELb0EEENS1_21CollectiveEpilogueBwdISC_SD_SF_Li256ELb1ELb0ELi1EEENS1_19SingleTileSchedulerILb1ELb0ELb0ELi128EEEEEEEEEvNT_6ParamsE)
        /*149c*/ 	.short	0x0210
        /*149e*/ 	.short	0x06f0


	//----- nvinfo : EIATTR_SW_WAR
	.align		4
.L_612:
        /*14a0*/ 	.byte	0x04, 0x36
        /*14a2*/ 	.short	(.L_614 - .L_613)
.L_613:
        /*14a4*/ 	.word	0x00000008
.L_614:


//--------------------- .nv.info._ZN7cutlass13device_kernelIN5flash11enable_sm90INS1_16FlashAttnBwdSm90INS1_25CollectiveMainloopBwdSm90ILi2ELi2ELi2EN4cute5tupleIJNS5_1CILi1EEES8_S8_EEENS6_IJNS7_ILi128EEESA_NS7_ILi64EEEEEENS_6half_tEfNS_4arch4Sm90ELb0ELb1ELb1ELb1ELb0ELb1ELb0ELb0ELi2ELi1ELi2ELi2ELb0EEENS1_24CollectiveEpilogueBwdGQAISC_fSF_Li256ELb1ELb0EEENS1_19SingleTileSchedulerILb1ELb0ELb0ELi128EEEEEEEEEvNT_6ParamsE --------------------------
	.section	.nv.info._ZN7cutlass13device_kernelIN5flash11enable_sm90INS1_16FlashAttnBwdSm90INS1_25CollectiveMainloopBwdSm90ILi2ELi2ELi2EN4cute5tupleIJNS5_1CILi1EEES8_S8_EEENS6_IJNS7_ILi128EEESA_NS7_ILi64EEEEEENS_6half_tEfNS_4arch4Sm90ELb0ELb1ELb1ELb1ELb0ELb1ELb0ELb0ELi2ELi1ELi2ELi2ELb0EEENS1_24CollectiveEpilogueBwdGQAISC_fSF_Li256ELb1ELb0EEENS1_19SingleTileSchedulerILb1ELb0ELb0ELi128EEEEEEEEEvNT_6ParamsE,"",@"SHT_CUDA_INFO"
	.sectionflags	@""
	.align	4


	//----- nvinfo : EIATTR_CUDA_API_VERSION
	.align		4
        /*0000*/ 	.byte	0x04, 0x37
        /*0002*/ 	.short	(.L_616 - .L_615)
.L_615:
        /*0004*/ 	.word	0x00000082


	//----- nvinfo : EIATTR_KPARAM_INFO
	.align		4
.L_616:
        /*0008*/ 	.byte	0x04, 0x17
        /*000a*/ 	.short	(.L_618 - .L_617)
.L_617:
        /*000c*/ 	.word	0x00000000
        /*0010*/ 	.short	0x0000
        /*0012*/ 	.short	0x0070
        /*0014*/ 	.byte	0x00, 0xf0, 0x01, 0x1a


	//----- nvinfo : EIATTR_SPARSE_MMA_MASK
	.align		4
.L_618:
        /*0018*/ 	.byte	0x03, 0x50
        /*001a*/ 	.short	0x0000


	//----- nvinfo : EIATTR_MAXREG_COUNT
	.align		4
        /*001c*/ 	.byte	0x03, 0x1b
        /*001e*/ 	.short	0x00a8


	//----- nvinfo : EIATTR_NUM_BARRIERS
	.align		4
        /*0020*/ 	.byte	0x02, 0x4c
        /*0022*/ 	.byte	0x10
	.zero		1


	//----- nvinfo : EIATTR_EXTERNS
	.align		4
        /*0024*/ 	.byte	0x04, 0x0f
        /*0026*/ 	.short	(.L_620 - .L_619)


	//   ....[0]....
	.align		4
.L_619:
        /*0028*/ 	.word	index@(__assertfail)


	//----- nvinfo : EIATTR_ANNOTATIONS
	.align		4
.L_620:
        /*002c*/ 	.byte	0x04, 0x55
        /*002e*/ 	.short	(.L_622 - .L_621)


	//   ....[0]....
.L_621:
        /* <DEDUP_REMOVED lines=158> */


	//----- nvinfo : EIATTR_MERCURY_ISA_VERSION
	.align		4
.L_622:
        /*09f8*/ 	.byte	0x03, 0x5f
        /*09fa*/ 	.short	0x0101


	//----- nvinfo : EIATTR_INT_WARP_WIDE_INSTR_OFFSETS
	.align		4
        /*09fc*/ 	.byte	0x04, 0x31
        /*09fe*/ 	.short	(.L_624 - .L_623)


	//   ....[0]....
.L_623:
        /*0a00*/ 	.word	0x00000190


	//   ....[1]....
        /*0a04*/ 	.word	0x000001c0


	//----- nvinfo : EIATTR_COOP_GROUP_MASK_REGIDS
	.align		4
.L_624:
        /*0a08*/ 	.byte	0x04, 0x29
        /*0a0a*/ 	.short	(.L_626 - .L_625)


	//   ....[0]....
.L_625:
        /*0a0c*/ 	.word	0xffffffff


	//   ....[1]....
        /*0a10*/ 	.word	0xffffffff


	//   ....[2]....
        /*0a14*/ 	.word	0xffffffff


	//   ....[3]....
        /*0a18*/ 	.word	0xffffffff


	//   ....[4]....
        /*0a1c*/ 	.word	0xffffffff


	//   ....[5]....
        /*0a20*/ 	.word	0xffffffff


	//   ....[6]....
        /*0a24*/ 	.word	0xffffffff


	//   ....[7]....
        /*0a28*/ 	.word	0xffffffff


	//   ....[8]....
        /*0a2c*/ 	.word	0xffffffff


	//   ....[9]....
        /*0a30*/ 	.word	0xffffffff


	//   ....[10]....
        /*0a34*/ 	.word	0xffffffff


	//   ....[11]....
        /*0a38*/ 	.word	0xffffffff


	//   ....[12]....
        /*0a3c*/ 	.word	0xffffffff


	//   ....[13]....
        /*0a40*/ 	.word	0xffffffff


	//   ....[14]....
        /*0a44*/ 	.word	0xffffffff


	//   ....[15]....
        /*0a48*/ 	.word	0xffffffff


	//   ....[16]....
        /*0a4c*/ 	.word	0xffffffff


	//   ....[17]....
        /*0a50*/ 	.word	0xffffffff


	//   ....[18]....
        /*0a54*/ 	.word	0xffffffff


	//   ....[19]....
        /*0a58*/ 	.word	0xffffffff


	//   ....[20]....
        /*0a5c*/ 	.word	0xffffffff


	//   ....[21]....
        /*0a60*/ 	.word	0xffffffff


	//   ....[22]....
        /*0a64*/ 	.word	0xffffffff


	//   ....[23]....
        /*0a68*/ 	.word	0xffffffff


	//   ....[24]....
        /*0a6c*/ 	.word	0xffffffff


	//   ....[25]....
        /*0a70*/ 	.word	0xffffffff


	//   ....[26]....
        /*0a74*/ 	.word	0xffffffff


	//   ....[27]....
        /*0a78*/ 	.word	0xffffffff


	//   ....[28]....
        /*0a7c*/ 	.word	0xffffffff


	//   ....[29]....
        /*0a80*/ 	.word	0xffffffff


	//   ....[30]....
        /*0a84*/ 	.word	0xffffffff


	//   ....[31]....
        /*0a88*/ 	.word	0xffffffff


	//   ....[32]....
        /*0a8c*/ 	.word	0xffffffff


	//   ....[33]....
        /*0a90*/ 	.word	0xffffffff


	//   ....[34]....
        /*0a94*/ 	.word	0xffffffff


	//   ....[35]....
        /*0a98*/ 	.word	0xffffffff


	//   ....[36]....
        /*0a9c*/ 	.word	0xffffffff


	//   ....[37]....
        /*0aa0*/ 	.word	0xffffffff


	//   ....[38]....
        /*0aa4*/ 	.word	0xffffffff


	//   ....[39]....
        /*0aa8*/ 	.word	0xffffffff


	//   ....[40]....
        /*0aac*/ 	.word	0xffffffff


	//   ....[41]....
        /*0ab0*/ 	.word	0xffffffff


	//   ....[42]....
        /*0ab4*/ 	.word	0xffffffff


	//   ....[43]....
        /*0ab8*/ 	.word	0xffffffff


	//   ....[44]....
        /*0abc*/ 	.word	0xffffffff


	//   ....[45]....
        /*0ac0*/ 	.word	0xffffffff


	//   ....[46]....
        /*0ac4*/ 	.word	0xffffffff


	//   ....[47]....
        /*0ac8*/ 	.word	0xffffffff


	//   ....[48]....
        /*0acc*/ 	.word	0xffffffff


	//   ....[49]....
        /*0ad0*/ 	.word	0xffffffff


	//   ....[50]....
        /*0ad4*/ 	.word	0xffffffff


	//   ....[51]....
        /*0ad8*/ 	.word	0xffffffff


	//   ....[52]....
        /*0adc*/ 	.word	0xffffffff


	//   ....[53]....
        /*0ae0*/ 	.word	0xffffffff


	//   ....[54]....
        /*0ae4*/ 	.word	0xffffffff


	//   ....[55]....
        /*0ae8*/ 	.word	0xffffffff


	//   ....[56]....
        /*0aec*/ 	.word	0xffffffff


	//   ....[57]....
        /*0af0*/ 	.word	0xffffffff


	//   ....[58]....
        /*0af4*/ 	.word	0xffffffff


	//   ....[59]....
        /*0af8*/ 	.word	0xffffffff


	//   ....[60]....
        /*0afc*/ 	.word	0xffffffff


	//   ....[61]....
        /*0b00*/ 	.word	0xffffffff


	//   ....[62]....
        /*0b04*/ 	.word	0xffffffff


	//   ....[63]....
        /*0b08*/ 	.word	0xffffffff


	//   ....[64]....
        /*0b0c*/ 	.word	0xffffffff


	//   ....[65]....
        /*0b10*/ 	.word	0xffffffff


	//   ....[66]....
        /*0b14*/ 	.word	0xffffffff


	//   ....[67]....
        /*0b18*/ 	.word	0xffffffff


	//   ....[68]....
        /*0b1c*/ 	.word	0xffffffff


	//   ....[69]....
        /*0b20*/ 	.word	0xffffffff


	//   ....[70]....
        /*0b24*/ 	.word	0xffffffff


	//   ....[71]....
        /*0b28*/ 	.word	0xffffffff


	//   ....[72]....
        /*0b2c*/ 	.word	0xffffffff


	//   ....[73]....
        /*0b30*/ 	.word	0xffffffff


	//   ....[74]....
        /*0b34*/ 	.word	0xffffffff


	//   ....[75]....
        /*0b38*/ 	.word	0xffffffff


	//   ....[76]....
        /*0b3c*/ 	.word	0xffffffff


	//   ....[77]....
        /*0b40*/ 	.word	0xffffffff


	//   ....[78]....
        /*0b44*/ 	.word	0xffffffff


	//   ....[79]....
        /*0b48*/ 	.word	0xffffffff


	//   ....[80]....
        /*0b4c*/ 	.word	0xffffffff


	//   ....[81]....
        /*0b50*/ 	.word	0xffffffff


	//   ....[82]....
        /*0b54*/ 	.word	0xffffffff


	//   ....[83]....
        /*0b58*/ 	.word	0xffffffff


	//   ....[84]....
        /*0b5c*/ 	.word	0xffffffff


	//   ....[85]....
        /*0b60*/ 	.word	0xffffffff


	//   ....[86]....
        /*0b64*/ 	.word	0xffffffff


	//   ....[87]....
        /*0b68*/ 	.word	0xffffffff


	//   ....[88]....
        /*0b6c*/ 	.word	0xffffffff


	//   ....[89]....
        /*0b70*/ 	.word	0xffffffff


	//   ....[90]....
        /*0b74*/ 	.word	0xffffffff


	//   ....[91]....
        /*0b78*/ 	.word	0xffffffff


	//   ....[92]....
        /*0b7c*/ 	.word	0xffffffff


	//   ....[93]....
        /*0b80*/ 	.word	0xffffffff


	//   ....[94]....
        /*0b84*/ 	.word	0xffffffff


	//   ....[95]....
        /*0b88*/ 	.word	0xffffffff


	//   ....[96]....
        /*0b8c*/ 	.word	0xffffffff


	//   ....[97]....
        /*0b90*/ 	.word	0xffffffff


	//   ....[98]....
        /*0b94*/ 	.word	0xffffffff


	//   ....[99]....
        /*0b98*/ 	.word	0xffffffff


	//   ....[100]....
        /*0b9c*/ 	.word	0xffffffff


	//   ....[101]....
        /*0ba0*/ 	.word	0xffffffff


	//   ....[102]....
        /*0ba4*/ 	.word	0xffffffff


	//   ....[103]....
        /*0ba8*/ 	.word	0xffffffff


	//   ....[104]....
        /*0bac*/ 	.word	0xffffffff


	//   ....[105]....
        /*0bb0*/ 	.word	0xffffffff


	//   ....[106]....
        /*0bb4*/ 	.word	0xffffffff


	//   ....[107]....
        /*0bb8*/ 	.word	0xffffffff


	//   ....[108]....
        /*0bbc*/ 	.word	0xffffffff


	//   ....[109]....
        /*0bc0*/ 	.word	0xffffffff


	//   ....[110]....
        /*0bc4*/ 	.word	0xffffffff


	//   ....[111]....
        /*0bc8*/ 	.word	0xffffffff


	//   ....[112]....
        /*0bcc*/ 	.word	0xffffffff


	//   ....[113]....
        /*0bd0*/ 	.word	0xffffffff


	//   ....[114]....
        /*0bd4*/ 	.word	0xffffffff


	//   ....[115]....
        /*0bd8*/ 	.word	0xffffffff


	//   ....[116]....
        /*0bdc*/ 	.word	0xffffffff


	//   ....[117]....
        /*0be0*/ 	.word	0xffffffff


	//   ....[118]....
        /*0be4*/ 	.word	0xffffffff


	//   ....[119]....
        /*0be8*/ 	.word	0xffffffff


	//   ....[120]....
        /*0bec*/ 	.word	0xffffffff


	//   ....[121]....
        /*0bf0*/ 	.word	0xffffffff


	//   ....[122]....
        /*0bf4*/ 	.word	0xffffffff


	//   ....[123]....
        /*0bf8*/ 	.word	0xffffffff


	//   ....[124]....
        /*0bfc*/ 	.word	0xffffffff


	//   ....[125]....
        /*0c00*/ 	.word	0xffffffff


	//   ....[126]....
        /*0c04*/ 	.word	0xffffffff


	//   ....[127]....
        /*0c08*/ 	.word	0xffffffff


	//   ....[128]....
        /*0c0c*/ 	.word	0xffffffff


	//   ....[129]....
        /*0c10*/ 	.word	0xffffffff


	//   ....[130]....
        /*0c14*/ 	.word	0xffffffff


	//   ....[131]....
        /*0c18*/ 	.word	0xffffffff


	//   ....[132]....
        /*0c1c*/ 	.word	0xffffffff


	//   ....[133]....
        /*0c20*/ 	.word	0xffffffff


	//   ....[134]....
        /*0c24*/ 	.word	0xffffffff


	//   ....[135]....
        /*0c28*/ 	.word	0xffffffff


	//   ....[136]....
        /*0c2c*/ 	.word	0xffffffff


	//   ....[137]....
        /*0c30*/ 	.word	0xffffffff


	//   ....[138]....
        /*0c34*/ 	.word	0xffffffff


	//   ....[139]....
        /*0c38*/ 	.word	0xffffffff


	//   ....[140]....
        /*0c3c*/ 	.word	0xffffffff


	//   ....[141]....
        /*0c40*/ 	.word	0xffffffff


	//   ....[142]....
        /*0c44*/ 	.word	0xffffffff


	//   ....[143]....
        /*0c48*/ 	.word	0xffffffff


	//   ....[144]....
        /*0c4c*/ 	.word	0xffffffff


	//   ....[145]....
        /*0c50*/ 	.word	0xffffffff


	//   ....[146]....
        /*0c54*/ 	.word	0xffffffff


	//   ....[147]....
        /*0c58*/ 	.word	0xffffffff


	//   ....[148]....
        /*0c5c*/ 	.word	0xffffffff


	//   ....[149]....
        /*0c60*/ 	.word	0xffffffff


	//   ....[150]....
        /*0c64*/ 	.word	0xffffffff


	//   ....[151]....
        /*0c68*/ 	.word	0xffffffff


	//   ....[152]....
        /*0c6c*/ 	.word	0xffffffff


	//   ....[153]....
        /*0c70*/ 	.word	0xffffffff


	//   ....[154]....
        /*0c74*/ 	.word	0xffffffff


	//   ....[155]....
        /*0c78*/ 	.word	0xffffffff


	//   ....[156]....
        /*0c7c*/ 	.word	0xffffffff


	//   ....[157]....
        /*0c80*/ 	.word	0xffffffff


	//   ....[158]....
        /*0c84*/ 	.word	0xffffffff


	//   ....[159]....
        /*0c88*/ 	.word	0xffffffff


	//   ....[160]....
        /*0c8c*/ 	.word	0xffffffff


	//   ....[161]....
        /*0c90*/ 	.word	0xffffffff


	//   ....[162]....
        /*0c94*/ 	.word	0xffffffff


	//   ....[163]....
        /*0c98*/ 	.word	0xffffffff


	//   ....[164]....
        /*0c9c*/ 	.word	0xffffffff


	//   ....[165]....
        /*0ca0*/ 	.word	0xffffffff


	//   ....[166]....
        /*0ca4*/ 	.word	0xffffffff


	//   ....[167]....
        /*0ca8*/ 	.word	0xffffffff


	//   ....[168]....
        /*0cac*/ 	.word	0xffffffff


	//   ....[169]....
        /*0cb0*/ 	.word	0xffffffff


	//   ....[170]....
        /*0cb4*/ 	.word	0xffffffff


	//   ....[171]....
        /*0cb8*/ 	.word	0xffffffff


	//   ....[172]....
        /*0cbc*/ 	.word	0xffffffff


	//   ....[173]....
        /*0cc0*/ 	.word	0xffffffff


	//   ....[174]....
        /*0cc4*/ 	.word	0xffffffff


	//   ....[175]....
        /*0cc8*/ 	.word	0xffffffff


	//   ....[176]....
        /*0ccc*/ 	.word	0xffffffff


	//   ....[177]....
        /*0cd0*/ 	.word	0xffffffff


	//   ....[178]....
        /*0cd4*/ 	.word	0xffffffff


	//   ....[179]....
        /*0cd8*/ 	.word	0xffffffff


	//   ....[180]....
        /*0cdc*/ 	.word	0xffffffff


	//   ....[181]....
        /*0ce0*/ 	.word	0xffffffff


	//   ....[182]....
        /*0ce4*/ 	.word	0xffffffff


	//   ....[183]....
        /*0ce8*/ 	.word	0xffffffff


	//   ....[184]....
        /*0cec*/ 	.word	0xffffffff


	//   ....[185]....
        /*0cf0*/ 	.word	0xffffffff


	//   ....[186]....
        /*0cf4*/ 	.word	0xffffffff


	//   ....[187]....
        /*0cf8*/ 	.word	0xffffffff


	//   ....[188]....
        /*0cfc*/ 	.word	0xffffffff


	//   ....[189]....
        /*0d00*/ 	.word	0xffffffff


	//   ....[190]....
        /*0d04*/ 	.word	0xffffffff


	//   ....[191]....
        /*0d08*/ 	.word	0xffffffff


	//   ....[192]....
        /*0d0c*/ 	.word	0xffffffff


	//   ....[193]....
        /*0d10*/ 	.word	0xffffffff


	//   ....[194]....
        /*0d14*/ 	.word	0xffffffff


	//   ....[195]....
        /*0d18*/ 	.word	0xffffffff


	//   ....[196]....
        /*0d1c*/ 	.word	0xffffffff


	//   ....[197]....
        /*0d20*/ 	.word	0xffffffff


	//   ....[198]....
        /*0d24*/ 	.word	0xffffffff


	//   ....[199]....
        /*0d28*/ 	.word	0x0500000f


	//----- nvinfo : EIATTR_COOP_GROUP_INSTR_OFFSETS
	.align		4
.L_626:
        /*0d2c*/ 	.byte	0x04, 0x28
        /*0d2e*/ 	.short	(.L_628 - .L_627)


	//   ....[0]....
.L_627:
        /*0d30*/ 	.word	0x00000070


	//   ....[1]....
        /*0d34*/ 	.word	0x000001a0


	//   ....[2]....
        /*0d38*/ 	.word	0x000001f0


	//   ....[3]....
        /*0d3c*/ 	.word	0x000003e0


	//   ....[4]....
        /*0d40*/ 	.word	0x00000620


	//   ....[5]....
        /*0d44*/ 	.word	0x00001410


	//   ....[6]....
        /*0d48*/ 	.word	0x00003700


	//   ....[7]....
        /*0d4c*/ 	.word	0x00003d40


	//   ....[8]....
        /*0d50*/ 	.word	0x00003f60


	//   ....[9]....
        /*0d54*/ 	.word	0x00003f90


	//   ....[10]....
        /*0d58*/ 	.word	0x00003fc0


	//   ....[11]....
        /*0d5c*/ 	.word	0x00004000


	//   ....[12]....
        /*0d60*/ 	.word	0x00004040


	//   ....[13]....
        /*0d64*/ 	.word	0x00004120


	//   ....[14]....
        /*0d68*/ 	.word	0x00004160


	//   ....[15]....
        /*0d6c*/ 	.word	0x00004190


	//   ....[16]....
        /*0d70*/ 	.word	0x000041a0


	//   ....[17]....
        /*0d74*/ 	.word	0x000041c0


	//   ....[18]....
        /*0d78*/ 	.word	0x000041d0


	//   ....[19]....
        /*0d7c*/ 	.word	0x00004240


	//   ....[20]....
        /*0d80*/ 	.word	0x00004280


	//   ....[21]....
        /*0d84*/ 	.word	0x000042c0


	//   ....[22]....
        /*0d88*/ 	.word	0x00004300


	//   ....[23]....
        /*0d8c*/ 	.word	0x00004350


	//   ....[24]....
        /*0d90*/ 	.word	0x00004450


	//   ....[25]....
        /*0d94*/ 	.word	0x000044b0


	//   ....[26]....
        /*0d98*/ 	.word	0x000044e0


	//   ....[27]....
        /*0d9c*/ 	.word	0x00004540


	//   ....[28]....
        /*0da0*/ 	.word	0x00004580


	//   ....[29]....
        /*0da4*/ 	.word	0x000045a0


	//   ....[30]....
        /*0da8*/ 	.word	0x000045d0


	//   ....[31]....
        /*0dac*/ 	.word	0x00004600


	//   ....[32]....
        /*0db0*/ 	.word	0x00004620


	//   ....[33]....
        /*0db4*/ 	.word	0x00004740


	//   ....[34]....
        /*0db8*/ 	.word	0x00004780


	//   ....[35]....
        /*0dbc*/ 	.word	0x000047b0


	//   ....[36]....
        /*0dc0*/ 	.word	0x000047e0


	//   ....[37]....
        /*0dc4*/ 	.word	0x00004800


	//   ....[38]....
        /*0dc8*/ 	.word	0x000048b0


	//   ....[39]....
        /*0dcc*/ 	.word	0x000048e0


	//   ....[40]....
        /*0dd0*/ 	.word	0x00004920


	//   ....[41]....
        /*0dd4*/ 	.word	0x00004940


	//   ....[42]....
        /*0dd8*/ 	.word	0x00004960


	//   ....[43]....
        /*0ddc*/ 	.word	0x00004970


	//   ....[44]....
        /*0de0*/ 	.word	0x000049c0


	//   ....[45]....
        /*0de4*/ 	.word	0x000049f0


	//   ....[46]....
        /*0de8*/ 	.word	0x00004a30


	//   ....[47]....
        /*0dec*/ 	.word	0x00004a60


	//   ....[48]....
        /*0df0*/ 	.word	0x00004b70


	//   ....[49]....
        /*0df4*/ 	.word	0x00004c10


	//   ....[50]....
        /*0df8*/ 	.word	0x00004c20


	//   ....[51]....
        /*0dfc*/ 	.word	0x00004cf0


	//   ....[52]....
        /*0e00*/ 	.word	0x00004d20


	//   ....[53]....
        /*0e04*/ 	.word	0x00004d60


	//   ....[54]....
        /*0e08*/ 	.word	0x00004e20


	//   ....[55]....
        /*0e0c*/ 	.word	0x00004fc0


	//   ....[56]....
        /*0e10*/ 	.word	0x00005000


	//   ....[57]....
        /*0e14*/ 	.word	0x000050b0


	//   ....[58]....
        /*0e18*/ 	.word	0x000050f0


	//   ....[59]....
        /*0e1c*/ 	.word	0x00005130


	//   ....[60]....
        /*0e20*/ 	.word	0x000051b0


	//   ....[61]....
        /*0e24*/ 	.word	0x000051f0


	//   ....[62]....
        /*0e28*/ 	.word	0x00005320


	//   ....[63]....
        /*0e2c*/ 	.word	0x00005490


	//   ....[64]....
        /*0e30*/ 	.word	0x000054c0


	//   ....[65]....
        /*0e34*/ 	.word	0x000054e0


	//   ....[66]....
        /*0e38*/ 	.word	0x00005500


	//   ....[67]....
        /*0e3c*/ 	.word	0x00005540


	//   ....[68]....
        /*0e40*/ 	.word	0x00005560


	//   ....[69]....
        /*0e44*/ 	.word	0x000055e0


	//   ....[70]....
        /*0e48*/ 	.word	0x000085c0


	//   ....[71]....
        /*0e4c*/ 	.word	0x00008820


	//   ....[72]....
        /*0e50*/ 	.word	0x00008840


	//   ....[73]....
        /*0e54*/ 	.word	0x00008880


	//   ....[74]....
        /*0e58*/ 	.word	0x000088b0


	//   ....[75]....
        /*0e5c*/ 	.word	0x00008920


	//   ....[76]....
        /*0e60*/ 	.word	0x000089d0


	//   ....[77]....
        /*0e64*/ 	.word	0x00008a90


	//   ....[78]....
        /*0e68*/ 	.word	0x00008b30


	//   ....[79]....
        /*0e6c*/ 	.word	0x00008b50


	//   ....[80]....
        /*0e70*/ 	.word	0x00008b80


	//   ....[81]....
        /*0e74*/ 	.word	0x00008bf0


	//   ....[82]....
        /*0e78*/ 	.word	0x00008c30


	//   ....[83]....
        /*0e7c*/ 	.word	0x00008cc0


	//   ....[84]....
        /*0e80*/ 	.word	0x00008dd0


	//   ....[85]....
        /*0e84*/ 	.word	0x00008e80


	//   ....[86]....
        /*0e88*/ 	.word	0x00008ec0


	//   ....[87]....
        /*0e8c*/ 	.word	0x00008f20


	//   ....[88]....
        /*0e90*/ 	.word	0x00008f30


	//   ....[89]....
        /*0e94*/ 	.word	0x00008f60


	//   ....[90]....
        /*0e98*/ 	.word	0x00008f70


	//   ....[91]....
        /*0e9c*/ 	.word	0x00008f80


	//   ....[92]....
        /*0ea0*/ 	.word	0x00009010


	//   ....[93]....
        /*0ea4*/ 	.word	0x000090b0


	//   ....[94]....
        /*0ea8*/ 	.word	0x000090e0


	//   ....[95]....
        /*0eac*/ 	.word	0x00009160


	//   ....[96]....
        /*0eb0*/ 	.word	0x000091b0


	//   ....[97]....
        /*0eb4*/ 	.word	0x000091e0


	//   ....[98]....
        /*0eb8*/ 	.word	0x00009290


	//   ....[99]....
        /*0ebc*/ 	.word	0x000092d0


	//   ....[100]....
        /*0ec0*/ 	.word	0x00009300


	//   ....[101]....
        /*0ec4*/ 	.word	0x00009350


	//   ....[102]....
        /*0ec8*/ 	.word	0x00009380


	//   ....[103]....
        /*0ecc*/ 	.word	0x000093b0


	//   ....[104]....
        /*0ed0*/ 	.word	0x00009400


	//   ....[105]....
        /*0ed4*/ 	.word	0x000094a0


	//   ....[106]....
        /*0ed8*/ 	.word	0x00009640


	//   ....[107]....
        /*0edc*/ 	.word	0x00009810


	//   ....[108]....
        /*0ee0*/ 	.word	0x00009870


	//   ....[109]....
        /*0ee4*/ 	.word	0x000098c0


	//   ....[110]....
        /*0ee8*/ 	.word	0x00009b90


	//   ....[111]....
        /*0eec*/ 	.word	0x00009bc0


	//   ....[112]....
        /*0ef0*/ 	.word	0x00009c00


	//   ....[113]....
        /*0ef4*/ 	.word	0x00009c10


	//   ....[114]....
        /*0ef8*/ 	.word	0x00009c20


	//   ....[115]....
        /*0efc*/ 	.word	0x00009c30


	//   ....[116]....
        /*0f00*/ 	.word	0x00009cb0


	//   ....[117]....
        /*0f04*/ 	.word	0x00009df0


	//   ....[118]....
        /*0f08*/ 	.word	0x00009e40


	//   ....[119]....
        /*0f0c*/ 	.word	0x0000a100


	//   ....[120]....
        /*0f10*/ 	.word	0x0000a110


	//   ....[121]....
        /*0f14*/ 	.word	0x0000a120


	//   ....[122]....
        /*0f18*/ 	.word	0x0000a130


	//   ....[123]....
        /*0f1c*/ 	.word	0x0000a150


	//   ....[124]....
        /*0f20*/ 	.word	0x0000a160


	//   ....[125]....
        /*0f24*/ 	.word	0x0000a170


	//   ....[126]....
        /*0f28*/ 	.word	0x0000a4d0


	//   ....[127]....
        /*0f2c*/ 	.word	0x0000a4e0


	//   ....[128]....
        /*0f30*/ 	.word	0x0000a4f0


	//   ....[129]....
        /*0f34*/ 	.word	0x0000a500


	//   ....[130]....
        /*0f38*/ 	.word	0x0000a510


	//   ....[131]....
        /*0f3c*/ 	.word	0x0000a520


	//   ....[132]....
        /*0f40*/ 	.word	0x0000a530


	//   ....[133]....
        /*0f44*/ 	.word	0x0000a540


	//   ....[134]....
        /*0f48*/ 	.word	0x0000ddf0


	//   ....[135]....
        /*0f4c*/ 	.word	0x0000e560


	//   ....[136]....
        /*0f50*/ 	.word	0x0000e5a0


	//   ....[137]....
        /*0f54*/ 	.word	0x0000e5f0


	//   ....[138]....
        /*0f58*/ 	.word	0x0000e640


	//   ....[139]....
        /*0f5c*/ 	.word	0x0000e650


	//   ....[140]....
        /*0f60*/ 	.word	0x0000e6d0


	//   ....[141]....
        /*0f64*/ 	.word	0x0000e700


	//   ....[142]....
        /*0f68*/ 	.word	0x0000e710


	//   ....[143]....
        /*0f6c*/ 	.word	0x0000e720


	//   ....[144]....
        /*0f70*/ 	.word	0x0000e770


	//   ....[145]....
        /*0f74*/ 	.word	0x0000e780


	//   ....[146]....
        /*0f78*/ 	.word	0x0000e7c0


	//   ....[147]....
        /*0f7c*/ 	.word	0x0000e870


	//   ....[148]....
        /*0f80*/ 	.word	0x0000e900


	//   ....[149]....
        /*0f84*/ 	.word	0x0000e910


	//   ....[150]....
        /*0f88*/ 	.word	0x0000e990


	//   ....[151]....
        /*0f8c*/ 	.word	0x0000ea10


	//   ....[152]....
        /*0f90*/ 	.word	0x0000ea60


	//   ....[153]....
        /*0f94*/ 	.word	0x0000eac0


	//   ....[154]....
        /*0f98*/ 	.word	0x0000eae0


	//   ....[155]....
        /*0f9c*/ 	.word	0x0000eb10


	//   ....[156]....
        /*0fa0*/ 	.word	0x0000eb40


	//   ....[157]....
        /*0fa4*/ 	.word	0x0000eb70


	//   ....[158]....
        /*0fa8*/ 	.word	0x0000eb90


	//   ....[159]....
        /*0fac*/ 	.word	0x0000ec00


	//   ....[160]....
        /*0fb0*/ 	.word	0x0000ec70


	//   ....[161]....
        /*0fb4*/ 	.word	0x0000ecc0


	//   ....[162]....
        /*0fb8*/ 	.word	0x0000ecd0


	//   ....[163]....
        /*0fbc*/ 	.word	0x0000ed00


	//   ....[164]....
        /*0fc0*/ 	.word	0x0000ed50


	//   ....[165]....
        /*0fc4*/ 	.word	0x0000ed70


	//   ....[166]....
        /*0fc8*/ 	.word	0x0000edc0


	//   ....[167]....
        /*0fcc*/ 	.word	0x0000ee20


	//   ....[168]....
        /*0fd0*/ 	.word	0x0000ee50


	//   ....[169]....
        /*0fd4*/ 	.word	0x0000ee80


	//   ....[170]....
        /*0fd8*/ 	.word	0x0000eef0


	//   ....[171]....
        /*0fdc*/ 	.word	0x0000ef30


	//   ....[172]....
        /*0fe0*/ 	.word	0x0000ef50


	//   ....[173]....
        /*0fe4*/ 	.word	0x0000ef80


	//   ....[174]....
        /*0fe8*/ 	.word	0x0000f0e0


	//   ....[175]....
        /*0fec*/ 	.word	0x0000f140


	//   ....[176]....
        /*0ff0*/ 	.word	0x0000f250


	//   ....[177]....
        /*0ff4*/ 	.word	0x0000f290


	//   ....[178]....
        /*0ff8*/ 	.word	0x0000f330


	//   ....[179]....
        /*0ffc*/ 	.word	0x0000f380


	//   ....[180]....
        /*1000*/ 	.word	0x0000f3d0


	//   ....[181]....
        /*1004*/ 	.word	0x0000f3f0


	//   ....[182]....
        /*1008*/ 	.word	0x0000f410


	//   ....[183]....
        /*100c*/ 	.word	0x0000f580


	//   ....[184]....
        /*1010*/ 	.word	0x0000f5e0


	//   ....[185]....
        /*1014*/ 	.word	0x0000f6c0


	//   ....[186]....
        /*1018*/ 	.word	0x0000f6e0


	//   ....[187]....
        /*101c*/ 	.word	0x0000f700


	//   ....[188]....
        /*1020*/ 	.word	0x0000f710


	//   ....[189]....
        /*1024*/ 	.word	0x0000f730


	//   ....[190]....
        /*1028*/ 	.word	0x0000fd00


	//   ....[191]....
        /*102c*/ 	.word	0x0000fd20


	//   ....[192]....
        /*1030*/ 	.word	0x0000fd40


	//   ....[193]....
        /*1034*/ 	.word	0x0000fd50


	//   ....[194]....
        /*1038*/ 	.word	0x0000fd60


	//   ....[195]....
        /*103c*/ 	.word	0x0000fd70


	//   ....[196]....
        /*1040*/ 	.word	0x0000fd80


	//   ....[197]....
        /*1044*/ 	.word	0x0000fda0


	//   ....[198]....
        /*1048*/ 	.word	0x000122f0


	//   ....[199]....
        /*104c*/ 	.word	0x00015a40


	//----- nvinfo : EIATTR_REG_RECONFIG
	.align		4
.L_628:
        /*1050*/ 	.byte	0x01, 0x54
	.zero		2


	//----- nvinfo : EIATTR_SYSCALL_OFFSETS
	.align		4
        /*1054*/ 	.byte	0x04, 0x46
        /*1056*/ 	.short	(.L_630 - .L_629)


	//   ....[0]....
.L_629:
        /*1058*/ 	.word	0x00001070


	//   ....[1]....
        /*105c*/ 	.word	0x00001160


	//   ....[2]....
        /*1060*/ 	.word	0x000012c0


	//   ....[3]....
        /*1064*/ 	.word	0x000013b0


	//----- nvinfo : EIATTR_MBARRIER_INSTR_OFFSETS
	.align		4
.L_630:
        /*1068*/ 	.byte	0x04, 0x39
        /*106a*/ 	.short	(.L_632 - .L_631)


	//   ....[0]....
.L_631:
        /*106c*/ 	.word	0x00000290
        /*1070*/ 	.word	0x000000ff
        /*1074*/ 	.word	0x00030c00
        /*1078*/ 	.short	0x0100
        /*107a*/ 	.byte	0x06
	.zero		1


	//   ....[1]....
        /*107c*/ 	.word	0x00000390
        /*1080*/ 	.word	0x000000ff
        /*1084*/ 	.word	0x00030c10
        /*1088*/ 	.short	0x0100
        /*108a*/ 	.byte	0x08
	.zero		1


	//   ....[2]....
        /*108c*/ 	.word	0x000003a0
        /*1090*/ 	.word	0x000000ff
        /*1094*/ 	.word	0x00030c20
        /*1098*/ 	.short	0x0100
        /*109a*/ 	.byte	0x08
	.zero		1


	//   ....[3]....
        /*109c*/ 	.word	0x000003b0
        /*10a0*/ 	.word	0x000000ff
        /*10a4*/ 	.word	0x00030c18
        /*10a8*/ 	.short	0x0100
        /*10aa*/ 	.byte	0x08
	.zero		1


	//   ....[4]....
        /*10ac*/ 	.word	0x000003c0
        /*10b0*/ 	.word	0x000000ff
        /*10b4*/ 	.word	0x00030c28
        /*10b8*/ 	.short	0x0100
        /*10ba*/ 	.byte	0x08
	.zero		1


	//   ....[5]....
        /*10bc*/ 	.word	0x000004f0
        /*10c0*/ 	.word	0x000000ff
        /*10c4*/ 	.word	0x00030c30
        /*10c8*/ 	.short	0x0100
        /*10ca*/ 	.byte	0x08
	.zero		1


	//   ....[6]....
        /*10cc*/ 	.word	0x00000500
        /*10d0*/ 	.word	0x000000ff
        /*10d4*/ 	.word	0x00030c40
        /*10d8*/ 	.short	0x0100
        /*10da*/ 	.byte	0x08
	.zero		1


	//   ....[7]....
        /*10dc*/ 	.word	0x00000510
        /*10e0*/ 	.word	0x000000ff
        /*10e4*/ 	.word	0x00030c38
        /*10e8*/ 	.short	0x0100
        /*10ea*/ 	.byte	0x08
	.zero		1


	//   ....[8]....
        /*10ec*/ 	.word	0x00000520
        /*10f0*/ 	.word	0x000000ff
        /*10f4*/ 	.word	0x00030c48
        /*10f8*/ 	.short	0x0100
        /*10fa*/ 	.byte	0x08
	.zero		1


	//   ....[9]....
        /*10fc*/ 	.word	0x00001450
        /*1100*/ 	.word	0x00000010
        /*1104*/ 	.word	0x00030c00
        /*1108*/ 	.short	0x010a
        /*110a*/ 	.byte	0x3f
	.zero		1


	//   ....[10]....
        /*110c*/ 	.word	0x00001580
        /*1110*/ 	.word	0x00000010
        /*1114*/ 	.word	0x00030c00
        /*1118*/ 	.short	0x010a
        /*111a*/ 	.byte	0x3f
	.zero		1


	//   ....[11]....
        /*111c*/ 	.word	0x00002030
        /*1120*/ 	.word	0x00000006
        /*1124*/ 	.word	0x00030c10
        /*1128*/ 	.short	0x010a
        /*112a*/ 	.byte	0x3f
	.zero		1


	//   ....[12]....
        /*112c*/ 	.word	0x000020a0
        /*1130*/ 	.word	0x00000006
        /*1134*/ 	.word	0x00030c10
        /*1138*/ 	.short	0x010a
        /*113a*/ 	.byte	0x3f
	.zero		1


	//   ....[13]....
        /*113c*/ 	.word	0x000024d0
        /*1140*/ 	.word	0x00000006
        /*1144*/ 	.word	0x00030c30
        /*1148*/ 	.short	0x010a
        /*114a*/ 	.byte	0x3f
	.zero		1


	//   ....[14]....
        /*114c*/ 	.word	0x00002510
        /*1150*/ 	.word	0x00000006
        /*1154*/ 	.word	0x00030c30
        /*1158*/ 	.short	0x010a
        /*115a*/ 	.byte	0x3f
	.zero		1


	//   ....[15]....
        /*115c*/ 	.word	0x00006bc0
        /*1160*/ 	.word	0x00000005
        /*1164*/ 	.word	0x00000000
        /*1168*/ 	.short	0x0101
        /*116a*/ 	.byte	0x3f
	.zero		1


	//   ....[16]....
        /*116c*/ 	.word	0x00007010
        /*1170*/ 	.word	0x00000006
        /*1174*/ 	.word	0x00000000
        /*1178*/ 	.short	0x0101
        /*117a*/ 	.byte	0x3f
	.zero		1


	//   ....[17]....
        /*117c*/ 	.word	0x00007940
        /*1180*/ 	.word	0x00000006
        /*1184*/ 	.word	0x00030c10
        /*1188*/ 	.short	0x010a
        /*118a*/ 	.byte	0x3f
	.zero		1


	//   ....[18]....
        /*118c*/ 	.word	0x000079c0
        /*1190*/ 	.word	0x00000006
        /*1194*/ 	.word	0x00030c10
        /*1198*/ 	.short	0x010a
        /*119a*/ 	.byte	0x3f
	.zero		1


	//   ....[19]....
        /*119c*/ 	.word	0x00007dd0
        /*11a0*/ 	.word	0x00000006
        /*11a4*/ 	.word	0x00030c30
        /*11a8*/ 	.short	0x010a
        /*11aa*/ 	.byte	0x3f
	.zero		1


	//   ....[20]....
        /*11ac*/ 	.word	0x00007e10
        /*11b0*/ 	.word	0x00000006
        /*11b4*/ 	.word	0x00030c30
        /*11b8*/ 	.short	0x010a
        /*11ba*/ 	.byte	0x3f
	.zero		1


	//   ....[21]....
        /*11bc*/ 	.word	0x0000ba30
        /*11c0*/ 	.word	0x00000005
        /*11c4*/ 	.word	0x00000000
        /*11c8*/ 	.short	0x0101
        /*11ca*/ 	.byte	0x3f
	.zero		1


	//   ....[22]....
        /*11cc*/ 	.word	0x0000bea0
        /*11d0*/ 	.word	0x00000006
        /*11d4*/ 	.word	0x00000000
        /*11d8*/ 	.short	0x0101
        /*11da*/ 	.byte	0x3f
	.zero		1


	//   ....[23]....
        /*11dc*/ 	.word	0x0000c740
        /*11e0*/ 	.word	0x00000006
        /*11e4*/ 	.word	0x00030c10
        /*11e8*/ 	.short	0x010a
        /*11ea*/ 	.byte	0x3f
	.zero		1


	//   ....[24]....
        /*11ec*/ 	.word	0x0000c7c0
        /*11f0*/ 	.word	0x00000006
        /*11f4*/ 	.word	0x00030c10
        /*11f8*/ 	.short	0x010a
        /*11fa*/ 	.byte	0x3f
	.zero		1


	//   ....[25]....
        /*11fc*/ 	.word	0x0000cbd0
        /*1200*/ 	.word	0x00000006
        /*1204*/ 	.word	0x00030c30
        /*1208*/ 	.short	0x010a
        /*120a*/ 	.byte	0x3f
	.zero		1


	//   ....[26]....
        /*120c*/ 	.word	0x0000cc10
        /*1210*/ 	.word	0x00000006
        /*1214*/ 	.word	0x00030c30
        /*1218*/ 	.short	0x010a
        /*121a*/ 	.byte	0x3f
	.zero		1


	//   ....[27]....
        /*121c*/ 	.word	0x000112e0
        /*1220*/ 	.word	0x00000005
        /*1224*/ 	.word	0x00000000
        /*1228*/ 	.short	0x0101
        /*122a*/ 	.byte	0x3f
	.zero		1


	//   ....[28]....
        /*122c*/ 	.word	0x00011760
        /*1230*/ 	.word	0x00000006
        /*1234*/ 	.word	0x00000000
        /*1238*/ 	.short	0x0101
        /*123a*/ 	.byte	0x3f
	.zero		1


	//   ....[29]....
        /*123c*/ 	.word	0x00014070
        /*1240*/ 	.word	0x0000000f
        /*1244*/ 	.word	0x00030c20
        /*1248*/ 	.short	0x010a
        /*124a*/ 	.byte	0x3f
	.zero		1


	//   ....[30]....
        /*124c*/ 	.word	0x00014660
        /*1250*/ 	.word	0x0000000f
        /*1254*/ 	.word	0x00030c40
        /*1258*/ 	.short	0x010a
        /*125a*/ 	.byte	0x3f
	.zero		1


	//   ....[31]....
        /*125c*/ 	.word	0x000148c0
        /*1260*/ 	.word	0x0000000f
        /*1264*/ 	.word	0x00030c28
        /*1268*/ 	.short	0x010a
        /*126a*/ 	.byte	0x3f
	.zero		1


	//   ....[32]....
        /*126c*/ 	.word	0x00014b20
        /*1270*/ 	.word	0x0000000f
        /*1274*/ 	.word	0x00030c48
        /*1278*/ 	.short	0x010a
        /*127a*/ 	.byte	0x3f
	.zero		1


	//   ....[33]....
        /*127c*/ 	.word	0x00014d20
        /*1280*/ 	.word	0x0000000f
        /*1284*/ 	.word	0x00030c20
        /*1288*/ 	.short	0x010a
        /*128a*/ 	.byte	0x3f
	.zero		1


	//   ....[34]....
        /*128c*/ 	.word	0x00014ff0
        /*1290*/ 	.word	0x0000000f
        /*1294*/ 	.word	0x00030c40
        /*1298*/ 	.short	0x010a
        /*129a*/ 	.byte	0x3f
	.zero		1


	//   ....[35]....
        /*129c*/ 	.word	0x00015220
        /*12a0*/ 	.word	0x0000000f
        /*12a4*/ 	.word	0x00030c28
        /*12a8*/ 	.short	0x010a
        /*12aa*/ 	.byte	0x3f
	.zero		1


	//   ....[36]....
        /*12ac*/ 	.word	0x000154c0
        /*12b0*/ 	.word	0x00000003
        /*12b4*/ 	.word	0x00030c40
        /*12b8*/ 	.short	0x010a
        /*12ba*/ 	.byte	0x3f
	.zero		1


	//   ....[37]....
        /*12bc*/ 	.word	0x000158a0
        /*12c0*/ 	.word	0x00000007
        /*12c4*/ 	.word	0x00000000
        /*12c8*/ 	.short	0x010a
        /*12ca*/ 	.byte	0x3f
	.zero		1


	//   ....[38]....
        /*12cc*/ 	.word	0x00015900
        /*12d0*/ 	.word	0x00000003
        /*12d4*/ 	.word	0x00000000
        /*12d8*/ 	.short	0x010a
        /*12da*/ 	.byte	0x3f
	.zero		1


	//   ....[39]....
        /*12dc*/ 	.word	0x00015960
        /*12e0*/ 	.word	0x00000005
        /*12e4*/ 	.word	0x00000000
        /*12e8*/ 	.short	0x010a
        /*12ea*/ 	.byte	0x3f
	.zero		1


	//   ....[40]....
        /*12ec*/ 	.word	0x00015990
        /*12f0*/ 	.word	0x00000003
        /*12f4*/ 	.word	0x00000000
        /*12f8*/ 	.short	0x010a
        /*12fa*/ 	.byte	0x3f
	.zero		1


	//   ....[41]....
        /*12fc*/ 	.word	0x00015a70
        /*1300*/ 	.word	0x00000010
        /*1304*/ 	.word	0x00030c00
        /*1308*/ 	.short	0x010a
        /*130a*/ 	.byte	0x3f
	.zero		1


	//   ....[42]....
        /*130c*/ 	.word	0x00015ac0
        /*1310*/ 	.word	0x00000006
        /*1314*/ 	.word	0x00030c10
        /*1318*/ 	.short	0x010a
        /*131a*/ 	.byte	0x3f
	.zero		1


	//   ....[43]....
        /*131c*/ 	.word	0x00015b10
        /*1320*/ 	.word	0x00000006
        /*1324*/ 	.word	0x00030c30
        /*1328*/ 	.short	0x010a
        /*132a*/ 	.byte	0x3f
	.zero		1


	//   ....[44]....
        /*132c*/ 	.word	0x00015b60
        /*1330*/ 	.word	0x00000006
        /*1334*/ 	.word	0x00030c10
        /*1338*/ 	.short	0x010a
        /*133a*/ 	.byte	0x3f
	.zero		1


	//   ....[45]....
        /*133c*/ 	.word	0x00015bb0
        /*1340*/ 	.word	0x00000006
        /*1344*/ 	.word	0x00030c30
        /*1348*/ 	.short	0x010a
        /*134a*/ 	.byte	0x3f
	.zero		1


	//   ....[46]....
        /*134c*/ 	.word	0x00015c00
        /*1350*/ 	.word	0x00000006
        /*1354*/ 	.word	0x00030c10
        /*1358*/ 	.short	0x010a
        /*135a*/ 	.byte	0x3f
	.zero		1


	//   ....[47]....
        /*135c*/ 	.word	0x00015c50
        /*1360*/ 	.word	0x00000006
        /*1364*/ 	.word	0x00030c30
        /*1368*/ 	.short	0x010a
        /*136a*/ 	.byte	0x3f
	.zero		1


	//   ....[48]....
        /*136c*/ 	.word	0x00015ca0
        /*1370*/ 	.word	0x0000000f
        /*1374*/ 	.word	0x00030c20
        /*1378*/ 	.short	0x010a
        /*137a*/ 	.byte	0x3f
	.zero		1


	//   ....[49]....
        /*137c*/ 	.word	0x00015cf0
        /*1380*/ 	.word	0x0000000f
        /*1384*/ 	.word	0x00030c40
        /*1388*/ 	.short	0x010a
        /*138a*/ 	.byte	0x3f
	.zero		1


	//   ....[50]....
        /*138c*/ 	.word	0x00015d40
        /*1390*/ 	.word	0x0000000f
        /*1394*/ 	.word	0x00030c28
        /*1398*/ 	.short	0x010a
        /*139a*/ 	.byte	0x3f
	.zero		1


	//   ....[51]....
        /*139c*/ 	.word	0x00015d90
        /*13a0*/ 	.word	0x0000000f
        /*13a4*/ 	.word	0x00030c48
        /*13a8*/ 	.short	0x010a
        /*13aa*/ 	.byte	0x3f
	.zero		1


	//   ....[52]....
        /*13ac*/ 	.word	0x00015df0
        /*13b0*/ 	.word	0x0000000f
        /*13b4*/ 	.word	0x00030c20
        /*13b8*/ 	.short	0x010a
        /*13ba*/ 	.byte	0x3f
	.zero		1


	//   ....[53]....
        /*13bc*/ 	.word	0x00015e40
        /*13c0*/ 	.word	0x0000000f
        /*13c4*/ 	.word	0x00030c40
        /*13c8*/ 	.short	0x010a
        /*13ca*/ 	.byte	0x3f
	.zero		1


	//   ....[54]....
        /*13cc*/ 	.word	0x00015e90
        /*13d0*/ 	.word	0x0000000f
        /*13d4*/ 	.word	0x00030c28
        /*13d8*/ 	.short	0x010a
        /*13da*/ 	.byte	0x3f
	.zero		1


	//   ....[55]....
        /*13dc*/ 	.word	0x00015ee0
        /*13e0*/ 	.word	0x00000003
        /*13e4*/ 	.word	0x00030c40
        /*13e8*/ 	.short	0x010a
        /*13ea*/ 	.byte	0x3f
	.zero		1


	//   ....[56]....
        /*13ec*/ 	.word	0x00015fb0
        /*13f0*/ 	.word	0x00000007
        /*13f4*/ 	.word	0x00000000
        /*13f8*/ 	.short	0x010a
        /*13fa*/ 	.byte	0x3f
	.zero		1


	//   ....[57]....
        /*13fc*/ 	.word	0x00016000
        /*1400*/ 	.word	0x00000003
        /*1404*/ 	.word	0x00000000
        /*1408*/ 	.short	0x010a
        /*140a*/ 	.byte	0x3f
	.zero		1


	//   ....[58]....
        /*140c*/ 	.word	0x00016050
        /*1410*/ 	.word	0x00000005
        /*1414*/ 	.word	0x00000000
        /*1418*/ 	.short	0x010a
        /*141a*/ 	.byte	0x3f
	.zero		1


	//----- nvinfo : EIATTR_NUM_MBARRIERS
	.align		4
.L_632:
        /*141c*/ 	.byte	0x03, 0x38
        /*141e*/ 	.short	0x0009


	//----- nvinfo : EIATTR_EXIT_INSTR_OFFSETS
	.align		4
        /*1420*/ 	.byte	0x04, 0x1c
        /*1422*/ 	.short	(.L_634 - .L_633)


	//   ....[0]....
.L_633:
        /*1424*/ 	.word	0x000159e0


	//----- nvinfo : EIATTR_MAX_THREADS
	.align		4
.L_634:
        /*1428*/ 	.byte	0x04, 0x05
        /*142a*/ 	.short	(.L_636 - .L_635)
.L_635:
        /*142c*/ 	.word	0x00000180
        /*1430*/ 	.word	0x00000001
        /*1434*/ 	.word	0x00000001


	//----- nvinfo : EIATTR_CRS_STACK_SIZE
	.align		4
.L_636:
        /*1438*/ 	.byte	0x04, 0x1e
        /*143a*/ 	.short	(.L_638 - .L_637)
.L_637:
        /*143c*/ 	.word	0x00000000


	//----- nvinfo : EIATTR_CBANK_PARAM_SIZE
	.align		4
.L_638:
        /*1440*/ 	.byte	0x03, 0x19
        /*1442*/ 	.short	0x06f0


	//----- nvinfo : EIATTR_PARAM_CBANK
	.align		4
        /*1444*/ 	.byte	0x04, 0x0a
        /*1446*/ 	.short	(.L_640 - .L_639)
	.align		4
.L_639:
        /*1448*/ 	.word	index@(.nv.constant0._ZN7cutlass13device_kernelIN5flash11enable_sm90INS1_16FlashAttnBwdSm90INS1_25CollectiveMainloopBwdSm90ILi2ELi2ELi2EN4cute5tupleIJNS5_1CILi1EEES8_S8_EEENS6_IJNS7_ILi128EEESA_NS7_ILi64EEEEEENS_6half_tEfNS_4arch4Sm90ELb0ELb1ELb1ELb1ELb0ELb1ELb0ELb0ELi2ELi1ELi2ELi2ELb0EEENS1_24CollectiveEpilogueBwdGQAISC_fSF_Li256ELb1ELb0EEENS1_19SingleTileSchedulerILb1ELb0ELb0ELi128EEEEEEEEEvNT_6ParamsE)
        /*144c*/ 	.short	0x0210
        /*144e*/ 	.short	0x06f0


	//----- nvinfo : EIATTR_SW_WAR
	.align		4
.L_640:
        /*1450*/ 	.byte	0x04, 0x36
        /*1452*/ 	.short	(.L_642 - .L_641)
.L_641:
        /*1454*/ 	.word	0x00000008
.L_642:


//--------------------- .nv.info._ZN7cutlass13device_kernelIN5flash32FlashAttnBwdPostprocessConvertdQIN4cute5tupleIJNS3_1CILi128EEENS5_ILi64EEEEEENS_6half_tEfNS_4arch4Sm90ELi256ENS3_8TiledMMAINS3_8MMA_AtomIJNS3_4SM904GMMA25MMA_64x64x16_F32F16F16_SSILNSF_5MajorE0ELSH_1ELNSF_7ScaleInE1ELSI_1EEEEEENS3_6LayoutINS4_IJNS5_ILi2EEENS5_ILi1EEESN_EEENS4_IJSN_NS5_ILi0EEESP_EEEEENS4_IJNS3_10UnderscoreESS_SS_EEEEELb0EEEEEvNT_6ParamsE --------------------------
	.section	.nv.info._ZN7cutlass13device_kernelIN5flash32FlashAttnBwdPostprocessConvertdQIN4cute5tupleIJNS3_1CILi128EEENS5_ILi64EEEEEENS_6half_tEfNS_4arch4Sm90ELi256ENS3_8TiledMMAINS3_8MMA_AtomIJNS3_4SM904GMMA25MMA_64x64x16_F32F16F16_SSILNSF_5MajorE0ELSH_1ELNSF_7ScaleInE1ELSI_1EEEEEENS3_6LayoutINS4_IJNS5_ILi2EEENS5_ILi1EEESN_EEENS4_IJSN_NS5_ILi0EEESP_EEEEENS4_IJNS3_10UnderscoreESS_SS_EEEEELb0EEEEEvNT_6ParamsE,"",@"SHT_CUDA_INFO"
	.sectionflags	@""
	.align	4


	//----- nvinfo : EIATTR_CUDA_API_VERSION
	.align		4
        /*0000*/ 	.byte	0x04, 0x37
        /*0002*/ 	.short	(.L_644 - .L_643)
.L_643:
        /*0004*/ 	.word	0x00000082


	//----- nvinfo : EIATTR_KPARAM_INFO
	.align		4
.L_644:
        /*0008*/ 	.byte	0x04, 0x17
        /*000a*/ 	.short	(.L_646 - .L_645)
.L_645:
        /*000c*/ 	.word	0x00000000
        /*0010*/ 	.short	0x0000
        /*0012*/ 	.short	0x0000
        /*0014*/ 	.byte	0x00, 0xf0, 0xc1, 0x01


	//----- nvinfo : EIATTR_SPARSE_MMA_MASK
	.align		4
.L_646:
        /*0018*/ 	.byte	0x03, 0x50
        /*001a*/ 	.short	0x0000


	//----- nvinfo : EIATTR_MAXREG_COUNT
	.align		4
        /*001c*/ 	.byte	0x03, 0x1b
        /*001e*/ 	.short	0x0080


	//----- nvinfo : EIATTR_NUM_BARRIERS
	.align		4
        /*0020*/ 	.byte	0x02, 0x4c
        /*0022*/ 	.byte	0x01
	.zero		1


	//----- nvinfo : EIATTR_MERCURY_ISA_VERSION
	.align		4
        /*0024*/ 	.byte	0x03, 0x5f
        /*0026*/ 	.short	0x0101


	//----- nvinfo : EIATTR_MBARRIER_INSTR_OFFSETS
	.align		4
        /*0028*/ 	.byte	0x04, 0x39
        /*002a*/ 	.short	(.L_648 - .L_647)


	//   ....[0]....
.L_647:
        /*002c*/ 	.word	0x000004a0
        /*0030*/ 	.word	0x000000ff
        /*0034*/ 	.word	0x0000c000
        /*0038*/ 	.short	0x0100
        /*003a*/ 	.byte	0x06
	.zero		1


	//   ....[1]....
        /*003c*/ 	.word	0x000005b0
        /*0040*/ 	.word	0x00000029
        /*0044*/ 	.word	0x0000c000
        /*0048*/ 	.short	0x010a
        /*004a*/ 	.byte	0x3f
	.zero		1


	//----- nvinfo : EIATTR_NUM_MBARRIERS
	.align		4
.L_648:
        /*004c*/ 	.byte	0x03, 0x38
        /*004e*/ 	.short	0x0001


	//----- nvinfo : EIATTR_EXIT_INSTR_OFFSETS
	.align		4
        /*0050*/ 	.byte	0x04, 0x1c
        /*0052*/ 	.short	(.L_650 - .L_649)


	//   ....[0]....
.L_649:
        /*0054*/ 	.word	0x000001b0


	//   ....[1]....
        /*0058*/ 	.word	0x000011a0


	//   ....[2]....
        /*005c*/ 	.word	0x00001270


	//----- nvinfo : EIATTR_MAX_THREADS
	.align		4
.L_650:
        /*0060*/ 	.byte	0x04, 0x05
        /*0062*/ 	.short	(.L_652 - .L_651)
.L_651:
        /*0064*/ 	.word	0x00000100
        /*0068*/ 	.word	0x00000001
        /*006c*/ 	.word	0x00000001


	//----- nvinfo : EIATTR_CRS_STACK_SIZE
	.align		4
.L_652:
        /*0070*/ 	.byte	0x04, 0x1e
        /*0072*/ 	.short	(.L_654 - .L_653)
.L_653:
        /*0074*/ 	.word	0x00000000


	//----- nvinfo : EIATTR_CBANK_PARAM_SIZE
	.align		4
.L_654:
        /*0078*/ 	.byte	0x03, 0x19
        /*007a*/ 	.short	0x0070


	//----- nvinfo : EIATTR_PARAM_CBANK
	.align		4
        /*007c*/ 	.byte	0x04, 0x0a
        /*007e*/ 	.short	(.L_656 - .L_655)
	.align		4
.L_655:
        /*0080*/ 	.word	index@(.nv.constant0._ZN7cutlass13device_kernelIN5flash32FlashAttnBwdPostprocessConvertdQIN4cute5tupleIJNS3_1CILi128EEENS5_ILi64EEEEEENS_6half_tEfNS_4arch4Sm90ELi256ENS3_8TiledMMAINS3_8MMA_AtomIJNS3_4SM904GMMA25MMA_64x64x16_F32F16F16_SSILNSF_5MajorE0ELSH_1ELNSF_7ScaleInE1ELSI_1EEEEEENS3_6LayoutINS4_IJNS5_ILi2EEENS5_ILi1EEESN_EEENS4_IJSN_NS5_ILi0EEESP_EEEEENS4_IJNS3_10UnderscoreESS_SS_EEEEELb0EEEEEvNT_6ParamsE)
        /*0084*/ 	.short	0x0210
        /*0086*/ 	.short	0x0070


	//----- nvinfo : EIATTR_SW_WAR
	.align		4
.L_656:
        /*0088*/ 	.byte	0x04, 0x36
        /*008a*/ 	.short	(.L_658 - .L_657)
.L_657:
        /*008c*/ 	.word	0x00000008
.L_658:


//--------------------- .nv.info._ZN7cutlass13device_kernelIN5flash11enable_sm90INS1_16FlashAttnBwdSm90INS1_25CollectiveMainloopBwdSm90ILi2ELi2ELi2EN4cute5tupleIJNS5_1CILi1EEES8_S8_EEENS6_IJNS7_ILi128EEESA_NS7_ILi64EEEEEENS_6half_tEfNS_4arch4Sm90ELb0ELb1ELb1ELb1ELb1ELb1ELb0ELb0ELi2ELi1ELi2ELi2ELb0EEENS1_24CollectiveEpilogueBwdGQAISC_fSF_Li256ELb1ELb1EEENS1_19SingleTileSchedulerILb1ELb0ELb0ELi128EEEEEEEEEvNT_6ParamsE --------------------------
	.section	.nv.info._ZN7cutlass13device_kernelIN5flash11enable_sm90INS1_16FlashAttnBwdSm90INS1_25CollectiveMainloopBwdSm90ILi2ELi2ELi2EN4cute5tupleIJNS5_1CILi1EEES8_S8_EEENS6_IJNS7_ILi128EEESA_NS7_ILi64EEEEEENS_6half_tEfNS_4arch4Sm90ELb0ELb1ELb1ELb1ELb1ELb1ELb0ELb0ELi2ELi1ELi2ELi2ELb0EEENS1_24CollectiveEpilogueBwdGQAISC_fSF_Li256ELb1ELb1EEENS1_19SingleTileSchedulerILb1ELb0ELb0ELi128EEEEEEEEEvNT_6ParamsE,"",@"SHT_CUDA_INFO"
	.sectionflags	@""
	.align	4


	//----- nvinfo : EIATTR_CUDA_API_VERSION
	.align		4
        /*0000*/ 	.byte	0x04, 0x37
        /*0002*/ 	.short	(.L_660 - .L_659)
.L_659:
        /*0004*/ 	.word	0x00000082


	//----- nvinfo : EIATTR_KPARAM_INFO
	.align		4
.L_660:
        /*0008*/ 	.byte	0x04, 0x17
        /*000a*/ 	.short	(.L_662 - .L_661)
.L_661:
        /*000c*/ 	.word	0x00000000
        /*0010*/ 	.short	0x0000
        /*0012*/ 	.short	0x0070
        /*0014*/ 	.byte	0x00, 0xf0, 0x01, 0x1a


	//----- nvinfo : EIATTR_SPARSE_MMA_MASK
	.align		4
.L_662:
        /*0018*/ 	.byte	0x03, 0x50
        /*001a*/ 	.short	0x0000


	//----- nvinfo : EIATTR_MAXREG_COUNT
	.align		4
        /*001c*/ 	.byte	0x03, 0x1b
        /*001e*/ 	.short	0x00a8


	//----- nvinfo : EIATTR_NUM_BARRIERS
	.align		4
        /*0020*/ 	.byte	0x02, 0x4c
        /*0022*/ 	.byte	0x10
	.zero		1


	//----- nvinfo : EIATTR_EXTERNS
	.align		4
        /*0024*/ 	.byte	0x04, 0x0f
        /*0026*/ 	.short	(.L_664 - .L_663)


	//   ....[0]....
	.align		4
.L_663:
        /*0028*/ 	.word	index@(__assertfail)


	//----- nvinfo : EIATTR_ANNOTATIONS
	.align		4
.L_664:
        /*002c*/ 	.byte	0x04, 0x55
        /*002e*/ 	.short	(.L_666 - .L_665)


	//   ....[0]....
.L_665:
        /* <DEDUP_REMOVED lines=155> */


	//----- nvinfo : EIATTR_MERCURY_ISA_VERSION
	.align		4
.L_666:
        /*09d0*/ 	.byte	0x03, 0x5f
        /*09d2*/ 	.short	0x0101


	//----- nvinfo : EIATTR_INT_WARP_WIDE_INSTR_OFFSETS
	.align		4
        /*09d4*/ 	.byte	0x04, 0x31
        /*09d6*/ 	.short	(.L_668 - .L_667)


	//   ....[0]....
.L_667:
        /*09d8*/ 	.word	0x00000190


	//   ....[1]....
        /*09dc*/ 	.word	0x000001c0


	//   ....[2]....
        /*09e0*/ 	.word	0x000135c0


	//   ....[3]....
        /*09e4*/ 	.word	0x00013c10


	//   ....[4]....
        /*09e8*/ 	.word	0x000140c0


	//   ....[5]....
        /*09ec*/ 	.word	0x00014380


	//   ....[6]....
        /*09f0*/ 	.word	0x000145e0


	//   ....[7]....
        /*09f4*/ 	.word	0x00014770


	//----- nvinfo : EIATTR_COOP_GROUP_MASK_REGIDS
	.align		4
.L_668:
        /*09f8*/ 	.byte	0x04, 0x29
        /*09fa*/ 	.short	(.L_670 - .L_669)


	//   ....[0]....
.L_669:
        /*09fc*/ 	.word	0xffffffff


	//   ....[1]....
        /*0a00*/ 	.word	0xffffffff


	//   ....[2]....
        /*0a04*/ 	.word	0xffffffff


	//   ....[3]....
        /*0a08*/ 	.word	0xffffffff


	//   ....[4]....
        /*0a0c*/ 	.word	0xffffffff


	//   ....[5]....
        /*0a10*/ 	.word	0xffffffff


	//   ....[6]....
        /*0a14*/ 	.word	0xffffffff


	//   ....[7]....
        /*0a18*/ 	.word	0xffffffff


	//   ....[8]....
        /*0a1c*/ 	.word	0xffffffff


	//   ....[9]....
        /*0a20*/ 	.word	0xffffffff


	//   ....[10]....
        /*0a24*/ 	.word	0xffffffff


	//   ....[11]....
        /*0a28*/ 	.word	0xffffffff


	//   ....[12]....
        /*0a2c*/ 	.word	0xffffffff


	//   ....[13]....
        /*0a30*/ 	.word	0xffffffff


	//   ....[14]....
        /*0a34*/ 	.word	0xffffffff


	//   ....[15]....
        /*0a38*/ 	.word	0xffffffff


	//   ....[16]....
        /*0a3c*/ 	.word	0xffffffff


	//   ....[17]....
        /*0a40*/ 	.word	0xffffffff


	//   ....[18]....
        /*0a44*/ 	.word	0xffffffff


	//   ....[19]....
        /*0a48*/ 	.word	0xffffffff


	//   ....[20]....
        /*0a4c*/ 	.word	0xffffffff


	//   ....[21]....
        /*0a50*/ 	.word	0xffffffff


	//   ....[22]....
        /*0a54*/ 	.word	0xffffffff


	//   ....[23]....
        /*0a58*/ 	.word	0xffffffff


	//   ....[24]....
        /*0a5c*/ 	.word	0xffffffff


	//   ....[25]....
        /*0a60*/ 	.word	0xffffffff


	//   ....[26]....
        /*0a64*/ 	.word	0xffffffff


	//   ....[27]....
        /*0a68*/ 	.word	0xffffffff


	//   ....[28]....
        /*0a6c*/ 	.word	0xffffffff


	//   ....[29]....
        /*0a70*/ 	.word	0xffffffff


	//   ....[30]....
        /*0a74*/ 	.word	0xffffffff


	//   ....[31]....
        /*0a78*/ 	.word	0xffffffff


	//   ....[32]....
        /*0a7c*/ 	.word	0xffffffff


	//   ....[33]....
        /*0a80*/ 	.word	0xffffffff


	//   ....[34]....
        /*0a84*/ 	.word	0xffffffff


	//   ....[35]....
        /*0a88*/ 	.word	0xffffffff


	//   ....[36]....
        /*0a8c*/ 	.word	0xffffffff


	//   ....[37]....
        /*0a90*/ 	.word	0xffffffff


	//   ....[38]....
        /*0a94*/ 	.word	0xffffffff


	//   ....[39]....
        /*0a98*/ 	.word	0xffffffff


	//   ....[40]....
        /*0a9c*/ 	.word	0xffffffff


	//   ....[41]....
        /*0aa0*/ 	.word	0xffffffff


	//   ....[42]....
        /*0aa4*/ 	.word	0xffffffff


	//   ....[43]....
        /*0aa8*/ 	.word	0xffffffff


	//   ....[44]....
        /*0aac*/ 	.word	0xffffffff


	//   ....[45]....
        /*0ab0*/ 	.word	0xffffffff


	//   ....[46]....
        /*0ab4*/ 	.word	0xffffffff


	//   ....[47]....
        /*0ab8*/ 	.word	0xffffffff


	//   ....[48]....
        /*0abc*/ 	.word	0xffffffff


	//   ....[49]....
        /*0ac0*/ 	.word	0xffffffff


	//   ....[50]....
        /*0ac4*/ 	.word	0xffffffff


	//   ....[51]....
        /*0ac8*/ 	.word	0xffffffff


	//   ....[52]....
        /*0acc*/ 	.word	0xffffffff


	//   ....[53]....
        /*0ad0*/ 	.word	0xffffffff


	//   ....[54]....
        /*0ad4*/ 	.word	0xffffffff


	//   ....[55]....
        /*0ad8*/ 	.word	0xffffffff


	//   ....[56]....
        /*0adc*/ 	.word	0xffffffff


	//   ....[57]....
        /*0ae0*/ 	.word	0xffffffff


	//   ....[58]....
        /*0ae4*/ 	.word	0xffffffff


	//   ....[59]....
        /*0ae8*/ 	.word	0xffffffff


	//   ....[60]....
        /*0aec*/ 	.word	0xffffffff


	//   ....[61]....
        /*0af0*/ 	.word	0xffffffff


	//   ....[62]....
        /*0af4*/ 	.word	0xffffffff


	//   ....[63]....
        /*0af8*/ 	.word	0xffffffff


	//   ....[64]....
        /*0afc*/ 	.word	0xffffffff


	//   ....[65]....
        /*0b00*/ 	.word	0xffffffff


	//   ....[66]....
        /*0b04*/ 	.word	0xffffffff


	//   ....[67]....
        /*0b08*/ 	.word	0xffffffff


	//   ....[68]....
        /*0b0c*/ 	.word	0xffffffff


	//   ....[69]....
        /*0b10*/ 	.word	0xffffffff


	//   ....[70]....
        /*0b14*/ 	.word	0xffffffff


	//   ....[71]....
        /*0b18*/ 	.word	0xffffffff


	//   ....[72]....
        /*0b1c*/ 	.word	0xffffffff


	//   ....[73]....
        /*0b20*/ 	.word	0xffffffff


	//   ....[74]....
        /*0b24*/ 	.word	0xffffffff


	//   ....[75]....
        /*0b28*/ 	.word	0xffffffff


	//   ....[76]....
        /*0b2c*/ 	.word	0xffffffff


	//   ....[77]....
        /*0b30*/ 	.word	0xffffffff


	//   ....[78]....
        /*0b34*/ 	.word	0xffffffff


	//   ....[79]....
        /*0b38*/ 	.word	0xffffffff


	//   ....[80]....
        /*0b3c*/ 	.word	0xffffffff


	//   ....[81]....
        /*0b40*/ 	.word	0xffffffff


	//   ....[82]....
        /*0b44*/ 	.word	0xffffffff


	//   ....[83]....
        /*0b48*/ 	.word	0xffffffff


	//   ....[84]....
        /*0b4c*/ 	.word	0xffffffff


	//   ....[85]....
        /*0b50*/ 	.word	0xffffffff


	//   ....[86]....
        /*0b54*/ 	.word	0xffffffff


	//   ....[87]....
        /*0b58*/ 	.word	0xffffffff


	//   ....[88]....
        /*0b5c*/ 	.word	0xffffffff


	//   ....[89]....
        /*0b60*/ 	.word	0xffffffff


	//   ....[90]....
        /*0b64*/ 	.word	0xffffffff


	//   ....[91]....
        /*0b68*/ 	.word	0xffffffff


	//   ....[92]....
        /*0b6c*/ 	.word	0xffffffff


	//   ....[93]....
        /*0b70*/ 	.word	0xffffffff


	//   ....[94]....
        /*0b74*/ 	.word	0xffffffff


	//   ....[95]....
        /*0b78*/ 	.word	0xffffffff


	//   ....[96]....
        /*0b7c*/ 	.word	0xffffffff


	//   ....[97]....
        /*0b80*/ 	.word	0xffffffff


	//   ....[98]....
        /*0b84*/ 	.word	0xffffffff


	//   ....[99]....
        /*0b88*/ 	.word	0xffffffff


	//   ....[100]....
        /*0b8c*/ 	.word	0xffffffff


	//   ....[101]....
        /*0b90*/ 	.word	0xffffffff


	//   ....[102]....
        /*0b94*/ 	.word	0xffffffff


	//   ....[103]....
        /*0b98*/ 	.word	0xffffffff


	//   ....[104]....
        /*0b9c*/ 	.word	0xffffffff


	//   ....[105]....
        /*0ba0*/ 	.word	0xffffffff


	//   ....[106]....
        /*0ba4*/ 	.word	0xffffffff


	//   ....[107]....
        /*0ba8*/ 	.word	0xffffffff


	//   ....[108]....
        /*0bac*/ 	.word	0xffffffff


	//   ....[109]....
        /*0bb0*/ 	.word	0xffffffff


	//   ....[110]....
        /*0bb4*/ 	.word	0xffffffff


	//   ....[111]....
        /*0bb8*/ 	.word	0xffffffff


	//   ....[112]....
        /*0bbc*/ 	.word	0xffffffff


	//   ....[113]....
        /*0bc0*/ 	.word	0xffffffff


	//   ....[114]....
        /*0bc4*/ 	.word	0xffffffff


	//   ....[115]....
        /*0bc8*/ 	.word	0xffffffff


	//   ....[116]....
        /*0bcc*/ 	.word	0xffffffff


	//   ....[117]....
        /*0bd0*/ 	.word	0xffffffff


	//   ....[118]....
        /*0bd4*/ 	.word	0xffffffff


	//   ....[119]....
        /*0bd8*/ 	.word	0xffffffff


	//   ....[120]....
        /*0bdc*/ 	.word	0xffffffff


	//   ....[121]....
        /*0be0*/ 	.word	0xffffffff


	//   ....[122]....
        /*0be4*/ 	.word	0xffffffff


	//   ....[123]....
        /*0be8*/ 	.word	0xffffffff


	//   ....[124]....
        /*0bec*/ 	.word	0xffffffff


	//   ....[125]....
        /*0bf0*/ 	.word	0xffffffff


	//   ....[126]....
        /*0bf4*/ 	.word	0xffffffff


	//   ....[127]....
        /*0bf8*/ 	.word	0xffffffff


	//   ....[128]....
        /*0bfc*/ 	.word	0xffffffff


	//   ....[129]....
        /*0c00*/ 	.word	0xffffffff


	//   ....[130]....
        /*0c04*/ 	.word	0xffffffff


	//   ....[131]....
        /*0c08*/ 	.word	0xffffffff


	//   ....[132]....
        /*0c0c*/ 	.word	0xffffffff


	//   ....[133]....
        /*0c10*/ 	.word	0xffffffff


	//   ....[134]....
        /*0c14*/ 	.word	0xffffffff


	//   ....[135]....
        /*0c18*/ 	.word	0xffffffff


	//   ....[136]....
        /*0c1c*/ 	.word	0xffffffff


	//   ....[137]....
        /*0c20*/ 	.word	0xffffffff


	//   ....[138]....
        /*0c24*/ 	.word	0xffffffff


	//   ....[139]....
        /*0c28*/ 	.word	0xffffffff


	//   ....[140]....
        /*0c2c*/ 	.word	0xffffffff


	//   ....[141]....
        /*0c30*/ 	.word	0xffffffff


	//   ....[142]....
        /*0c34*/ 	.word	0xffffffff


	//   ....[143]....
        /*0c38*/ 	.word	0xffffffff


	//   ....[144]....
        /*0c3c*/ 	.word	0xffffffff


	//   ....[145]....
        /*0c40*/ 	.word	0xffffffff


	//   ....[146]....
        /*0c44*/ 	.word	0xffffffff


	//   ....[147]....
        /*0c48*/ 	.word	0xffffffff


	//   ....[148]....
        /*0c4c*/ 	.word	0xffffffff


	//   ....[149]....
        /*0c50*/ 	.word	0xffffffff


	//   ....[150]....
        /*0c54*/ 	.word	0xffffffff


	//   ....[151]....
        /*0c58*/ 	.word	0xffffffff


	//   ....[152]....
        /*0c5c*/ 	.word	0xffffffff


	//   ....[153]....
        /*0c60*/ 	.word	0xffffffff


	//   ....[154]....
        /*0c64*/ 	.word	0xffffffff


	//   ....[155]....
        /*0c68*/ 	.word	0xffffffff


	//   ....[156]....
        /*0c6c*/ 	.word	0xffffffff


	//   ....[157]....
        /*0c70*/ 	.word	0xffffffff


	//   ....[158]....
        /*0c74*/ 	.word	0xffffffff


	//   ....[159]....
        /*0c78*/ 	.word	0xffffffff


	//   ....[160]....
        /*0c7c*/ 	.word	0xffffffff


	//   ....[161]....
        /*0c80*/ 	.word	0xffffffff


	//   ....[162]....
        /*0c84*/ 	.word	0xffffffff


	//   ....[163]....
        /*0c88*/ 	.word	0xffffffff


	//   ....[164]....
        /*0c8c*/ 	.word	0xffffffff


	//   ....[165]....
        /*0c90*/ 	.word	0xffffffff


	//   ....[166]....
        /*0c94*/ 	.word	0xffffffff


	//   ....[167]....
        /*0c98*/ 	.word	0xffffffff


	//   ....[168]....
        /*0c9c*/ 	.word	0xffffffff


	//   ....[169]....
        /*0ca0*/ 	.word	0xffffffff


	//   ....[170]....
        /*0ca4*/ 	.word	0xffffffff


	//   ....[171]....
        /*0ca8*/ 	.word	0xffffffff


	//   ....[172]....
        /*0cac*/ 	.word	0xffffffff


	//   ....[173]....
        /*0cb0*/ 	.word	0xffffffff


	//   ....[174]....
        /*0cb4*/ 	.word	0xffffffff


	//   ....[175]....
        /*0cb8*/ 	.word	0xffffffff


	//   ....[176]....
        /*0cbc*/ 	.word	0xffffffff


	//   ....[177]....
        /*0cc0*/ 	.word	0xffffffff


	//   ....[178]....
        /*0cc4*/ 	.word	0xffffffff


	//   ....[179]....
        /*0cc8*/ 	.word	0xffffffff


	//   ....[180]....
        /*0ccc*/ 	.word	0xffffffff


	//   ....[181]....
        /*0cd0*/ 	.word	0xffffffff


	//   ....[182]....
        /*0cd4*/ 	.word	0xffffffff


	//   ....[183]....
        /*0cd8*/ 	.word	0xffffffff


	//   ....[184]....
        /*0cdc*/ 	.word	0xffffffff


	//   ....[185]....
        /*0ce0*/ 	.word	0xffffffff


	//   ....[186]....
        /*0ce4*/ 	.word	0xffffffff


	//   ....[187]....
        /*0ce8*/ 	.word	0xffffffff


	//   ....[188]....
        /*0cec*/ 	.word	0xffffffff


	//   ....[189]....
        /*0cf0*/ 	.word	0xffffffff


	//   ....[190]....
        /*0cf4*/ 	.word	0xffffffff


	//   ....[191]....
        /*0cf8*/ 	.word	0xffffffff


	//   ....[192]....
        /*0cfc*/ 	.word	0xffffffff


	//   ....[193]....
        /*0d00*/ 	.word	0xffffffff


	//   ....[194]....
        /*0d04*/ 	.word	0xffffffff


	//   ....[195]....
        /*0d08*/ 	.word	0xffffffff


	//   ....[196]....
        /*0d0c*/ 	.word	0xffffffff


	//   ....[197]....
        /*0d10*/ 	.word	0xffffffff


	//   ....[198]....
        /*0d14*/ 	.word	0xffffffff


	//   ....[199]....
        /*0d18*/ 	.word	0xffffffff


	//   ....[200]....
        /*0d1c*/ 	.word	0xffffffff


	//   ....[201]....
        /*0d20*/ 	.word	0xffffffff


	//   ....[202]....
        /*0d24*/ 	.word	0xffffffff


	//   ....[203]....
        /*0d28*/ 	.word	0xffffffff


	//   ....[204]....
        /*0d2c*/ 	.word	0xffffffff


	//   ....[205]....
        /*0d30*/ 	.word	0xffffffff


	//   ....[206]....
        /*0d34*/ 	.word	0xffffffff


	//   ....[207]....
        /*0d38*/ 	.word	0xffffffff


	//   ....[208]....
        /*0d3c*/ 	.word	0xffffffff


	//   ....[209]....
        /*0d40*/ 	.word	0xffffffff


	//   ....[210]....
        /*0d44*/ 	.word	0xffffffff


	//   ....[211]....
        /*0d48*/ 	.word	0xffffffff


	//   ....[212]....
        /*0d4c*/ 	.word	0x0500000f


	//   ....[213]....
        /*0d50*/ 	.word	0x0500000f


	//   ....[214]....
        /*0d54*/ 	.word	0x0500000f


	//   ....[215]....
        /*0d58*/ 	.word	0x0500000f


	//   ....[216]....
        /*0d5c*/ 	.word	0x0500000f


	//   ....[217]....
        /*0d60*/ 	.word	0x0500000f


	//----- nvinfo : EIATTR_COOP_GROUP_INSTR_OFFSETS
	.align		4
.L_670:
        /*0d64*/ 	.byte	0x04, 0x28
        /*0d66*/ 	.short	(.L_672 - .L_671)


	//   ....[0]....
.L_671:
        /*0d68*/ 	.word	0x00000070


	//   ....[1]....
        /*0d6c*/ 	.word	0x000001a0


	//   ....[2]....
        /*0d70*/ 	.word	0x000001f0


	//   ....[3]....
        /*0d74*/ 	.word	0x000003e0


	//   ....[4]....
        /*0d78*/ 	.word	0x00000620


	//   ....[5]....
        /*0d7c*/ 	.word	0x00001410


	//   ....[6]....
        /*0d80*/ 	.word	0x00003700


	//   ....[7]....
        /*0d84*/ 	.word	0x00003d40


	//   ....[8]....
        /*0d88*/ 	.word	0x00003f60


	//   ....[9]....
        /*0d8c*/ 	.word	0x00003f90


	//   ....[10]....
        /*0d90*/ 	.word	0x00003fc0


	//   ....[11]....
        /*0d94*/ 	.word	0x00004000


	//   ....[12]....
        /*0d98*/ 	.word	0x00004040


	//   ....[13]....
        /*0d9c*/ 	.word	0x00004120


	//   ....[14]....
        /*0da0*/ 	.word	0x00004160


	//   ....[15]....
        /*0da4*/ 	.word	0x00004190


	//   ....[16]....
        /*0da8*/ 	.word	0x000041a0


	//   ....[17]....
        /*0dac*/ 	.word	0x000041c0


	//   ....[18]....
        /*0db0*/ 	.word	0x000041d0


	//   ....[19]....
        /*0db4*/ 	.word	0x00004240


	//   ....[20]....
        /*0db8*/ 	.word	0x00004280


	//   ....[21]....
        /*0dbc*/ 	.word	0x000042c0


	//   ....[22]....
        /*0dc0*/ 	.word	0x00004300


	//   ....[23]....
        /*0dc4*/ 	.word	0x00004350


	//   ....[24]....
        /*0dc8*/ 	.word	0x00004450


	//   ....[25]....
        /*0dcc*/ 	.word	0x000044b0


	//   ....[26]....
        /*0dd0*/ 	.word	0x000044e0


	//   ....[27]....
        /*0dd4*/ 	.word	0x00004540


	//   ....[28]....
        /*0dd8*/ 	.word	0x00004580


	//   ....[29]....
        /*0ddc*/ 	.word	0x000045a0


	//   ....[30]....
        /*0de0*/ 	.word	0x000045d0


	//   ....[31]....
        /*0de4*/ 	.word	0x00004600


	//   ....[32]....
        /*0de8*/ 	.word	0x00004620


	//   ....[33]....
        /*0dec*/ 	.word	0x00004740


	//   ....[34]....
        /*0df0*/ 	.word	0x00004780


	//   ....[35]....
        /*0df4*/ 	.word	0x000047b0


	//   ....[36]....
        /*0df8*/ 	.word	0x000047e0


	//   ....[37]....
        /*0dfc*/ 	.word	0x00004800


	//   ....[38]....
        /*0e00*/ 	.word	0x000048b0


	//   ....[39]....
        /*0e04*/ 	.word	0x000048e0


	//   ....[40]....
        /*0e08*/ 	.word	0x00004920


	//   ....[41]....
        /*0e0c*/ 	.word	0x00004940


	//   ....[42]....
        /*0e10*/ 	.word	0x00004960


	//   ....[43]....
        /*0e14*/ 	.word	0x00004970


	//   ....[44]....
        /*0e18*/ 	.word	0x000049c0


	//   ....[45]....
        /*0e1c*/ 	.word	0x000049f0


	//   ....[46]....
        /*0e20*/ 	.word	0x00004a30


	//   ....[47]....
        /*0e24*/ 	.word	0x00004a60


	//   ....[48]....
        /*0e28*/ 	.word	0x00004b70


	//   ....[49]....
        /*0e2c*/ 	.word	0x00004c10


	//   ....[50]....
        /*0e30*/ 	.word	0x00004c20


	//   ....[51]....
        /*0e34*/ 	.word	0x00004cf0


	//   ....[52]....
        /*0e38*/ 	.word	0x00004d20


	//   ....[53]....
        /*0e3c*/ 	.word	0x00004d60


	//   ....[54]....
        /*0e40*/ 	.word	0x00004e20


	//   ....[55]....
        /*0e44*/ 	.word	0x00004fc0


	//   ....[56]....
        /*0e48*/ 	.word	0x00005000


	//   ....[57]....
        /*0e4c*/ 	.word	0x000050b0


	//   ....[58]....
        /*0e50*/ 	.word	0x000050f0


	//   ....[59]....
        /*0e54*/ 	.word	0x00005130


	//   ....[60]....
        /*0e58*/ 	.word	0x000051b0


	//   ....[61]....
        /*0e5c*/ 	.word	0x000051f0


	//   ....[62]....
        /*0e60*/ 	.word	0x00005320


	//   ....[63]....
        /*0e64*/ 	.word	0x00005490


	//   ....[64]....
        /*0e68*/ 	.word	0x000054c0


	//   ....[65]....
        /*0e6c*/ 	.word	0x000054e0


	//   ....[66]....
        /*0e70*/ 	.word	0x00005500


	//   ....[67]....
        /*0e74*/ 	.word	0x00005540


	//   ....[68]....
        /*0e78*/ 	.word	0x00005560


	//   ....[69]....
        /*0e7c*/ 	.word	0x000055e0


	//   ....[70]....
        /*0e80*/ 	.word	0x00008810


	//   ....[71]....
        /*0e84*/ 	.word	0x00008820


	//   ....[72]....
        /*0e88*/ 	.word	0x00008830


	//   ....[73]....
        /*0e8c*/ 	.word	0x00008880


	//   ....[74]....
        /*0e90*/ 	.word	0x00008890


	//   ....[75]....
        /*0e94*/ 	.word	0x00008920


	//   ....[76]....
        /*0e98*/ 	.word	0x00008970


	//   ....[77]....
        /*0e9c*/ 	.word	0x00008a20


	//   ....[78]....
        /*0ea0*/ 	.word	0x00008a60


	//   ....[79]....
        /*0ea4*/ 	.word	0x00008a80


	//   ....[80]....
        /*0ea8*/ 	.word	0x00008b00


	//   ....[81]....
        /*0eac*/ 	.word	0x00008b20


	//   ....[82]....
        /*0eb0*/ 	.word	0x00008b50


	//   ....[83]....
        /*0eb4*/ 	.word	0x00008b70


	//   ....[84]....
        /*0eb8*/ 	.word	0x00008bf0


	//   ....[85]....
        /*0ebc*/ 	.word	0x00008ce0


	//   ....[86]....
        /*0ec0*/ 	.word	0x00008d20


	//   ....[87]....
        /*0ec4*/ 	.word	0x00008d70


	//   ....[88]....
        /*0ec8*/ 	.word	0x00008df0


	//   ....[89]....
        /*0ecc*/ 	.word	0x00008e20


	//   ....[90]....
        /*0ed0*/ 	.word	0x00008ed0


	//   ....[91]....
        /*0ed4*/ 	.word	0x00008f70


	//   ....[92]....
        /*0ed8*/ 	.word	0x00008ff0


	//   ....[93]....
        /*0edc*/ 	.word	0x00009020


	//   ....[94]....
        /*0ee0*/ 	.word	0x00009080


	//   ....[95]....
        /*0ee4*/ 	.word	0x000090b0


	//   ....[96]....
        /*0ee8*/ 	.word	0x000090f0


	//   ....[97]....
        /*0eec*/ 	.word	0x00009150


	//   ....[98]....
        /*0ef0*/ 	.word	0x00009200


	//   ....[99]....
        /*0ef4*/ 	.word	0x00009230


	//   ....[100]....
        /*0ef8*/ 	.word	0x00009270


	//   ....[101]....
        /*0efc*/ 	.word	0x00009340


	//   ....[102]....
        /*0f00*/ 	.word	0x000093d0


	//   ....[103]....
        /*0f04*/ 	.word	0x000094f0


	//   ....[104]....
        /*0f08*/ 	.word	0x00009520


	//   ....[105]....
        /*0f0c*/ 	.word	0x00009570


	//   ....[106]....
        /*0f10*/ 	.word	0x00009660


	//   ....[107]....
        /*0f14*/ 	.word	0x00009740


	//   ....[108]....
        /*0f18*/ 	.word	0x000097e0


	//   ....[109]....
        /*0f1c*/ 	.word	0x00009810


	//   ....[110]....
        /*0f20*/ 	.word	0x00009aa0


	//   ....[111]....
        /*0f24*/ 	.word	0x00009b10


	//   ....[112]....
        /*0f28*/ 	.word	0x00009b30


	//   ....[113]....
        /*0f2c*/ 	.word	0x00009bd0


	//   ....[114]....
        /*0f30*/ 	.word	0x00009c60


	//   ....[115]....
        /*0f34*/ 	.word	0x00009c90


	//   ....[116]....
        /*0f38*/ 	.word	0x00009dc0


	//   ....[117]....
        /*0f3c*/ 	.word	0x00009e30


	//   ....[118]....
        /*0f40*/ 	.word	0x00009ea0


	//   ....[119]....
        /*0f44*/ 	.word	0x0000a0e0


	//   ....[120]....
        /*0f48*/ 	.word	0x0000a0f0


	//   ....[121]....
        /*0f4c*/ 	.word	0x0000a100


	//   ....[122]....
        /*0f50*/ 	.word	0x0000a110


	//   ....[123]....
        /*0f54*/ 	.word	0x0000a120


	//   ....[124]....
        /*0f58*/ 	.word	0x0000a130


	//   ....[125]....
        /*0f5c*/ 	.word	0x0000a140


	//   ....[126]....
        /*0f60*/ 	.word	0x0000a4c0


	//   ....[127]....
        /*0f64*/ 	.word	0x0000a4e0


	//   ....[128]....
        /*0f68*/ 	.word	0x0000a500


	//   ....[129]....
        /*0f6c*/ 	.word	0x0000a510


	//   ....[130]....
        /*0f70*/ 	.word	0x0000a520


	//   ....[131]....
        /*0f74*/ 	.word	0x0000a530


	//   ....[132]....
        /*0f78*/ 	.word	0x0000a540


	//   ....[133]....
        /*0f7c*/ 	.word	0x0000a550


	//   ....[134]....
        /*0f80*/ 	.word	0x0000db50


	//   ....[135]....
        /*0f84*/ 	.word	0x0000e4f0


	//   ....[136]....
        /*0f88*/ 	.word	0x0000e530


	//   ....[137]....
        /*0f8c*/ 	.word	0x0000e570


	//   ....[138]....
        /*0f90*/ 	.word	0x0000e640


	//   ....[139]....
        /*0f94*/ 	.word	0x0000e650


	//   ....[140]....
        /*0f98*/ 	.word	0x0000e6e0


	//   ....[141]....
        /*0f9c*/ 	.word	0x0000e750


	//   ....[142]....
        /*0fa0*/ 	.word	0x0000e760


	//   ....[143]....
        /*0fa4*/ 	.word	0x0000e770


	//   ....[144]....
        /*0fa8*/ 	.word	0x0000e7c0


	//   ....[145]....
        /*0fac*/ 	.word	0x0000e7d0


	//   ....[146]....
        /*0fb0*/ 	.word	0x0000e810


	//   ....[147]....
        /*0fb4*/ 	.word	0x0000e900


	//   ....[148]....
        /*0fb8*/ 	.word	0x0000e950


	//   ....[149]....
        /*0fbc*/ 	.word	0x0000e960


	//   ....[150]....
        /*0fc0*/ 	.word	0x0000e9a0


	//   ....[151]....
        /*0fc4*/ 	.word	0x0000ea70


	//   ....[152]....
        /*0fc8*/ 	.word	0x0000eae0


	//   ....[153]....
        /*0fcc*/ 	.word	0x0000eb00


	//   ....[154]....
        /*0fd0*/ 	.word	0x0000eb10


	//   ....[155]....
        /*0fd4*/ 	.word	0x0000ebb0


	//   ....[156]....
        /*0fd8*/ 	.word	0x0000ebc0


	//   ....[157]....
        /*0fdc*/ 	.word	0x0000ebd0


	//   ....[158]....
        /*0fe0*/ 	.word	0x0000ec20


	//   ....[159]....
        /*0fe4*/ 	.word	0x0000ec60


	//   ....[160]....
        /*0fe8*/ 	.word	0x0000ec70


	//   ....[161]....
        /*0fec*/ 	.word	0x0000ec80


	//   ....[162]....
        /*0ff0*/ 	.word	0x0000ecd0


	//   ....[163]....
        /*0ff4*/ 	.word	0x0000ed60


	//   ....[164]....
        /*0ff8*/ 	.word	0x0000eda0


	//   ....[165]....
        /*0ffc*/ 	.word	0x0000edd0


	//   ....[166]....
        /*1000*/ 	.word	0x0000ede0


	//   ....[167]....
        /*1004*/ 	.word	0x0000ee40


	//   ....[168]....
        /*1008*/ 	.word	0x0000ee50


	//   ....[169]....
        /*100c*/ 	.word	0x0000ee80


	//   ....[170]....
        /*1010*/ 	.word	0x0000ee90


	//   ....[171]....
        /*1014*/ 	.word	0x0000eed0


	//   ....[172]....
        /*1018*/ 	.word	0x0000ef40


	//   ....[173]....
        /*101c*/ 	.word	0x0000ef80


	//   ....[174]....
        /*1020*/ 	.word	0x0000efa0


	//   ....[175]....
        /*1024*/ 	.word	0x0000f210


	//   ....[176]....
        /*1028*/ 	.word	0x0000f280


	//   ....[177]....
        /*102c*/ 	.word	0x0000f2e0


	//   ....[178]....
        /*1030*/ 	.word	0x0000f330


	//   ....[179]....
        /*1034*/ 	.word	0x0000f390


	//   ....[180]....
        /*1038*/ 	.word	0x0000f3d0


	//   ....[181]....
        /*103c*/ 	.word	0x0000f3e0


	//   ....[182]....
        /*1040*/ 	.word	0x0000f6b0


	//   ....[183]....
        /*1044*/ 	.word	0x0000f6e0


	//   ....[184]....
        /*1048*/ 	.word	0x0000f720


	//   ....[185]....
        /*104c*/ 	.word	0x0000f740


	//   ....[186]....
        /*1050*/ 	.word	0x0000f750


	//   ....[187]....
        /*1054*/ 	.word	0x0000f760


	//   ....[188]....
        /*1058*/ 	.word	0x0000f770


	//   ....[189]....
        /*105c*/ 	.word	0x0000f780


	//   ....[190]....
        /*1060*/ 	.word	0x0000fb10


	//   ....[191]....
        /*1064*/ 	.word	0x0000fb40


	//   ....[192]....
        /*1068*/ 	.word	0x0000fb90


	//   ....[193]....
        /*106c*/ 	.word	0x0000fc70


	//   ....[194]....
        /*1070*/ 	.word	0x0000fcc0


	//   ....[195]....
        /*1074*/ 	.word	0x0000fd10


	//   ....[196]....
        /*1078*/ 	.word	0x0000fd40


	//   ....[197]....
        /*107c*/ 	.word	0x00010070


	//   ....[198]....
        /*1080*/ 	.word	0x00012040


	//   ....[199]....
        /*1084*/ 	.word	0x000121e0


	//   ....[200]....
        /*1088*/ 	.word	0x00012430


	//   ....[201]....
        /*108c*/ 	.word	0x000125d0


	//   ....[202]....
        /*1090*/ 	.word	0x000126e0


	//   ....[203]....
        /*1094*/ 	.word	0x000131c0


	//   ....[204]....
        /*1098*/ 	.word	0x000134f0


	//   ....[205]....
        /*109c*/ 	.word	0x00013870


	//   ....[206]....
        /*10a0*/ 	.word	0x00013b40


	//   ....[207]....
        /*10a4*/ 	.word	0x00013d80


	//   ....[208]....
        /*10a8*/ 	.word	0x00013ff0


	//   ....[209]....
        /*10ac*/ 	.word	0x000142c0


	//   ....[210]....
        /*10b0*/ 	.word	0x000144e0


	//   ....[211]....
        /*10b4*/ 	.word	0x00014670


	//   ....[212]....
        /*10b8*/ 	.word	0x00016d40


	//   ....[213]....
        /*10bc*/ 	.word	0x00016fd0


	//   ....[214]....
        /*10c0*/ 	.word	0x00017040


	//   ....[215]....
        /*10c4*/ 	.word	0x000170b0


	//   ....[216]....
        /*10c8*/ 	.word	0x00017120


	//   ....[217]....
        /*10cc*/ 	.word	0x00017190


	//----- nvinfo : EIATTR_REG_RECONFIG
	.align		4
.L_672:
        /*10d0*/ 	.byte	0x01, 0x54
	.zero		2


	//----- nvinfo : EIATTR_SYSCALL_OFFSETS
	.align		4
        /*10d4*/ 	.byte	0x04, 0x46
        /*10d6*/ 	.short	(.L_674 - .L_673)


	//   ....[0]....
.L_673:
        /*10d8*/ 	.word	0x00001070


	//   ....[1]....
        /*10dc*/ 	.word	0x00001160


	//   ....[2]....
        /*10e0*/ 	.word	0x000012c0


	//   ....[3]....
        /*10e4*/ 	.word	0x000013b0


	//----- nvinfo : EIATTR_MBARRIER_INSTR_OFFSETS
	.align		4
.L_674:
        /*10e8*/ 	.byte	0x04, 0x39
        /*10ea*/ 	.short	(.L_676 - .L_675)


	//   ....[0]....
.L_675:
        /*10ec*/ 	.word	0x00000290
        /*10f0*/ 	.word	0x000000ff
        /*10f4*/ 	.word	0x00030c00
        /*10f8*/ 	.short	0x0100
        /*10fa*/ 	.byte	0x06
	.zero		1


	//   ....[1]....
        /*10fc*/ 	.word	0x00000390
        /*1100*/ 	.word	0x000000ff
        /*1104*/ 	.word	0x00030c10
        /*1108*/ 	.short	0x0100
        /*110a*/ 	.byte	0x08
	.zero		1


	//   ....[2]....
        /*110c*/ 	.word	0x000003a0
        /*1110*/ 	.word	0x000000ff
        /*1114*/ 	.word	0x00030c20
        /*1118*/ 	.short	0x0100
        /*111a*/ 	.byte	0x08
	.zero		1


	//   ....[3]....
        /*111c*/ 	.word	0x000003b0
        /*1120*/ 	.word	0x000000ff
        /*1124*/ 	.word	0x00030c18
        /*1128*/ 	.short	0x0100
        /*112a*/ 	.byte	0x08
	.zero		1


	//   ....[4]....
        /*112c*/ 	.word	0x000003c0
        /*1130*/ 	.word	0x000000ff
        /*1134*/ 	.word	0x00030c28
        /*1138*/ 	.short	0x0100
        /*113a*/ 	.byte	0x08
	.zero		1


	//   ....[5]....
        /*113c*/ 	.word	0x000004f0
        /*1140*/ 	.word	0x000000ff
        /*1144*/ 	.word	0x00030c30
        /*1148*/ 	.short	0x0100
        /*114a*/ 	.byte	0x08
	.zero		1


	//   ....[6]....
        /*114c*/ 	.word	0x00000500
        /*1150*/ 	.word	0x000000ff
        /*1154*/ 	.word	0x00030c40
        /*1158*/ 	.short	0x0100
        /*115a*/ 	.byte	0x08
	.zero		1


	//   ....[7]....
        /*115c*/ 	.word	0x00000510
        /*1160*/ 	.word	0x000000ff
        /*1164*/ 	.word	0x00030c38
        /*1168*/ 	.short	0x0100
        /*116a*/ 	.byte	0x08
	.zero		1


	//   ....[8]....
        /*116c*/ 	.word	0x00000520
        /*1170*/ 	.word	0x000000ff
        /*1174*/ 	.word	0x00030c48
        /*1178*/ 	.short	0x0100
        /*117a*/ 	.byte	0x08
	.zero		1


	//   ....[9]....
        /*117c*/ 	.word	0x00001450
        /*1180*/ 	.word	0x00000010
        /*1184*/ 	.word	0x00030c00
        /*1188*/ 	.short	0x010a
        /*118a*/ 	.byte	0x3f
	.zero		1


	//   ....[10]....
        /*118c*/ 	.word	0x00001580
        /*1190*/ 	.word	0x00000010
        /*1194*/ 	.word	0x00030c00
        /*1198*/ 	.short	0x010a
        /*119a*/ 	.byte	0x3f
	.zero		1


	//   ....[11]....
        /*119c*/ 	.word	0x00002030
        /*11a0*/ 	.word	0x00000006
        /*11a4*/ 	.word	0x00030c10
        /*11a8*/ 	.short	0x010a
        /*11aa*/ 	.byte	0x3f
	.zero		1


	//   ....[12]....
        /*11ac*/ 	.word	0x000020a0
        /*11b0*/ 	.word	0x00000006
        /*11b4*/ 	.word	0x00030c10
        /*11b8*/ 	.short	0x010a
        /*11ba*/ 	.byte	0x3f
	.zero		1


	//   ....[13]....
        /*11bc*/ 	.word	0x000024d0
        /*11c0*/ 	.word	0x00000006
        /*11c4*/ 	.word	0x00030c30
        /*11c8*/ 	.short	0x010a
        /*11ca*/ 	.byte	0x3f
	.zero		1


	//   ....[14]....
        /*11cc*/ 	.word	0x00002510
        /*11d0*/ 	.word	0x00000006
        /*11d4*/ 	.word	0x00030c30
        /*11d8*/ 	.short	0x010a
        /*11da*/ 	.byte	0x3f
	.zero		1


	//   ....[15]....
        /*11dc*/ 	.word	0x00006bc0
        /*11e0*/ 	.word	0x00000005
        /*11e4*/ 	.word	0x00000000
        /*11e8*/ 	.short	0x0101
        /*11ea*/ 	.byte	0x3f
	.zero		1


	//   ....[16]....
        /*11ec*/ 	.word	0x00007010
        /*11f0*/ 	.word	0x00000006
        /*11f4*/ 	.word	0x00000000
        /*11f8*/ 	.short	0x0101
        /*11fa*/ 	.byte	0x3f
	.zero		1


	//   ....[17]....
        /*11fc*/ 	.word	0x00007900
        /*1200*/ 	.word	0x00000006
        /*1204*/ 	.word	0x00030c10
        /*1208*/ 	.short	0x010a
        /*120a*/ 	.byte	0x3f
	.zero		1


	//   ....[18]....
        /*120c*/ 	.word	0x00007980
        /*1210*/ 	.word	0x00000006
        /*1214*/ 	.word	0x00030c10
        /*1218*/ 	.short	0x010a
        /*121a*/ 	.byte	0x3f
	.zero		1


	//   ....[19]....
        /*121c*/ 	.word	0x00007d90
        /*1220*/ 	.word	0x00000006
        /*1224*/ 	.word	0x00030c30
        /*1228*/ 	.short	0x010a
        /*122a*/ 	.byte	0x3f
	.zero		1


	//   ....[20]....
        /*122c*/ 	.word	0x00007dd0
        /*1230*/ 	.word	0x00000006
        /*1234*/ 	.word	0x00030c30
        /*1238*/ 	.short	0x010a
        /*123a*/ 	.byte	0x3f
	.zero		1


	//   ....[21]....
        /*123c*/ 	.word	0x0000ba30
        /*1240*/ 	.word	0x00000005
        /*1244*/ 	.word	0x00000000
        /*1248*/ 	.short	0x0101
        /*124a*/ 	.byte	0x3f
	.zero		1


	//   ....[22]....
        /*124c*/ 	.word	0x0000be80
        /*1250*/ 	.word	0x00000006
        /*1254*/ 	.word	0x00000000
        /*1258*/ 	.short	0x0101
        /*125a*/ 	.byte	0x3f
	.zero		1


	//   ....[23]....
        /*125c*/ 	.word	0x0000c680
        /*1260*/ 	.word	0x00000006
        /*1264*/ 	.word	0x00030c10
        /*1268*/ 	.short	0x010a
        /*126a*/ 	.byte	0x3f
	.zero		1


	//   ....[24]....
        /*126c*/ 	.word	0x0000c700
        /*1270*/ 	.word	0x00000006
        /*1274*/ 	.word	0x00030c10
        /*1278*/ 	.short	0x010a
        /*127a*/ 	.byte	0x3f
	.zero		1


	//   ....[25]....
        /*127c*/ 	.word	0x0000cb30
        /*1280*/ 	.word	0x00000006
        /*1284*/ 	.word	0x00030c30
        /*1288*/ 	.short	0x010a
        /*128a*/ 	.byte	0x3f
	.zero		1


	//   ....[26]....
        /*128c*/ 	.word	0x0000cb70
        /*1290*/ 	.word	0x00000006
        /*1294*/ 	.word	0x00030c30
        /*1298*/ 	.short	0x010a
        /*129a*/ 	.byte	0x3f
	.zero		1


	//   ....[27]....
        /*129c*/ 	.word	0x00011240
        /*12a0*/ 	.word	0x00000005
        /*12a4*/ 	.word	0x00000000
        /*12a8*/ 	.short	0x0101
        /*12aa*/ 	.byte	0x3f
	.zero		1


	//   ....[28]....
        /*12ac*/ 	.word	0x000116c0
        /*12b0*/ 	.word	0x00000006
        /*12b4*/ 	.word	0x00000000
        /*12b8*/ 	.short	0x0101
        /*12ba*/ 	.byte	0x3f
	.zero		1


	//   ....[29]....
        /*12bc*/ 	.word	0x00015370
        /*12c0*/ 	.word	0x0000000f
        /*12c4*/ 	.word	0x00030c20
        /*12c8*/ 	.short	0x010a
        /*12ca*/ 	.byte	0x3f
	.zero		1


	//   ....[30]....
        /*12cc*/ 	.word	0x00015960
        /*12d0*/ 	.word	0x0000000f
        /*12d4*/ 	.word	0x00030c40
        /*12d8*/ 	.short	0x010a
        /*12da*/ 	.byte	0x3f
	.zero		1


	//   ....[31]....
        /*12dc*/ 	.word	0x00015bc0
        /*12e0*/ 	.word	0x0000000f
        /*12e4*/ 	.word	0x00030c28
        /*12e8*/ 	.short	0x010a
        /*12ea*/ 	.byte	0x3f
	.zero		1


	//   ....[32]....
        /*12ec*/ 	.word	0x00015e20
        /*12f0*/ 	.word	0x0000000f
        /*12f4*/ 	.word	0x00030c48
        /*12f8*/ 	.short	0x010a
        /*12fa*/ 	.byte	0x3f
	.zero		1


	//   ....[33]....
        /*12fc*/ 	.word	0x00016020
        /*1300*/ 	.word	0x0000000f
        /*1304*/ 	.word	0x00030c20
        /*1308*/ 	.short	0x010a
        /*130a*/ 	.byte	0x3f
	.zero		1


	//   ....[34]....
        /*130c*/ 	.word	0x000162f0
        /*1310*/ 	.word	0x0000000f
        /*1314*/ 	.word	0x00030c40
        /*1318*/ 	.short	0x010a
        /*131a*/ 	.byte	0x3f
	.zero		1


	//   ....[35]....
        /*131c*/ 	.word	0x00016520
        /*1320*/ 	.word	0x0000000f
        /*1324*/ 	.word	0x00030c28
        /*1328*/ 	.short	0x010a
        /*132a*/ 	.byte	0x3f
	.zero		1


	//   ....[36]....
        /*132c*/ 	.word	0x000167c0
        /*1330*/ 	.word	0x00000003
        /*1334*/ 	.word	0x00030c40
        /*1338*/ 	.short	0x010a
        /*133a*/ 	.byte	0x3f
	.zero		1


	//   ....[37]....
        /*133c*/ 	.word	0x00016bb0
        /*1340*/ 	.word	0x00000007
        /*1344*/ 	.word	0x00000000
        /*1348*/ 	.short	0x010a
        /*134a*/ 	.byte	0x3f
	.zero		1


	//   ....[38]....
        /*134c*/ 	.word	0x00016c00
        /*1350*/ 	.word	0x00000003
        /*1354*/ 	.word	0x00000000
        /*1358*/ 	.short	0x010a
        /*135a*/ 	.byte	0x3f
	.zero		1


	//   ....[39]....
        /*135c*/ 	.word	0x00016c60
        /*1360*/ 	.word	0x00000005
        /*1364*/ 	.word	0x00000000
        /*1368*/ 	.short	0x010a
        /*136a*/ 	.byte	0x3f
	.zero		1


	//   ....[40]....
        /*136c*/ 	.word	0x00016c90
        /*1370*/ 	.word	0x00000003
        /*1374*/ 	.word	0x00000000
        /*1378*/ 	.short	0x010a
        /*137a*/ 	.byte	0x3f
	.zero		1


	//   ....[41]....
        /*137c*/ 	.word	0x00016d70
        /*1380*/ 	.word	0x00000010
        /*1384*/ 	.word	0x00030c00
        /*1388*/ 	.short	0x010a
        /*138a*/ 	.byte	0x3f
	.zero		1


	//   ....[42]....
        /*138c*/ 	.word	0x00016dc0
        /*1390*/ 	.word	0x00000006
        /*1394*/ 	.word	0x00030c10
        /*1398*/ 	.short	0x010a
        /*139a*/ 	.byte	0x3f
	.zero		1


	//   ....[43]....
        /*139c*/ 	.word	0x00016e10
        /*13a0*/ 	.word	0x00000006
        /*13a4*/ 	.word	0x00030c30
        /*13a8*/ 	.short	0x010a
        /*13aa*/ 	.byte	0x3f
	.zero		1


	//   ....[44]....
        /*13ac*/ 	.word	0x00016e60
        /*13b0*/ 	.word	0x00000006
        /*13b4*/ 	.word	0x00030c10
        /*13b8*/ 	.short	0x010a
        /*13ba*/ 	.byte	0x3f
	.zero		1


	//   ....[45]....
        /*13bc*/ 	.word	0x00016eb0
        /*13c0*/ 	.word	0x00000006
        /*13c4*/ 	.word	0x00030c30
        /*13c8*/ 	.short	0x010a
        /*13ca*/ 	.byte	0x3f
	.zero		1


	//   ....[46]....
        /*13cc*/ 	.word	0x00016f00
        /*13d0*/ 	.word	0x00000006
        /*13d4*/ 	.word	0x00030c10
        /*13d8*/ 	.short	0x010a
        /*13da*/ 	.byte	0x3f
	.zero		1


	//   ....[47]....
        /*13dc*/ 	.word	0x00016f50
        /*13e0*/ 	.word	0x00000006
        /*13e4*/ 	.word	0x00030c30
        /*13e8*/ 	.short	0x010a
        /*13ea*/ 	.byte	0x3f
	.zero		1


	//   ....[48]....
        /*13ec*/ 	.word	0x000171d0
        /*13f0*/ 	.word	0x0000000f
        /*13f4*/ 	.word	0x00030c20
        /*13f8*/ 	.short	0x010a
        /*13fa*/ 	.byte	0x3f
	.zero		1


	//   ....[49]....
        /*13fc*/ 	.word	0x00017220
        /*1400*/ 	.word	0x0000000f
        /*1404*/ 	.word	0x00030c40
        /*1408*/ 	.short	0x010a
        /*140a*/ 	.byte	0x3f
	.zero		1


	//   ....[50]....
        /*140c*/ 	.word	0x00017270
        /*1410*/ 	.word	0x0000000f
        /*1414*/ 	.word	0x00030c28
        /*1418*/ 	.short	0x010a
        /*141a*/ 	.byte	0x3f
	.zero		1


	//   ....[51]....
        /*141c*/ 	.word	0x000172c0
        /*1420*/ 	.word	0x0000000f
        /*1424*/ 	.word	0x00030c48
        /*1428*/ 	.short	0x010a
        /*142a*/ 	.byte	0x3f
	.zero		1


	//   ....[52]....
        /*142c*/ 	.word	0x00017320
        /*1430*/ 	.word	0x0000000f
        /*1434*/ 	.word	0x00030c20
        /*1438*/ 	.short	0x010a
        /*143a*/ 	.byte	0x3f
	.zero		1


	//   ....[53]....
        /*143c*/ 	.word	0x00017370
        /*1440*/ 	.word	0x0000000f
        /*1444*/ 	.word	0x00030c40
        /*1448*/ 	.short	0x010a
        /*144a*/ 	.byte	0x3f
	.zero		1


	//   ....[54]....
        /*144c*/ 	.word	0x000173c0
        /*1450*/ 	.word	0x0000000f
        /*1454*/ 	.word	0x00030c28
        /*1458*/ 	.short	0x010a
        /*145a*/ 	.byte	0x3f
	.zero		1


	//   ....[55]....
        /*145c*/ 	.word	0x00017410
        /*1460*/ 	.word	0x00000003
        /*1464*/ 	.word	0x00030c40
        /*1468*/ 	.short	0x010a
        /*146a*/ 	.byte	0x3f
	.zero		1


	//   ....[56]....
        /*146c*/ 	.word	0x000174e0
        /*1470*/ 	.word	0x00000007
        /*1474*/ 	.word	0x00000000
        /*1478*/ 	.short	0x010a
        /*147a*/ 	.byte	0x3f
	.zero		1


	//   ....[57]....
        /*147c*/ 	.word	0x00017530
        /*1480*/ 	.word	0x00000003
        /*1484*/ 	.word	0x00000000
        /*1488*/ 	.short	0x010a
        /*148a*/ 	.byte	0x3f
	.zero		1


	//   ....[58]....
        /*148c*/ 	.word	0x00017580
        /*1490*/ 	.word	0x00000005
        /*1494*/ 	.word	0x00000000
        /*1498*/ 	.short	0x010a
        /*149a*/ 	.byte	0x3f
	.zero		1


	//----- nvinfo : EIATTR_NUM_MBARRIERS
	.align		4
.L_676:
        /*149c*/ 	.byte	0x03, 0x38
        /*149e*/ 	.short	0x0009


	//----- nvinfo : EIATTR_EXIT_INSTR_OFFSETS
	.align		4
        /*14a0*/ 	.byte	0x04, 0x1c
        /*14a2*/ 	.short	(.L_678 - .L_677)


	//   ....[0]....
.L_677:
        /*14a4*/ 	.word	0x00016ce0


	//----- nvinfo : EIATTR_MAX_THREADS
	.align		4
.L_678:
        /*14a8*/ 	.byte	0x04, 0x05
        /*14aa*/ 	.short	(.L_680 - .L_679)
.L_679:
        /*14ac*/ 	.word	0x00000180
        /*14b0*/ 	.word	0x00000001
        /*14b4*/ 	.word	0x00000001


	//----- nvinfo : EIATTR_CRS_STACK_SIZE
	.align		4
.L_680:
        /*14b8*/ 	.byte	0x04, 0x1e
        /*14ba*/ 	.short	(.L_682 - .L_681)
.L_681:
        /*14bc*/ 	.word	0x00000000


	//----- nvinfo : EIATTR_CBANK_PARAM_SIZE
	.align		4
.L_682:
        /*14c0*/ 	.byte	0x03, 0x19
        /*14c2*/ 	.short	0x06f0


	//----- nvinfo : EIATTR_PARAM_CBANK
	.align		4
        /*14c4*/ 	.byte	0x04, 0x0a
        /*14c6*/ 	.short	(.L_684 - .L_683)
	.align		4
.L_683:
        /*14c8*/ 	.word	index@(.nv.constant0._ZN7cutlass13device_kernelIN5flash11enable_sm90INS1_16FlashAttnBwdSm90INS1_25CollectiveMainloopBwdSm90ILi2ELi2ELi2EN4cute5tupleIJNS5_1CILi1EEES8_S8_EEENS6_IJNS7_ILi128EEESA_NS7_ILi64EEEEEENS_6half_tEfNS_4arch4Sm90ELb0ELb1ELb1ELb1ELb1ELb1ELb0ELb0ELi2ELi1ELi2ELi2ELb0EEENS1_24CollectiveEpilogueBwdGQAISC_fSF_Li256ELb1ELb1EEENS1_19SingleTileSchedulerILb1ELb0ELb0ELi128EEEEEEEEEvNT_6ParamsE)
        /*14cc*/ 	.short	0x0210
        /*14ce*/ 	.short	0x06f0


	//----- nvinfo : EIATTR_SW_WAR
	.align		4
.L_684:
        /*14d0*/ 	.byte	0x04, 0x36
        /*14d2*/ 	.short	(.L_686 - .L_685)
.L_685:
        /*14d4*/ 	.word	0x00000008
.L_686:


//--------------------- .nv.info._ZN7cutlass13device_kernelIN5flash22FlashAttnBwdPreprocessIN4cute5tupleIJNS3_1CILi128EEENS5_ILi64EEEEEENS_6half_tEfNS_4arch4Sm90ELb1ELb1EEEEEvNT_6ParamsE --------------------------
	.section	.nv.info._ZN7cutlass13device_kernelIN5flash22FlashAttnBwdPreprocessIN4cute5tupleIJNS3_1CILi128EEENS5_ILi64EEEEEENS_6half_tEfNS_4arch4Sm90ELb1ELb1EEEEEvNT_6ParamsE,"",@"SHT_CUDA_INFO"
	.sectionflags	@""
	.align	4


	//----- nvinfo : EIATTR_CUDA_API_VERSION
	.align		4
        /*0000*/ 	.byte	0x04, 0x37
        /*0002*/ 	.short	(.L_688 - .L_687)
.L_687:
        /*0004*/ 	.word	0x00000082


	//----- nvinfo : EIATTR_KPARAM_INFO
	.align		4
.L_688:
        /*0008*/ 	.byte	0x04, 0x17
        /*000a*/ 	.short	(.L_690 - .L_689)
.L_689:
        /*000c*/ 	.word	0x00000000
        /*0010*/ 	.short	0x0000
        /*0012*/ 	.short	0x0000
        /*0014*/ 	.byte	0x00, 0xf0, 0xc1, 0x03


	//----- nvinfo : EIATTR_SPARSE_MMA_MASK
	.align		4
.L_690:
        /*0018*/ 	.byte	0x03, 0x50
        /*001a*/ 	.short	0x0000


	//----- nvinfo : EIATTR_MAXREG_COUNT
	.align		4
        /*001c*/ 	.byte	0x03, 0x1b
        /*001e*/ 	.short	0x0080


	//----- nvinfo : EIATTR_MERCURY_ISA_VERSION
	.align		4
        /*0020*/ 	.byte	0x03, 0x5f
        /*0022*/ 	.short	0x0101


	//----- nvinfo : EIATTR_COOP_GROUP_MASK_REGIDS
	.align		4
        /*0024*/ 	.byte	0x04, 0x29
        /*0026*/ 	.short	(.L_692 - .L_691)


	//   ....[0]....
.L_691:
        /*0028*/ 	.word	0xffffffff


	//   ....[1]....
        /*002c*/ 	.word	0xffffffff


	//   ....[2]....
        /*0030*/ 	.word	0xffffffff


	//   ....[3]....
        /*0034*/ 	.word	0xffffffff


	//   ....[4]....
        /*0038*/ 	.word	0xffffffff


	//   ....[5]....
        /*003c*/ 	.word	0xffffffff


	//   ....[6]....
        /*0040*/ 	.word	0xffffffff


	//   ....[7]....
        /*0044*/ 	.word	0xffffffff


	//   ....[8]....
        /*0048*/ 	.word	0xffffffff


	//   ....[9]....
        /*004c*/ 	.word	0xffffffff


	//   ....[10]....
        /*0050*/ 	.word	0xffffffff


	//   ....[11]....
        /*0054*/ 	.word	0xffffffff


	//----- nvinfo : EIATTR_COOP_GROUP_INSTR_OFFSETS
	.align		4
.L_692:
        /*0058*/ 	.byte	0x04, 0x28
        /*005a*/ 	.short	(.L_694 - .L_693)


	//   ....[0]....
.L_693:
        /*005c*/ 	.word	0x000013a0


	//   ....[1]....
        /*0060*/ 	.word	0x000013b0


	//   ....[2]....
        /*0064*/ 	.word	0x000013c0


	//   ....[3]....
        /*0068*/ 	.word	0x000013d0


	//   ....[4]....
        /*006c*/ 	.word	0x00001420


	//   ....[5]....
        /*0070*/ 	.word	0x00001430


	//   ....[6]....
        /*0074*/ 	.word	0x00001440


	//   ....[7]....
        /*0078*/ 	.word	0x00001450


	//   ....[8]....
        /*007c*/ 	.word	0x000014b0


	//   ....[9]....
        /*0080*/ 	.word	0x000014c0


	//   ....[10]....
        /*0084*/ 	.word	0x000014d0


	//   ....[11]....
        /*0088*/ 	.word	0x000014e0


	//----- nvinfo : EIATTR_EXIT_INSTR_OFFSETS
	.align		4
.L_694:
        /*008c*/ 	.byte	0x04, 0x1c
        /*008e*/ 	.short	(.L_696 - .L_695)


	//   ....[0]....
.L_695:
        /*0090*/ 	.word	0x000001c0


	//   ....[1]....
        /*0094*/ 	.word	0x00001b30


	//   ....[2]....
        /*0098*/ 	.word	0x00001bb0


	//----- nvinfo : EIATTR_MAX_THREADS
	.align		4
.L_696:
        /*009c*/ 	.byte	0x04, 0x05
        /*009e*/ 	.short	(.L_698 - .L_697)
.L_697:
        /*00a0*/ 	.word	0x00000100
        /*00a4*/ 	.word	0x00000001
        /*00a8*/ 	.word	0x00000001


	//----- nvinfo : EIATTR_CRS_STACK_SIZE
	.align		4
.L_698:
        /*00ac*/ 	.byte	0x04, 0x1e
        /*00ae*/ 	.short	(.L_700 - .L_699)
.L_699:
        /*00b0*/ 	.word	0x00000000


	//----- nvinfo : EIATTR_CBANK_PARAM_SIZE
	.align		4
.L_700:
        /*00b4*/ 	.byte	0x03, 0x19
        /*00b6*/ 	.short	0x00f0


	//----- nvinfo : EIATTR_PARAM_CBANK
	.align		4
        /*00b8*/ 	.byte	0x04, 0x0a
        /*00ba*/ 	.short	(.L_702 - .L_701)
	.align		4
.L_701:
        /*00bc*/ 	.word	index@(.nv.constant0._ZN7cutlass13device_kernelIN5flash22FlashAttnBwdPreprocessIN4cute5tupleIJNS3_1CILi128EEENS5_ILi64EEEEEENS_6half_tEfNS_4arch4Sm90ELb1ELb1EEEEEvNT_6ParamsE)
        /*00c0*/ 	.short	0x0210
        /*00c2*/ 	.short	0x00f0


	//----- nvinfo : EIATTR_SW_WAR
	.align		4
.L_702:
        /*00c4*/ 	.byte	0x04, 0x36
        /*00c6*/ 	.short	(.L_704 - .L_703)
.L_703:
        /*00c8*/ 	.word	0x00000008
.L_704:


//--------------------- .nv.info._ZN7cutlass13device_kernelIN5flash11enable_sm90INS1_16FlashAttnBwdSm90INS1_25CollectiveMainloopBwdSm90ILi2ELi2ELi2EN4cute5tupleIJNS5_1CILi1EEES8_S8_EEENS6_IJNS7_ILi96EEENS7_ILi128EEENS7_ILi64EEEEEENS_6half_tEfNS_4arch4Sm90ELb1ELb0ELb1ELb0ELb0ELb1ELb0ELb1ELi2ELi1ELi2ELi2ELb0EEENS1_21CollectiveEpilogueBwdISD_SE_SG_Li256ELb0ELb0ELi1EEENS1_25SingleTileBwdLPTSchedulerILb0ELi128ELb0EEEEEEEEEvNT_6ParamsE --------------------------
	.section	.nv.info._ZN7cutlass13device_kernelIN5flash11enable_sm90INS1_16FlashAttnBwdSm90INS1_25CollectiveMainloopBwdSm90ILi2ELi2ELi2EN4cute5tupleIJNS5_1CILi1EEES8_S8_EEENS6_IJNS7_ILi96EEENS7_ILi128EEENS7_ILi64EEEEEENS_6half_tEfNS_4arch4Sm90ELb1ELb0ELb1ELb0ELb0ELb1ELb0ELb1ELi2ELi1ELi2ELi2ELb0EEENS1_21CollectiveEpilogueBwdISD_SE_SG_Li256ELb0ELb0ELi1EEENS1_25SingleTileBwdLPTSchedulerILb0ELi128ELb0EEEEEEEEEvNT_6ParamsE,"",@"SHT_CUDA_INFO"
	.sectionflags	@""
	.align	4


	//----- nvinfo : EIATTR_CUDA_API_VERSION
	.align		4
        /*0000*/ 	.byte	0x04, 0x37
        /*0002*/ 	.short	(.L_706 - .L_705)
.L_705:
        /*0004*/ 	.word	0x00000082


	//----- nvinfo : EIATTR_KPARAM_INFO
	.align		4
.L_706:
        /*0008*/ 	.byte	0x04, 0x17
        /*000a*/ 	.short	(.L_708 - .L_707)
.L_707:
        /*000c*/ 	.word	0x00000000
        /*0010*/ 	.short	0x0000
        /*0012*/ 	.short	0x0070
        /*0014*/ 	.byte	0x00, 0xf0, 0x01, 0x24


	//----- nvinfo : EIATTR_SPARSE_MMA_MASK
	.align		4
.L_708:
        /*0018*/ 	.byte	0x03, 0x50
        /*001a*/ 	.short	0x0000


	//----- nvinfo : EIATTR_MAXREG_COUNT
	.align		4
        /*001c*/ 	.byte	0x03, 0x1b
        /*001e*/ 	.short	0x00a8


	//----- nvinfo : EIATTR_NUM_BARRIERS
	.align		4
        /*0020*/ 	.byte	0x02, 0x4c
        /*0022*/ 	.byte	0x10
	.zero		1


	//----- nvinfo : EIATTR_EXTERNS
	.align		4
        /*0024*/ 	.byte	0x04, 0x0f
        /*0026*/ 	.short	(.L_710 - .L_709)


	//   ....[0]....
	.align		4
.L_709:
        /*0028*/ 	.word	index@(__assertfail)


	//----- nvinfo : EIATTR_ANNOTATIONS
	.align		4
.L_710:
        /*002c*/ 	.byte	0x04, 0x55
        /*002e*/ 	.short	(.L_712 - .L_711)


	//   ....[0]....
.L_711:
        /* <DEDUP_REMOVED lines=29> */


	//----- nvinfo : EIATTR_MERCURY_ISA_VERSION
	.align		4
.L_712:
        /*01e8*/ 	.byte	0x03, 0x5f
        /*01ea*/ 	.short	0x0101


	//----- nvinfo : EIATTR_INT_WARP_WIDE_INSTR_OFFSETS
	.align		4
        /*01ec*/ 	.byte	0x04, 0x31
        /*01ee*/ 	.short	(.L_714 - .L_713)


	//   ....[0]....
.L_713:
        /*01f0*/ 	.word	0x000001e0


	//   ....[1]....
        /*01f4*/ 	.word	0x000002a0


	//----- nvinfo : EIATTR_COOP_GROUP_MASK_REGIDS
	.align		4
.L_714:
        /*01f8*/ 	.byte	0x04, 0x29
        /*01fa*/ 	.short	(.L_716 - .L_715)


	//   ....[0]....
.L_715:
        /*01fc*/ 	.word	0xffffffff


	//   ....[1]....
        /*0200*/ 	.word	0xffffffff


	//   ....[2]....
        /*0204*/ 	.word	0xffffffff


	//   ....[3]....
        /*0208*/ 	.word	0xffffffff


	//   ....[4]....
        /*020c*/ 	.word	0xffffffff


	//   ....[5]....
        /*0210*/ 	.word	0xffffffff


	//   ....[6]....
        /*0214*/ 	.word	0xffffffff


	//   ....[7]....
        /*0218*/ 	.word	0xffffffff


	//   ....[8]....
        /*021c*/ 	.word	0xffffffff


	//   ....[9]....
        /*0220*/ 	.word	0xffffffff


	//   ....[10]....
        /*0224*/ 	.word	0xffffffff


	//   ....[11]....
        /*0228*/ 	.word	0xffffffff


	//   ....[12]....
        /*022c*/ 	.word	0xffffffff


	//   ....[13]....
        /*0230*/ 	.word	0xffffffff


	//   ....[14]....
        /*0234*/ 	.word	0xffffffff


	//   ....[15]....
        /*0238*/ 	.word	0xffffffff


	//   ....[16]....
        /*023c*/ 	.word	0xffffffff


	//   ....[17]....
        /*0240*/ 	.word	0xffffffff


	//   ....[18]....
        /*0244*/ 	.word	0xffffffff


	//   ....[19]....
        /*0248*/ 	.word	0xffffffff


	//   ....[20]....
        /*024c*/ 	.word	0xffffffff


	//   ....[21]....
        /*0250*/ 	.word	0xffffffff


	//   ....[22]....
        /*0254*/ 	.word	0xffffffff


	//   ....[23]....
        /*0258*/ 	.word	0xffffffff


	//   ....[24]....
        /*025c*/ 	.word	0xffffffff


	//   ....[25]....
        /*0260*/ 	.word	0xffffffff


	//   ....[26]....
        /*0264*/ 	.word	0xffffffff


	//   ....[27]....
        /*0268*/ 	.word	0xffffffff


	//   ....[28]....
        /*026c*/ 	.word	0xffffffff


	//   ....[29]....
        /*0270*/ 	.word	0xffffffff


	//   ....[30]....
        /*0274*/ 	.word	0xffffffff


	//   ....[31]....
        /*0278*/ 	.word	0xffffffff


	//   ....[32]....
        /*027c*/ 	.word	0xffffffff


	//   ....[33]....
        /*0280*/ 	.word	0xffffffff


	//   ....[34]....
        /*0284*/ 	.word	0xffffffff


	//   ....[35]....
        /*0288*/ 	.word	0xffffffff


	//   ....[36]....
        /*028c*/ 	.word	0xffffffff


	//   ....[37]....
        /*0290*/ 	.word	0xffffffff


	//   ....[38]....
        /*0294*/ 	.word	0xffffffff


	//   ....[39]....
        /*0298*/ 	.word	0xffffffff


	//   ....[40]....
        /*029c*/ 	.word	0xffffffff


	//   ....[41]....
        /*02a0*/ 	.word	0xffffffff


	//   ....[42]....
        /*02a4*/ 	.word	0xffffffff


	//   ....[43]....
        /*02a8*/ 	.word	0xffffffff


	//   ....[44]....
        /*02ac*/ 	.word	0xffffffff


	//   ....[45]....
        /*02b0*/ 	.word	0xffffffff


	//   ....[46]....
        /*02b4*/ 	.word	0xffffffff


	//   ....[47]....
        /*02b8*/ 	.word	0xffffffff


	//   ....[48]....
        /*02bc*/ 	.word	0xffffffff


	//   ....[49]....
        /*02c0*/ 	.word	0xffffffff


	//   ....[50]....
        /*02c4*/ 	.word	0xffffffff


	//   ....[51]....
        /*02c8*/ 	.word	0xffffffff


	//   ....[52]....
        /*02cc*/ 	.word	0xffffffff


	//   ....[53]....
        /*02d0*/ 	.word	0xffffffff


	//   ....[54]....
        /*02d4*/ 	.word	0xffffffff


	//   ....[55]....
        /*02d8*/ 	.word	0xffffffff


	//   ....[56]....
        /*02dc*/ 	.word	0xffffffff


	//   ....[57]....
        /*02e0*/ 	.word	0xffffffff


	//   ....[58]....
        /*02e4*/ 	.word	0xffffffff


	//   ....[59]....
        /*02e8*/ 	.word	0xffffffff


	//   ....[60]....
        /*02ec*/ 	.word	0xffffffff


	//   ....[61]....
        /*02f0*/ 	.word	0xffffffff


	//   ....[62]....
        /*02f4*/ 	.word	0xffffffff


	//   ....[63]....
        /*02f8*/ 	.word	0xffffffff


	//   ....[64]....
        /*02fc*/ 	.word	0xffffffff


	//   ....[65]....
        /*0300*/ 	.word	0xffffffff


	//   ....[66]....
        /*0304*/ 	.word	0xffffffff


	//   ....[67]....
        /*0308*/ 	.word	0xffffffff


	//   ....[68]....
        /*030c*/ 	.word	0xffffffff


	//   ....[69]....
        /*0310*/ 	.word	0xffffffff


	//   ....[70]....
        /*0314*/ 	.word	0xffffffff


	//   ....[71]....
        /*0318*/ 	.word	0xffffffff


	//   ....[72]....
        /*031c*/ 	.word	0xffffffff


	//   ....[73]....
        /*0320*/ 	.word	0xffffffff


	//   ....[74]....
        /*0324*/ 	.word	0xffffffff


	//   ....[75]....
        /*0328*/ 	.word	0xffffffff


	//   ....[76]....
        /*032c*/ 	.word	0xffffffff


	//   ....[77]....
        /*0330*/ 	.word	0xffffffff


	//   ....[78]....
        /*0334*/ 	.word	0xffffffff


	//   ....[79]....
        /*0338*/ 	.word	0xffffffff


	//   ....[80]....
        /*033c*/ 	.word	0xffffffff


	//   ....[81]....
        /*0340*/ 	.word	0xffffffff


	//   ....[82]....
        /*0344*/ 	.word	0xffffffff


	//   ....[83]....
        /*0348*/ 	.word	0xffffffff


	//   ....[84]....
        /*034c*/ 	.word	0xffffffff


	//   ....[85]....
        /*0350*/ 	.word	0xffffffff


	//   ....[86]....
        /*0354*/ 	.word	0xffffffff


	//   ....[87]....
        /*0358*/ 	.word	0xffffffff


	//   ....[88]....
        /*035c*/ 	.word	0xffffffff


	//   ....[89]....
        /*0360*/ 	.word	0xffffffff


	//   ....[90]....
        /*0364*/ 	.word	0xffffffff


	//   ....[91]....
        /*0368*/ 	.word	0xffffffff


	//   ....[92]....
        /*036c*/ 	.word	0xffffffff


	//   ....[93]....
        /*0370*/ 	.word	0xffffffff


	//   ....[94]....
        /*0374*/ 	.word	0xffffffff


	//   ....[95]....
        /*0378*/ 	.word	0xffffffff


	//   ....[96]....
        /*037c*/ 	.word	0xffffffff


	//   ....[97]....
        /*0380*/ 	.word	0xffffffff


	//   ....[98]....
        /*0384*/ 	.word	0xffffffff


	//   ....[99]....
        /*0388*/ 	.word	0xffffffff


	//   ....[100]....
        /*038c*/ 	.word	0xffffffff


	//   ....[101]....
        /*0390*/ 	.word	0xffffffff


	//   ....[102]....
        /*0394*/ 	.word	0xffffffff


	//   ....[103]....
        /*0398*/ 	.word	0xffffffff


	//   ....[104]....
        /*039c*/ 	.word	0x0500000f


	//----- nvinfo : EIATTR_COOP_GROUP_INSTR_OFFSETS
	.align		4
.L_716:
        /*03a0*/ 	.byte	0x04, 0x28
        /*03a2*/ 	.short	(.L_718 - .L_717)


	//   ....[0]....
.L_717:
        /*03a4*/ 	.word	0x00000060


	//   ....[1]....
        /*03a8*/ 	.word	0x000001f0


	//   ....[2]....
        /*03ac*/ 	.word	0x00000280


	//   ....[3]....
        /*03b0*/ 	.word	0x00000400


	//   ....[4]....
        /*03b4*/ 	.word	0x00000670


	//   ....[5]....
        /*03b8*/ 	.word	0x00001110


	//   ....[6]....
        /*03bc*/ 	.word	0x000022f0


	//   ....[7]....
        /*03c0*/ 	.word	0x000025f0


	//   ....[8]....
        /*03c4*/ 	.word	0x00002640


	//   ....[9]....
        /*03c8*/ 	.word	0x00002db0


	//   ....[10]....
        /*03cc*/ 	.word	0x00002e30


	//   ....[11]....
        /*03d0*/ 	.word	0x00002e70


	//   ....[12]....
        /*03d4*/ 	.word	0x00002f50


	//   ....[13]....
        /*03d8*/ 	.word	0x00002f80


	//   ....[14]....
        /*03dc*/ 	.word	0x00002fe0


	//   ....[15]....
        /*03e0*/ 	.word	0x00002ff0


	//   ....[16]....
        /*03e4*/ 	.word	0x00003000


	//   ....[17]....
        /*03e8*/ 	.word	0x00003010


	//   ....[18]....
        /*03ec*/ 	.word	0x000030f0


	//   ....[19]....
        /*03f0*/ 	.word	0x00003100


	//   ....[20]....
        /*03f4*/ 	.word	0x00003130


	//   ....[21]....
        /*03f8*/ 	.word	0x00003140


	//   ....[22]....
        /*03fc*/ 	.word	0x00003160


	//   ....[23]....
        /*0400*/ 	.word	0x000031e0


	//   ....[24]....
        /*0404*/ 	.word	0x00003220


	//   ....[25]....
        /*0408*/ 	.word	0x00003250


	//   ....[26]....
        /*040c*/ 	.word	0x00003290


	//   ....[27]....
        /*0410*/ 	.word	0x000032a0


	//   ....[28]....
        /*0414*/ 	.word	0x000032e0


	//   ....[29]....
        /*0418*/ 	.word	0x00003330


	//   ....[30]....
        /*041c*/ 	.word	0x00003370


	//   ....[31]....
        /*0420*/ 	.word	0x000033b0


	//   ....[32]....
        /*0424*/ 	.word	0x00003410


	//   ....[33]....
        /*0428*/ 	.word	0x00003440


	//   ....[34]....
        /*042c*/ 	.word	0x000034b0


	//   ....[35]....
        /*0430*/ 	.word	0x000034e0


	//   ....[36]....
        /*0434*/ 	.word	0x000035f0


	//   ....[37]....
        /*0438*/ 	.word	0x00003610


	//   ....[38]....
        /*043c*/ 	.word	0x000037b0


	//   ....[39]....
        /*0440*/ 	.word	0x000037c0


	//   ....[40]....
        /*0444*/ 	.word	0x000038a0


	//   ....[41]....
        /*0448*/ 	.word	0x000038f0


	//   ....[42]....
        /*044c*/ 	.word	0x00003990


	//   ....[43]....
        /*0450*/ 	.word	0x000039e0


	//   ....[44]....
        /*0454*/ 	.word	0x00003a80


	//   ....[45]....
        /*0458*/ 	.word	0x00003b40


	//   ....[46]....
        /*045c*/ 	.word	0x00003ba0


	//   ....[47]....
        /*0460*/ 	.word	0x00003be0


	//   ....[48]....
        /*0464*/ 	.word	0x00003c00


	//   ....[49]....
        /*0468*/ 	.word	0x00003c30


	//   ....[50]....
        /*046c*/ 	.word	0x00003c50


	//   ....[51]....
        /*0470*/ 	.word	0x00003c90


	//   ....[52]....
        /*0474*/ 	.word	0x00003cb0


	//   ....[53]....
        /*0478*/ 	.word	0x00003cc0


	//   ....[54]....
        /*047c*/ 	.word	0x00006550


	//   ....[55]....
        /*0480*/ 	.word	0x00006560


	//   ....[56]....
        /*0484*/ 	.word	0x00006570


	//   ....[57]....
        /*0488*/ 	.word	0x00006580


	//   ....[58]....
        /*048c*/ 	.word	0x00006590


	//   ....[59]....
        /*0490*/ 	.word	0x000065a0


	//   ....[60]....
        /*0494*/ 	.word	0x000065b0


	//   ....[61]....
        /*0498*/ 	.word	0x000065c0


	//   ....[62]....
        /*049c*/ 	.word	0x000065d0


	//   ....[63]....
        /*04a0*/ 	.word	0x000065e0


	//   ....[64]....
        /*04a4*/ 	.word	0x000065f0


	//   ....[65]....
        /*04a8*/ 	.word	0x00006600


	//   ....[66]....
        /*04ac*/ 	.word	0x00006710


	//   ....[67]....
        /*04b0*/ 	.word	0x00006750


	//   ....[68]....
        /*04b4*/ 	.word	0x000067b0


	//   ....[69]....
        /*04b8*/ 	.word	0x000067f0


	//   ....[70]....
        /*04bc*/ 	.word	0x00006830


	//   ....[71]....
        /*04c0*/ 	.word	0x00006870


	//   ....[72]....
        /*04c4*/ 	.word	0x000068b0


	//   ....[73]....
        /*04c8*/ 	.word	0x00006a70


	//   ....[74]....
        /*04cc*/ 	.word	0x00006c60


	//   ....[75]....
        /*04d0*/ 	.word	0x00006fc0


	//   ....[76]....
        /*04d4*/ 	.word	0x000070f0


	//   ....[77]....
        /*04d8*/ 	.word	0x00007180


	//   ....[78]....
        /*04dc*/ 	.word	0x000073c0


	//   ....[79]....
        /*04e0*/ 	.word	0x000073e0


	//   ....[80]....
        /*04e4*/ 	.word	0x000073f0


	//   ....[81]....
        /*04e8*/ 	.word	0x00007410


	//   ....[82]....
        /*04ec*/ 	.word	0x00007420


	//   ....[83]....
        /*04f0*/ 	.word	0x00007440


	//   ....[84]....
        /*04f4*/ 	.word	0x000077b0


	//   ....[85]....
        /*04f8*/ 	.word	0x000077f0


	//   ....[86]....
        /*04fc*/ 	.word	0x00007cb0


	//   ....[87]....
        /*0500*/ 	.word	0x00007cd0


	//   ....[88]....
        /*0504*/ 	.word	0x00007d00


	//   ....[89]....
        /*0508*/ 	.word	0x00007d10


	//   ....[90]....
        /*050c*/ 	.word	0x00007e90


	//   ....[91]....
        /*0510*/ 	.word	0x00007ea0


	//   ....[92]....
        /*0514*/ 	.word	0x00007f20


	//   ....[93]....
        /*0518*/ 	.word	0x00007f50


	//   ....[94]....
        /*051c*/ 	.word	0x00007fb0


	//   ....[95]....
        /*0520*/ 	.word	0x00008020


	//   ....[96]....
        /*0524*/ 	.word	0x00008040


	//   ....[97]....
        /*0528*/ 	.word	0x00008060


	//   ....[98]....
        /*052c*/ 	.word	0x00008090


	//   ....[99]....
        /*0530*/ 	.word	0x000080b0


	//   ....[100]....
        /*0534*/ 	.word	0x000080c0


	//   ....[101]....
        /*0538*/ 	.word	0x000080f0


	//   ....[102]....
        /*053c*/ 	.word	0x0000a500


	//   ....[103]....
        /*0540*/ 	.word	0x0000b390


	//   ....[104]....
        /*0544*/ 	.word	0x0000e170


	//----- nvinfo : EIATTR_REG_RECONFIG
	.align		4
.L_718:
        /*0548*/ 	.byte	0x01, 0x54
	.zero		2


	//----- nvinfo : EIATTR_SYSCALL_OFFSETS
	.align		4
        /*054c*/ 	.byte	0x04, 0x46
        /*054e*/ 	.short	(.L_720 - .L_719)


	//   ....[0]....
.L_719:
        /*0550*/ 	.word	0x00000d70


	//   ....[1]....
        /*0554*/ 	.word	0x00000e60


	//   ....[2]....
        /*0558*/ 	.word	0x00000fc0


	//   ....[3]....
        /*055c*/ 	.word	0x000010b0


	//   ....[4]....
        /*0560*/ 	.word	0x00009d80


	//   ....[5]....
        /*0564*/ 	.word	0x00009eb0


	//   ....[6]....
        /*0568*/ 	.word	0x00009fd0


	//   ....[7]....
        /*056c*/ 	.word	0x0000a0f0


	//----- nvinfo : EIATTR_MBARRIER_INSTR_OFFSETS
	.align		4
.L_720:
        /*0570*/ 	.byte	0x04, 0x39
        /*0572*/ 	.short	(.L_722 - .L_721)


	//   ....[0]....
.L_721:
        /*0574*/ 	.word	0x000002c0
        /*0578*/ 	.word	0x000000ff
        /*057c*/ 	.word	0x00026800
        /*0580*/ 	.short	0x0100
        /*0582*/ 	.byte	0x06
	.zero		1


	//   ....[1]....
        /*0584*/ 	.word	0x000003b0
        /*0588*/ 	.word	0x000000ff
        /*058c*/ 	.word	0x00026810
        /*0590*/ 	.short	0x0100
        /*0592*/ 	.byte	0x08
	.zero		1


	//   ....[2]....
        /*0594*/ 	.word	0x000003c0
        /*0598*/ 	.word	0x000000ff
        /*059c*/ 	.word	0x00026820
        /*05a0*/ 	.short	0x0100
        /*05a2*/ 	.byte	0x08
	.zero		1


	//   ....[3]....
        /*05a4*/ 	.word	0x000003d0
        /*05a8*/ 	.word	0x000000ff
        /*05ac*/ 	.word	0x00026818
        /*05b0*/ 	.short	0x0100
        /*05b2*/ 	.byte	0x08
	.zero		1


	//   ....[4]....
        /*05b4*/ 	.word	0x000003e0
        /*05b8*/ 	.word	0x000000ff
        /*05bc*/ 	.word	0x00026828
        /*05c0*/ 	.short	0x0100
        /*05c2*/ 	.byte	0x08
	.zero		1


	//   ....[5]....
        /*05c4*/ 	.word	0x00000510
        /*05c8*/ 	.word	0x000000ff
        /*05cc*/ 	.word	0x00026830
        /*05d0*/ 	.short	0x0100
        /*05d2*/ 	.byte	0x08
	.zero		1


	//   ....[6]....
        /*05d4*/ 	.word	0x00000520
        /*05d8*/ 	.word	0x000000ff
        /*05dc*/ 	.word	0x00026840
        /*05e0*/ 	.short	0x0100
        /*05e2*/ 	.byte	0x08
	.zero		1


	//   ....[7]....
        /*05e4*/ 	.word	0x00000530
        /*05e8*/ 	.word	0x000000ff
        /*05ec*/ 	.word	0x00026838
        /*05f0*/ 	.short	0x0100
        /*05f2*/ 	.byte	0x08
	.zero		1


	//   ....[8]....
        /*05f4*/ 	.word	0x00000540
        /*05f8*/ 	.word	0x000000ff
        /*05fc*/ 	.word	0x00026848
        /*0600*/ 	.short	0x0100
        /*0602*/ 	.byte	0x08
	.zero		1


	//   ....[9]....
        /*0604*/ 	.word	0x00001150
        /*0608*/ 	.word	0x00000011
        /*060c*/ 	.word	0x00026800
        /*0610*/ 	.short	0x010a
        /*0612*/ 	.byte	0x3f
	.zero		1


	//   ....[10]....
        /*0614*/ 	.word	0x00001170
        /*0618*/ 	.word	0x00000011
        /*061c*/ 	.word	0x00026800
        /*0620*/ 	.short	0x010a
        /*0622*/ 	.byte	0x3f
	.zero		1


	//   ....[11]....
        /*0624*/ 	.word	0x00001a80
        /*0628*/ 	.word	0x00000008
        /*062c*/ 	.word	0x00026810
        /*0630*/ 	.short	0x010a
        /*0632*/ 	.byte	0x3f
	.zero		1


	//   ....[12]....
        /*0634*/ 	.word	0x00001af0
        /*0638*/ 	.word	0x00000008
        /*063c*/ 	.word	0x00026810
        /*0640*/ 	.short	0x010a
        /*0642*/ 	.byte	0x3f
	.zero		1


	//   ....[13]....
        /*0644*/ 	.word	0x00001eb0
        /*0648*/ 	.word	0x00000008
        /*064c*/ 	.word	0x00026830
        /*0650*/ 	.short	0x010a
        /*0652*/ 	.byte	0x3f
	.zero		1


	//   ....[14]....
        /*0654*/ 	.word	0x00001f30
        /*0658*/ 	.word	0x00000008
        /*065c*/ 	.word	0x00026830
        /*0660*/ 	.short	0x010a
        /*0662*/ 	.byte	0x3f
	.zero		1


	//   ....[15]....
        /*0664*/ 	.word	0x00005470
        /*0668*/ 	.word	0x00000009
        /*066c*/ 	.word	0x00000000
        /*0670*/ 	.short	0x0101
        /*0672*/ 	.byte	0x3f
	.zero		1


	//   ....[16]....
        /*0674*/ 	.word	0x00005800
        /*0678*/ 	.word	0x00000008
        /*067c*/ 	.word	0x00000000
        /*0680*/ 	.short	0x0101
        /*0682*/ 	.byte	0x3f
	.zero		1


	//   ....[17]....
        /*0684*/ 	.word	0x00005f30
        /*0688*/ 	.word	0x00000006
        /*068c*/ 	.word	0x00026810
        /*0690*/ 	.short	0x010a
        /*0692*/ 	.byte	0x3f
	.zero		1


	//   ....[18]....
        /*0694*/ 	.word	0x00005fb0
        /*0698*/ 	.word	0x00000006
        /*069c*/ 	.word	0x00026810
        /*06a0*/ 	.short	0x010a
        /*06a2*/ 	.byte	0x3f
	.zero		1


	//   ....[19]....
        /*06a4*/ 	.word	0x00006330
        /*06a8*/ 	.word	0x00000006
        /*06ac*/ 	.word	0x00026830
        /*06b0*/ 	.short	0x010a
        /*06b2*/ 	.byte	0x3f
	.zero		1


	//   ....[20]....
        /*06b4*/ 	.word	0x000063c0
        /*06b8*/ 	.word	0x00000006
        /*06bc*/ 	.word	0x00026830
        /*06c0*/ 	.short	0x010a
        /*06c2*/ 	.byte	0x3f
	.zero		1


	//   ....[21]....
        /*06c4*/ 	.word	0x00009620
        /*06c8*/ 	.word	0x00000005
        /*06cc*/ 	.word	0x00000000
        /*06d0*/ 	.short	0x0101
        /*06d2*/ 	.byte	0x3f
	.zero		1


	//   ....[22]....
        /*06d4*/ 	.word	0x000099d0
        /*06d8*/ 	.word	0x00000006
        /*06dc*/ 	.word	0x00000000
        /*06e0*/ 	.short	0x0101
        /*06e2*/ 	.byte	0x3f
	.zero		1


	//   ....[23]....
        /*06e4*/ 	.word	0x0000c840
        /*06e8*/ 	.word	0x00000000
        /*06ec*/ 	.word	0x00026820
        /*06f0*/ 	.short	0x010a
        /*06f2*/ 	.byte	0x3f
	.zero		1


	//   ....[24]....
        /*06f4*/ 	.word	0x0000cd90
        /*06f8*/ 	.word	0x00000000
        /*06fc*/ 	.word	0x00026840
        /*0700*/ 	.short	0x010a
        /*0702*/ 	.byte	0x3f
	.zero		1


	//   ....[25]....
        /*0704*/ 	.word	0x0000cfe0
        /*0708*/ 	.word	0x00000000
        /*070c*/ 	.word	0x00026828
        /*0710*/ 	.short	0x010a
        /*0712*/ 	.byte	0x3f
	.zero		1


	//   ....[26]....
        /*0714*/ 	.word	0x0000d250
        /*0718*/ 	.word	0x00000000
        /*071c*/ 	.word	0x00026848
        /*0720*/ 	.short	0x010a
        /*0722*/ 	.byte	0x3f
	.zero		1


	//   ....[27]....
        /*0724*/ 	.word	0x0000d450
        /*0728*/ 	.word	0x00000000
        /*072c*/ 	.word	0x00026820
        /*0730*/ 	.short	0x010a
        /*0732*/ 	.byte	0x3f
	.zero		1


	//   ....[28]....
        /*0734*/ 	.word	0x0000d700
        /*0738*/ 	.word	0x00000000
        /*073c*/ 	.word	0x00026840
        /*0740*/ 	.short	0x010a
        /*0742*/ 	.byte	0x3f
	.zero		1


	//   ....[29]....
        /*0744*/ 	.word	0x0000d920
        /*0748*/ 	.word	0x00000000
        /*074c*/ 	.word	0x00026828
        /*0750*/ 	.short	0x010a
        /*0752*/ 	.byte	0x3f
	.zero		1


	//   ....[30]....
        /*0754*/ 	.word	0x0000dbe0
        /*0758*/ 	.word	0x00000004
        /*075c*/ 	.word	0x00026840
        /*0760*/ 	.short	0x010a
        /*0762*/ 	.byte	0x3f
	.zero		1


	//   ....[31]....
        /*0764*/ 	.word	0x0000dff0
        /*0768*/ 	.word	0x00000007
        /*076c*/ 	.word	0x00000000
        /*0770*/ 	.short	0x010a
        /*0772*/ 	.byte	0x3f
	.zero		1


	//   ....[32]....
        /*0774*/ 	.word	0x0000e040
        /*0778*/ 	.word	0x00000003
        /*077c*/ 	.word	0x00000000
        /*0780*/ 	.short	0x010a
        /*0782*/ 	.byte	0x3f
	.zero		1


	//   ....[33]....
        /*0784*/ 	.word	0x0000e0a0
        /*0788*/ 	.word	0x00000005
        /*078c*/ 	.word	0x00000000
        /*0790*/ 	.short	0x010a
        /*0792*/ 	.byte	0x3f
	.zero		1


	//   ....[34]....
        /*0794*/ 	.word	0x0000e0d0
        /*0798*/ 	.word	0x00000003
        /*079c*/ 	.word	0x00000000
        /*07a0*/ 	.short	0x010a
        /*07a2*/ 	.byte	0x3f
	.zero		1


	//   ....[35]....
        /*07a4*/ 	.word	0x0000e1a0
        /*07a8*/ 	.word	0x00000011
        /*07ac*/ 	.word	0x00026800
        /*07b0*/ 	.short	0x010a
        /*07b2*/ 	.byte	0x3f
	.zero		1


	//   ....[36]....
        /*07b4*/ 	.word	0x0000e1f0
        /*07b8*/ 	.word	0x00000008
        /*07bc*/ 	.word	0x00026810
        /*07c0*/ 	.short	0x010a
        /*07c2*/ 	.byte	0x3f
	.zero		1


	//   ....[37]....
        /*07c4*/ 	.word	0x0000e240
        /*07c8*/ 	.word	0x00000008
        /*07cc*/ 	.word	0x00026830
        /*07d0*/ 	.short	0x010a
        /*07d2*/ 	.byte	0x3f
	.zero		1


	//   ....[38]....
        /*07d4*/ 	.word	0x0000e290
        /*07d8*/ 	.word	0x00000006
        /*07dc*/ 	.word	0x00026810
        /*07e0*/ 	.short	0x010a
        /*07e2*/ 	.byte	0x3f
	.zero		1


	//   ....[39]....
        /*07e4*/ 	.word	0x0000e2e0
        /*07e8*/ 	.word	0x00000006
        /*07ec*/ 	.word	0x00026830
        /*07f0*/ 	.short	0x010a
        /*07f2*/ 	.byte	0x3f
	.zero		1


	//   ....[40]....
        /*07f4*/ 	.word	0x0000e330
        /*07f8*/ 	.word	0x00000000
        /*07fc*/ 	.word	0x00026820
        /*0800*/ 	.short	0x010a
        /*0802*/ 	.byte	0x3f
	.zero		1


	//   ....[41]....
        /*0804*/ 	.word	0x0000e380
        /*0808*/ 	.word	0x00000000
        /*080c*/ 	.word	0x00026840
        /*0810*/ 	.short	0x010a
        /*0812*/ 	.byte	0x3f
	.zero		1


	//   ....[42]....
        /*0814*/ 	.word	0x0000e3d0
        /*0818*/ 	.word	0x00000000
        /*081c*/ 	.word	0x00026828
        /*0820*/ 	.short	0x010a
        /*0822*/ 	.byte	0x3f
	.zero		1


	//   ....[43]....
        /*0824*/ 	.word	0x0000e420
        /*0828*/ 	.word	0x00000000
        /*082c*/ 	.word	0x00026848
        /*0830*/ 	.short	0x010a
        /*0832*/ 	.byte	0x3f
	.zero		1


	//   ....[44]....
        /*0834*/ 	.word	0x0000e480
        /*0838*/ 	.word	0x00000000
        /*083c*/ 	.word	0x00026820
        /*0840*/ 	.short	0x010a
        /*0842*/ 	.byte	0x3f
	.zero		1


	//   ....[45]....
        /*0844*/ 	.word	0x0000e4d0
        /*0848*/ 	.word	0x00000000
        /*084c*/ 	.word	0x00026840
        /*0850*/ 	.short	0x010a
        /*0852*/ 	.byte	0x3f
	.zero		1


	//   ....[46]....
        /*0854*/ 	.word	0x0000e520
        /*0858*/ 	.word	0x00000000
        /*085c*/ 	.word	0x00026828
        /*0860*/ 	.short	0x010a
        /*0862*/ 	.byte	0x3f
	.zero		1


	//   ....[47]....
        /*0864*/ 	.word	0x0000e570
        /*0868*/ 	.word	0x00000004
        /*086c*/ 	.word	0x00026840
        /*0870*/ 	.short	0x010a
        /*0872*/ 	.byte	0x3f
	.zero		1


	//   ....[48]....
        /*0874*/ 	.word	0x0000e640
        /*0878*/ 	.word	0x00000007
        /*087c*/ 	.word	0x00000000
        /*0880*/ 	.short	0x010a
        /*0882*/ 	.byte	0x3f
	.zero		1


	//   ....[49]....
        /*0884*/ 	.word	0x0000e690
        /*0888*/ 	.word	0x00000003
        /*088c*/ 	.word	0x00000000
        /*0890*/ 	.short	0x010a
        /*0892*/ 	.byte	0x3f
	.zero		1


	//   ....[50]....
        /*0894*/ 	.word	0x0000e6e0
        /*0898*/ 	.word	0x00000005
        /*089c*/ 	.word	0x00000000
        /*08a0*/ 	.short	0x010a
        /*08a2*/ 	.byte	0x3f
	.zero		1


	//----- nvinfo : EIATTR_NUM_MBARRIERS
	.align		4
.L_722:
        /*08a4*/ 	.byte	0x03, 0x38
        /*08a6*/ 	.short	0x0009


	//----- nvinfo : EIATTR_EXIT_INSTR_OFFSETS
	.align		4
        /*08a8*/ 	.byte	0x04, 0x1c
        /*08aa*/ 	.short	(.L_724 - .L_723)


	//   ....[0]....
.L_723:
        /*08ac*/ 	.word	0x0000e120


	//----- nvinfo : EIATTR_MAX_THREADS
	.align		4
.L_724:
        /*08b0*/ 	.byte	0x04, 0x05
        /*08b2*/ 	.short	(.L_726 - .L_725)
.L_725:
        /*08b4*/ 	.word	0x00000180
        /*08b8*/ 	.word	0x00000001
        /*08bc*/ 	.word	0x00000001


	//----- nvinfo : EIATTR_CRS_STACK_SIZE
	.align		4
.L_726:
        /*08c0*/ 	.byte	0x04, 0x1e
        /*08c2*/ 	.short	(.L_728 - .L_727)
.L_727:
        /*08c4*/ 	.word	0x00000000


	//----- nvinfo : EIATTR_CBANK_PARAM_SIZE
	.align		4
.L_728:
        /*08c8*/ 	.byte	0x03, 0x19
        /*08ca*/ 	.short	0x0970


	//----- nvinfo : EIATTR_PARAM_CBANK
	.align		4
        /*08cc*/ 	.byte	0x04, 0x0a
        /*08ce*/ 	.short	(.L_730 - .L_729)
	.align		4
.L_729:
        /*08d0*/ 	.word	index@(.nv.constant0._ZN7cutlass13device_kernelIN5flash11enable_sm90INS1_16FlashAttnBwdSm90INS1_25CollectiveMainloopBwdSm90ILi2ELi2ELi2EN4cute5tupleIJNS5_1CILi1EEES8_S8_EEENS6_IJNS7_ILi96EEENS7_ILi128EEENS7_ILi64EEEEEENS_6half_tEfNS_4arch4Sm90ELb1ELb0ELb1ELb0ELb0ELb1ELb0ELb1ELi2ELi1ELi2ELi2ELb0EEENS1_21CollectiveEpilogueBwdISD_SE_SG_Li256ELb0ELb0ELi1EEENS1_25SingleTileBwdLPTSchedulerILb0ELi128ELb0EEEEEEEEEvNT_6ParamsE)
        /*08d4*/ 	.short	0x0210
        /*08d6*/ 	.short	0x0970


	//----- nvinfo : EIATTR_SW_WAR
	.align		4
.L_730:
        /*08d8*/ 	.byte	0x04, 0x36
        /*08da*/ 	.short	(.L_732 - .L_731)
.L_731:
        /*08dc*/ 	.word	0x00000008
.L_732:


//--------------------- .nv.info._ZN7cutlass13device_kernelIN5flash11enable_sm90INS1_16FlashAttnBwdSm90INS1_25CollectiveMainloopBwdSm90ILi2ELi2ELi2EN4cute5tupleIJNS5_1CILi1EEES8_S8_EEENS6_IJNS7_ILi96EEENS7_ILi128EEENS7_ILi64EEEEEENS_6half_tEfNS_4arch4Sm90ELb1ELb0ELb1ELb0ELb1ELb1ELb0ELb1ELi2ELi1ELi2ELi2ELb0EEENS1_21CollectiveEpilogueBwdISD_SE_SG_Li256ELb0ELb0ELi1EEENS1_25SingleTileBwdLPTSchedulerILb0ELi128ELb1EEEEEEEEEvNT_6ParamsE --------------------------
	.section	.nv.info._ZN7cutlass13device_kernelIN5flash11enable_sm90INS1_16FlashAttnBwdSm90INS1_25CollectiveMainloopBwdSm90ILi2ELi2ELi2EN4cute5tupleIJNS5_1CILi1EEES8_S8_EEENS6_IJNS7_ILi96EEENS7_ILi128EEENS7_ILi64EEEEEENS_6half_tEfNS_4arch4Sm90ELb1ELb0ELb1ELb0ELb1ELb1ELb0ELb1ELi2ELi1ELi2ELi2ELb0EEENS1_21CollectiveEpilogueBwdISD_SE_SG_Li256ELb0ELb0ELi1EEENS1_25SingleTileBwdLPTSchedulerILb0ELi128ELb1EEEEEEEEEvNT_6ParamsE,"",@"SHT_CUDA_INFO"
	.sectionflags	@""
	.align	4


	//----- nvinfo : EIATTR_CUDA_API_VERSION
	.align		4
        /*0000*/ 	.byte	0x04, 0x37
        /*0002*/ 	.short	(.L_734 - .L_733)
.L_733:
        /*0004*/ 	.word	0x00000082


	//----- nvinfo : EIATTR_KPARAM_INFO
	.align		4
.L_734:
        /*0008*/ 	.byte	0x04, 0x17
        /*000a*/ 	.short	(.L_736 - .L_735)
.L_735:
        /*000c*/ 	.word	0x00000000
        /*0010*/ 	.short	0x0000
        /*0012*/ 	.short	0x0070
        /*0014*/ 	.byte	0x00, 0xf0, 0x01, 0x24


	//----- nvinfo : EIATTR_SPARSE_MMA_MASK
	.align		4
.L_736:
        /*0018*/ 	.byte	0x03, 0x50
        /*001a*/ 	.short	0x0000


	//----- nvinfo : EIATTR_MAXREG_COUNT
	.align		4
        /*001c*/ 	.byte	0x03, 0x1b
        /*001e*/ 	.short	0x00a8


	//----- nvinfo : EIATTR_NUM_BARRIERS
	.align		4
        /*0020*/ 	.byte	0x02, 0x4c
        /*0022*/ 	.byte	0x10
	.zero		1


	//----- nvinfo : EIATTR_EXTERNS
	.align		4
        /*0024*/ 	.byte	0x04, 0x0f
        /*0026*/ 	.short	(.L_738 - .L_737)


	//   ....[0]....
	.align		4
.L_737:
        /*0028*/ 	.word	index@(__assertfail)


	//----- nvinfo : EIATTR_ANNOTATIONS
	.align		4
.L_738:
        /*002c*/ 	.byte	0x04, 0x55
        /*002e*/ 	.short	(.L_740 - .L_739)


	//   ....[0]....
.L_739:
        /* <DEDUP_REMOVED lines=31> */


	//----- nvinfo : EIATTR_MERCURY_ISA_VERSION
	.align		4
.L_740:
        /*0208*/ 	.byte	0x03, 0x5f
        /*020a*/ 	.short	0x0101


	//----- nvinfo : EIATTR_INT_WARP_WIDE_INSTR_OFFSETS
	.align		4
        /*020c*/ 	.byte	0x04, 0x31
        /*020e*/ 	.short	(.L_742 - .L_741)


	//   ....[0]....
.L_741:
        /*0210*/ 	.word	0x000001e0


	//   ....[1]....
        /*0214*/ 	.word	0x000002a0


	//   ....[2]....
        /*0218*/ 	.word	0x0000bed0


	//   ....[3]....
        /*021c*/ 	.word	0x0000c540


	//   ....[4]....
        /*0220*/ 	.word	0x0000ca60


	//----- nvinfo : EIATTR_COOP_GROUP_MASK_REGIDS
	.align		4
.L_742:
        /*0224*/ 	.byte	0x04, 0x29
        /*0226*/ 	.short	(.L_744 - .L_743)


	//   ....[0]....
.L_743:
        /*0228*/ 	.word	0xffffffff


	//   ....[1]....
        /*022c*/ 	.word	0xffffffff


	//   ....[2]....
        /*0230*/ 	.word	0xffffffff


	//   ....[3]....
        /*0234*/ 	.word	0xffffffff


	//   ....[4]....
        /*0238*/ 	.word	0xffffffff


	//   ....[5]....
        /*023c*/ 	.word	0xffffffff


	//   ....[6]....
        /*0240*/ 	.word	0xffffffff


	//   ....[7]....
        /*0244*/ 	.word	0xffffffff


	//   ....[8]....
        /*0248*/ 	.word	0xffffffff


	//   ....[9]....
        /*024c*/ 	.word	0xffffffff


	//   ....[10]....
        /*0250*/ 	.word	0xffffffff


	//   ....[11]....
        /*0254*/ 	.word	0xffffffff


	//   ....[12]....
        /*0258*/ 	.word	0xffffffff


	//   ....[13]....
        /*025c*/ 	.word	0xffffffff


	//   ....[14]....
        /*0260*/ 	.word	0xffffffff


	//   ....[15]....
        /*0264*/ 	.word	0xffffffff


	//   ....[16]....
        /*0268*/ 	.word	0xffffffff


	//   ....[17]....
        /*026c*/ 	.word	0xffffffff


	//   ....[18]....
        /*0270*/ 	.word	0xffffffff


	//   ....[19]....
        /*0274*/ 	.word	0xffffffff


	//   ....[20]....
        /*0278*/ 	.word	0xffffffff


	//   ....[21]....
        /*027c*/ 	.word	0xffffffff


	//   ....[22]....
        /*0280*/ 	.word	0xffffffff


	//   ....[23]....
        /*0284*/ 	.word	0xffffffff


	//   ....[24]....
        /*0288*/ 	.word	0xffffffff


	//   ....[25]....
        /*028c*/ 	.word	0xffffffff


	//   ....[26]....
        /*0290*/ 	.word	0xffffffff


	//   ....[27]....
        /*0294*/ 	.word	0xffffffff


	//   ....[28]....
        /*0298*/ 	.word	0xffffffff


	//   ....[29]....
        /*029c*/ 	.word	0xffffffff


	//   ....[30]....
        /*02a0*/ 	.word	0xffffffff


	//   ....[31]....
        /*02a4*/ 	.word	0xffffffff


	//   ....[32]....
        /*02a8*/ 	.word	0xffffffff


	//   ....[33]....
        /*02ac*/ 	.word	0xffffffff


	//   ....[34]....
        /*02b0*/ 	.word	0xffffffff


	//   ....[35]....
        /*02b4*/ 	.word	0xffffffff


	//   ....[36]....
        /*02b8*/ 	.word	0xffffffff


	//   ....[37]....
        /*02bc*/ 	.word	0xffffffff


	//   ....[38]....
        /*02c0*/ 	.word	0xffffffff


	//   ....[39]....
        /*02c4*/ 	.word	0xffffffff


	//   ....[40]....
        /*02c8*/ 	.word	0xffffffff


	//   ....[41]....
        /*02cc*/ 	.word	0xffffffff


	//   ....[42]....
        /*02d0*/ 	.word	0xffffffff


	//   ....[43]....
        /*02d4*/ 	.word	0xffffffff


	//   ....[44]....
        /*02d8*/ 	.word	0xffffffff


	//   ....[45]....
        /*02dc*/ 	.word	0xffffffff


	//   ....[46]....
        /*02e0*/ 	.word	0xffffffff


	//   ....[47]....
        /*02e4*/ 	.word	0xffffffff


	//   ....[48]....
        /*02e8*/ 	.word	0xffffffff


	//   ....[49]....
        /*02ec*/ 	.word	0xffffffff


	//   ....[50]....
        /*02f0*/ 	.word	0xffffffff


	//   ....[51]....
        /*02f4*/ 	.word	0xffffffff


	//   ....[52]....
        /*02f8*/ 	.word	0xffffffff


	//   ....[53]....
        /*02fc*/ 	.word	0xffffffff


	//   ....[54]....
        /*0300*/ 	.word	0xffffffff


	//   ....[55]....
        /*0304*/ 	.word	0xffffffff


	//   ....[56]....
        /*0308*/ 	.word	0xffffffff


	//   ....[57]....
        /*030c*/ 	.word	0xffffffff


	//   ....[58]....
        /*0310*/ 	.word	0xffffffff


	//   ....[59]....
        /*0314*/ 	.word	0xffffffff


	//   ....[60]....
        /*0318*/ 	.word	0xffffffff


	//   ....[61]....
        /*031c*/ 	.word	0xffffffff


	//   ....[62]....
        /*0320*/ 	.word	0xffffffff


	//   ....[63]....
        /*0324*/ 	.word	0xffffffff


	//   ....[64]....
        /*0328*/ 	.word	0xffffffff


	//   ....[65]....
        /*032c*/ 	.word	0xffffffff


	//   ....[66]....
        /*0330*/ 	.word	0xffffffff


	//   ....[67]....
        /*0334*/ 	.word	0xffffffff


	//   ....[68]....
        /*0338*/ 	.word	0xffffffff


	//   ....[69]....
        /*033c*/ 	.word	0xffffffff


	//   ....[70]....
        /*0340*/ 	.word	0xffffffff


	//   ....[71]....
        /*0344*/ 	.word	0xffffffff


	//   ....[72]....
        /*0348*/ 	.word	0xffffffff


	//   ....[73]....
        /*034c*/ 	.word	0xffffffff


	//   ....[74]....
        /*0350*/ 	.word	0xffffffff


	//   ....[75]....
        /*0354*/ 	.word	0xffffffff


	//   ....[76]....
        /*0358*/ 	.word	0xffffffff


	//   ....[77]....
        /*035c*/ 	.word	0xffffffff


	//   ....[78]....
        /*0360*/ 	.word	0xffffffff


	//   ....[79]....
        /*0364*/ 	.word	0xffffffff


	//   ....[80]....
        /*0368*/ 	.word	0xffffffff


	//   ....[81]....
        /*036c*/ 	.word	0xffffffff


	//   ....[82]....
        /*0370*/ 	.word	0xffffffff


	//   ....[83]....
        /*0374*/ 	.word	0xffffffff


	//   ....[84]....
        /*0378*/ 	.word	0xffffffff


	//   ....[85]....
        /*037c*/ 	.word	0xffffffff


	//   ....[86]....
        /*0380*/ 	.word	0xffffffff


	//   ....[87]....
        /*0384*/ 	.word	0xffffffff


	//   ....[88]....
        /*0388*/ 	.word	0xffffffff


	//   ....[89]....
        /*038c*/ 	.word	0xffffffff


	//   ....[90]....
        /*0390*/ 	.word	0xffffffff


	//   ....[91]....
        /*0394*/ 	.word	0xffffffff


	//   ....[92]....
        /*0398*/ 	.word	0xffffffff


	//   ....[93]....
        /*039c*/ 	.word	0xffffffff


	//   ....[94]....
        /*03a0*/ 	.word	0xffffffff


	//   ....[95]....
        /*03a4*/ 	.word	0xffffffff


	//   ....[96]....
        /*03a8*/ 	.word	0xffffffff


	//   ....[97]....
        /*03ac*/ 	.word	0xffffffff


	//   ....[98]....
        /*03b0*/ 	.word	0xffffffff


	//   ....[99]....
        /*03b4*/ 	.word	0xffffffff


	//   ....[100]....
        /*03b8*/ 	.word	0xffffffff


	//   ....[101]....
        /*03bc*/ 	.word	0xffffffff


	//   ....[102]....
        /*03c0*/ 	.word	0xffffffff


	//   ....[103]....
        /*03c4*/ 	.word	0xffffffff


	//   ....[104]....
        /*03c8*/ 	.word	0xffffffff


	//   ....[105]....
        /*03cc*/ 	.word	0xffffffff


	//   ....[106]....
        /*03d0*/ 	.word	0xffffffff


	//   ....[107]....
        /*03d4*/ 	.word	0xffffffff


	//   ....[108]....
        /*03d8*/ 	.word	0xffffffff


	//   ....[109]....
        /*03dc*/ 	.word	0xffffffff


	//   ....[110]....
        /*03e0*/ 	.word	0x0500000f


	//   ....[111]....
        /*03e4*/ 	.word	0x0500000f


	//   ....[112]....
        /*03e8*/ 	.word	0x0500000f


	//   ....[113]....
        /*03ec*/ 	.word	0x0500000f


	//----- nvinfo : EIATTR_COOP_GROUP_INSTR_OFFSETS
	.align		4
.L_744:
        /*03f0*/ 	.byte	0x04, 0x28
        /*03f2*/ 	.short	(.L_746 - .L_745)


	//   ....[0]....
.L_745:
        /*03f4*/ 	.word	0x00000060


	//   ....[1]....
        /*03f8*/ 	.word	0x000001f0


	//   ....[2]....
        /*03fc*/ 	.word	0x00000280


	//   ....[3]....
        /*0400*/ 	.word	0x00000400


	//   ....[4]....
        /*0404*/ 	.word	0x00000680


	//   ....[5]....
        /*0408*/ 	.word	0x00001170


	//   ....[6]....
        /*040c*/ 	.word	0x00002300


	//   ....[7]....
        /*0410*/ 	.word	0x00002640


	//   ....[8]....
        /*0414*/ 	.word	0x00002690


	//   ....[9]....
        /*0418*/ 	.word	0x00002e00


	//   ....[10]....
        /*041c*/ 	.word	0x00002e80


	//   ....[11]....
        /*0420*/ 	.word	0x00002ec0


	//   ....[12]....
        /*0424*/ 	.word	0x00002fa0


	//   ....[13]....
        /*0428*/ 	.word	0x00002fd0


	//   ....[14]....
        /*042c*/ 	.word	0x00003020


	//   ....[15]....
        /*0430*/ 	.word	0x00003030


	//   ....[16]....
        /*0434*/ 	.word	0x00003040


	//   ....[17]....
        /*0438*/ 	.word	0x00003050


	//   ....[18]....
        /*043c*/ 	.word	0x00003120


	//   ....[19]....
        /*0440*/ 	.word	0x00003130


	//   ....[20]....
        /*0444*/ 	.word	0x00003160


	//   ....[21]....
        /*0448*/ 	.word	0x00003170


	//   ....[22]....
        /*044c*/ 	.word	0x00003190


	//   ....[23]....
        /*0450*/ 	.word	0x00003260


	//   ....[24]....
        /*0454*/ 	.word	0x000032a0


	//   ....[25]....
        /*0458*/ 	.word	0x000032e0


	//   ....[26]....
        /*045c*/ 	.word	0x00003320


	//   ....[27]....
        /*0460*/ 	.word	0x00003340


	//   ....[28]....
        /*0464*/ 	.word	0x00003360


	//   ....[29]....
        /*0468*/ 	.word	0x000033c0


	//   ....[30]....
        /*046c*/ 	.word	0x00003400


	//   ....[31]....
        /*0470*/ 	.word	0x00003440


	//   ....[32]....
        /*0474*/ 	.word	0x000034c0


	//   ....[33]....
        /*0478*/ 	.word	0x000034f0


	//   ....[34]....
        /*047c*/ 	.word	0x00003520


	//   ....[35]....
        /*0480*/ 	.word	0x00003550


	//   ....[36]....
        /*0484*/ 	.word	0x00003680


	//   ....[37]....
        /*0488*/ 	.word	0x000036a0


	//   ....[38]....
        /*048c*/ 	.word	0x00003830


	//   ....[39]....
        /*0490*/ 	.word	0x00003850


	//   ....[40]....
        /*0494*/ 	.word	0x00003920


	//   ....[41]....
        /*0498*/ 	.word	0x00003960


	//   ....[42]....
        /*049c*/ 	.word	0x000039a0


	//   ....[43]....
        /*04a0*/ 	.word	0x000039e0


	//   ....[44]....
        /*04a4*/ 	.word	0x00003a10


	//   ....[45]....
        /*04a8*/ 	.word	0x00003a40


	//   ....[46]....
        /*04ac*/ 	.word	0x00003bd0


	//   ....[47]....
        /*04b0*/ 	.word	0x00003c10


	//   ....[48]....
        /*04b4*/ 	.word	0x00003c40


	//   ....[49]....
        /*04b8*/ 	.word	0x00003c60


	//   ....[50]....
        /*04bc*/ 	.word	0x00003c90


	//   ....[51]....
        /*04c0*/ 	.word	0x00003cb0


	//   ....[52]....
        /*04c4*/ 	.word	0x00003cd0


	//   ....[53]....
        /*04c8*/ 	.word	0x00003d10


	//   ....[54]....
        /*04cc*/ 	.word	0x000065a0


	//   ....[55]....
        /*04d0*/ 	.word	0x000065b0


	//   ....[56]....
        /*04d4*/ 	.word	0x000065c0


	//   ....[57]....
        /*04d8*/ 	.word	0x000065d0


	//   ....[58]....
        /*04dc*/ 	.word	0x000065e0


	//   ....[59]....
        /*04e0*/ 	.word	0x000065f0


	//   ....[60]....
        /*04e4*/ 	.word	0x00006600


	//   ....[61]....
        /*04e8*/ 	.word	0x00006610


	//   ....[62]....
        /*04ec*/ 	.word	0x00006620


	//   ....[63]....
        /*04f0*/ 	.word	0x00006630


	//   ....[64]....
        /*04f4*/ 	.word	0x00006640


	//   ....[65]....
        /*04f8*/ 	.word	0x00006650


	//   ....[66]....
        /*04fc*/ 	.word	0x00006760


	//   ....[67]....
        /*0500*/ 	.word	0x000067a0


	//   ....[68]....
        /*0504*/ 	.word	0x00006800


	//   ....[69]....
        /*0508*/ 	.word	0x00006840


	//   ....[70]....
        /*050c*/ 	.word	0x00006880


	//   ....[71]....
        /*0510*/ 	.word	0x000068c0


	//   ....[72]....
        /*0514*/ 	.word	0x00006900


	//   ....[73]....
        /*0518*/ 	.word	0x00006ac0


	//   ....[74]....
        /*051c*/ 	.word	0x00006cb0


	//   ....[75]....
        /*0520*/ 	.word	0x00007010


	//   ....[76]....
        /*0524*/ 	.word	0x00007140


	//   ....[77]....
        /*0528*/ 	.word	0x000071d0


	//   ....[78]....
        /*052c*/ 	.word	0x00007410


	//   ....[79]....
        /*0530*/ 	.word	0x00007430


	//   ....[80]....
        /*0534*/ 	.word	0x00007440


	//   ....[81]....
        /*0538*/ 	.word	0x00007460


	//   ....[82]....
        /*053c*/ 	.word	0x00007470


	//   ....[83]....
        /*0540*/ 	.word	0x00007490


	//   ....[84]....
        /*0544*/ 	.word	0x000077f0


	//   ....[85]....
        /*0548*/ 	.word	0x00007830


	//   ....[86]....
        /*054c*/ 	.word	0x00007d10


	//   ....[87]....
        /*0550*/ 	.word	0x00007d30


	//   ....[88]....
        /*0554*/ 	.word	0x00007d60


	//   ....[89]....
        /*0558*/ 	.word	0x00007d70


	//   ....[90]....
        /*055c*/ 	.word	0x00007ef0


	//   ....[91]....
        /*0560*/ 	.word	0x00007f00


	//   ....[92]....
        /*0564*/ 	.word	0x00007f40


	//   ....[93]....
        /*0568*/ 	.word	0x00007f70


	//   ....[94]....
        /*056c*/ 	.word	0x00008000


	//   ....[95]....
        /*0570*/ 	.word	0x00008030


	//   ....[96]....
        /*0574*/ 	.word	0x00008070


	//   ....[97]....
        /*0578*/ 	.word	0x000080b0


	//   ....[98]....
        /*057c*/ 	.word	0x000080e0


	//   ....[99]....
        /*0580*/ 	.word	0x00008120


	//   ....[100]....
        /*0584*/ 	.word	0x00008130


	//   ....[101]....
        /*0588*/ 	.word	0x00008160


	//   ....[102]....
        /*058c*/ 	.word	0x0000a560


	//   ....[103]....
        /*0590*/ 	.word	0x0000b300


	//   ....[104]....
        /*0594*/ 	.word	0x0000bad0


	//   ....[105]....
        /*0598*/ 	.word	0x0000be00


	//   ....[106]....
        /*059c*/ 	.word	0x0000c1c0


	//   ....[107]....
        /*05a0*/ 	.word	0x0000c470


	//   ....[108]....
        /*05a4*/ 	.word	0x0000c720


	//   ....[109]....
        /*05a8*/ 	.word	0x0000c990


	//   ....[110]....
        /*05ac*/ 	.word	0x0000eae0


	//   ....[111]....
        /*05b0*/ 	.word	0x0000ecd0


	//   ....[112]....
        /*05b4*/ 	.word	0x0000ed40


	//   ....[113]....
        /*05b8*/ 	.word	0x0000edb0


	//----- nvinfo : EIATTR_REG_RECONFIG
	.align		4
.L_746:
        /*05bc*/ 	.byte	0x01, 0x54
	.zero		2


	//----- nvinfo : EIATTR_SYSCALL_OFFSETS
	.align		4
        /*05c0*/ 	.byte	0x04, 0x46
        /*05c2*/ 	.short	(.L_748 - .L_747)


	//   ....[0]....
.L_747:
        /*05c4*/ 	.word	0x00000dd0


	//   ....[1]....
        /*05c8*/ 	.word	0x00000ec0


	//   ....[2]....
        /*05cc*/ 	.word	0x00001020


	//   ....[3]....
        /*05d0*/ 	.word	0x00001110


	//   ....[4]....
        /*05d4*/ 	.word	0x00009de0


	//   ....[5]....
        /*05d8*/ 	.word	0x00009f10


	//   ....[6]....
        /*05dc*/ 	.word	0x0000a030


	//   ....[7]....
        /*05e0*/ 	.word	0x0000a150


	//----- nvinfo : EIATTR_MBARRIER_INSTR_OFFSETS
	.align		4
.L_748:
        /*05e4*/ 	.byte	0x04, 0x39
        /*05e6*/ 	.short	(.L_750 - .L_749)


	//   ....[0]....
.L_749:
        /*05e8*/ 	.word	0x000002c0
        /*05ec*/ 	.word	0x000000ff
        /*05f0*/ 	.word	0x00026800
        /*05f4*/ 	.short	0x0100
        /*05f6*/ 	.byte	0x06
	.zero		1


	//   ....[1]....
        /*05f8*/ 	.word	0x000003b0
        /*05fc*/ 	.word	0x000000ff
        /*0600*/ 	.word	0x00026810
        /*0604*/ 	.short	0x0100
        /*0606*/ 	.byte	0x08
	.zero		1


	//   ....[2]....
        /*0608*/ 	.word	0x000003c0
        /*060c*/ 	.word	0x000000ff
        /*0610*/ 	.word	0x00026820
        /*0614*/ 	.short	0x0100
        /*0616*/ 	.byte	0x08
	.zero		1


	//   ....[3]....
        /*0618*/ 	.word	0x000003d0
        /*061c*/ 	.word	0x000000ff
        /*0620*/ 	.word	0x00026818
        /*0624*/ 	.short	0x0100
        /*0626*/ 	.byte	0x08
	.zero		1


	//   ....[4]....
        /*0628*/ 	.word	0x000003e0
        /*062c*/ 	.word	0x000000ff
        /*0630*/ 	.word	0x00026828
        /*0634*/ 	.short	0x0100
        /*0636*/ 	.byte	0x08
	.zero		1


	//   ....[5]....
        /*0638*/ 	.word	0x00000510
        /*063c*/ 	.word	0x000000ff
        /*0640*/ 	.word	0x00026830
        /*0644*/ 	.short	0x0100
        /*0646*/ 	.byte	0x08
	.zero		1


	//   ....[6]....
        /*0648*/ 	.word	0x00000520
        /*064c*/ 	.word	0x000000ff
        /*0650*/ 	.word	0x00026840
        /*0654*/ 	.short	0x0100
        /*0656*/ 	.byte	0x08
	.zero		1


	//   ....[7]....
        /*0658*/ 	.word	0x00000530
        /*065c*/ 	.word	0x000000ff
        /*0660*/ 	.word	0x00026838
        /*0664*/ 	.short	0x0100
        /*0666*/ 	.byte	0x08
	.zero		1


	//   ....[8]....
        /*0668*/ 	.word	0x00000540
        /*066c*/ 	.word	0x000000ff
        /*0670*/ 	.word	0x00026848
        /*0674*/ 	.short	0x0100
        /*0676*/ 	.byte	0x08
	.zero		1


	//   ....[9]....
        /*0678*/ 	.word	0x000011d0
        /*067c*/ 	.word	0x00000011
        /*0680*/ 	.word	0x00026800
        /*0684*/ 	.short	0x010a
        /*0686*/ 	.byte	0x3f
	.zero		1


	//   ....[10]....
        /*0688*/ 	.word	0x00001200
        /*068c*/ 	.word	0x00000011
        /*0690*/ 	.word	0x00026800
        /*0694*/ 	.short	0x010a
        /*0696*/ 	.byte	0x3f
	.zero		1


	//   ....[11]....
        /*0698*/ 	.word	0x00001ad0
        /*069c*/ 	.word	0x00000008
        /*06a0*/ 	.word	0x00026810
        /*06a4*/ 	.short	0x010a
        /*06a6*/ 	.byte	0x3f
	.zero		1


	//   ....[12]....
        /*06a8*/ 	.word	0x00001b40
        /*06ac*/ 	.word	0x00000008
        /*06b0*/ 	.word	0x00026810
        /*06b4*/ 	.short	0x010a
        /*06b6*/ 	.byte	0x3f
	.zero		1


	//   ....[13]....
        /*06b8*/ 	.word	0x00001f00
        /*06bc*/ 	.word	0x00000008
        /*06c0*/ 	.word	0x00026830
        /*06c4*/ 	.short	0x010a
        /*06c6*/ 	.byte	0x3f
	.zero		1


	//   ....[14]....
        /*06c8*/ 	.word	0x00001f80
        /*06cc*/ 	.word	0x00000008
        /*06d0*/ 	.word	0x00026830
        /*06d4*/ 	.short	0x010a
        /*06d6*/ 	.byte	0x3f
	.zero		1


	//   ....[15]....
        /*06d8*/ 	.word	0x000054c0
        /*06dc*/ 	.word	0x00000009
        /*06e0*/ 	.word	0x00000000
        /*06e4*/ 	.short	0x0101
        /*06e6*/ 	.byte	0x3f
	.zero		1


	//   ....[16]....
        /*06e8*/ 	.word	0x00005850
        /*06ec*/ 	.word	0x00000008
        /*06f0*/ 	.word	0x00000000
        /*06f4*/ 	.short	0x0101
        /*06f6*/ 	.byte	0x3f
	.zero		1


	//   ....[17]....
        /*06f8*/ 	.word	0x00005f80
        /*06fc*/ 	.word	0x00000006
        /*0700*/ 	.word	0x00026810
        /*0704*/ 	.short	0x010a
        /*0706*/ 	.byte	0x3f
	.zero		1


	//   ....[18]....
        /*0708*/ 	.word	0x00006000
        /*070c*/ 	.word	0x00000006
        /*0710*/ 	.word	0x00026810
        /*0714*/ 	.short	0x010a
        /*0716*/ 	.byte	0x3f
	.zero		1


	//   ....[19]....
        /*0718*/ 	.word	0x00006380
        /*071c*/ 	.word	0x00000006
        /*0720*/ 	.word	0x00026830
        /*0724*/ 	.short	0x010a
        /*0726*/ 	.byte	0x3f
	.zero		1


	//   ....[20]....
        /*0728*/ 	.word	0x00006410
        /*072c*/ 	.word	0x00000006
        /*0730*/ 	.word	0x00026830
        /*0734*/ 	.short	0x010a
        /*0736*/ 	.byte	0x3f
	.zero		1


	//   ....[21]....
        /*0738*/ 	.word	0x00009670
        /*073c*/ 	.word	0x00000005
        /*0740*/ 	.word	0x00000000
        /*0744*/ 	.short	0x0101
        /*0746*/ 	.byte	0x3f
	.zero		1


	//   ....[22]....
        /*0748*/ 	.word	0x00009a10
        /*074c*/ 	.word	0x00000006
        /*0750*/ 	.word	0x00000000
        /*0754*/ 	.short	0x0101
        /*0756*/ 	.byte	0x3f
	.zero		1


	//   ....[23]....
        /*0758*/ 	.word	0x0000d1b0
        /*075c*/ 	.word	0x00000000
        /*0760*/ 	.word	0x00026820
        /*0764*/ 	.short	0x010a
        /*0766*/ 	.byte	0x3f
	.zero		1


	//   ....[24]....
        /*0768*/ 	.word	0x0000d700
        /*076c*/ 	.word	0x00000000
        /*0770*/ 	.word	0x00026840
        /*0774*/ 	.short	0x010a
        /*0776*/ 	.byte	0x3f
	.zero		1


	//   ....[25]....
        /*0778*/ 	.word	0x0000d950
        /*077c*/ 	.word	0x00000000
        /*0780*/ 	.word	0x00026828
        /*0784*/ 	.short	0x010a
        /*0786*/ 	.byte	0x3f
	.zero		1


	//   ....[26]....
        /*0788*/ 	.word	0x0000dbc0
        /*078c*/ 	.word	0x00000000
        /*0790*/ 	.word	0x00026848
        /*0794*/ 	.short	0x010a
        /*0796*/ 	.byte	0x3f
	.zero		1


	//   ....[27]....
        /*0798*/ 	.word	0x0000ddc0
        /*079c*/ 	.word	0x00000000
        /*07a0*/ 	.word	0x00026820
        /*07a4*/ 	.short	0x010a
        /*07a6*/ 	.byte	0x3f
	.zero		1


	//   ....[28]....
        /*07a8*/ 	.word	0x0000e070
        /*07ac*/ 	.word	0x00000000
        /*07b0*/ 	.word	0x00026840
        /*07b4*/ 	.short	0x010a
        /*07b6*/ 	.byte	0x3f
	.zero		1


	//   ....[29]....
        /*07b8*/ 	.word	0x0000e290
        /*07bc*/ 	.word	0x00000000
        /*07c0*/ 	.word	0x00026828
        /*07c4*/ 	.short	0x010a
        /*07c6*/ 	.byte	0x3f
	.zero		1


	//   ....[30]....
        /*07c8*/ 	.word	0x0000e550
        /*07cc*/ 	.word	0x00000004
        /*07d0*/ 	.word	0x00026840
        /*07d4*/ 	.short	0x010a
        /*07d6*/ 	.byte	0x3f
	.zero		1


	//   ....[31]....
        /*07d8*/ 	.word	0x0000e950
        /*07dc*/ 	.word	0x00000007
        /*07e0*/ 	.word	0x00000000
        /*07e4*/ 	.short	0x010a
        /*07e6*/ 	.byte	0x3f
	.zero		1


	//   ....[32]....
        /*07e8*/ 	.word	0x0000e9b0
        /*07ec*/ 	.word	0x00000003
        /*07f0*/ 	.word	0x00000000
        /*07f4*/ 	.short	0x010a
        /*07f6*/ 	.byte	0x3f
	.zero		1


	//   ....[33]....
        /*07f8*/ 	.word	0x0000ea10
        /*07fc*/ 	.word	0x00000005
        /*0800*/ 	.word	0x00000000
        /*0804*/ 	.short	0x010a
        /*0806*/ 	.byte	0x3f
	.zero		1


	//   ....[34]....
        /*0808*/ 	.word	0x0000ea40
        /*080c*/ 	.word	0x00000003
        /*0810*/ 	.word	0x00000000
        /*0814*/ 	.short	0x010a
        /*0816*/ 	.byte	0x3f
	.zero		1


	//   ....[35]....
        /*0818*/ 	.word	0x0000eb10
        /*081c*/ 	.word	0x00000011
        /*0820*/ 	.word	0x00026800
        /*0824*/ 	.short	0x010a
        /*0826*/ 	.byte	0x3f
	.zero		1


	//   ....[36]....
        /*0828*/ 	.word	0x0000eb60
        /*082c*/ 	.word	0x00000008
        /*0830*/ 	.word	0x00026810
        /*0834*/ 	.short	0x010a
        /*0836*/ 	.byte	0x3f
	.zero		1


	//   ....[37]....
        /*0838*/ 	.word	0x0000ebb0
        /*083c*/ 	.word	0x00000008
        /*0840*/ 	.word	0x00026830
        /*0844*/ 	.short	0x010a
        /*0846*/ 	.byte	0x3f
	.zero		1


	//   ....[38]....
        /*0848*/ 	.word	0x0000ec00
        /*084c*/ 	.word	0x00000006
        /*0850*/ 	.word	0x00026810
        /*0854*/ 	.short	0x010a
        /*0856*/ 	.byte	0x3f
	.zero		1


	//   ....[39]....
        /*0858*/ 	.word	0x0000ec50
        /*085c*/ 	.word	0x00000006
        /*0860*/ 	.word	0x00026830
        /*0864*/ 	.short	0x010a
        /*0866*/ 	.byte	0x3f
	.zero		1


	//   ....[40]....
        /*0868*/ 	.word	0x0000edf0
        /*086c*/ 	.word	0x00000000
        /*0870*/ 	.word	0x00026820
        /*0874*/ 	.short	0x010a
        /*0876*/ 	.byte	0x3f
	.zero		1


	//   ....[41]....
        /*0878*/ 	.word	0x0000ee40
        /*087c*/ 	.word	0x00000000
        /*0880*/ 	.word	0x00026840
        /*0884*/ 	.short	0x010a
        /*0886*/ 	.byte	0x3f
	.zero		1


	//   ....[42]....
        /*0888*/ 	.word	0x0000ee90
        /*088c*/ 	.word	0x00000000
        /*0890*/ 	.word	0x00026828
        /*0894*/ 	.short	0x010a
        /*0896*/ 	.byte	0x3f
	.zero		1


	//   ....[43]....
        /*0898*/ 	.word	0x0000eee0
        /*089c*/ 	.word	0x00000000
        /*08a0*/ 	.word	0x00026848
        /*08a4*/ 	.short	0x010a
        /*08a6*/ 	.byte	0x3f
	.zero		1


	//   ....[44]....
        /*08a8*/ 	.word	0x0000ef40
        /*08ac*/ 	.word	0x00000000
        /*08b0*/ 	.word	0x00026820
        /*08b4*/ 	.short	0x010a
        /*08b6*/ 	.byte	0x3f
	.zero		1


	//   ....[45]....
        /*08b8*/ 	.word	0x0000ef90
        /*08bc*/ 	.word	0x00000000
        /*08c0*/ 	.word	0x00026840
        /*08c4*/ 	.short	0x010a
        /*08c6*/ 	.byte	0x3f
	.zero		1


	//   ....[46]....
        /*08c8*/ 	.word	0x0000efe0
        /*08cc*/ 	.word	0x00000000
        /*08d0*/ 	.word	0x00026828
        /*08d4*/ 	.short	0x010a
        /*08d6*/ 	.byte	0x3f
	.zero		1


	//   ....[47]....
        /*08d8*/ 	.word	0x0000f030
        /*08dc*/ 	.word	0x00000004
        /*08e0*/ 	.word	0x00026840
        /*08e4*/ 	.short	0x010a
        /*08e6*/ 	.byte	0x3f
	.zero		1


	//   ....[48]....
        /*08e8*/ 	.word	0x0000f100
        /*08ec*/ 	.word	0x00000007
        /*08f0*/ 	.word	0x00000000
        /*08f4*/ 	.short	0x010a
        /*08f6*/ 	.byte	0x3f
	.zero		1


	//   ....[49]....
        /*08f8*/ 	.word	0x0000f150
        /*08fc*/ 	.word	0x00000003
        /*0900*/ 	.word	0x00000000
        /*0904*/ 	.short	0x010a
        /*0906*/ 	.byte	0x3f
	.zero		1


	//   ....[50]....
        /*0908*/ 	.word	0x0000f1a0
        /*090c*/ 	.word	0x00000005
        /*0910*/ 	.word	0x00000000
        /*0914*/ 	.short	0x010a
        /*0916*/ 	.byte	0x3f
	.zero		1


	//----- nvinfo : EIATTR_NUM_MBARRIERS
	.align		4
.L_750:
        /*0918*/ 	.byte	0x03, 0x38
        /*091a*/ 	.short	0x0009


	//----- nvinfo : EIATTR_EXIT_INSTR_OFFSETS
	.align		4
        /*091c*/ 	.byte	0x04, 0x1c
        /*091e*/ 	.short	(.L_752 - .L_751)


	//   ....[0]....
.L_751:
        /*0920*/ 	.word	0x0000ea90


	//----- nvinfo : EIATTR_MAX_THREADS
	.align		4
.L_752:
        /*0924*/ 	.byte	0x04, 0x05
        /*0926*/ 	.short	(.L_754 - .L_753)
.L_753:
        /*0928*/ 	.word	0x00000180
        /*092c*/ 	.word	0x00000001
        /*0930*/ 	.word	0x00000001


	//----- nvinfo : EIATTR_CRS_STACK_SIZE
	.align		4
.L_754:
        /*0934*/ 	.byte	0x04, 0x1e
        /*0936*/ 	.short	(.L_756 - .L_755)
.L_755:
        /*0938*/ 	.word	0x00000000


	//----- nvinfo : EIATTR_CBANK_PARAM_SIZE
	.align		4
.L_756:
        /*093c*/ 	.byte	0x03, 0x19
        /*093e*/ 	.short	0x0970


	//----- nvinfo : EIATTR_PARAM_CBANK
	.align		4
        /*0940*/ 	.byte	0x04, 0x0a
        /*0942*/ 	.short	(.L_758 - .L_757)
	.align		4
.L_757:
        /*0944*/ 	.word	index@(.nv.constant0._ZN7cutlass13device_kernelIN5flash11enable_sm90INS1_16FlashAttnBwdSm90INS1_25CollectiveMainloopBwdSm90ILi2ELi2ELi2EN4cute5tupleIJNS5_1CILi1EEES8_S8_EEENS6_IJNS7_ILi96EEENS7_ILi128EEENS7_ILi64EEEEEENS_6half_tEfNS_4arch4Sm90ELb1ELb0ELb1ELb0ELb1ELb1ELb0ELb1ELi2ELi1ELi2ELi2ELb0EEENS1_21CollectiveEpilogueBwdISD_SE_SG_Li256ELb0ELb0ELi1EEENS1_25SingleTileBwdLPTSchedulerILb0ELi128ELb1EEEEEEEEEvNT_6ParamsE)
        /*0948*/ 	.short	0x0210
        /*094a*/ 	.short	0x0970


	//----- nvinfo : EIATTR_SW_WAR
	.align		4
.L_758:
        /*094c*/ 	.byte	0x04, 0x36
        /*094e*/ 	.short	(.L_760 - .L_759)
.L_759:
        /*0950*/ 	.word	0x00000008
.L_760:


//--------------------- .nv.info._ZN7cutlass13device_kernelIN5flash11enable_sm90INS1_16FlashAttnBwdSm90INS1_25CollectiveMainloopBwdSm90ILi2ELi2ELi2EN4cute5tupleIJNS5_1CILi1EEES8_S8_EEENS6_IJNS7_ILi96EEENS7_ILi128EEENS7_ILi64EEEEEENS_6half_tEfNS_4arch4Sm90ELb1ELb0ELb1ELb0ELb0ELb1ELb0ELb1ELi2ELi1ELi2ELi2ELb0EEENS1_24CollectiveEpilogueBwdGQAISD_fSG_Li256ELb0ELb0EEENS1_25SingleTileBwdLPTSchedulerILb0ELi128ELb0EEEEEEEEEvNT_6ParamsE --------------------------
	.section	.nv.info._ZN7cutlass13device_kernelIN5flash11enable_sm90INS1_16FlashAttnBwdSm90INS1_25CollectiveMainloopBwdSm90ILi2ELi2ELi2EN4cute5tupleIJNS5_1CILi1EEES8_S8_EEENS6_IJNS7_ILi96EEENS7_ILi128EEENS7_ILi64EEEEEENS_6half_tEfNS_4arch4Sm90ELb1ELb0ELb1ELb0ELb0ELb1ELb0ELb1ELi2ELi1ELi2ELi2ELb0EEENS1_24CollectiveEpilogueBwdGQAISD_fSG_Li256ELb0ELb0EEENS1_25SingleTileBwdLPTSchedulerILb0ELi128ELb0EEEEEEEEEvNT_6ParamsE,"",@"SHT_CUDA_INFO"
	.sectionflags	@""
	.align	4


	//----- nvinfo : EIATTR_CUDA_API_VERSION
	.align		4
        /*0000*/ 	.byte	0x04, 0x37
        /*0002*/ 	.short	(.L_762 - .L_761)
.L_761:
        /*0004*/ 	.word	0x00000082


	//----- nvinfo : EIATTR_KPARAM_INFO
	.align		4
.L_762:
        /*0008*/ 	.byte	0x04, 0x17
        /*000a*/ 	.short	(.L_764 - .L_763)
.L_763:
        /*000c*/ 	.word	0x00000000
        /*0010*/ 	.short	0x0000
        /*0012*/ 	.short	0x0070
        /*0014*/ 	.byte	0x00, 0xf0, 0x01, 0x1c


	//----- nvinfo : EIATTR_SPARSE_MMA_MASK
	.align		4
.L_764:
        /*0018*/ 	.byte	0x03, 0x50
        /*001a*/ 	.short	0x0000


	//----- nvinfo : EIATTR_MAXREG_COUNT
	.align		4
        /*001c*/ 	.byte	0x03, 0x1b
        /*001e*/ 	.short	0x00a8


	//----- nvinfo : EIATTR_NUM_BARRIERS
	.align		4
        /*0020*/ 	.byte	0x02, 0x4c
        /*0022*/ 	.byte	0x10
	.zero		1


	//----- nvinfo : EIATTR_EXTERNS
	.align		4
        /*0024*/ 	.byte	0x04, 0x0f
        /*0026*/ 	.short	(.L_766 - .L_765)


	//   ....[0]....
	.align		4
.L_765:
        /*0028*/ 	.word	index@(__assertfail)


	//----- nvinfo : EIATTR_ANNOTATIONS
	.align		4
.L_766:
        /*002c*/ 	.byte	0x04, 0x55
        /*002e*/ 	.short	(.L_768 - .L_767)


	//   ....[0]....
.L_767:
        /* <DEDUP_REMOVED lines=36> */


	//----- nvinfo : EIATTR_MERCURY_ISA_VERSION
	.align		4
.L_768:
        /*0260*/ 	.byte	0x03, 0x5f
        /*0262*/ 	.short	0x0101


	//----- nvinfo : EIATTR_INT_WARP_WIDE_INSTR_OFFSETS
	.align		4
        /*0264*/ 	.byte	0x04, 0x31
        /*0266*/ 	.short	(.L_770 - .L_769)


	//   ....[0]....
.L_769:
        /*0268*/ 	.word	0x00000180


	//   ....[1]....
        /*026c*/ 	.word	0x00000240


	//----- nvinfo : EIATTR_COOP_GROUP_MASK_REGIDS
	.align		4
.L_770:
        /*0270*/ 	.byte	0x04, 0x29
        /*0272*/ 	.short	(.L_772 - .L_771)


	//   ....[0]....
.L_771:
        /*0274*/ 	.word	0xffffffff


	//   ....[1]....
        /*0278*/ 	.word	0xffffffff


	//   ....[2]....
        /*027c*/ 	.word	0xffffffff


	//   ....[3]....
        /*0280*/ 	.word	0xffffffff


	//   ....[4]....
        /*0284*/ 	.word	0xffffffff


	//   ....[5]....
        /*0288*/ 	.word	0xffffffff


	//   ....[6]....
        /*028c*/ 	.word	0xffffffff


	//   ....[7]....
        /*0290*/ 	.word	0xffffffff


	//   ....[8]....
        /*0294*/ 	.word	0xffffffff


	//   ....[9]....
        /*0298*/ 	.word	0xffffffff


	//   ....[10]....
        /*029c*/ 	.word	0xffffffff


	//   ....[11]....
        /*02a0*/ 	.word	0xffffffff


	//   ....[12]....
        /*02a4*/ 	.word	0xffffffff


	//   ....[13]....
        /*02a8*/ 	.word	0xffffffff


	//   ....[14]....
        /*02ac*/ 	.word	0xffffffff


	//   ....[15]....
        /*02b0*/ 	.word	0xffffffff


	//   ....[16]....
        /*02b4*/ 	.word	0xffffffff


	//   ....[17]....
        /*02b8*/ 	.word	0xffffffff


	//   ....[18]....
        /*02bc*/ 	.word	0xffffffff


	//   ....[19]....
        /*02c0*/ 	.word	0xffffffff


	//   ....[20]....
        /*02c4*/ 	.word	0xffffffff


	//   ....[21]....
        /*02c8*/ 	.word	0xffffffff


	//   ....[22]....
        /*02cc*/ 	.word	0xffffffff


	//   ....[23]....
        /*02d0*/ 	.word	0xffffffff


	//   ....[24]....
        /*02d4*/ 	.word	0xffffffff


	//   ....[25]....
        /*02d8*/ 	.word	0xffffffff


	//   ....[26]....
        /*02dc*/ 	.word	0xffffffff


	//   ....[27]....
        /*02e0*/ 	.word	0xffffffff


	//   ....[28]....
        /*02e4*/ 	.word	0xffffffff


	//   ....[29]....
        /*02e8*/ 	.word	0xffffffff


	//   ....[30]....
        /*02ec*/ 	.word	0xffffffff


	//   ....[31]....
        /*02f0*/ 	.word	0xffffffff


	//   ....[32]....
        /*02f4*/ 	.word	0xffffffff


	//   ....[33]....
        /*02f8*/ 	.word	0xffffffff


	//   ....[34]....
        /*02fc*/ 	.word	0xffffffff


	//   ....[35]....
        /*0300*/ 	.word	0xffffffff


	//   ....[36]....
        /*0304*/ 	.word	0xffffffff


	//   ....[37]....
        /*0308*/ 	.word	0xffffffff


	//   ....[38]....
        /*030c*/ 	.word	0xffffffff


	//   ....[39]....
        /*0310*/ 	.word	0xffffffff


	//   ....[40]....
        /*0314*/ 	.word	0xffffffff


	//   ....[41]....
        /*0318*/ 	.word	0xffffffff


	//   ....[42]....
        /*031c*/ 	.word	0xffffffff


	//   ....[43]....
        /*0320*/ 	.word	0xffffffff


	//   ....[44]....
        /*0324*/ 	.word	0xffffffff


	//   ....[45]....
        /*0328*/ 	.word	0xffffffff


	//   ....[46]....
        /*032c*/ 	.word	0xffffffff


	//   ....[47]....
        /*0330*/ 	.word	0xffffffff


	//   ....[48]....
        /*0334*/ 	.word	0xffffffff


	//   ....[49]....
        /*0338*/ 	.word	0xffffffff


	//   ....[50]....
        /*033c*/ 	.word	0xffffffff


	//   ....[51]....
        /*0340*/ 	.word	0xffffffff


	//   ....[52]....
        /*0344*/ 	.word	0xffffffff


	//   ....[53]....
        /*0348*/ 	.word	0xffffffff


	//   ....[54]....
        /*034c*/ 	.word	0xffffffff


	//   ....[55]....
        /*0350*/ 	.word	0xffffffff


	//   ....[56]....
        /*0354*/ 	.word	0xffffffff


	//   ....[57]....
        /*0358*/ 	.word	0xffffffff


	//   ....[58]....
        /*035c*/ 	.word	0xffffffff


	//   ....[59]....
        /*0360*/ 	.word	0xffffffff


	//   ....[60]....
        /*0364*/ 	.word	0xffffffff


	//   ....[61]....
        /*0368*/ 	.word	0xffffffff


	//   ....[62]....
        /*036c*/ 	.word	0xffffffff


	//   ....[63]....
        /*0370*/ 	.word	0xffffffff


	//   ....[64]....
        /*0374*/ 	.word	0xffffffff


	//   ....[65]....
        /*0378*/ 	.word	0xffffffff


	//   ....[66]....
        /*037c*/ 	.word	0xffffffff


	//   ....[67]....
        /*0380*/ 	.word	0xffffffff


	//   ....[68]....
        /*0384*/ 	.word	0xffffffff


	//   ....[69]....
        /*0388*/ 	.word	0xffffffff


	//   ....[70]....
        /*038c*/ 	.word	0xffffffff


	//   ....[71]....
        /*0390*/ 	.word	0xffffffff


	//   ....[72]....
        /*0394*/ 	.word	0xffffffff


	//   ....[73]....
        /*0398*/ 	.word	0xffffffff


	//   ....[74]....
        /*039c*/ 	.word	0xffffffff


	//   ....[75]....
        /*03a0*/ 	.word	0xffffffff


	//   ....[76]....
        /*03a4*/ 	.word	0xffffffff


	//   ....[77]....
        /*03a8*/ 	.word	0xffffffff


	//   ....[78]....
        /*03ac*/ 	.word	0xffffffff


	//   ....[79]....
        /*03b0*/ 	.word	0xffffffff


	//   ....[80]....
        /*03b4*/ 	.word	0xffffffff


	//   ....[81]....
        /*03b8*/ 	.word	0xffffffff


	//   ....[82]....
        /*03bc*/ 	.word	0xffffffff


	//   ....[83]....
        /*03c0*/ 	.word	0xffffffff


	//   ....[84]....
        /*03c4*/ 	.word	0xffffffff


	//   ....[85]....
        /*03c8*/ 	.word	0xffffffff


	//   ....[86]....
        /*03cc*/ 	.word	0xffffffff


	//   ....[87]....
        /*03d0*/ 	.word	0xffffffff


	//   ....[88]....
        /*03d4*/ 	.word	0xffffffff


	//   ....[89]....
        /*03d8*/ 	.word	0xffffffff


	//   ....[90]....
        /*03dc*/ 	.word	0xffffffff


	//   ....[91]....
        /*03e0*/ 	.word	0xffffffff


	//   ....[92]....
        /*03e4*/ 	.word	0xffffffff


	//   ....[93]....
        /*03e8*/ 	.word	0xffffffff


	//   ....[94]....
        /*03ec*/ 	.word	0xffffffff


	//   ....[95]....
        /*03f0*/ 	.word	0xffffffff


	//   ....[96]....
        /*03f4*/ 	.word	0xffffffff


	//   ....[97]....
        /*03f8*/ 	.word	0xffffffff


	//   ....[98]....
        /*03fc*/ 	.word	0xffffffff


	//   ....[99]....
        /*0400*/ 	.word	0xffffffff


	//   ....[100]....
        /*0404*/ 	.word	0xffffffff


	//   ....[101]....
        /*0408*/ 	.word	0xffffffff


	//   ....[102]....
        /*040c*/ 	.word	0xffffffff


	//   ....[103]....
        /*0410*/ 	.word	0x0500000f


	//----- nvinfo : EIATTR_COOP_GROUP_INSTR_OFFSETS
	.align		4
.L_772:
        /*0414*/ 	.byte	0x04, 0x28
        /*0416*/ 	.short	(.L_774 - .L_773)


	//   ....[0]....
.L_773:
        /*0418*/ 	.word	0x00000060


	//   ....[1]....
        /*041c*/ 	.word	0x00000190


	//   ....[2]....
        /*0420*/ 	.word	0x00000220


	//   ....[3]....
        /*0424*/ 	.word	0x000003a0


	//   ....[4]....
        /*0428*/ 	.word	0x00000610


	//   ....[5]....
        /*042c*/ 	.word	0x00001110


	//   ....[6]....
        /*0430*/ 	.word	0x00002500


	//   ....[7]....
        /*0434*/ 	.word	0x000027a0


	//   ....[8]....
        /*0438*/ 	.word	0x00002820


	//   ....[9]....
        /*043c*/ 	.word	0x00002850


	//   ....[10]....
        /*0440*/ 	.word	0x00002fb0


	//   ....[11]....
        /*0444*/ 	.word	0x00003000


	//   ....[12]....
        /*0448*/ 	.word	0x00003070


	//   ....[13]....
        /*044c*/ 	.word	0x000030a0


	//   ....[14]....
        /*0450*/ 	.word	0x000030d0


	//   ....[15]....
        /*0454*/ 	.word	0x000030f0


	//   ....[16]....
        /*0458*/ 	.word	0x00003210


	//   ....[17]....
        /*045c*/ 	.word	0x00003230


	//   ....[18]....
        /*0460*/ 	.word	0x00003240


	//   ....[19]....
        /*0464*/ 	.word	0x00003280


	//   ....[20]....
        /*0468*/ 	.word	0x00003350


	//   ....[21]....
        /*046c*/ 	.word	0x00003370


	//   ....[22]....
        /*0470*/ 	.word	0x000033f0


	//   ....[23]....
        /*0474*/ 	.word	0x00003400


	//   ....[24]....
        /*0478*/ 	.word	0x00003420


	//   ....[25]....
        /*047c*/ 	.word	0x00003490


	//   ....[26]....
        /*0480*/ 	.word	0x000034b0


	//   ....[27]....
        /*0484*/ 	.word	0x000034f0


	//   ....[28]....
        /*0488*/ 	.word	0x00003520


	//   ....[29]....
        /*048c*/ 	.word	0x00003560


	//   ....[30]....
        /*0490*/ 	.word	0x000035f0


	//   ....[31]....
        /*0494*/ 	.word	0x00003630


	//   ....[32]....
        /*0498*/ 	.word	0x00003680


	//   ....[33]....
        /*049c*/ 	.word	0x00003690


	//   ....[34]....
        /*04a0*/ 	.word	0x000036f0


	//   ....[35]....
        /*04a4*/ 	.word	0x00003730


	//   ....[36]....
        /*04a8*/ 	.word	0x00003830


	//   ....[37]....
        /*04ac*/ 	.word	0x00003850


	//   ....[38]....
        /*04b0*/ 	.word	0x00003ad0


	//   ....[39]....
        /*04b4*/ 	.word	0x00003af0


	//   ....[40]....
        /*04b8*/ 	.word	0x00003b20


	//   ....[41]....
        /*04bc*/ 	.word	0x00003b90


	//   ....[42]....
        /*04c0*/ 	.word	0x00003bc0


	//   ....[43]....
        /*04c4*/ 	.word	0x00003bd0


	//   ....[44]....
        /*04c8*/ 	.word	0x00003c00


	//   ....[45]....
        /*04cc*/ 	.word	0x00003c10


	//   ....[46]....
        /*04d0*/ 	.word	0x00003ea0


	//   ....[47]....
        /*04d4*/ 	.word	0x00003eb0


	//   ....[48]....
        /*04d8*/ 	.word	0x00003ed0


	//   ....[49]....
        /*04dc*/ 	.word	0x00003ee0


	//   ....[50]....
        /*04e0*/ 	.word	0x00003ef0


	//   ....[51]....
        /*04e4*/ 	.word	0x00003f00


	//   ....[52]....
        /*04e8*/ 	.word	0x00003f10


	//   ....[53]....
        /*04ec*/ 	.word	0x00003f20


	//   ....[54]....
        /*04f0*/ 	.word	0x00006730


	//   ....[55]....
        /*04f4*/ 	.word	0x00006740


	//   ....[56]....
        /*04f8*/ 	.word	0x00006750


	//   ....[57]....
        /*04fc*/ 	.word	0x00006760


	//   ....[58]....
        /*0500*/ 	.word	0x00006770


	//   ....[59]....
        /*0504*/ 	.word	0x00006780


	//   ....[60]....
        /*0508*/ 	.word	0x00006790


	//   ....[61]....
        /*050c*/ 	.word	0x000067a0


	//   ....[62]....
        /*0510*/ 	.word	0x000067b0


	//   ....[63]....
        /*0514*/ 	.word	0x000067c0


	//   ....[64]....
        /*0518*/ 	.word	0x000067d0


	//   ....[65]....
        /*051c*/ 	.word	0x000067e0


	//   ....[66]....
        /*0520*/ 	.word	0x000068f0


	//   ....[67]....
        /*0524*/ 	.word	0x00006940


	//   ....[68]....
        /*0528*/ 	.word	0x00006980


	//   ....[69]....
        /*052c*/ 	.word	0x000069c0


	//   ....[70]....
        /*0530*/ 	.word	0x00006a00


	//   ....[71]....
        /*0534*/ 	.word	0x00006a40


	//   ....[72]....
        /*0538*/ 	.word	0x00006a80


	//   ....[73]....
        /*053c*/ 	.word	0x00006c70


	//   ....[74]....
        /*0540*/ 	.word	0x00006e00


	//   ....[75]....
        /*0544*/ 	.word	0x000071a0


	//   ....[76]....
        /*0548*/ 	.word	0x000072d0


	//   ....[77]....
        /*054c*/ 	.word	0x00007360


	//   ....[78]....
        /*0550*/ 	.word	0x000075a0


	//   ....[79]....
        /*0554*/ 	.word	0x000075c0


	//   ....[80]....
        /*0558*/ 	.word	0x000075d0


	//   ....[81]....
        /*055c*/ 	.word	0x000075f0


	//   ....[82]....
        /*0560*/ 	.word	0x00007600


	//   ....[83]....
        /*0564*/ 	.word	0x00007620


	//   ....[84]....
        /*0568*/ 	.word	0x00007990


	//   ....[85]....
        /*056c*/ 	.word	0x000079d0


	//   ....[86]....
        /*0570*/ 	.word	0x00007e90


	//   ....[87]....
        /*0574*/ 	.word	0x00007eb0


	//   ....[88]....
        /*0578*/ 	.word	0x00007ee0


	//   ....[89]....
        /*057c*/ 	.word	0x00007ef0


	//   ....[90]....
        /*0580*/ 	.word	0x00008050


	//   ....[91]....
        /*0584*/ 	.word	0x00008080


	//   ....[92]....
        /*0588*/ 	.word	0x000080e0


	//   ....[93]....
        /*058c*/ 	.word	0x000081b0


	//   ....[94]....
        /*0590*/ 	.word	0x000081f0


	//   ....[95]....
        /*0594*/ 	.word	0x00008230


	//   ....[96]....
        /*0598*/ 	.word	0x00008250


	//   ....[97]....
        /*059c*/ 	.word	0x00008260


	//   ....[98]....
        /*05a0*/ 	.word	0x00008280


	//   ....[99]....
        /*05a4*/ 	.word	0x000082b0


	//   ....[100]....
        /*05a8*/ 	.word	0x000082c0


	//   ....[101]....
        /*05ac*/ 	.word	0x000082d0


	//   ....[102]....
        /*05b0*/ 	.word	0x0000a5f0


	//   ....[103]....
        /*05b4*/ 	.word	0x0000d3d0


	//----- nvinfo : EIATTR_REG_RECONFIG
	.align		4
.L_774:
        /*05b8*/ 	.byte	0x01, 0x54
	.zero		2


	//----- nvinfo : EIATTR_SYSCALL_OFFSETS
	.align		4
        /*05bc*/ 	.byte	0x04, 0x46
        /*05be*/ 	.short	(.L_776 - .L_775)


	//   ....[0]....
.L_775:
        /*05c0*/ 	.word	0x00000d70


	//   ....[1]....
        /*05c4*/ 	.word	0x00000e60


	//   ....[2]....
        /*05c8*/ 	.word	0x00000fc0


	//   ....[3]....
        /*05cc*/ 	.word	0x000010b0


	//----- nvinfo : EIATTR_MBARRIER_INSTR_OFFSETS
	.align		4
.L_776:
        /*05d0*/ 	.byte	0x04, 0x39
        /*05d2*/ 	.short	(.L_778 - .L_777)


	//   ....[0]....
.L_777:
        /*05d4*/ 	.word	0x00000260
        /*05d8*/ 	.word	0x000000ff
        /*05dc*/ 	.word	0x00026800
        /*05e0*/ 	.short	0x0100
        /*05e2*/ 	.byte	0x06
	.zero		1


	//   ....[1]....
        /*05e4*/ 	.word	0x00000350
        /*05e8*/ 	.word	0x000000ff
        /*05ec*/ 	.word	0x00026810
        /*05f0*/ 	.short	0x0100
        /*05f2*/ 	.byte	0x08
	.zero		1


	//   ....[2]....
        /*05f4*/ 	.word	0x00000360
        /*05f8*/ 	.word	0x000000ff
        /*05fc*/ 	.word	0x00026820
        /*0600*/ 	.short	0x0100
        /*0602*/ 	.byte	0x08
	.zero		1


	//   ....[3]....
        /*0604*/ 	.word	0x00000370
        /*0608*/ 	.word	0x000000ff
        /*060c*/ 	.word	0x00026818
        /*0610*/ 	.short	0x0100
        /*0612*/ 	.byte	0x08
	.zero		1


	//   ....[4]....
        /*0614*/ 	.word	0x00000380
        /*0618*/ 	.word	0x000000ff
        /*061c*/ 	.word	0x00026828
        /*0620*/ 	.short	0x0100
        /*0622*/ 	.byte	0x08
	.zero		1


	//   ....[5]....
        /*0624*/ 	.word	0x000004b0
        /*0628*/ 	.word	0x000000ff
        /*062c*/ 	.word	0x00026830
        /*0630*/ 	.short	0x0100
        /*0632*/ 	.byte	0x08
	.zero		1


	//   ....[6]....
        /*0634*/ 	.word	0x000004c0
        /*0638*/ 	.word	0x000000ff
        /*063c*/ 	.word	0x00026840
        /*0640*/ 	.short	0x0100
        /*0642*/ 	.byte	0x08
	.zero		1


	//   ....[7]....
        /*0644*/ 	.word	0x000004d0
        /*0648*/ 	.word	0x000000ff
        /*064c*/ 	.word	0x00026838
        /*0650*/ 	.short	0x0100
        /*0652*/ 	.byte	0x08
	.zero		1


	//   ....[8]....
        /*0654*/ 	.word	0x000004e0
        /*0658*/ 	.word	0x000000ff
        /*065c*/ 	.word	0x00026848
        /*0660*/ 	.short	0x0100
        /*0662*/ 	.byte	0x08
	.zero		1


	//   ....[9]....
        /*0664*/ 	.word	0x00001170
        /*0668*/ 	.word	0x00000011
        /*066c*/ 	.word	0x00026800
        /*0670*/ 	.short	0x010a
        /*0672*/ 	.byte	0x3f
	.zero		1


	//   ....[10]....
        /*0674*/ 	.word	0x000011a0
        /*0678*/ 	.word	0x00000011
        /*067c*/ 	.word	0x00026800
        /*0680*/ 	.short	0x010a
        /*0682*/ 	.byte	0x3f
	.zero		1


	//   ....[11]....
        /*0684*/ 	.word	0x00001c60
        /*0688*/ 	.word	0x00000006
        /*068c*/ 	.word	0x00026810
        /*0690*/ 	.short	0x010a
        /*0692*/ 	.byte	0x3f
	.zero		1


	//   ....[12]....
        /*0694*/ 	.word	0x00001cd0
        /*0698*/ 	.word	0x00000006
        /*069c*/ 	.word	0x00026810
        /*06a0*/ 	.short	0x010a
        /*06a2*/ 	.byte	0x3f
	.zero		1


	//   ....[13]....
        /*06a4*/ 	.word	0x00002090
        /*06a8*/ 	.word	0x00000006
        /*06ac*/ 	.word	0x00026830
        /*06b0*/ 	.short	0x010a
        /*06b2*/ 	.byte	0x3f
	.zero		1


	//   ....[14]....
        /*06b4*/ 	.word	0x00002110
        /*06b8*/ 	.word	0x00000006
        /*06bc*/ 	.word	0x00026830
        /*06c0*/ 	.short	0x010a
        /*06c2*/ 	.byte	0x3f
	.zero		1


	//   ....[15]....
        /*06c4*/ 	.word	0x00005650
        /*06c8*/ 	.word	0x00000007
        /*06cc*/ 	.word	0x00000000
        /*06d0*/ 	.short	0x0101
        /*06d2*/ 	.byte	0x3f
	.zero		1


	//   ....[16]....
        /*06d4*/ 	.word	0x000059e0
        /*06d8*/ 	.word	0x00000006
        /*06dc*/ 	.word	0x00000000
        /*06e0*/ 	.short	0x0101
        /*06e2*/ 	.byte	0x3f
	.zero		1


	//   ....[17]....
        /*06e4*/ 	.word	0x00006110
        /*06e8*/ 	.word	0x00000006
        /*06ec*/ 	.word	0x00026810
        /*06f0*/ 	.short	0x010a
        /*06f2*/ 	.byte	0x3f
	.zero		1


	//   ....[18]....
        /*06f4*/ 	.word	0x00006190
        /*06f8*/ 	.word	0x00000006
        /*06fc*/ 	.word	0x00026810
        /*0700*/ 	.short	0x010a
        /*0702*/ 	.byte	0x3f
	.zero		1


	//   ....[19]....
        /*0704*/ 	.word	0x00006510
        /*0708*/ 	.word	0x00000006
        /*070c*/ 	.word	0x00026830
        /*0710*/ 	.short	0x010a
        /*0712*/ 	.byte	0x3f
	.zero		1


	//   ....[20]....
        /*0714*/ 	.word	0x000065a0
        /*0718*/ 	.word	0x00000006
        /*071c*/ 	.word	0x00026830
        /*0720*/ 	.short	0x010a
        /*0722*/ 	.byte	0x3f
	.zero		1


	//   ....[21]....
        /*0724*/ 	.word	0x00009800
        /*0728*/ 	.word	0x00000005
        /*072c*/ 	.word	0x00000000
        /*0730*/ 	.short	0x0101
        /*0732*/ 	.byte	0x3f
	.zero		1


	//   ....[22]....
        /*0734*/ 	.word	0x00009bb0
        /*0738*/ 	.word	0x00000006
        /*073c*/ 	.word	0x00000000
        /*0740*/ 	.short	0x0101
        /*0742*/ 	.byte	0x3f
	.zero		1


	//   ....[23]....
        /*0744*/ 	.word	0x0000baa0
        /*0748*/ 	.word	0x00000000
        /*074c*/ 	.word	0x00026820
        /*0750*/ 	.short	0x010a
        /*0752*/ 	.byte	0x3f
	.zero		1


	//   ....[24]....
        /*0754*/ 	.word	0x0000bff0
        /*0758*/ 	.word	0x00000000
        /*075c*/ 	.word	0x00026840
        /*0760*/ 	.short	0x010a
        /*0762*/ 	.byte	0x3f
	.zero		1


	//   ....[25]....
        /*0764*/ 	.word	0x0000c240
        /*0768*/ 	.word	0x00000000
        /*076c*/ 	.word	0x00026828
        /*0770*/ 	.short	0x010a
        /*0772*/ 	.byte	0x3f
	.zero		1


	//   ....[26]....
        /*0774*/ 	.word	0x0000c4b0
        /*0778*/ 	.word	0x00000000
        /*077c*/ 	.word	0x00026848
        /*0780*/ 	.short	0x010a
        /*0782*/ 	.byte	0x3f
	.zero		1


	//   ....[27]....
        /*0784*/ 	.word	0x0000c6b0
        /*0788*/ 	.word	0x00000000
        /*078c*/ 	.word	0x00026820
        /*0790*/ 	.short	0x010a
        /*0792*/ 	.byte	0x3f
	.zero		1


	//   ....[28]....
        /*0794*/ 	.word	0x0000c960
        /*0798*/ 	.word	0x00000000
        /*079c*/ 	.word	0x00026840
        /*07a0*/ 	.short	0x010a
        /*07a2*/ 	.byte	0x3f
	.zero		1


	//   ....[29]....
        /*07a4*/ 	.word	0x0000cb80
        /*07a8*/ 	.word	0x00000000
        /*07ac*/ 	.word	0x00026828
        /*07b0*/ 	.short	0x010a
        /*07b2*/ 	.byte	0x3f
	.zero		1


	//   ....[30]....
        /*07b4*/ 	.word	0x0000ce40
        /*07b8*/ 	.word	0x00000004
        /*07bc*/ 	.word	0x00026840
        /*07c0*/ 	.short	0x010a
        /*07c2*/ 	.byte	0x3f
	.zero		1


	//   ....[31]....
        /*07c4*/ 	.word	0x0000d250
        /*07c8*/ 	.word	0x00000007
        /*07cc*/ 	.word	0x00000000
        /*07d0*/ 	.short	0x010a
        /*07d2*/ 	.byte	0x3f
	.zero		1


	//   ....[32]....
        /*07d4*/ 	.word	0x0000d2a0
        /*07d8*/ 	.word	0x00000003
        /*07dc*/ 	.word	0x00000000
        /*07e0*/ 	.short	0x010a
        /*07e2*/ 	.byte	0x3f
	.zero		1


	//   ....[33]....
        /*07e4*/ 	.word	0x0000d300
        /*07e8*/ 	.word	0x00000005
        /*07ec*/ 	.word	0x00000000
        /*07f0*/ 	.short	0x010a
        /*07f2*/ 	.byte	0x3f
	.zero		1


	//   ....[34]....
        /*07f4*/ 	.word	0x0000d330
        /*07f8*/ 	.word	0x00000003
        /*07fc*/ 	.word	0x00000000
        /*0800*/ 	.short	0x010a
        /*0802*/ 	.byte	0x3f
	.zero		1


	//   ....[35]....
        /*0804*/ 	.word	0x0000d400
        /*0808*/ 	.word	0x00000011
        /*080c*/ 	.word	0x00026800
        /*0810*/ 	.short	0x010a
        /*0812*/ 	.byte	0x3f
	.zero		1


	//   ....[36]....
        /*0814*/ 	.word	0x0000d450
        /*0818*/ 	.word	0x00000006
        /*081c*/ 	.word	0x00026810
        /*0820*/ 	.short	0x010a
        /*0822*/ 	.byte	0x3f
	.zero		1


	//   ....[37]....
        /*0824*/ 	.word	0x0000d4a0
        /*0828*/ 	.word	0x00000006
        /*082c*/ 	.word	0x00026830
        /*0830*/ 	.short	0x010a
        /*0832*/ 	.byte	0x3f
	.zero		1


	//   ....[38]....
        /*0834*/ 	.word	0x0000d4f0
        /*0838*/ 	.word	0x00000006
        /*083c*/ 	.word	0x00026810
        /*0840*/ 	.short	0x010a
        /*0842*/ 	.byte	0x3f
	.zero		1


	//   ....[39]....
        /*0844*/ 	.word	0x0000d540
        /*0848*/ 	.word	0x00000006
        /*084c*/ 	.word	0x00026830
        /*0850*/ 	.short	0x010a
        /*0852*/ 	.byte	0x3f
	.zero		1


	//   ....[40]....
        /*0854*/ 	.word	0x0000d590
        /*0858*/ 	.word	0x00000000
        /*085c*/ 	.word	0x00026820
        /*0860*/ 	.short	0x010a
        /*0862*/ 	.byte	0x3f
	.zero		1


	//   ....[41]....
        /*0864*/ 	.word	0x0000d5e0
        /*0868*/ 	.word	0x00000000
        /*086c*/ 	.word	0x00026840
        /*0870*/ 	.short	0x010a
        /*0872*/ 	.byte	0x3f
	.zero		1


	//   ....[42]....
        /*0874*/ 	.word	0x0000d630
        /*0878*/ 	.word	0x00000000
        /*087c*/ 	.word	0x00026828
        /*0880*/ 	.short	0x010a
        /*0882*/ 	.byte	0x3f
	.zero		1


	//   ....[43]....
        /*0884*/ 	.word	0x0000d680
        /*0888*/ 	.word	0x00000000
        /*088c*/ 	.word	0x00026848
        /*0890*/ 	.short	0x010a
        /*0892*/ 	.byte	0x3f
	.zero		1


	//   ....[44]....
        /*0894*/ 	.word	0x0000d6e0
        /*0898*/ 	.word	0x00000000
        /*089c*/ 	.word	0x00026820
        /*08a0*/ 	.short	0x010a
        /*08a2*/ 	.byte	0x3f
	.zero		1


	//   ....[45]....
        /*08a4*/ 	.word	0x0000d730
        /*08a8*/ 	.word	0x00000000
        /*08ac*/ 	.word	0x00026840
        /*08b0*/ 	.short	0x010a
        /*08b2*/ 	.byte	0x3f
	.zero		1


	//   ....[46]....
        /*08b4*/ 	.word	0x0000d780
        /*08b8*/ 	.word	0x00000000
        /*08bc*/ 	.word	0x00026828
        /*08c0*/ 	.short	0x010a
        /*08c2*/ 	.byte	0x3f
	.zero		1


	//   ....[47]....
        /*08c4*/ 	.word	0x0000d7d0
        /*08c8*/ 	.word	0x00000004
        /*08cc*/ 	.word	0x00026840
        /*08d0*/ 	.short	0x010a
        /*08d2*/ 	.byte	0x3f
	.zero		1


	//   ....[48]....
        /*08d4*/ 	.word	0x0000d8a0
        /*08d8*/ 	.word	0x00000007
        /*08dc*/ 	.word	0x00000000
        /*08e0*/ 	.short	0x010a
        /*08e2*/ 	.byte	0x3f
	.zero		1


	//   ....[49]....
        /*08e4*/ 	.word	0x0000d8f0
        /*08e8*/ 	.word	0x00000003
        /*08ec*/ 	.word	0x00000000
        /*08f0*/ 	.short	0x010a
        /*08f2*/ 	.byte	0x3f
	.zero		1


	//   ....[50]....
        /*08f4*/ 	.word	0x0000d940
        /*08f8*/ 	.word	0x00000005
        /*08fc*/ 	.word	0x00000000
        /*0900*/ 	.short	0x010a
        /*0902*/ 	.byte	0x3f
	.zero		1


	//----- nvinfo : EIATTR_NUM_MBARRIERS
	.align		4
.L_778:
        /*0904*/ 	.byte	0x03, 0x38
        /*0906*/ 	.short	0x0009


	//----- nvinfo : EIATTR_EXIT_INSTR_OFFSETS
	.align		4
        /*0908*/ 	.byte	0x04, 0x1c
        /*090a*/ 	.short	(.L_780 - .L_779)


	//   ....[0]....
.L_779:
        /*090c*/ 	.word	0x0000d380


	//----- nvinfo : EIATTR_MAX_THREADS
	.align		4
.L_780:
        /*0910*/ 	.byte	0x04, 0x05
        /*0912*/ 	.short	(.L_782 - .L_781)
.L_781:
        /*0914*/ 	.word	0x00000180
        /*0918*/ 	.word	0x00000001
        /*091c*/ 	.word	0x00000001


	//----- nvinfo : EIATTR_CRS_STACK_SIZE
	.align		4
.L_782:
        /*0920*/ 	.byte	0x04, 0x1e
        /*0922*/ 	.short	(.L_784 - .L_783)
.L_783:
        /*0924*/ 	.word	0x00000000


	//----- nvinfo : EIATTR_CBANK_PARAM_SIZE
	.align		4
.L_784:
        /*0928*/ 	.byte	0x03, 0x19
        /*092a*/ 	.short	0x0770


	//----- nvinfo : EIATTR_PARAM_CBANK
	.align		4
        /*092c*/ 	.byte	0x04, 0x0a
        /*092e*/ 	.short	(.L_786 - .L_785)
	.align		4
.L_785:
        /*0930*/ 	.word	index@(.nv.constant0._ZN7cutlass13device_kernelIN5flash11enable_sm90INS1_16FlashAttnBwdSm90INS1_25CollectiveMainloopBwdSm90ILi2ELi2ELi2EN4cute5tupleIJNS5_1CILi1EEES8_S8_EEENS6_IJNS7_ILi96EEENS7_ILi128EEENS7_ILi64EEEEEENS_6half_tEfNS_4arch4Sm90ELb1ELb0ELb1ELb0ELb0ELb1ELb0ELb1ELi2ELi1ELi2ELi2ELb0EEENS1_24CollectiveEpilogueBwdGQAISD_fSG_Li256ELb0ELb0EEENS1_25SingleTileBwdLPTSchedulerILb0ELi128ELb0EEEEEEEEEvNT_6ParamsE)
        /*0934*/ 	.short	0x0210
        /*0936*/ 	.short	0x0770


	//----- nvinfo : EIATTR_SW_WAR
	.align		4
.L_786:
        /*0938*/ 	.byte	0x04, 0x36
        /*093a*/ 	.short	(.L_788 - .L_787)
.L_787:
        /*093c*/ 	.word	0x00000008
.L_788:


//--------------------- .nv.info._ZN7cutlass13device_kernelIN5flash11enable_sm90INS1_16FlashAttnBwdSm90INS1_25CollectiveMainloopBwdSm90ILi2ELi2ELi2EN4cute5tupleIJNS5_1CILi1EEES8_S8_EEENS6_IJNS7_ILi96EEENS7_ILi128EEENS7_ILi64EEEEEENS_6half_tEfNS_4arch4Sm90ELb1ELb0ELb1ELb0ELb1ELb1ELb0ELb1ELi2ELi1ELi2ELi2ELb0EEENS1_24CollectiveEpilogueBwdGQAISD_fSG_Li256ELb0ELb1EEENS1_25SingleTileBwdLPTSchedulerILb0ELi128ELb1EEEEEEEEEvNT_6ParamsE --------------------------
	.section	.nv.info._ZN7cutlass13device_kernelIN5flash11enable_sm90INS1_16FlashAttnBwdSm90INS1_25CollectiveMainloopBwdSm90ILi2ELi2ELi2EN4cute5tupleIJNS5_1CILi1EEES8_S8_EEENS6_IJNS7_ILi96EEENS7_ILi128EEENS7_ILi64EEEEEENS_6half_tEfNS_4arch4Sm90ELb1ELb0ELb1ELb0ELb1ELb1ELb0ELb1ELi2ELi1ELi2ELi2ELb0EEENS1_24CollectiveEpilogueBwdGQAISD_fSG_Li256ELb0ELb1EEENS1_25SingleTileBwdLPTSchedulerILb0ELi128ELb1EEEEEEEEEvNT_6ParamsE,"",@"SHT_CUDA_INFO"
	.sectionflags	@""
	.align	4


	//----- nvinfo : EIATTR_CUDA_API_VERSION
	.align		4
        /*0000*/ 	.byte	0x04, 0x37
        /*0002*/ 	.short	(.L_790 - .L_789)
.L_789:
        /*0004*/ 	.word	0x00000082


	//----- nvinfo : EIATTR_KPARAM_INFO
	.align		4
.L_790:
        /*0008*/ 	.byte	0x04, 0x17
        /*000a*/ 	.short	(.L_792 - .L_791)
.L_791:
        /*000c*/ 	.word	0x00000000
        /*0010*/ 	.short	0x0000
        /*0012*/ 	.short	0x0070
        /*0014*/ 	.byte	0x00, 0xf0, 0x01, 0x1c


	//----- nvinfo : EIATTR_SPARSE_MMA_MASK
	.align		4
.L_792:
        /*0018*/ 	.byte	0x03, 0x50
        /*001a*/ 	.short	0x0000


	//----- nvinfo : EIATTR_MAXREG_COUNT
	.align		4
        /*001c*/ 	.byte	0x03, 0x1b
        /*001e*/ 	.short	0x00a8


	//----- nvinfo : EIATTR_NUM_BARRIERS
	.align		4
        /*0020*/ 	.byte	0x02, 0x4c
        /*0022*/ 	.byte	0x10
	.zero		1


	//----- nvinfo : EIATTR_EXTERNS
	.align		4
        /*0024*/ 	.byte	0x04, 0x0f
        /*0026*/ 	.short	(.L_794 - .L_793)


	//   ....[0]....
	.align		4
.L_793:
        /*0028*/ 	.word	index@(__assertfail)


	//----- nvinfo : EIATTR_ANNOTATIONS
	.align		4
.L_794:
        /*002c*/ 	.byte	0x04, 0x55
        /*002e*/ 	.short	(.L_796 - .L_795)


	//   ....[0]....
.L_795:
        /* <DEDUP_REMOVED lines=32> */


	//----- nvinfo : EIATTR_MERCURY_ISA_VERSION
	.align		4
.L_796:
        /*0218*/ 	.byte	0x03, 0x5f
        /*021a*/ 	.short	0x0101


	//----- nvinfo : EIATTR_INT_WARP_WIDE_INSTR_OFFSETS
	.align		4
        /*021c*/ 	.byte	0x04, 0x31
        /*021e*/ 	.short	(.L_798 - .L_797)


	//   ....[0]....
.L_797:
        /*0220*/ 	.word	0x00000180


	//   ....[1]....
        /*0224*/ 	.word	0x00000240


	//   ....[2]....
        /*0228*/ 	.word	0x0000b650


	//   ....[3]....
        /*022c*/ 	.word	0x0000bcc0


	//   ....[4]....
        /*0230*/ 	.word	0x0000c1e0


	//----- nvinfo : EIATTR_COOP_GROUP_MASK_REGIDS
	.align		4
.L_798:
        /*0234*/ 	.byte	0x04, 0x29
        /*0236*/ 	.short	(.L_800 - .L_799)


	//   ....[0]....
.L_799:
        /*0238*/ 	.word	0xffffffff


	//   ....[1]....
        /*023c*/ 	.word	0xffffffff


	//   ....[2]....
        /*0240*/ 	.word	0xffffffff


	//   ....[3]....
        /*0244*/ 	.word	0xffffffff


	//   ....[4]....
        /*0248*/ 	.word	0xffffffff


	//   ....[5]....
        /*024c*/ 	.word	0xffffffff


	//   ....[6]....
        /*0250*/ 	.word	0xffffffff


	//   ....[7]....
        /*0254*/ 	.word	0xffffffff


	//   ....[8]....
        /*0258*/ 	.word	0xffffffff


	//   ....[9]....
        /*025c*/ 	.word	0xffffffff


	//   ....[10]....
        /*0260*/ 	.word	0xffffffff


	//   ....[11]....
        /*0264*/ 	.word	0xffffffff


	//   ....[12]....
        /*0268*/ 	.word	0xffffffff


	//   ....[13]....
        /*026c*/ 	.word	0xffffffff


	//   ....[14]....
        /*0270*/ 	.word	0xffffffff


	//   ....[15]....
        /*0274*/ 	.word	0xffffffff


	//   ....[16]....
        /*0278*/ 	.word	0xffffffff


	//   ....[17]....
        /*027c*/ 	.word	0xffffffff


	//   ....[18]....
        /*0280*/ 	.word	0xffffffff


	//   ....[19]....
        /*0284*/ 	.word	0xffffffff


	//   ....[20]....
        /*0288*/ 	.word	0xffffffff


	//   ....[21]....
        /*028c*/ 	.word	0xffffffff


	//   ....[22]....
        /*0290*/ 	.word	0xffffffff


	//   ....[23]....
        /*0294*/ 	.word	0xffffffff


	//   ....[24]....
        /*0298*/ 	.word	0xffffffff


	//   ....[25]....
        /*029c*/ 	.word	0xffffffff


	//   ....[26]....
        /*02a0*/ 	.word	0xffffffff


	//   ....[27]....
        /*02a4*/ 	.word	0xffffffff


	//   ....[28]....
        /*02a8*/ 	.word	0xffffffff


	//   ....[29]....
        /*02ac*/ 	.word	0xffffffff


	//   ....[30]....
        /*02b0*/ 	.word	0xffffffff


	//   ....[31]....
        /*02b4*/ 	.word	0xffffffff


	//   ....[32]....
        /*02b8*/ 	.word	0xffffffff


	//   ....[33]....
        /*02bc*/ 	.word	0xffffffff


	//   ....[34]....
        /*02c0*/ 	.word	0xffffffff


	//   ....[35]....
        /*02c4*/ 	.word	0xffffffff


	//   ....[36]....
        /*02c8*/ 	.word	0xffffffff


	//   ....[37]....
        /*02cc*/ 	.word	0xffffffff


	//   ....[38]....
        /*02d0*/ 	.word	0xffffffff


	//   ....[39]....
        /*02d4*/ 	.word	0xffffffff


	//   ....[40]....
        /*02d8*/ 	.word	0xffffffff


	//   ....[41]....
        /*02dc*/ 	.word	0xffffffff


	//   ....[42]....
        /*02e0*/ 	.word	0xffffffff


	//   ....[43]....
        /*02e4*/ 	.word	0xffffffff


	//   ....[44]....
        /*02e8*/ 	.word	0xffffffff


	//   ....[45]....
        /*02ec*/ 	.word	0xffffffff


	//   ....[46]....
        /*02f0*/ 	.word	0xffffffff


	//   ....[47]....
        /*02f4*/ 	.word	0xffffffff


	//   ....[48]....
        /*02f8*/ 	.word	0xffffffff


	//   ....[49]....
        /*02fc*/ 	.word	0xffffffff


	//   ....[50]....
        /*0300*/ 	.word	0xffffffff


	//   ....[51]....
        /*0304*/ 	.word	0xffffffff


	//   ....[52]....
        /*0308*/ 	.word	0xffffffff


	//   ....[53]....
        /*030c*/ 	.word	0xffffffff


	//   ....[54]....
        /*0310*/ 	.word	0xffffffff


	//   ....[55]....
        /*0314*/ 	.word	0xffffffff


	//   ....[56]....
        /*0318*/ 	.word	0xffffffff


	//   ....[57]....
        /*031c*/ 	.word	0xffffffff


	//   ....[58]....
        /*0320*/ 	.word	0xffffffff


	//   ....[59]....
        /*0324*/ 	.word	0xffffffff


	//   ....[60]....
        /*0328*/ 	.word	0xffffffff


	//   ....[61]....
        /*032c*/ 	.word	0xffffffff


	//   ....[62]....
        /*0330*/ 	.word	0xffffffff


	//   ....[63]....
        /*0334*/ 	.word	0xffffffff


	//   ....[64]....
        /*0338*/ 	.word	0xffffffff


	//   ....[65]....
        /*033c*/ 	.word	0xffffffff


	//   ....[66]....
        /*0340*/ 	.word	0xffffffff


	//   ....[67]....
        /*0344*/ 	.word	0xffffffff


	//   ....[68]....
        /*0348*/ 	.word	0xffffffff


	//   ....[69]....
        /*034c*/ 	.word	0xffffffff


	//   ....[70]....
        /*0350*/ 	.word	0xffffffff


	//   ....[71]....
        /*0354*/ 	.word	0xffffffff


	//   ....[72]....
        /*0358*/ 	.word	0xffffffff


	//   ....[73]....
        /*035c*/ 	.word	0xffffffff


	//   ....[74]....
        /*0360*/ 	.word	0xffffffff


	//   ....[75]....
        /*0364*/ 	.word	0xffffffff


	//   ....[76]....
        /*0368*/ 	.word	0xffffffff


	//   ....[77]....
        /*036c*/ 	.word	0xffffffff


	//   ....[78]....
        /*0370*/ 	.word	0xffffffff


	//   ....[79]....
        /*0374*/ 	.word	0xffffffff


	//   ....[80]....
        /*0378*/ 	.word	0xffffffff


	//   ....[81]....
        /*037c*/ 	.word	0xffffffff


	//   ....[82]....
        /*0380*/ 	.word	0xffffffff


	//   ....[83]....
        /*0384*/ 	.word	0xffffffff


	//   ....[84]....
        /*0388*/ 	.word	0xffffffff


	//   ....[85]....
        /*038c*/ 	.word	0xffffffff


	//   ....[86]....
        /*0390*/ 	.word	0xffffffff


	//   ....[87]....
        /*0394*/ 	.word	0xffffffff


	//   ....[88]....
        /*0398*/ 	.word	0xffffffff


	//   ....[89]....
        /*039c*/ 	.word	0xffffffff


	//   ....[90]....
        /*03a0*/ 	.word	0xffffffff


	//   ....[91]....
        /*03a4*/ 	.word	0xffffffff


	//   ....[92]....
        /*03a8*/ 	.word	0xffffffff


	//   ....[93]....
        /*03ac*/ 	.word	0xffffffff


	//   ....[94]....
        /*03b0*/ 	.word	0xffffffff


	//   ....[95]....
        /*03b4*/ 	.word	0xffffffff


	//   ....[96]....
        /*03b8*/ 	.word	0xffffffff


	//   ....[97]....
        /*03bc*/ 	.word	0xffffffff


	//   ....[98]....
        /*03c0*/ 	.word	0xffffffff


	//   ....[99]....
        /*03c4*/ 	.word	0xffffffff


	//   ....[100]....
        /*03c8*/ 	.word	0xffffffff


	//   ....[101]....
        /*03cc*/ 	.word	0xffffffff


	//   ....[102]....
        /*03d0*/ 	.word	0xffffffff


	//   ....[103]....
        /*03d4*/ 	.word	0xffffffff


	//   ....[104]....
        /*03d8*/ 	.word	0xffffffff


	//   ....[105]....
        /*03dc*/ 	.word	0xffffffff


	//   ....[106]....
        /*03e0*/ 	.word	0xffffffff


	//   ....[107]....
        /*03e4*/ 	.word	0xffffffff


	//   ....[108]....
        /*03e8*/ 	.word	0xffffffff


	//   ....[109]....
        /*03ec*/ 	.word	0xffffffff


	//   ....[110]....
        /*03f0*/ 	.word	0xffffffff


	//   ....[111]....
        /*03f4*/ 	.word	0xffffffff


	//   ....[112]....
        /*03f8*/ 	.word	0xffffffff


	//   ....[113]....
        /*03fc*/ 	.word	0x0500000f


	//   ....[114]....
        /*0400*/ 	.word	0x0500000f


	//   ....[115]....
        /*0404*/ 	.word	0x0500000f


	//   ....[116]....
        /*0408*/ 	.word	0x0500000f


	//   ....[117]....
        /*040c*/ 	.word	0x0500000f


	//   ....[118]....
        /*0410*/ 	.word	0x0500000f


	//----- nvinfo : EIATTR_COOP_GROUP_INSTR_OFFSETS
	.align		4
.L_800:
        /*0414*/ 	.byte	0x04, 0x28
        /*0416*/ 	.short	(.L_802 - .L_801)


	//   ....[0]....
.L_801:
        /*0418*/ 	.word	0x00000060


	//   ....[1]....
        /*041c*/ 	.word	0x00000190


	//   ....[2]....
        /*0420*/ 	.word	0x00000220


	//   ....[3]....
        /*0424*/ 	.word	0x000003a0


	//   ....[4]....
        /*0428*/ 	.word	0x00000620


	//   ....[5]....
        /*042c*/ 	.word	0x00001100


	//   ....[6]....
        /*0430*/ 	.word	0x000024e0


	//   ....[7]....
        /*0434*/ 	.word	0x00002790


	//   ....[8]....
        /*0438*/ 	.word	0x000027d0


	//   ....[9]....
        /*043c*/ 	.word	0x00002f50


	//   ....[10]....
        /*0440*/ 	.word	0x00002ff0


	//   ....[11]....
        /*0444*/ 	.word	0x00003030


	//   ....[12]....
        /*0448*/ 	.word	0x00003040


	//   ....[13]....
        /*044c*/ 	.word	0x00003130


	//   ....[14]....
        /*0450*/ 	.word	0x00003160


	//   ....[15]....
        /*0454*/ 	.word	0x00003170


	//   ....[16]....
        /*0458*/ 	.word	0x00003190


	//   ....[17]....
        /*045c*/ 	.word	0x000031a0


	//   ....[18]....
        /*0460*/ 	.word	0x000031e0


	//   ....[19]....
        /*0464*/ 	.word	0x00003230


	//   ....[20]....
        /*0468*/ 	.word	0x000032b0


	//   ....[21]....
        /*046c*/ 	.word	0x000032f0


	//   ....[22]....
        /*0470*/ 	.word	0x00003350


	//   ....[23]....
        /*0474*/ 	.word	0x00003380


	//   ....[24]....
        /*0478*/ 	.word	0x000033a0


	//   ....[25]....
        /*047c*/ 	.word	0x00003440


	//   ....[26]....
        /*0480*/ 	.word	0x00003480


	//   ....[27]....
        /*0484*/ 	.word	0x000034b0


	//   ....[28]....
        /*0488*/ 	.word	0x000034d0


	//   ....[29]....
        /*048c*/ 	.word	0x000034f0


	//   ....[30]....
        /*0490*/ 	.word	0x00003540


	//   ....[31]....
        /*0494*/ 	.word	0x000035c0


	//   ....[32]....
        /*0498*/ 	.word	0x00003630


	//   ....[33]....
        /*049c*/ 	.word	0x00003660


	//   ....[34]....
        /*04a0*/ 	.word	0x00003690


	//   ....[35]....
        /*04a4*/ 	.word	0x000036c0


	//   ....[36]....
        /*04a8*/ 	.word	0x000037d0


	//   ....[37]....
        /*04ac*/ 	.word	0x00003800


	//   ....[38]....
        /*04b0*/ 	.word	0x00003a60


	//   ....[39]....
        /*04b4*/ 	.word	0x00003aa0


	//   ....[40]....
        /*04b8*/ 	.word	0x00003ac0


	//   ....[41]....
        /*04bc*/ 	.word	0x00003b30


	//   ....[42]....
        /*04c0*/ 	.word	0x00003b60


	//   ....[43]....
        /*04c4*/ 	.word	0x00003b70


	//   ....[44]....
        /*04c8*/ 	.word	0x00003ba0


	//   ....[45]....
        /*04cc*/ 	.word	0x00003bb0


	//   ....[46]....
        /*04d0*/ 	.word	0x00003e30


	//   ....[47]....
        /*04d4*/ 	.word	0x00003e50


	//   ....[48]....
        /*04d8*/ 	.word	0x00003e80


	//   ....[49]....
        /*04dc*/ 	.word	0x00003eb0


	//   ....[50]....
        /*04e0*/ 	.word	0x00003ed0


	//   ....[51]....
        /*04e4*/ 	.word	0x00003ee0


	//   ....[52]....
        /*04e8*/ 	.word	0x00003ef0


	//   ....[53]....
        /*04ec*/ 	.word	0x00003f20


	//   ....[54]....
        /*04f0*/ 	.word	0x00006720


	//   ....[55]....
        /*04f4*/ 	.word	0x00006730


	//   ....[56]....
        /*04f8*/ 	.word	0x00006740


	//   ....[57]....
        /*04fc*/ 	.word	0x00006750


	//   ....[58]....
        /*0500*/ 	.word	0x00006760


	//   ....[59]....
        /*0504*/ 	.word	0x00006770


	//   ....[60]....
        /*0508*/ 	.word	0x00006780


	//   ....[61]....
        /*050c*/ 	.word	0x00006790


	//   ....[62]....
        /*0510*/ 	.word	0x000067a0


	//   ....[63]....
        /*0514*/ 	.word	0x000067b0


	//   ....[64]....
        /*0518*/ 	.word	0x000068a0


	//   ....[65]....
        /*051c*/ 	.word	0x00006940


	//   ....[66]....
        /*0520*/ 	.word	0x000069a0


	//   ....[67]....
        /*0524*/ 	.word	0x000069e0


	//   ....[68]....
        /*0528*/ 	.word	0x00006a20


	//   ....[69]....
        /*052c*/ 	.word	0x00006a60


	//   ....[70]....
        /*0530*/ 	.word	0x00006ae0


	//   ....[71]....
        /*0534*/ 	.word	0x00006c60


	//   ....[72]....
        /*0538*/ 	.word	0x00006c80


	//   ....[73]....
        /*053c*/ 	.word	0x00006ca0


	//   ....[74]....
        /*0540*/ 	.word	0x000071f0


	//   ....[75]....
        /*0544*/ 	.word	0x000072a0


	//   ....[76]....
        /*0548*/ 	.word	0x00007340


	//   ....[77]....
        /*054c*/ 	.word	0x000073a0


	//   ....[78]....
        /*0550*/ 	.word	0x00007580


	//   ....[79]....
        /*0554*/ 	.word	0x000075a0


	//   ....[80]....
        /*0558*/ 	.word	0x000075b0


	//   ....[81]....
        /*055c*/ 	.word	0x000075d0


	//   ....[82]....
        /*0560*/ 	.word	0x000075e0


	//   ....[83]....
        /*0564*/ 	.word	0x00007600


	//   ....[84]....
        /*0568*/ 	.word	0x000079e0


	//   ....[85]....
        /*056c*/ 	.word	0x00007a20


	//   ....[86]....
        /*0570*/ 	.word	0x00007f20


	//   ....[87]....
        /*0574*/ 	.word	0x00007f70


	//   ....[88]....
        /*0578*/ 	.word	0x00007f90


	//   ....[89]....
        /*057c*/ 	.word	0x00007fc0


	//   ....[90]....
        /*0580*/ 	.word	0x00007fd0


	//   ....[91]....
        /*0584*/ 	.word	0x00007ff0


	//   ....[92]....
        /*0588*/ 	.word	0x00008030


	//   ....[93]....
        /*058c*/ 	.word	0x00008070


	//   ....[94]....
        /*0590*/ 	.word	0x000080f0


	//   ....[95]....
        /*0594*/ 	.word	0x00008130


	//   ....[96]....
        /*0598*/ 	.word	0x00008190


	//   ....[97]....
        /*059c*/ 	.word	0x00008200


	//   ....[98]....
        /*05a0*/ 	.word	0x000082f0


	//   ....[99]....
        /*05a4*/ 	.word	0x00008330


	//   ....[100]....
        /*05a8*/ 	.word	0x00008370


	//   ....[101]....
        /*05ac*/ 	.word	0x000083a0


	//   ....[102]....
        /*05b0*/ 	.word	0x0000a3e0


	//   ....[103]....
        /*05b4*/ 	.word	0x0000a580


	//   ....[104]....
        /*05b8*/ 	.word	0x0000a7d0


	//   ....[105]....
        /*05bc*/ 	.word	0x0000a970


	//   ....[106]....
        /*05c0*/ 	.word	0x0000aa80


	//   ....[107]....
        /*05c4*/ 	.word	0x0000b250


	//   ....[108]....
        /*05c8*/ 	.word	0x0000b580


	//   ....[109]....
        /*05cc*/ 	.word	0x0000b940


	//   ....[110]....
        /*05d0*/ 	.word	0x0000bbf0


	//   ....[111]....
        /*05d4*/ 	.word	0x0000bea0


	//   ....[112]....
        /*05d8*/ 	.word	0x0000c110


	//   ....[113]....
        /*05dc*/ 	.word	0x0000e260


	//   ....[114]....
        /*05e0*/ 	.word	0x0000e450


	//   ....[115]....
        /*05e4*/ 	.word	0x0000e4c0


	//   ....[116]....
        /*05e8*/ 	.word	0x0000e530


	//   ....[117]....
        /*05ec*/ 	.word	0x0000e5a0


	//   ....[118]....
        /*05f0*/ 	.word	0x0000e610


	//----- nvinfo : EIATTR_REG_RECONFIG
	.align		4
.L_802:
        /*05f4*/ 	.byte	0x01, 0x54
	.zero		2


	//----- nvinfo : EIATTR_SYSCALL_OFFSETS
	.align		4
        /*05f8*/ 	.byte	0x04, 0x46
        /*05fa*/ 	.short	(.L_804 - .L_803)


	//   ....[0]....
.L_803:
        /*05fc*/ 	.word	0x00000d60


	//   ....[1]....
        /*0600*/ 	.word	0x00000e50


	//   ....[2]....
        /*0604*/ 	.word	0x00000fb0


	//   ....[3]....
        /*0608*/ 	.word	0x000010a0


	//----- nvinfo : EIATTR_MBARRIER_INSTR_OFFSETS
	.align		4
.L_804:
        /*060c*/ 	.byte	0x04, 0x39
        /*060e*/ 	.short	(.L_806 - .L_805)


	//   ....[0]....
.L_805:
        /*0610*/ 	.word	0x00000260
        /*0614*/ 	.word	0x000000ff
        /*0618*/ 	.word	0x00026800
        /*061c*/ 	.short	0x0100
        /*061e*/ 	.byte	0x06
	.zero		1


	//   ....[1]....
        /*0620*/ 	.word	0x00000350
        /*0624*/ 	.word	0x000000ff
        /*0628*/ 	.word	0x00026810
        /*062c*/ 	.short	0x0100
        /*062e*/ 	.byte	0x08
	.zero		1


	//   ....[2]....
        /*0630*/ 	.word	0x00000360
        /*0634*/ 	.word	0x000000ff
        /*0638*/ 	.word	0x00026820
        /*063c*/ 	.short	0x0100
        /*063e*/ 	.byte	0x08
	.zero		1


	//   ....[3]....
        /*0640*/ 	.word	0x00000370
        /*0644*/ 	.word	0x000000ff
        /*0648*/ 	.word	0x00026818
        /*064c*/ 	.short	0x0100
        /*064e*/ 	.byte	0x08
	.zero		1


	//   ....[4]....
        /*0650*/ 	.word	0x00000380
        /*0654*/ 	.word	0x000000ff
        /*0658*/ 	.word	0x00026828
        /*065c*/ 	.short	0x0100
        /*065e*/ 	.byte	0x08
	.zero		1


	//   ....[5]....
        /*0660*/ 	.word	0x000004b0
        /*0664*/ 	.word	0x000000ff
        /*0668*/ 	.word	0x00026830
        /*066c*/ 	.short	0x0100
        /*066e*/ 	.byte	0x08
	.zero		1


	//   ....[6]....
        /*0670*/ 	.word	0x000004c0
        /*0674*/ 	.word	0x000000ff
        /*0678*/ 	.word	0x00026840
        /*067c*/ 	.short	0x0100
        /*067e*/ 	.byte	0x08
	.zero		1


	//   ....[7]....
        /*0680*/ 	.word	0x000004d0
        /*0684*/ 	.word	0x000000ff
        /*0688*/ 	.word	0x00026838
        /*068c*/ 	.short	0x0100
        /*068e*/ 	.byte	0x08
	.zero		1


	//   ....[8]....
        /*0690*/ 	.word	0x000004e0
        /*0694*/ 	.word	0x000000ff
        /*0698*/ 	.word	0x00026848
        /*069c*/ 	.short	0x0100
        /*069e*/ 	.byte	0x08
	.zero		1


	//   ....[9]....
        /*06a0*/ 	.word	0x00001160
        /*06a4*/ 	.word	0x00000011
        /*06a8*/ 	.word	0x00026800
        /*06ac*/ 	.short	0x010a
        /*06ae*/ 	.byte	0x3f
	.zero		1


	//   ....[10]....
        /*06b0*/ 	.word	0x00001190
        /*06b4*/ 	.word	0x00000011
        /*06b8*/ 	.word	0x00026800
        /*06bc*/ 	.short	0x010a
        /*06be*/ 	.byte	0x3f
	.zero		1


	//   ....[11]....
        /*06c0*/ 	.word	0x00001c40
        /*06c4*/ 	.word	0x00000006
        /*06c8*/ 	.word	0x00026810
        /*06cc*/ 	.short	0x010a
        /*06ce*/ 	.byte	0x3f
	.zero		1


	//   ....[12]....
        /*06d0*/ 	.word	0x00001cb0
        /*06d4*/ 	.word	0x00000006
        /*06d8*/ 	.word	0x00026810
        /*06dc*/ 	.short	0x010a
        /*06de*/ 	.byte	0x3f
	.zero		1


	//   ....[13]....
        /*06e0*/ 	.word	0x00002070
        /*06e4*/ 	.word	0x00000006
        /*06e8*/ 	.word	0x00026830
        /*06ec*/ 	.short	0x010a
        /*06ee*/ 	.byte	0x3f
	.zero		1


	//   ....[14]....
        /*06f0*/ 	.word	0x000020f0
        /*06f4*/ 	.word	0x00000006
        /*06f8*/ 	.word	0x00026830
        /*06fc*/ 	.short	0x010a
        /*06fe*/ 	.byte	0x3f
	.zero		1


	//   ....[15]....
        /*0700*/ 	.word	0x00005630
        /*0704*/ 	.word	0x00000007
        /*0708*/ 	.word	0x00000000
        /*070c*/ 	.short	0x0101
        /*070e*/ 	.byte	0x3f
	.zero		1


	//   ....[16]....
        /*0710*/ 	.word	0x000059c0
        /*0714*/ 	.word	0x00000006
        /*0718*/ 	.word	0x00000000
        /*071c*/ 	.short	0x0101
        /*071e*/ 	.byte	0x3f
	.zero		1


	//   ....[17]....
        /*0720*/ 	.word	0x00006100
        /*0724*/ 	.word	0x00000006
        /*0728*/ 	.word	0x00026810
        /*072c*/ 	.short	0x010a
        /*072e*/ 	.byte	0x3f
	.zero		1


	//   ....[18]....
        /*0730*/ 	.word	0x00006180
        /*0734*/ 	.word	0x00000006
        /*0738*/ 	.word	0x00026810
        /*073c*/ 	.short	0x010a
        /*073e*/ 	.byte	0x3f
	.zero		1


	//   ....[19]....
        /*0740*/ 	.word	0x00006500
        /*0744*/ 	.word	0x00000006
        /*0748*/ 	.word	0x00026830
        /*074c*/ 	.short	0x010a
        /*074e*/ 	.byte	0x3f
	.zero		1


	//   ....[20]....
        /*0750*/ 	.word	0x00006590
        /*0754*/ 	.word	0x00000006
        /*0758*/ 	.word	0x00026830
        /*075c*/ 	.short	0x010a
        /*075e*/ 	.byte	0x3f
	.zero		1


	//   ....[21]....
        /*0760*/ 	.word	0x00009800
        /*0764*/ 	.word	0x00000005
        /*0768*/ 	.word	0x00000000
        /*076c*/ 	.short	0x0101
        /*076e*/ 	.byte	0x3f
	.zero		1


	//   ....[22]....
        /*0770*/ 	.word	0x00009ba0
        /*0774*/ 	.word	0x00000006
        /*0778*/ 	.word	0x00000000
        /*077c*/ 	.short	0x0101
        /*077e*/ 	.byte	0x3f
	.zero		1


	//   ....[23]....
        /*0780*/ 	.word	0x0000c930
        /*0784*/ 	.word	0x00000000
        /*0788*/ 	.word	0x00026820
        /*078c*/ 	.short	0x010a
        /*078e*/ 	.byte	0x3f
	.zero		1


	//   ....[24]....
        /*0790*/ 	.word	0x0000ce80
        /*0794*/ 	.word	0x00000000
        /*0798*/ 	.word	0x00026840
        /*079c*/ 	.short	0x010a
        /*079e*/ 	.byte	0x3f
	.zero		1


	//   ....[25]....
        /*07a0*/ 	.word	0x0000d0d0
        /*07a4*/ 	.word	0x00000000
        /*07a8*/ 	.word	0x00026828
        /*07ac*/ 	.short	0x010a
        /*07ae*/ 	.byte	0x3f
	.zero		1


	//   ....[26]....
        /*07b0*/ 	.word	0x0000d340
        /*07b4*/ 	.word	0x00000000
        /*07b8*/ 	.word	0x00026848
        /*07bc*/ 	.short	0x010a
        /*07be*/ 	.byte	0x3f
	.zero		1


	//   ....[27]....
        /*07c0*/ 	.word	0x0000d540
        /*07c4*/ 	.word	0x00000000
        /*07c8*/ 	.word	0x00026820
        /*07cc*/ 	.short	0x010a
        /*07ce*/ 	.byte	0x3f
	.zero		1


	//   ....[28]....
        /*07d0*/ 	.word	0x0000d7f0
        /*07d4*/ 	.word	0x00000000
        /*07d8*/ 	.word	0x00026840
        /*07dc*/ 	.short	0x010a
        /*07de*/ 	.byte	0x3f
	.zero		1


	//   ....[29]....
        /*07e0*/ 	.word	0x0000da10
        /*07e4*/ 	.word	0x00000000
        /*07e8*/ 	.word	0x00026828
        /*07ec*/ 	.short	0x010a
        /*07ee*/ 	.byte	0x3f
	.zero		1


	//   ....[30]....
        /*07f0*/ 	.word	0x0000dcd0
        /*07f4*/ 	.word	0x00000004
        /*07f8*/ 	.word	0x00026840
        /*07fc*/ 	.short	0x010a
        /*07fe*/ 	.byte	0x3f
	.zero		1


	//   ....[31]....
        /*0800*/ 	.word	0x0000e0d0
        /*0804*/ 	.word	0x00000007
        /*0808*/ 	.word	0x00000000
        /*080c*/ 	.short	0x010a
        /*080e*/ 	.byte	0x3f
	.zero		1


	//   ....[32]....
        /*0810*/ 	.word	0x0000e130
        /*0814*/ 	.word	0x00000003
        /*0818*/ 	.word	0x00000000
        /*081c*/ 	.short	0x010a
        /*081e*/ 	.byte	0x3f
	.zero		1


	//   ....[33]....
        /*0820*/ 	.word	0x0000e190
        /*0824*/ 	.word	0x00000005
        /*0828*/ 	.word	0x00000000
        /*082c*/ 	.short	0x010a
        /*082e*/ 	.byte	0x3f
	.zero		1


	//   ....[34]....
        /*0830*/ 	.word	0x0000e1c0
        /*0834*/ 	.word	0x00000003
        /*0838*/ 	.word	0x00000000
        /*083c*/ 	.short	0x010a
        /*083e*/ 	.byte	0x3f
	.zero		1


	//   ....[35]....
        /*0840*/ 	.word	0x0000e290
        /*0844*/ 	.word	0x00000011
        /*0848*/ 	.word	0x00026800
        /*084c*/ 	.short	0x010a
        /*084e*/ 	.byte	0x3f
	.zero		1


	//   ....[36]....
        /*0850*/ 	.word	0x0000e2e0
        /*0854*/ 	.word	0x00000006
        /*0858*/ 	.word	0x00026810
        /*085c*/ 	.short	0x010a
        /*085e*/ 	.byte	0x3f
	.zero		1


	//   ....[37]....
        /*0860*/ 	.word	0x0000e330
        /*0864*/ 	.word	0x00000006
        /*0868*/ 	.word	0x00026830
        /*086c*/ 	.short	0x010a
        /*086e*/ 	.byte	0x3f
	.zero		1


	//   ....[38]....
        /*0870*/ 	.word	0x0000e380
        /*0874*/ 	.word	0x00000006
        /*0878*/ 	.word	0x00026810
        /*087c*/ 	.short	0x010a
        /*087e*/ 	.byte	0x3f
	.zero		1


	//   ....[39]....
        /*0880*/ 	.word	0x0000e3d0
        /*0884*/ 	.word	0x00000006
        /*0888*/ 	.word	0x00026830
        /*088c*/ 	.short	0x010a
        /*088e*/ 	.byte	0x3f
	.zero		1


	//   ....[40]....
        /*0890*/ 	.word	0x0000e650
        /*0894*/ 	.word	0x00000000
        /*0898*/ 	.word	0x00026820
        /*089c*/ 	.short	0x010a
        /*089e*/ 	.byte	0x3f
	.zero		1


	//   ....[41]....
        /*08a0*/ 	.word	0x0000e6a0
        /*08a4*/ 	.word	0x00000000
        /*08a8*/ 	.word	0x00026840
        /*08ac*/ 	.short	0x010a
        /*08ae*/ 	.byte	0x3f
	.zero		1


	//   ....[42]....
        /*08b0*/ 	.word	0x0000e6f0
        /*08b4*/ 	.word	0x00000000
        /*08b8*/ 	.word	0x00026828
        /*08bc*/ 	.short	0x010a
        /*08be*/ 	.byte	0x3f
	.zero		1


	//   ....[43]....
        /*08c0*/ 	.word	0x0000e740
        /*08c4*/ 	.word	0x00000000
        /*08c8*/ 	.word	0x00026848
        /*08cc*/ 	.short	0x010a
        /*08ce*/ 	.byte	0x3f
	.zero		1


	//   ....[44]....
        /*08d0*/ 	.word	0x0000e7a0
        /*08d4*/ 	.word	0x00000000
        /*08d8*/ 	.word	0x00026820
        /*08dc*/ 	.short	0x010a
        /*08de*/ 	.byte	0x3f
	.zero		1


	//   ....[45]....
        /*08e0*/ 	.word	0x0000e7f0
        /*08e4*/ 	.word	0x00000000
        /*08e8*/ 	.word	0x00026840
        /*08ec*/ 	.short	0x010a
        /*08ee*/ 	.byte	0x3f
	.zero		1


	//   ....[46]....
        /*08f0*/ 	.word	0x0000e840
        /*08f4*/ 	.word	0x00000000
        /*08f8*/ 	.word	0x00026828
        /*08fc*/ 	.short	0x010a
        /*08fe*/ 	.byte	0x3f
	.zero		1


	//   ....[47]....
        /*0900*/ 	.word	0x0000e890
        /*0904*/ 	.word	0x00000004
        /*0908*/ 	.word	0x00026840
        /*090c*/ 	.short	0x010a
        /*090e*/ 	.byte	0x3f
	.zero		1


	//   ....[48]....
        /*0910*/ 	.word	0x0000e960
        /*0914*/ 	.word	0x00000007
        /*0918*/ 	.word	0x00000000
        /*091c*/ 	.short	0x010a
        /*091e*/ 	.byte	0x3f
	.zero		1


	//   ....[49]....
        /*0920*/ 	.word	0x0000e9b0
        /*0924*/ 	.word	0x00000003
        /*0928*/ 	.word	0x00000000
        /*092c*/ 	.short	0x010a
        /*092e*/ 	.byte	0x3f
	.zero		1


	//   ....[50]....
        /*0930*/ 	.word	0x0000ea00
        /*0934*/ 	.word	0x00000005
        /*0938*/ 	.word	0x00000000
        /*093c*/ 	.short	0x010a
        /*093e*/ 	.byte	0x3f
	.zero		1


	//----- nvinfo : EIATTR_NUM_MBARRIERS
	.align		4
.L_806:
        /*0940*/ 	.byte	0x03, 0x38
        /*0942*/ 	.short	0x0009


	//----- nvinfo : EIATTR_EXIT_INSTR_OFFSETS
	.align		4
        /*0944*/ 	.byte	0x04, 0x1c
        /*0946*/ 	.short	(.L_808 - .L_807)


	//   ....[0]....
.L_807:
        /*0948*/ 	.word	0x0000e210


	//----- nvinfo : EIATTR_MAX_THREADS
	.align		4
.L_808:
        /*094c*/ 	.byte	0x04, 0x05
        /*094e*/ 	.short	(.L_810 - .L_809)
.L_809:
        /*0950*/ 	.word	0x00000180
        /*0954*/ 	.word	0x00000001
        /*0958*/ 	.word	0x00000001


	//----- nvinfo : EIATTR_CRS_STACK_SIZE
	.align		4
.L_810:
        /*095c*/ 	.byte	0x04, 0x1e
        /*095e*/ 	.short	(.L_812 - .L_811)
.L_811:
        /*0960*/ 	.word	0x00000000


	//----- nvinfo : EIATTR_CBANK_PARAM_SIZE
	.align		4
.L_812:
        /*0964*/ 	.byte	0x03, 0x19
        /*0966*/ 	.short	0x0770


	//----- nvinfo : EIATTR_PARAM_CBANK
	.align		4
        /*0968*/ 	.byte	0x04, 0x0a
        /*096a*/ 	.short	(.L_814 - .L_813)
	.align		4
.L_813:
        /*096c*/ 	.word	index@(.nv.constant0._ZN7cutlass13device_kernelIN5flash11enable_sm90INS1_16FlashAttnBwdSm90INS1_25CollectiveMainloopBwdSm90ILi2ELi2ELi2EN4cute5tupleIJNS5_1CILi1EEES8_S8_EEENS6_IJNS7_ILi96EEENS7_ILi128EEENS7_ILi64EEEEEENS_6half_tEfNS_4arch4Sm90ELb1ELb0ELb1ELb0ELb1ELb1ELb0ELb1ELi2ELi1ELi2ELi2ELb0EEENS1_24CollectiveEpilogueBwdGQAISD_fSG_Li256ELb0ELb1EEENS1_25SingleTileBwdLPTSchedulerILb0ELi128ELb1EEEEEEEEEvNT_6ParamsE)
        /*0970*/ 	.short	0x0210
        /*0972*/ 	.short	0x0770


	//----- nvinfo : EIATTR_SW_WAR
	.align		4
.L_814:
        /*0974*/ 	.byte	0x04, 0x36
        /*0976*/ 	.short	(.L_816 - .L_815)
.L_815:
        /*0978*/ 	.word	0x00000008
.L_816:


//--------------------- .nv.info._ZN7cutlass13device_kernelIN5flash22FlashAttnBwdPreprocessIN4cute5tupleIJNS3_1CILi96EEENS5_ILi64EEEEEENS_6half_tEfNS_4arch4Sm90ELb1ELb0EEEEEvNT_6ParamsE --------------------------
	.section	.nv.info._ZN7cutlass13device_kernelIN5flash22FlashAttnBwdPreprocessIN4cute5tupleIJNS3_1CILi96EEENS5_ILi64EEEEEENS_6half_tEfNS_4arch4Sm90ELb1ELb0EEEEEvNT_6ParamsE,"",@"SHT_CUDA_INFO"
	.sectionflags	@""
	.align	4


	//----- nvinfo : EIATTR_CUDA_API_VERSION
	.align		4
        /*0000*/ 	.byte	0x04, 0x37
        /*0002*/ 	.short	(.L_818 - .L_817)
.L_817:
        /*0004*/ 	.word	0x00000082


	//----- nvinfo : EIATTR_KPARAM_INFO
	.align		4
.L_818:
        /*0008*/ 	.byte	0x04, 0x17
        /*000a*/ 	.short	(.L_820 - .L_819)
.L_819:
        /*000c*/ 	.word	0x00000000
        /*0010*/ 	.short	0x0000
        /*0012*/ 	.short	0x0000
        /*0014*/ 	.byte	0x00, 0xf0, 0xc1, 0x03


	//----- nvinfo : EIATTR_SPARSE_MMA_MASK
	.align		4
.L_820:
        /*0018*/ 	.byte	0x03, 0x50
        /*001a*/ 	.short	0x0000


	//----- nvinfo : EIATTR_MAXREG_COUNT
	.align		4
        /*001c*/ 	.byte	0x03, 0x1b
        /*001e*/ 	.short	0x0080


	//----- nvinfo : EIATTR_MERCURY_ISA_VERSION
	.align		4
        /*0020*/ 	.byte	0x03, 0x5f
        /*0022*/ 	.short	0x0101


	//----- nvinfo : EIATTR_COOP_GROUP_MASK_REGIDS
	.align		4
        /*0024*/ 	.byte	0x04, 0x29
        /*0026*/ 	.short	(.L_822 - .L_821)


	//   ....[0]....
.L_821:
        /*0028*/ 	.word	0xffffffff


	//   ....[1]....
        /*002c*/ 	.word	0xffffffff


	//   ....[2]....
        /*0030*/ 	.word	0xffffffff


	//   ....[3]....
        /*0034*/ 	.word	0xffffffff


	//   ....[4]....
        /*0038*/ 	.word	0xffffffff


	//   ....[5]....
        /*003c*/ 	.word	0xffffffff


	//   ....[6]....
        /*0040*/ 	.word	0xffffffff


	//   ....[7]....
        /*0044*/ 	.word	0xffffffff


	//   ....[8]....
        /*0048*/ 	.word	0xffffffff


	//----- nvinfo : EIATTR_COOP_GROUP_INSTR_OFFSETS
	.align		4
.L_822:
        /*004c*/ 	.byte	0x04, 0x28
        /*004e*/ 	.short	(.L_824 - .L_823)


	//   ....[0]....
.L_823:
        /*0050*/ 	.word	0x00000dd0


	//   ....[1]....
        /*0054*/ 	.word	0x00000de0


	//   ....[2]....
        /*0058*/ 	.word	0x00000df0


	//   ....[3]....
        /*005c*/ 	.word	0x00000e40


	//   ....[4]....
        /*0060*/ 	.word	0x00000e60


	//   ....[5]....
        /*0064*/ 	.word	0x00000e70


	//   ....[6]....
        /*0068*/ 	.word	0x00000f20


	//   ....[7]....
        /*006c*/ 	.word	0x00000f40


	//   ....[8]....
        /*0070*/ 	.word	0x00000f50


	//----- nvinfo : EIATTR_EXIT_INSTR_OFFSETS
	.align		4
.L_824:
        /*0074*/ 	.byte	0x04, 0x1c
        /*0076*/ 	.short	(.L_826 - .L_825)


	//   ....[0]....
.L_825:
        /*0078*/ 	.word	0x00001470


	//   ....[1]....
        /*007c*/ 	.word	0x000014f0


	//----- nvinfo : EIATTR_MAX_THREADS
	.align		4
.L_826:
        /*0080*/ 	.byte	0x04, 0x05
        /*0082*/ 	.short	(.L_828 - .L_827)
.L_827:
        /*0084*/ 	.word	0x00000100
        /*0088*/ 	.word	0x00000001
        /*008c*/ 	.word	0x00000001


	//----- nvinfo : EIATTR_CRS_STACK_SIZE
	.align		4
.L_828:
        /*0090*/ 	.byte	0x04, 0x1e
        /*0092*/ 	.short	(.L_830 - .L_829)
.L_829:
        /*0094*/ 	.word	0x00000000


	//----- nvinfo : EIATTR_CBANK_PARAM_SIZE
	.align		4
.L_830:
        /*0098*/ 	.byte	0x03, 0x19
        /*009a*/ 	.short	0x00f0


	//----- nvinfo : EIATTR_PARAM_CBANK
	.align		4
        /*009c*/ 	.byte	0x04, 0x0a
        /*009e*/ 	.short	(.L_832 - .L_831)
	.align		4
.L_831:
        /*00a0*/ 	.word	index@(.nv.constant0._ZN7cutlass13device_kernelIN5flash22FlashAttnBwdPreprocessIN4cute5tupleIJNS3_1CILi96EEENS5_ILi64EEEEEENS_6half_tEfNS_4arch4Sm90ELb1ELb0EEEEEvNT_6ParamsE)
        /*00a4*/ 	.short	0x0210
        /*00a6*/ 	.short	0x00f0


	//----- nvinfo : EIATTR_SW_WAR
	.align		4
.L_832:
        /*00a8*/ 	.byte	0x04, 0x36
        /*00aa*/ 	.short	(.L_834 - .L_833)
.L_833:
        /*00ac*/ 	.word	0x00000008
.L_834:


//--------------------- .nv.info._ZN7cutlass13device_kernelIN5flash11enable_sm90INS1_16FlashAttnBwdSm90INS1_25CollectiveMainloopBwdSm90ILi2ELi2ELi2EN4cute5tupleIJNS5_1CILi1EEES8_S8_EEENS6_IJNS7_ILi96EEENS7_ILi128EEENS7_ILi64EEEEEENS_6half_tEfNS_4arch4Sm90ELb1ELb0ELb1ELb1ELb0ELb1ELb0ELb1ELi2ELi1ELi2ELi2ELb0EEENS1_21CollectiveEpilogueBwdISD_SE_SG_Li256ELb1ELb0ELi1EEENS1_25SingleTileBwdLPTSchedulerILb1ELi128ELb0EEEEEEEEEvNT_6ParamsE --------------------------
	.section	.nv.info._ZN7cutlass13device_kernelIN5flash11enable_sm90INS1_16FlashAttnBwdSm90INS1_25CollectiveMainloopBwdSm90ILi2ELi2ELi2EN4cute5tupleIJNS5_1CILi1EEES8_S8_EEENS6_IJNS7_ILi96EEENS7_ILi128EEENS7_ILi64EEEEEENS_6half_tEfNS_4arch4Sm90ELb1ELb0ELb1ELb1ELb0ELb1ELb0ELb1ELi2ELi1ELi2ELi2ELb0EEENS1_21CollectiveEpilogueBwdISD_SE_SG_Li256ELb1ELb0ELi1EEENS1_25SingleTileBwdLPTSchedulerILb1ELi128ELb0EEEEEEEEEvNT_6ParamsE,"",@"SHT_CUDA_INFO"
	.sectionflags	@""
	.align	4


	//----- nvinfo : EIATTR_CUDA_API_VERSION
	.align		4
        /*0000*/ 	.byte	0x04, 0x37
        /*0002*/ 	.short	(.L_836 - .L_835)
.L_835:
        /*0004*/ 	.word	0x00000082


	//----- nvinfo : EIATTR_KPARAM_INFO
	.align		4
.L_836:
        /*0008*/ 	.byte	0x04, 0x17
        /*000a*/ 	.short	(.L_838 - .L_837)
.L_837:
        /*000c*/ 	.word	0x00000000
        /*0010*/ 	.short	0x0000
        /*0012*/ 	.short	0x0070
        /*0014*/ 	.byte	0x00, 0xf0, 0x01, 0x1a


	//----- nvinfo : EIATTR_SPARSE_MMA_MASK
	.align		4
.L_838:
        /*0018*/ 	.byte	0x03, 0x50
        /*001a*/ 	.short	0x0000


	//----- nvinfo : EIATTR_MAXREG_COUNT
	.align		4
        /*001c*/ 	.byte	0x03, 0x1b
        /*001e*/ 	.short	0x00a8


	//----- nvinfo : EIATTR_NUM_BARRIERS
	.align		4
        /*0020*/ 	.byte	0x02, 0x4c
        /*0022*/ 	.byte	0x10
	.zero		1


	//----- nvinfo : EIATTR_EXTERNS
	.align		4
        /*0024*/ 	.byte	0x04, 0x0f
        /*0026*/ 	.short	(.L_840 - .L_839)


	//   ....[0]....
	.align		4
.L_839:
        /*0028*/ 	.word	index@(__assertfail)


	//----- nvinfo : EIATTR_ANNOTATIONS
	.align		4
.L_840:
        /*002c*/ 	.byte	0x04, 0x55
        /*002e*/ 	.short	(.L_842 - .L_841)


	//   ....[0]....
.L_841:
        /* <DEDUP_REMOVED lines=19> */


	//----- nvinfo : EIATTR_MERCURY_ISA_VERSION
	.align		4
.L_842:
        /*0150*/ 	.byte	0x03, 0x5f
        /*0152*/ 	.short	0x0101


	//----- nvinfo : EIATTR_INT_WARP_WIDE_INSTR_OFFSETS
	.align		4
        /*0154*/ 	.byte	0x04, 0x31
        /*0156*/ 	.short	(.L_844 - .L_843)


	//   ....[0]....
.L_843:
        /*0158*/ 	.word	0x00000190


	//   ....[1]....
        /*015c*/ 	.word	0x000001c0


	//----- nvinfo : EIATTR_COOP_GROUP_MASK_REGIDS
	.align		4
.L_844:
        /*0160*/ 	.byte	0x04, 0x29
        /*0162*/ 	.short	(.L_846 - .L_845)


	//   ....[0]....
.L_845:
        /*0164*/ 	.word	0xffffffff


	//   ....[1]....
        /*0168*/ 	.word	0xffffffff


	//   ....[2]....
        /*016c*/ 	.word	0xffffffff


	//   ....[3]....
        /*0170*/ 	.word	0xffffffff


	//   ....[4]....
        /*0174*/ 	.word	0xffffffff


	//   ....[5]....
        /*0178*/ 	.word	0xffffffff


	//   ....[6]....
        /*017c*/ 	.word	0xffffffff


	//   ....[7]....
        /*0180*/ 	.word	0xffffffff


	//   ....[8]....
        /*0184*/ 	.word	0xffffffff


	//   ....[9]....
        /*0188*/ 	.word	0xffffffff


	//   ....[10]....
        /*018c*/ 	.word	0xffffffff


	//   ....[11]....
        /*0190*/ 	.word	0xffffffff


	//   ....[12]....
        /*0194*/ 	.word	0xffffffff


	//   ....[13]....
        /*0198*/ 	.word	0xffffffff


	//   ....[14]....
        /*019c*/ 	.word	0xffffffff


	//   ....[15]....
        /*01a0*/ 	.word	0xffffffff


	//   ....[16]....
        /*01a4*/ 	.word	0xffffffff


	//   ....[17]....
        /*01a8*/ 	.word	0xffffffff


	//   ....[18]....
        /*01ac*/ 	.word	0xffffffff


	//   ....[19]....
        /*01b0*/ 	.word	0xffffffff


	//   ....[20]....
        /*01b4*/ 	.word	0xffffffff


	//   ....[21]....
        /*01b8*/ 	.word	0xffffffff


	//   ....[22]....
        /*01bc*/ 	.word	0xffffffff


	//   ....[23]....
        /*01c0*/ 	.word	0xffffffff


	//   ....[24]....
        /*01c4*/ 	.word	0xffffffff


	//   ....[25]....
        /*01c8*/ 	.word	0xffffffff


	//   ....[26]....
        /*01cc*/ 	.word	0xffffffff


	//   ....[27]....
        /*01d0*/ 	.word	0xffffffff


	//   ....[28]....
        /*01d4*/ 	.word	0xffffffff


	//   ....[29]....
        /*01d8*/ 	.word	0xffffffff


	//   ....[30]....
        /*01dc*/ 	.word	0xffffffff


	//   ....[31]....
        /*01e0*/ 	.word	0xffffffff


	//   ....[32]....
        /*01e4*/ 	.word	0xffffffff


	//   ....[33]....
        /*01e8*/ 	.word	0xffffffff


	//   ....[34]....
        /*01ec*/ 	.word	0xffffffff


	//   ....[35]....
        /*01f0*/ 	.word	0xffffffff


	//   ....[36]....
        /*01f4*/ 	.word	0xffffffff


	//   ....[37]....
        /*01f8*/ 	.word	0xffffffff


	//   ....[38]....
        /*01fc*/ 	.word	0xffffffff


	//   ....[39]....
        /*0200*/ 	.word	0xffffffff


	//   ....[40]....
        /*0204*/ 	.word	0xffffffff


	//   ....[41]....
        /*0208*/ 	.word	0xffffffff


	//   ....[42]....
        /*020c*/ 	.word	0xffffffff


	//   ....[43]....
        /*0210*/ 	.word	0xffffffff


	//   ....[44]....
        /*0214*/ 	.word	0xffffffff


	//   ....[45]....
        /*0218*/ 	.word	0xffffffff


	//   ....[46]....
        /*021c*/ 	.word	0xffffffff


	//   ....[47]....
        /*0220*/ 	.word	0xffffffff


	//   ....[48]....
        /*0224*/ 	.word	0xffffffff


	//   ....[49]....
        /*0228*/ 	.word	0xffffffff


	//   ....[50]....
        /*022c*/ 	.word	0xffffffff


	//   ....[51]....
        /*0230*/ 	.word	0xffffffff


	//   ....[52]....
        /*0234*/ 	.word	0xffffffff


	//   ....[53]....
        /*0238*/ 	.word	0xffffffff


	//   ....[54]....
        /*023c*/ 	.word	0xffffffff


	//   ....[55]....
        /*0240*/ 	.word	0xffffffff


	//   ....[56]....
        /*0244*/ 	.word	0xffffffff


	//   ....[57]....
        /*0248*/ 	.word	0xffffffff


	//   ....[58]....
        /*024c*/ 	.word	0xffffffff


	//   ....[59]....
        /*0250*/ 	.word	0xffffffff


	//   ....[60]....
        /*0254*/ 	.word	0xffffffff


	//   ....[61]....
        /*0258*/ 	.word	0xffffffff


	//   ....[62]....
        /*025c*/ 	.word	0xffffffff


	//   ....[63]....
        /*0260*/ 	.word	0xffffffff


	//   ....[64]....
        /*0264*/ 	.word	0xffffffff


	//   ....[65]....
        /*0268*/ 	.word	0xffffffff


	//   ....[66]....
        /*026c*/ 	.word	0xffffffff


	//   ....[67]....
        /*0270*/ 	.word	0xffffffff


	//   ....[68]....
        /*0274*/ 	.word	0xffffffff


	//   ....[69]....
        /*0278*/ 	.word	0xffffffff


	//   ....[70]....
        /*027c*/ 	.word	0xffffffff


	//   ....[71]....
        /*0280*/ 	.word	0xffffffff


	//   ....[72]....
        /*0284*/ 	.word	0xffffffff


	//   ....[73]....
        /*0288*/ 	.word	0xffffffff


	//   ....[74]....
        /*028c*/ 	.word	0xffffffff


	//   ....[75]....
        /*0290*/ 	.word	0xffffffff


	//   ....[76]....
        /*0294*/ 	.word	0xffffffff


	//   ....[77]....
        /*0298*/ 	.word	0xffffffff


	//   ....[78]....
        /*029c*/ 	.word	0xffffffff


	//   ....[79]....
        /*02a0*/ 	.word	0xffffffff


	//   ....[80]....
        /*02a4*/ 	.word	0xffffffff


	//   ....[81]....
        /*02a8*/ 	.word	0xffffffff


	//   ....[82]....
        /*02ac*/ 	.word	0xffffffff


	//   ....[83]....
        /*02b0*/ 	.word	0xffffffff


	//   ....[84]....
        /*02b4*/ 	.word	0xffffffff


	//   ....[85]....
        /*02b8*/ 	.word	0xffffffff


	//   ....[86]....
        /*02bc*/ 	.word	0xffffffff


	//   ....[87]....
        /*02c0*/ 	.word	0xffffffff


	//   ....[88]....
        /*02c4*/ 	.word	0xffffffff


	//   ....[89]....
        /*02c8*/ 	.word	0xffffffff


	//   ....[90]....
        /*02cc*/ 	.word	0xffffffff


	//   ....[91]....
        /*02d0*/ 	.word	0xffffffff


	//   ....[92]....
        /*02d4*/ 	.word	0xffffffff


	//   ....[93]....
        /*02d8*/ 	.word	0xffffffff


	//   ....[94]....
        /*02dc*/ 	.word	0xffffffff


	//   ....[95]....
        /*02e0*/ 	.word	0xffffffff


	//   ....[96]....
        /*02e4*/ 	.word	0xffffffff


	//   ....[97]....
        /*02e8*/ 	.word	0xffffffff


	//   ....[98]....
        /*02ec*/ 	.word	0xffffffff


	//   ....[99]....
        /*02f0*/ 	.word	0xffffffff


	//   ....[100]....
        /*02f4*/ 	.word	0xffffffff


	//   ....[101]....
        /*02f8*/ 	.word	0xffffffff


	//   ....[102]....
        /*02fc*/ 	.word	0xffffffff


	//   ....[103]....
        /*0300*/ 	.word	0x0500000f


	//----- nvinfo : EIATTR_COOP_GROUP_INSTR_OFFSETS
	.align		4
.L_846:
        /*0304*/ 	.byte	0x04, 0x28
        /*0306*/ 	.short	(.L_848 - .L_847)


	//   ....[0]....
.L_847:
        /*0308*/ 	.word	0x00000070


	//   ....[1]....
        /*030c*/ 	.word	0x000001a0


	//   ....[2]....
        /*0310*/ 	.word	0x000001f0


	//   ....[3]....
        /*0314*/ 	.word	0x000003e0


	//   ....[4]....
        /*0318*/ 	.word	0x00000630


	//   ....[5]....
        /*031c*/ 	.word	0x00001610


	//   ....[6]....
        /*0320*/ 	.word	0x00002760


	//   ....[7]....
        /*0324*/ 	.word	0x000028d0


	//   ....[8]....
        /*0328*/ 	.word	0x00002900


	//   ....[9]....
        /*032c*/ 	.word	0x00003070


	//   ....[10]....
        /*0330*/ 	.word	0x00003120


	//   ....[11]....
        /*0334*/ 	.word	0x00003170


	//   ....[12]....
        /*0338*/ 	.word	0x00003410


	//   ....[13]....
        /*033c*/ 	.word	0x00003440


	//   ....[14]....
        /*0340*/ 	.word	0x00003490


	//   ....[15]....
        /*0344*/ 	.word	0x000034a0


	//   ....[16]....
        /*0348*/ 	.word	0x000034b0


	//   ....[17]....
        /*034c*/ 	.word	0x000034c0


	//   ....[18]....
        /*0350*/ 	.word	0x00003590


	//   ....[19]....
        /*0354*/ 	.word	0x000035a0


	//   ....[20]....
        /*0358*/ 	.word	0x000035d0


	//   ....[21]....
        /*035c*/ 	.word	0x000035e0


	//   ....[22]....
        /*0360*/ 	.word	0x00003600


	//   ....[23]....
        /*0364*/ 	.word	0x000036d0


	//   ....[24]....
        /*0368*/ 	.word	0x00003710


	//   ....[25]....
        /*036c*/ 	.word	0x00003740


	//   ....[26]....
        /*0370*/ 	.word	0x00003780


	//   ....[27]....
        /*0374*/ 	.word	0x00003790


	//   ....[28]....
        /*0378*/ 	.word	0x000037d0


	//   ....[29]....
        /*037c*/ 	.word	0x00003820


	//   ....[30]....
        /*0380*/ 	.word	0x00003860


	//   ....[31]....
        /*0384*/ 	.word	0x000038a0


	//   ....[32]....
        /*0388*/ 	.word	0x00003900


	//   ....[33]....
        /*038c*/ 	.word	0x00003990


	//   ....[34]....
        /*0390*/ 	.word	0x000039b0


	//   ....[35]....
        /*0394*/ 	.word	0x00003a70


	//   ....[36]....
        /*0398*/ 	.word	0x00003aa0


	//   ....[37]....
        /*039c*/ 	.word	0x00003ab0


	//   ....[38]....
        /*03a0*/ 	.word	0x00003c20


	//   ....[39]....
        /*03a4*/ 	.word	0x00003c40


	//   ....[40]....
        /*03a8*/ 	.word	0x00003d50


	//   ....[41]....
        /*03ac*/ 	.word	0x00003d70


	//   ....[42]....
        /*03b0*/ 	.word	0x00003d80


	//   ....[43]....
        /*03b4*/ 	.word	0x00003dc0


	//   ....[44]....
        /*03b8*/ 	.word	0x00003dd0


	//   ....[45]....
        /*03bc*/ 	.word	0x00003df0


	//   ....[46]....
        /*03c0*/ 	.word	0x00003ff0


	//   ....[47]....
        /*03c4*/ 	.word	0x00004030


	//   ....[48]....
        /*03c8*/ 	.word	0x00004070


	//   ....[49]....
        /*03cc*/ 	.word	0x000040f0


	//   ....[50]....
        /*03d0*/ 	.word	0x00004130


	//   ....[51]....
        /*03d4*/ 	.word	0x00004150


	//   ....[52]....
        /*03d8*/ 	.word	0x000041b0


	//   ....[53]....
        /*03dc*/ 	.word	0x000041d0


	//   ....[54]....
        /*03e0*/ 	.word	0x000069d0


	//   ....[55]....
        /*03e4*/ 	.word	0x000069f0


	//   ....[56]....
        /*03e8*/ 	.word	0x00006a00


	//   ....[57]....
        /*03ec*/ 	.word	0x00006a10


	//   ....[58]....
        /*03f0*/ 	.word	0x00006a20


	//   ....[59]....
        /*03f4*/ 	.word	0x00006a30


	//   ....[60]....
        /*03f8*/ 	.word	0x00006a40


	//   ....[61]....
        /*03fc*/ 	.word	0x00006a50


	//   ....[62]....
        /*0400*/ 	.word	0x00006a60


	//   ....[63]....
        /*0404*/ 	.word	0x00006a70


	//   ....[64]....
        /*0408*/ 	.word	0x00006b30


	//   ....[65]....
        /*040c*/ 	.word	0x00006bf0


	//   ....[66]....
        /*0410*/ 	.word	0x00006c30


	//   ....[67]....
        /*0414*/ 	.word	0x00006c70


	//   ....[68]....
        /*0418*/ 	.word	0x00006cb0


	//   ....[69]....
        /*041c*/ 	.word	0x00006cf0


	//   ....[70]....
        /*0420*/ 	.word	0x00006d30


	//   ....[71]....
        /*0424*/ 	.word	0x00006d70


	//   ....[72]....
        /*0428*/ 	.word	0x00006db0


	//   ....[73]....
        /*042c*/ 	.word	0x00006f30


	//   ....[74]....
        /*0430*/ 	.word	0x00007250


	//   ....[75]....
        /*0434*/ 	.word	0x000072b0


	//   ....[76]....
        /*0438*/ 	.word	0x00007650


	//   ....[77]....
        /*043c*/ 	.word	0x00007860


	//   ....[78]....
        /*0440*/ 	.word	0x00007880


	//   ....[79]....
        /*0444*/ 	.word	0x00007890


	//   ....[80]....
        /*0448*/ 	.word	0x000078d0


	//   ....[81]....
        /*044c*/ 	.word	0x00007900


	//   ....[82]....
        /*0450*/ 	.word	0x00007b00


	//   ....[83]....
        /*0454*/ 	.word	0x00007b20


	//   ....[84]....
        /*0458*/ 	.word	0x00007ca0


	//   ....[85]....
        /*045c*/ 	.word	0x00007ce0


	//   ....[86]....
        /*0460*/ 	.word	0x00008210


	//   ....[87]....
        /*0464*/ 	.word	0x00008220


	//   ....[88]....
        /*0468*/ 	.word	0x00008230


	//   ....[89]....
        /*046c*/ 	.word	0x00008240


	//   ....[90]....
        /*0470*/ 	.word	0x00008250


	//   ....[91]....
        /*0474*/ 	.word	0x00008260


	//   ....[92]....
        /*0478*/ 	.word	0x00008280


	//   ....[93]....
        /*047c*/ 	.word	0x000082d0


	//   ....[94]....
        /*0480*/ 	.word	0x00008540


	//   ....[95]....
        /*0484*/ 	.word	0x00008550


	//   ....[96]....
        /*0488*/ 	.word	0x00008560


	//   ....[97]....
        /*048c*/ 	.word	0x00008570


	//   ....[98]....
        /*0490*/ 	.word	0x00008580


	//   ....[99]....
        /*0494*/ 	.word	0x00008590


	//   ....[100]....
        /*0498*/ 	.word	0x000085a0


	//   ....[101]....
        /*049c*/ 	.word	0x000085e0


	//   ....[102]....
        /*04a0*/ 	.word	0x0000c080


	//   ....[103]....
        /*04a4*/ 	.word	0x0000fb80


	//----- nvinfo : EIATTR_REG_RECONFIG
	.align		4
.L_848:
        /*04a8*/ 	.byte	0x01, 0x54
	.zero		2


	//----- nvinfo : EIATTR_SYSCALL_OFFSETS
	.align		4
        /*04ac*/ 	.byte	0x04, 0x46
        /*04ae*/ 	.short	(.L_850 - .L_849)


	//   ....[0]....
.L_849:
        /*04b0*/ 	.word	0x00001270


	//   ....[1]....
        /*04b4*/ 	.word	0x00001360


	//   ....[2]....
        /*04b8*/ 	.word	0x000014c0


	//   ....[3]....
        /*04bc*/ 	.word	0x000015b0


	//----- nvinfo : EIATTR_MBARRIER_INSTR_OFFSETS
	.align		4
.L_850:
        /*04c0*/ 	.byte	0x04, 0x39
        /*04c2*/ 	.short	(.L_852 - .L_851)


	//   ....[0]....
.L_851:
        /*04c4*/ 	.word	0x00000290
        /*04c8*/ 	.word	0x000000ff
        /*04cc*/ 	.word	0x00026800
        /*04d0*/ 	.short	0x0100
        /*04d2*/ 	.byte	0x06
	.zero		1


	//   ....[1]....
        /*04d4*/ 	.word	0x00000390
        /*04d8*/ 	.word	0x000000ff
        /*04dc*/ 	.word	0x00026810
        /*04e0*/ 	.short	0x0100
        /*04e2*/ 	.byte	0x08
	.zero		1


	//   ....[2]....
        /*04e4*/ 	.word	0x000003a0
        /*04e8*/ 	.word	0x000000ff
        /*04ec*/ 	.word	0x00026820
        /*04f0*/ 	.short	0x0100
        /*04f2*/ 	.byte	0x08
	.zero		1


	//   ....[3]....
        /*04f4*/ 	.word	0x000003b0
        /*04f8*/ 	.word	0x000000ff
        /*04fc*/ 	.word	0x00026818
        /*0500*/ 	.short	0x0100
        /*0502*/ 	.byte	0x08
	.zero		1


	//   ....[4]....
        /*0504*/ 	.word	0x000003c0
        /*0508*/ 	.word	0x000000ff
        /*050c*/ 	.word	0x00026828
        /*0510*/ 	.short	0x0100
        /*0512*/ 	.byte	0x08
	.zero		1


	//   ....[5]....
        /*0514*/ 	.word	0x000004f0
        /*0518*/ 	.word	0x000000ff
        /*051c*/ 	.word	0x00026830
        /*0520*/ 	.short	0x0100
        /*0522*/ 	.byte	0x08
	.zero		1


	//   ....[6]....
        /*0524*/ 	.word	0x00000500
        /*0528*/ 	.word	0x000000ff
        /*052c*/ 	.word	0x00026840
        /*0530*/ 	.short	0x0100
        /*0532*/ 	.byte	0x08
	.zero		1


	//   ....[7]....
        /*0534*/ 	.word	0x00000510
        /*0538*/ 	.word	0x000000ff
        /*053c*/ 	.word	0x00026838
        /*0540*/ 	.short	0x0100
        /*0542*/ 	.byte	0x08
	.zero		1


	//   ....[8]....
        /*0544*/ 	.word	0x00000520
        /*0548*/ 	.word	0x000000ff
        /*054c*/ 	.word	0x00026848
        /*0550*/ 	.short	0x0100
        /*0552*/ 	.byte	0x08
	.zero		1


	//   ....[9]....
        /*0554*/ 	.word	0x00001640
        /*0558*/ 	.word	0x00000010
        /*055c*/ 	.word	0x00026800
        /*0560*/ 	.short	0x010a
        /*0562*/ 	.byte	0x3f
	.zero		1


	//   ....[10]....
        /*0564*/ 	.word	0x00001660
        /*0568*/ 	.word	0x00000010
        /*056c*/ 	.word	0x00026800
        /*0570*/ 	.short	0x010a
        /*0572*/ 	.byte	0x3f
	.zero		1


	//   ....[11]....
        /*0574*/ 	.word	0x00001f50
        /*0578*/ 	.word	0x00000008
        /*057c*/ 	.word	0x00026810
        /*0580*/ 	.short	0x010a
        /*0582*/ 	.byte	0x3f
	.zero		1


	//   ....[12]....
        /*0584*/ 	.word	0x00001fc0
        /*0588*/ 	.word	0x00000008
        /*058c*/ 	.word	0x00026810
        /*0590*/ 	.short	0x010a
        /*0592*/ 	.byte	0x3f
	.zero		1


	//   ....[13]....
        /*0594*/ 	.word	0x00002370
        /*0598*/ 	.word	0x00000008
        /*059c*/ 	.word	0x00026830
        /*05a0*/ 	.short	0x010a
        /*05a2*/ 	.byte	0x3f
	.zero		1


	//   ....[14]....
        /*05a4*/ 	.word	0x000023f0
        /*05a8*/ 	.word	0x00000008
        /*05ac*/ 	.word	0x00026830
        /*05b0*/ 	.short	0x010a
        /*05b2*/ 	.byte	0x3f
	.zero		1


	//   ....[15]....
        /*05b4*/ 	.word	0x00005930
        /*05b8*/ 	.word	0x00000009
        /*05bc*/ 	.word	0x00000000
        /*05c0*/ 	.short	0x0101
        /*05c2*/ 	.byte	0x3f
	.zero		1


	//   ....[16]....
        /*05c4*/ 	.word	0x00005cc0
        /*05c8*/ 	.word	0x00000008
        /*05cc*/ 	.word	0x00000000
        /*05d0*/ 	.short	0x0101
        /*05d2*/ 	.byte	0x3f
	.zero		1


	//   ....[17]....
        /*05d4*/ 	.word	0x000063e0
        /*05d8*/ 	.word	0x00000005
        /*05dc*/ 	.word	0x00026810
        /*05e0*/ 	.short	0x010a
        /*05e2*/ 	.byte	0x3f
	.zero		1


	//   ....[18]....
        /*05e4*/ 	.word	0x00006460
        /*05e8*/ 	.word	0x00000005
        /*05ec*/ 	.word	0x00026810
        /*05f0*/ 	.short	0x010a
        /*05f2*/ 	.byte	0x3f
	.zero		1


	//   ....[19]....
        /*05f4*/ 	.word	0x000067e0
        /*05f8*/ 	.word	0x00000005
        /*05fc*/ 	.word	0x00026830
        /*0600*/ 	.short	0x010a
        /*0602*/ 	.byte	0x3f
	.zero		1


	//   ....[20]....
        /*0604*/ 	.word	0x00006870
        /*0608*/ 	.word	0x00000005
        /*060c*/ 	.word	0x00026830
        /*0610*/ 	.short	0x010a
        /*0612*/ 	.byte	0x3f
	.zero		1


	//   ....[21]....
        /*0614*/ 	.word	0x00009a90
        /*0618*/ 	.word	0x00000006
        /*061c*/ 	.word	0x00000000
        /*0620*/ 	.short	0x0101
        /*0622*/ 	.byte	0x3f
	.zero		1


	//   ....[22]....
        /*0624*/ 	.word	0x00009e40
        /*0628*/ 	.word	0x00000005
        /*062c*/ 	.word	0x00000000
        /*0630*/ 	.short	0x0101
        /*0632*/ 	.byte	0x3f
	.zero		1


	//   ....[23]....
        /*0634*/ 	.word	0x0000e1e0
        /*0638*/ 	.word	0x0000000f
        /*063c*/ 	.word	0x00026820
        /*0640*/ 	.short	0x010a
        /*0642*/ 	.byte	0x3f
	.zero		1


	//   ....[24]....
        /*0644*/ 	.word	0x0000e780
        /*0648*/ 	.word	0x0000000f
        /*064c*/ 	.word	0x00026840
        /*0650*/ 	.short	0x010a
        /*0652*/ 	.byte	0x3f
	.zero		1


	//   ....[25]....
        /*0654*/ 	.word	0x0000e9e0
        /*0658*/ 	.word	0x0000000f
        /*065c*/ 	.word	0x00026828
        /*0660*/ 	.short	0x010a
        /*0662*/ 	.byte	0x3f
	.zero		1


	//   ....[26]....
        /*0664*/ 	.word	0x0000ec40
        /*0668*/ 	.word	0x0000000f
        /*066c*/ 	.word	0x00026848
        /*0670*/ 	.short	0x010a
        /*0672*/ 	.byte	0x3f
	.zero		1


	//   ....[27]....
        /*0674*/ 	.word	0x0000ee40
        /*0678*/ 	.word	0x0000000f
        /*067c*/ 	.word	0x00026820
        /*0680*/ 	.short	0x010a
        /*0682*/ 	.byte	0x3f
	.zero		1


	//   ....[28]....
        /*0684*/ 	.word	0x0000f100
        /*0688*/ 	.word	0x0000000f
        /*068c*/ 	.word	0x00026840
        /*0690*/ 	.short	0x010a
        /*0692*/ 	.byte	0x3f
	.zero		1


	//   ....[29]....
        /*0694*/ 	.word	0x0000f330
        /*0698*/ 	.word	0x0000000f
        /*069c*/ 	.word	0x00026828
        /*06a0*/ 	.short	0x010a
        /*06a2*/ 	.byte	0x3f
	.zero		1


	//   ....[30]....
        /*06a4*/ 	.word	0x0000f600
        /*06a8*/ 	.word	0x00000003
        /*06ac*/ 	.word	0x00026840
        /*06b0*/ 	.short	0x010a
        /*06b2*/ 	.byte	0x3f
	.zero		1


	//   ....[31]....
        /*06b4*/ 	.word	0x0000fa00
        /*06b8*/ 	.word	0x00000007
        /*06bc*/ 	.word	0x00000000
        /*06c0*/ 	.short	0x010a
        /*06c2*/ 	.byte	0x3f
	.zero		1


	//   ....[32]....
        /*06c4*/ 	.word	0x0000fa50
        /*06c8*/ 	.word	0x00000003
        /*06cc*/ 	.word	0x00000000
        /*06d0*/ 	.short	0x010a
        /*06d2*/ 	.byte	0x3f
	.zero		1


	//   ....[33]....
        /*06d4*/ 	.word	0x0000fab0
        /*06d8*/ 	.word	0x00000005
        /*06dc*/ 	.word	0x00000000
        /*06e0*/ 	.short	0x010a
        /*06e2*/ 	.byte	0x3f
	.zero		1


	//   ....[34]....
        /*06e4*/ 	.word	0x0000fae0
        /*06e8*/ 	.word	0x00000003
        /*06ec*/ 	.word	0x00000000
        /*06f0*/ 	.short	0x010a
        /*06f2*/ 	.byte	0x3f
	.zero		1


	//   ....[35]....
        /*06f4*/ 	.word	0x0000fbb0
        /*06f8*/ 	.word	0x00000010
        /*06fc*/ 	.word	0x00026800
        /*0700*/ 	.short	0x010a
        /*0702*/ 	.byte	0x3f
	.zero		1


	//   ....[36]....
        /*0704*/ 	.word	0x0000fc00
        /*0708*/ 	.word	0x00000008
        /*070c*/ 	.word	0x00026810
        /*0710*/ 	.short	0x010a
        /*0712*/ 	.byte	0x3f
	.zero		1


	//   ....[37]....
        /*0714*/ 	.word	0x0000fc50
        /*0718*/ 	.word	0x00000008
        /*071c*/ 	.word	0x00026830
        /*0720*/ 	.short	0x010a
        /*0722*/ 	.byte	0x3f
	.zero		1


	//   ....[38]....
        /*0724*/ 	.word	0x0000fca0
        /*0728*/ 	.word	0x00000005
        /*072c*/ 	.word	0x00026810
        /*0730*/ 	.short	0x010a
        /*0732*/ 	.byte	0x3f
	.zero		1


	//   ....[39]....
        /*0734*/ 	.word	0x0000fcf0
        /*0738*/ 	.word	0x00000005
        /*073c*/ 	.word	0x00026830
        /*0740*/ 	.short	0x010a
        /*0742*/ 	.byte	0x3f
	.zero		1


	//   ....[40]....
        /*0744*/ 	.word	0x0000fd40
        /*0748*/ 	.word	0x0000000f
        /*074c*/ 	.word	0x00026820
        /*0750*/ 	.short	0x010a
        /*0752*/ 	.byte	0x3f
	.zero		1


	//   ....[41]....
        /*0754*/ 	.word	0x0000fd90
        /*0758*/ 	.word	0x0000000f
        /*075c*/ 	.word	0x00026840
        /*0760*/ 	.short	0x010a
        /*0762*/ 	.byte	0x3f
	.zero		1


	//   ....[42]....
        /*0764*/ 	.word	0x0000fde0
        /*0768*/ 	.word	0x0000000f
        /*076c*/ 	.word	0x00026828
        /*0770*/ 	.short	0x010a
        /*0772*/ 	.byte	0x3f
	.zero		1


	//   ....[43]....
        /*0774*/ 	.word	0x0000fe30
        /*0778*/ 	.word	0x0000000f
        /*077c*/ 	.word	0x00026848
        /*0780*/ 	.short	0x010a
        /*0782*/ 	.byte	0x3f
	.zero		1


	//   ....[44]....
        /*0784*/ 	.word	0x0000fe90
        /*0788*/ 	.word	0x0000000f
        /*078c*/ 	.word	0x00026820
        /*0790*/ 	.short	0x010a
        /*0792*/ 	.byte	0x3f
	.zero		1


	//   ....[45]....
        /*0794*/ 	.word	0x0000fee0
        /*0798*/ 	.word	0x0000000f
        /*079c*/ 	.word	0x00026840
        /*07a0*/ 	.short	0x010a
        /*07a2*/ 	.byte	0x3f
	.zero		1


	//   ....[46]....
        /*07a4*/ 	.word	0x0000ff30
        /*07a8*/ 	.word	0x0000000f
        /*07ac*/ 	.word	0x00026828
        /*07b0*/ 	.short	0x010a
        /*07b2*/ 	.byte	0x3f
	.zero		1


	//   ....[47]....
        /*07b4*/ 	.word	0x0000ff80
        /*07b8*/ 	.word	0x00000003
        /*07bc*/ 	.word	0x00026840
        /*07c0*/ 	.short	0x010a
        /*07c2*/ 	.byte	0x3f
	.zero		1


	//   ....[48]....
        /*07c4*/ 	.word	0x00010050
        /*07c8*/ 	.word	0x00000007
        /*07cc*/ 	.word	0x00000000
        /*07d0*/ 	.short	0x010a
        /*07d2*/ 	.byte	0x3f
	.zero		1


	//   ....[49]....
        /*07d4*/ 	.word	0x000100a0
        /*07d8*/ 	.word	0x00000003
        /*07dc*/ 	.word	0x00000000
        /*07e0*/ 	.short	0x010a
        /*07e2*/ 	.byte	0x3f
	.zero		1


	//   ....[50]....
        /*07e4*/ 	.word	0x000100f0
        /*07e8*/ 	.word	0x00000005
        /*07ec*/ 	.word	0x00000000
        /*07f0*/ 	.short	0x010a
        /*07f2*/ 	.byte	0x3f
	.zero		1


	//----- nvinfo : EIATTR_NUM_MBARRIERS
	.align		4
.L_852:
        /*07f4*/ 	.byte	0x03, 0x38
        /*07f6*/ 	.short	0x0009


	//----- nvinfo : EIATTR_EXIT_INSTR_OFFSETS
	.align		4
        /*07f8*/ 	.byte	0x04, 0x1c
        /*07fa*/ 	.short	(.L_854 - .L_853)


	//   ....[0]....
.L_853:
        /*07fc*/ 	.word	0x0000fb30


	//----- nvinfo : EIATTR_MAX_THREADS
	.align		4
.L_854:
        /*0800*/ 	.byte	0x04, 0x05
        /*0802*/ 	.short	(.L_856 - .L_855)
.L_855:
        /*0804*/ 	.word	0x00000180
        /*0808*/ 	.word	0x00000001
        /*080c*/ 	.word	0x00000001


	//----- nvinfo : EIATTR_CRS_STACK_SIZE
	.align		4
.L_856:
        /*0810*/ 	.byte	0x04, 0x1e
        /*0812*/ 	.short	(.L_858 - .L_857)
.L_857:
        /*0814*/ 	.word	0x00000000


	//----- nvinfo : EIATTR_CBANK_PARAM_SIZE
	.align		4
.L_858:
        /*0818*/ 	.byte	0x03, 0x19
        /*081a*/ 	.short	0x06f0


	//----- nvinfo : EIATTR_PARAM_CBANK
	.align		4
        /*081c*/ 	.byte	0x04, 0x0a
        /*081e*/ 	.short	(.L_860 - .L_859)
	.align		4
.L_859:
        /*0820*/ 	.word	index@(.nv.constant0._ZN7cutlass13device_kernelIN5flash11enable_sm90INS1_16FlashAttnBwdSm90INS1_25CollectiveMainloopBwdSm90ILi2ELi2ELi2EN4cute5tupleIJNS5_1CILi1EEES8_S8_EEENS6_IJNS7_ILi96EEENS7_ILi128EEENS7_ILi64EEEEEENS_6half_tEfNS_4arch4Sm90ELb1ELb0ELb1ELb1ELb0ELb1ELb0ELb1ELi2ELi1ELi2ELi2ELb0EEENS1_21CollectiveEpilogueBwdISD_SE_SG_Li256ELb1ELb0ELi1EEENS1_25SingleTileBwdLPTSchedulerILb1ELi128ELb0EEEEEEEEEvNT_6ParamsE)
        /*0824*/ 	.short	0x0210
        /*0826*/ 	.short	0x06f0


	//----- nvinfo : EIATTR_SW_WAR
	.align		4
.L_860:
        /*0828*/ 	.byte	0x04, 0x36
        /*082a*/ 	.short	(.L_862 - .L_861)
.L_861:
        /*082c*/ 	.word	0x00000008
.L_862:


//--------------------- .nv.info._ZN7cutlass13device_kernelIN5flash11enable_sm90INS1_16FlashAttnBwdSm90INS1_25CollectiveMainloopBwdSm90ILi2ELi2ELi2EN4cute5tupleIJNS5_1CILi1EEES8_S8_EEENS6_IJNS7_ILi96EEENS7_ILi128EEENS7_ILi64EEEEEENS_6half_tEfNS_4arch4Sm90ELb1ELb0ELb1ELb1ELb1ELb1ELb0ELb1ELi2ELi1ELi2ELi2ELb0EEENS1_21CollectiveEpilogueBwdISD_SE_SG_Li256ELb1ELb0ELi1EEENS1_25SingleTileBwdLPTSchedulerILb1ELi128ELb1EEEEEEEEEvNT_6ParamsE --------------------------
	.section	.nv.info._ZN7cutlass13device_kernelIN5flash11enable_sm90INS1_16FlashAttnBwdSm90INS1_25CollectiveMainloopBwdSm90ILi2ELi2ELi2EN4cute5tupleIJNS5_1CILi1EEES8_S8_EEENS6_IJNS7_ILi96EEENS7_ILi128EEENS7_ILi64EEEEEENS_6half_tEfNS_4arch4Sm90ELb1ELb0ELb1ELb1ELb1ELb1ELb0ELb1ELi2ELi1ELi2ELi2ELb0EEENS1_21CollectiveEpilogueBwdISD_SE_SG_Li256ELb1ELb0ELi1EEENS1_25SingleTileBwdLPTSchedulerILb1ELi128ELb1EEEEEEEEEvNT_6ParamsE,"",@"SHT_CUDA_INFO"
	.sectionflags	@""
	.align	4


	//----- nvinfo : EIATTR_CUDA_API_VERSION
	.align		4
        /*0000*/ 	.byte	0x04, 0x37
        /*0002*/ 	.short	(.L_864 - .L_863)
.L_863:
        /*0004*/ 	.word	0x00000082


	//----- nvinfo : EIATTR_KPARAM_INFO
	.align		4
.L_864:
        /*0008*/ 	.byte	0x04, 0x17
        /*000a*/ 	.short	(.L_866 - .L_865)
.L_865:
        /*000c*/ 	.word	0x00000000
        /*0010*/ 	.short	0x0000
        /*0012*/ 	.short	0x0070
        /*0014*/ 	.byte	0x00, 0xf0, 0x01, 0x1a


	//----- nvinfo : EIATTR_SPARSE_MMA_MASK
	.align		4
.L_866:
        /*0018*/ 	.byte	0x03, 0x50
        /*001a*/ 	.short	0x0000


	//----- nvinfo : EIATTR_MAXREG_COUNT
	.align		4
        /*001c*/ 	.byte	0x03, 0x1b
        /*001e*/ 	.short	0x00a8


	//----- nvinfo : EIATTR_NUM_BARRIERS
	.align		4
        /*0020*/ 	.byte	0x02, 0x4c
        /*0022*/ 	.byte	0x10
	.zero		1


	//----- nvinfo : EIATTR_EXTERNS
	.align		4
        /*0024*/ 	.byte	0x04, 0x0f
        /*0026*/ 	.short	(.L_868 - .L_867)


	//   ....[0]....
	.align		4
.L_867:
        /*0028*/ 	.word	index@(__assertfail)


	//----- nvinfo : EIATTR_ANNOTATIONS
	.align		4
.L_868:
        /*002c*/ 	.byte	0x04, 0x55
        /*002e*/ 	.short	(.L_870 - .L_869)


	//   ....[0]....
.L_869:
        /* <DEDUP_REMOVED lines=19> */


	//----- nvinfo : EIATTR_MERCURY_ISA_VERSION
	.align		4
.L_870:
        /*0150*/ 	.byte	0x03, 0x5f
        /*0152*/ 	.short	0x0101


	//----- nvinfo : EIATTR_INT_WARP_WIDE_INSTR_OFFSETS
	.align		4
        /*0154*/ 	.byte	0x04, 0x31
        /*0156*/ 	.short	(.L_872 - .L_871)


	//   ....[0]....
.L_871:
        /*0158*/ 	.word	0x00000190


	//   ....[1]....
        /*015c*/ 	.word	0x000001c0


	//   ....[2]....
        /*0160*/ 	.word	0x0000d250


	//   ....[3]....
        /*0164*/ 	.word	0x0000d900


	//   ....[4]....
        /*0168*/ 	.word	0x0000de20


	//----- nvinfo : EIATTR_COOP_GROUP_MASK_REGIDS
	.align		4
.L_872:
        /*016c*/ 	.byte	0x04, 0x29
        /*016e*/ 	.short	(.L_874 - .L_873)


	//   ....[0]....
.L_873:
        /*0170*/ 	.word	0xffffffff


	//   ....[1]....
        /*0174*/ 	.word	0xffffffff


	//   ....[2]....
        /*0178*/ 	.word	0xffffffff


	//   ....[3]....
        /*017c*/ 	.word	0xffffffff


	//   ....[4]....
        /*0180*/ 	.word	0xffffffff


	//   ....[5]....
        /*0184*/ 	.word	0xffffffff


	//   ....[6]....
        /*0188*/ 	.word	0xffffffff


	//   ....[7]....
        /*018c*/ 	.word	0xffffffff


	//   ....[8]....
        /*0190*/ 	.word	0xffffffff


	//   ....[9]....
        /*0194*/ 	.word	0xffffffff


	//   ....[10]....
        /*0198*/ 	.word	0xffffffff


	//   ....[11]....
        /*019c*/ 	.word	0xffffffff


	//   ....[12]....
        /*01a0*/ 	.word	0xffffffff


	//   ....[13]....
        /*01a4*/ 	.word	0xffffffff


	//   ....[14]....
        /*01a8*/ 	.word	0xffffffff


	//   ....[15]....
        /*01ac*/ 	.word	0xffffffff


	//   ....[16]....
        /*01b0*/ 	.word	0xffffffff


	//   ....[17]....
        /*01b4*/ 	.word	0xffffffff


	//   ....[18]....
        /*01b8*/ 	.word	0xffffffff


	//   ....[19]....
        /*01bc*/ 	.word	0xffffffff


	//   ....[20]....
        /*01c0*/ 	.word	0xffffffff


	//   ....[21]....
        /*01c4*/ 	.word	0xffffffff


	//   ....[22]....
        /*01c8*/ 	.word	0xffffffff


	//   ....[23]....
        /*01cc*/ 	.word	0xffffffff


	//   ....[24]....
        /*01d0*/ 	.word	0xffffffff


	//   ....[25]....
        /*01d4*/ 	.word	0xffffffff


	//   ....[26]....
        /*01d8*/ 	.word	0xffffffff


	//   ....[27]....
        /*01dc*/ 	.word	0xffffffff


	//   ....[28]....
        /*01e0*/ 	.word	0xffffffff


	//   ....[29]....
        /*01e4*/ 	.word	0xffffffff


	//   ....[30]....
        /*01e8*/ 	.word	0xffffffff


	//   ....[31]....
        /*01ec*/ 	.word	0xffffffff


	//   ....[32]....
        /*01f0*/ 	.word	0xffffffff


	//   ....[33]....
        /*01f4*/ 	.word	0xffffffff


	//   ....[34]....
        /*01f8*/ 	.word	0xffffffff


	//   ....[35]....
        /*01fc*/ 	.word	0xffffffff


	//   ....[36]....
        /*0200*/ 	.word	0xffffffff


	//   ....[37]....
        /*0204*/ 	.word	0xffffffff


	//   ....[38]....
        /*0208*/ 	.word	0xffffffff


	//   ....[39]....
        /*020c*/ 	.word	0xffffffff


	//   ....[40]....
        /*0210*/ 	.word	0xffffffff


	//   ....[41]....
        /*0214*/ 	.word	0xffffffff


	//   ....[42]....
        /*0218*/ 	.word	0xffffffff


	//   ....[43]....
        /*021c*/ 	.word	0xffffffff


	//   ....[44]....
        /*0220*/ 	.word	0xffffffff


	//   ....[45]....
        /*0224*/ 	.word	0xffffffff


	//   ....[46]....
        /*0228*/ 	.word	0xffffffff


	//   ....[47]....
        /*022c*/ 	.word	0xffffffff


	//   ....[48]....
        /*0230*/ 	.word	0xffffffff


	//   ....[49]....
        /*0234*/ 	.word	0xffffffff


	//   ....[50]....
        /*0238*/ 	.word	0xffffffff


	//   ....[51]....
        /*023c*/ 	.word	0xffffffff


	//   ....[52]....
        /*0240*/ 	.word	0xffffffff


	//   ....[53]....
        /*0244*/ 	.word	0xffffffff


	//   ....[54]....
        /*0248*/ 	.word	0xffffffff


	//   ....[55]....
        /*024c*/ 	.word	0xffffffff


	//   ....[56]....
        /*0250*/ 	.word	0xffffffff


	//   ....[57]....
        /*0254*/ 	.word	0xffffffff


	//   ....[58]....
        /*0258*/ 	.word	0xffffffff


	//   ....[59]....
        /*025c*/ 	.word	0xffffffff


	//   ....[60]....
        /*0260*/ 	.word	0xffffffff


	//   ....[61]....
        /*0264*/ 	.word	0xffffffff


	//   ....[62]....
        /*0268*/ 	.word	0xffffffff


	//   ....[63]....
        /*026c*/ 	.word	0xffffffff


	//   ....[64]....
        /*0270*/ 	.word	0xffffffff


	//   ....[65]....
        /*0274*/ 	.word	0xffffffff


	//   ....[66]....
        /*0278*/ 	.word	0xffffffff


	//   ....[67]....
        /*027c*/ 	.word	0xffffffff


	//   ....[68]....
        /*0280*/ 	.word	0xffffffff


	//   ....[69]....
        /*0284*/ 	.word	0xffffffff


	//   ....[70]....
        /*0288*/ 	.word	0xffffffff


	//   ....[71]....
        /*028c*/ 	.word	0xffffffff


	//   ....[72]....
        /*0290*/ 	.word	0xffffffff


	//   ....[73]....
        /*0294*/ 	.word	0xffffffff


	//   ....[74]....
        /*0298*/ 	.word	0xffffffff


	//   ....[75]....
        /*029c*/ 	.word	0xffffffff


	//   ....[76]....
        /*02a0*/ 	.word	0xffffffff


	//   ....[77]....
        /*02a4*/ 	.word	0xffffffff


	//   ....[78]....
        /*02a8*/ 	.word	0xffffffff


	//   ....[79]....
        /*02ac*/ 	.word	0xffffffff


	//   ....[80]....
        /*02b0*/ 	.word	0xffffffff


	//   ....[81]....
        /*02b4*/ 	.word	0xffffffff


	//   ....[82]....
        /*02b8*/ 	.word	0xffffffff


	//   ....[83]....
        /*02bc*/ 	.word	0xffffffff


	//   ....[84]....
        /*02c0*/ 	.word	0xffffffff


	//   ....[85]....
        /*02c4*/ 	.word	0xffffffff


	//   ....[86]....
        /*02c8*/ 	.word	0xffffffff


	//   ....[87]....
        /*02cc*/ 	.word	0xffffffff


	//   ....[88]....
        /*02d0*/ 	.word	0xffffffff


	//   ....[89]....
        /*02d4*/ 	.word	0xffffffff


	//   ....[90]....
        /*02d8*/ 	.word	0xffffffff


	//   ....[91]....
        /*02dc*/ 	.word	0xffffffff


	//   ....[92]....
        /*02e0*/ 	.word	0xffffffff


	//   ....[93]....
        /*02e4*/ 	.word	0xffffffff


	//   ....[94]....
        /*02e8*/ 	.word	0xffffffff


	//   ....[95]....
        /*02ec*/ 	.word	0xffffffff


	//   ....[96]....
        /*02f0*/ 	.word	0xffffffff


	//   ....[97]....
        /*02f4*/ 	.word	0xffffffff


	//   ....[98]....
        /*02f8*/ 	.word	0xffffffff


	//   ....[99]....
        /*02fc*/ 	.word	0xffffffff


	//   ....[100]....
        /*0300*/ 	.word	0xffffffff


	//   ....[101]....
        /*0304*/ 	.word	0xffffffff


	//   ....[102]....
        /*0308*/ 	.word	0xffffffff


	//   ....[103]....
        /*030c*/ 	.word	0xffffffff


	//   ....[104]....
        /*0310*/ 	.word	0xffffffff


	//   ....[105]....
        /*0314*/ 	.word	0xffffffff


	//   ....[106]....
        /*0318*/ 	.word	0xffffffff


	//   ....[107]....
        /*031c*/ 	.word	0xffffffff


	//   ....[108]....
        /*0320*/ 	.word	0xffffffff


	//   ....[109]....
        /*0324*/ 	.word	0x0500000f


	//   ....[110]....
        /*0328*/ 	.word	0x0500000f


	//   ....[111]....
        /*032c*/ 	.word	0x0500000f


	//   ....[112]....
        /*0330*/ 	.word	0x0500000f


	//----- nvinfo : EIATTR_COOP_GROUP_INSTR_OFFSETS
	.align		4
.L_874:
        /*0334*/ 	.byte	0x04, 0x28
        /*0336*/ 	.short	(.L_876 - .L_875)


	//   ....[0]....
.L_875:
        /*0338*/ 	.word	0x00000070


	//   ....[1]....
        /*033c*/ 	.word	0x000001a0


	//   ....[2]....
        /*0340*/ 	.word	0x000001f0


	//   ....[3]....
        /*0344*/ 	.word	0x000003e0


	//   ....[4]....
        /*0348*/ 	.word	0x00000630


	//   ....[5]....
        /*034c*/ 	.word	0x00001630


	//   ....[6]....
        /*0350*/ 	.word	0x00002780


	//   ....[7]....
        /*0354*/ 	.word	0x000028f0


	//   ....[8]....
        /*0358*/ 	.word	0x00002920


	//   ....[9]....
        /*035c*/ 	.word	0x00003090


	//   ....[10]....
        /*0360*/ 	.word	0x00003140


	//   ....[11]....
        /*0364*/ 	.word	0x00003190


	//   ....[12]....
        /*0368*/ 	.word	0x00003430


	//   ....[13]....
        /*036c*/ 	.word	0x00003460


	//   ....[14]....
        /*0370*/ 	.word	0x000034b0


	//   ....[15]....
        /*0374*/ 	.word	0x000034c0


	//   ....[16]....
        /*0378*/ 	.word	0x000034d0


	//   ....[17]....
        /*037c*/ 	.word	0x000034e0


	//   ....[18]....
        /*0380*/ 	.word	0x000035b0


	//   ....[19]....
        /*0384*/ 	.word	0x000035c0


	//   ....[20]....
        /*0388*/ 	.word	0x000035f0


	//   ....[21]....
        /*038c*/ 	.word	0x00003600


	//   ....[22]....
        /*0390*/ 	.word	0x00003620


	//   ....[23]....
        /*0394*/ 	.word	0x000036f0


	//   ....[24]....
        /*0398*/ 	.word	0x00003730


	//   ....[25]....
        /*039c*/ 	.word	0x00003760


	//   ....[26]....
        /*03a0*/ 	.word	0x000037a0


	//   ....[27]....
        /*03a4*/ 	.word	0x000037b0


	//   ....[28]....
        /*03a8*/ 	.word	0x000037f0


	//   ....[29]....
        /*03ac*/ 	.word	0x00003840


	//   ....[30]....
        /*03b0*/ 	.word	0x00003880


	//   ....[31]....
        /*03b4*/ 	.word	0x000038c0


	//   ....[32]....
        /*03b8*/ 	.word	0x00003920


	//   ....[33]....
        /*03bc*/ 	.word	0x000039b0


	//   ....[34]....
        /*03c0*/ 	.word	0x000039d0


	//   ....[35]....
        /*03c4*/ 	.word	0x00003a90


	//   ....[36]....
        /*03c8*/ 	.word	0x00003ac0


	//   ....[37]....
        /*03cc*/ 	.word	0x00003ad0


	//   ....[38]....
        /*03d0*/ 	.word	0x00003c40


	//   ....[39]....
        /*03d4*/ 	.word	0x00003c60


	//   ....[40]....
        /*03d8*/ 	.word	0x00003d70


	//   ....[41]....
        /*03dc*/ 	.word	0x00003d90


	//   ....[42]....
        /*03e0*/ 	.word	0x00003da0


	//   ....[43]....
        /*03e4*/ 	.word	0x00003de0


	//   ....[44]....
        /*03e8*/ 	.word	0x00003df0


	//   ....[45]....
        /*03ec*/ 	.word	0x00003e10


	//   ....[46]....
        /*03f0*/ 	.word	0x00004010


	//   ....[47]....
        /*03f4*/ 	.word	0x00004050


	//   ....[48]....
        /*03f8*/ 	.word	0x00004090


	//   ....[49]....
        /*03fc*/ 	.word	0x00004110


	//   ....[50]....
        /*0400*/ 	.word	0x00004150


	//   ....[51]....
        /*0404*/ 	.word	0x00004170


	//   ....[52]....
        /*0408*/ 	.word	0x000041d0


	//   ....[53]....
        /*040c*/ 	.word	0x000041f0


	//   ....[54]....
        /*0410*/ 	.word	0x000069f0


	//   ....[55]....
        /*0414*/ 	.word	0x00006a10


	//   ....[56]....
        /*0418*/ 	.word	0x00006a20


	//   ....[57]....
        /*041c*/ 	.word	0x00006a30


	//   ....[58]....
        /*0420*/ 	.word	0x00006a40


	//   ....[59]....
        /*0424*/ 	.word	0x00006a50


	//   ....[60]....
        /*0428*/ 	.word	0x00006a60


	//   ....[61]....
        /*042c*/ 	.word	0x00006a70


	//   ....[62]....
        /*0430*/ 	.word	0x00006a80


	//   ....[63]....
        /*0434*/ 	.word	0x00006a90


	//   ....[64]....
        /*0438*/ 	.word	0x00006b50


	//   ....[65]....
        /*043c*/ 	.word	0x00006c10


	//   ....[66]....
        /*0440*/ 	.word	0x00006c50


	//   ....[67]....
        /*0444*/ 	.word	0x00006c90


	//   ....[68]....
        /*0448*/ 	.word	0x00006cd0


	//   ....[69]....
        /*044c*/ 	.word	0x00006d10


	//   ....[70]....
        /*0450*/ 	.word	0x00006d50


	//   ....[71]....
        /*0454*/ 	.word	0x00006d90


	//   ....[72]....
        /*0458*/ 	.word	0x00006dd0


	//   ....[73]....
        /*045c*/ 	.word	0x00006f50


	//   ....[74]....
        /*0460*/ 	.word	0x00007270


	//   ....[75]....
        /*0464*/ 	.word	0x000072d0


	//   ....[76]....
        /*0468*/ 	.word	0x00007670


	//   ....[77]....
        /*046c*/ 	.word	0x00007880


	//   ....[78]....
        /*0470*/ 	.word	0x000078a0


	//   ....[79]....
        /*0474*/ 	.word	0x000078b0


	//   ....[80]....
        /*0478*/ 	.word	0x000078f0


	//   ....[81]....
        /*047c*/ 	.word	0x00007920


	//   ....[82]....
        /*0480*/ 	.word	0x00007b20


	//   ....[83]....
        /*0484*/ 	.word	0x00007b40


	//   ....[84]....
        /*0488*/ 	.word	0x00007ce0


	//   ....[85]....
        /*048c*/ 	.word	0x00007d20


	//   ....[86]....
        /*0490*/ 	.word	0x00008230


	//   ....[87]....
        /*0494*/ 	.word	0x00008240


	//   ....[88]....
        /*0498*/ 	.word	0x00008250


	//   ....[89]....
        /*049c*/ 	.word	0x00008260


	//   ....[90]....
        /*04a0*/ 	.word	0x00008270


	//   ....[91]....
        /*04a4*/ 	.word	0x00008280


	//   ....[92]....
        /*04a8*/ 	.word	0x000082a0


	//   ....[93]....
        /*04ac*/ 	.word	0x000082f0


	//   ....[94]....
        /*04b0*/ 	.word	0x00008560


	//   ....[95]....
        /*04b4*/ 	.word	0x00008570


	//   ....[96]....
        /*04b8*/ 	.word	0x00008580


	//   ....[97]....
        /*04bc*/ 	.word	0x00008590


	//   ....[98]....
        /*04c0*/ 	.word	0x000085a0


	//   ....[99]....
        /*04c4*/ 	.word	0x000085b0


	//   ....[100]....
        /*04c8*/ 	.word	0x000085c0


	//   ....[101]....
        /*04cc*/ 	.word	0x00008600


	//   ....[102]....
        /*04d0*/ 	.word	0x0000c0a0


	//   ....[103]....
        /*04d4*/ 	.word	0x0000ce50


	//   ....[104]....
        /*04d8*/ 	.word	0x0000d180


	//   ....[105]....
        /*04dc*/ 	.word	0x0000d580


	//   ....[106]....
        /*04e0*/ 	.word	0x0000d830


	//   ....[107]....
        /*04e4*/ 	.word	0x0000dae0


	//   ....[108]....
        /*04e8*/ 	.word	0x0000dd50


	//   ....[109]....
        /*04ec*/ 	.word	0x00010490


	//   ....[110]....
        /*04f0*/ 	.word	0x00010680


	//   ....[111]....
        /*04f4*/ 	.word	0x000106f0


	//   ....[112]....
        /*04f8*/ 	.word	0x00010760


	//----- nvinfo : EIATTR_REG_RECONFIG
	.align		4
.L_876:
        /*04fc*/ 	.byte	0x01, 0x54
	.zero		2


	//----- nvinfo : EIATTR_SYSCALL_OFFSETS
	.align		4
        /*0500*/ 	.byte	0x04, 0x46
        /*0502*/ 	.short	(.L_878 - .L_877)


	//   ....[0]....
.L_877:
        /*0504*/ 	.word	0x00001290


	//   ....[1]....
        /*0508*/ 	.word	0x00001380


	//   ....[2]....
        /*050c*/ 	.word	0x000014e0


	//   ....[3]....
        /*0510*/ 	.word	0x000015d0


	//----- nvinfo : EIATTR_MBARRIER_INSTR_OFFSETS
	.align		4
.L_878:
        /*0514*/ 	.byte	0x04, 0x39
        /*0516*/ 	.short	(.L_880 - .L_879)


	//   ....[0]....
.L_879:
        /*0518*/ 	.word	0x00000290
        /*051c*/ 	.word	0x000000ff
        /*0520*/ 	.word	0x00026800
        /*0524*/ 	.short	0x0100
        /*0526*/ 	.byte	0x06
	.zero		1


	//   ....[1]....
        /*0528*/ 	.word	0x00000390
        /*052c*/ 	.word	0x000000ff
        /*0530*/ 	.word	0x00026810
        /*0534*/ 	.short	0x0100
        /*0536*/ 	.byte	0x08
	.zero		1


	//   ....[2]....
        /*0538*/ 	.word	0x000003a0
        /*053c*/ 	.word	0x000000ff
        /*0540*/ 	.word	0x00026820
        /*0544*/ 	.short	0x0100
        /*0546*/ 	.byte	0x08
	.zero		1


	//   ....[3]....
        /*0548*/ 	.word	0x000003b0
        /*054c*/ 	.word	0x000000ff
        /*0550*/ 	.word	0x00026818
        /*0554*/ 	.short	0x0100
        /*0556*/ 	.byte	0x08
	.zero		1


	//   ....[4]....
        /*0558*/ 	.word	0x000003c0
        /*055c*/ 	.word	0x000000ff
        /*0560*/ 	.word	0x00026828
        /*0564*/ 	.short	0x0100
        /*0566*/ 	.byte	0x08
	.zero		1


	//   ....[5]....
        /*0568*/ 	.word	0x000004f0
        /*056c*/ 	.word	0x000000ff
        /*0570*/ 	.word	0x00026830
        /*0574*/ 	.short	0x0100
        /*0576*/ 	.byte	0x08
	.zero		1


	//   ....[6]....
        /*0578*/ 	.word	0x00000500
        /*057c*/ 	.word	0x000000ff
        /*0580*/ 	.word	0x00026840
        /*0584*/ 	.short	0x0100
        /*0586*/ 	.byte	0x08
	.zero		1


	//   ....[7]....
        /*0588*/ 	.word	0x00000510
        /*058c*/ 	.word	0x000000ff
        /*0590*/ 	.word	0x00026838
        /*0594*/ 	.short	0x0100
        /*0596*/ 	.byte	0x08
	.zero		1


	//   ....[8]....
        /*0598*/ 	.word	0x00000520
        /*059c*/ 	.word	0x000000ff
        /*05a0*/ 	.word	0x00026848
        /*05a4*/ 	.short	0x0100
        /*05a6*/ 	.byte	0x08
	.zero		1


	//   ....[9]....
        /*05a8*/ 	.word	0x00001660
        /*05ac*/ 	.word	0x00000010
        /*05b0*/ 	.word	0x00026800
        /*05b4*/ 	.short	0x010a
        /*05b6*/ 	.byte	0x3f
	.zero		1


	//   ....[10]....
        /*05b8*/ 	.word	0x00001680
        /*05bc*/ 	.word	0x00000010
        /*05c0*/ 	.word	0x00026800
        /*05c4*/ 	.short	0x010a
        /*05c6*/ 	.byte	0x3f
	.zero		1


	//   ....[11]....
        /*05c8*/ 	.word	0x00001f70
        /*05cc*/ 	.word	0x00000008
        /*05d0*/ 	.word	0x00026810
        /*05d4*/ 	.short	0x010a
        /*05d6*/ 	.byte	0x3f
	.zero		1


	//   ....[12]....
        /*05d8*/ 	.word	0x00001fe0
        /*05dc*/ 	.word	0x00000008
        /*05e0*/ 	.word	0x00026810
        /*05e4*/ 	.short	0x010a
        /*05e6*/ 	.byte	0x3f
	.zero		1


	//   ....[13]....
        /*05e8*/ 	.word	0x00002390
        /*05ec*/ 	.word	0x00000008
        /*05f0*/ 	.word	0x00026830
        /*05f4*/ 	.short	0x010a
        /*05f6*/ 	.byte	0x3f
	.zero		1


	//   ....[14]....
        /*05f8*/ 	.word	0x00002410
        /*05fc*/ 	.word	0x00000008
        /*0600*/ 	.word	0x00026830
        /*0604*/ 	.short	0x010a
        /*0606*/ 	.byte	0x3f
	.zero		1


	//   ....[15]....
        /*0608*/ 	.word	0x00005950
        /*060c*/ 	.word	0x00000009
        /*0610*/ 	.word	0x00000000
        /*0614*/ 	.short	0x0101
        /*0616*/ 	.byte	0x3f
	.zero		1


	//   ....[16]....
        /*0618*/ 	.word	0x00005ce0
        /*061c*/ 	.word	0x00000008
        /*0620*/ 	.word	0x00000000
        /*0624*/ 	.short	0x0101
        /*0626*/ 	.byte	0x3f
	.zero		1


	//   ....[17]....
        /*0628*/ 	.word	0x00006400
        /*062c*/ 	.word	0x00000005
        /*0630*/ 	.word	0x00026810
        /*0634*/ 	.short	0x010a
        /*0636*/ 	.byte	0x3f
	.zero		1


	//   ....[18]....
        /*0638*/ 	.word	0x00006480
        /*063c*/ 	.word	0x00000005
        /*0640*/ 	.word	0x00026810
        /*0644*/ 	.short	0x010a
        /*0646*/ 	.byte	0x3f
	.zero		1


	//   ....[19]....
        /*0648*/ 	.word	0x00006800
        /*064c*/ 	.word	0x00000005
        /*0650*/ 	.word	0x00026830
        /*0654*/ 	.short	0x010a
        /*0656*/ 	.byte	0x3f
	.zero		1


	//   ....[20]....
        /*0658*/ 	.word	0x00006890
        /*065c*/ 	.word	0x00000005
        /*0660*/ 	.word	0x00026830
        /*0664*/ 	.short	0x010a
        /*0666*/ 	.byte	0x3f
	.zero		1


	//   ....[21]....
        /*0668*/ 	.word	0x00009ab0
        /*066c*/ 	.word	0x00000006
        /*0670*/ 	.word	0x00000000
        /*0674*/ 	.short	0x0101
        /*0676*/ 	.byte	0x3f
	.zero		1


	//   ....[22]....
        /*0678*/ 	.word	0x00009e60
        /*067c*/ 	.word	0x00000005
        /*0680*/ 	.word	0x00000000
        /*0684*/ 	.short	0x0101
        /*0686*/ 	.byte	0x3f
	.zero		1


	//   ....[23]....
        /*0688*/ 	.word	0x0000eaf0
        /*068c*/ 	.word	0x0000000f
        /*0690*/ 	.word	0x00026820
        /*0694*/ 	.short	0x010a
        /*0696*/ 	.byte	0x3f
	.zero		1


	//   ....[24]....
        /*0698*/ 	.word	0x0000f090
        /*069c*/ 	.word	0x0000000f
        /*06a0*/ 	.word	0x00026840
        /*06a4*/ 	.short	0x010a
        /*06a6*/ 	.byte	0x3f
	.zero		1


	//   ....[25]....
        /*06a8*/ 	.word	0x0000f2f0
        /*06ac*/ 	.word	0x0000000f
        /*06b0*/ 	.word	0x00026828
        /*06b4*/ 	.short	0x010a
        /*06b6*/ 	.byte	0x3f
	.zero		1


	//   ....[26]....
        /*06b8*/ 	.word	0x0000f550
        /*06bc*/ 	.word	0x0000000f
        /*06c0*/ 	.word	0x00026848
        /*06c4*/ 	.short	0x010a
        /*06c6*/ 	.byte	0x3f
	.zero		1


	//   ....[27]....
        /*06c8*/ 	.word	0x0000f750
        /*06cc*/ 	.word	0x0000000f
        /*06d0*/ 	.word	0x00026820
        /*06d4*/ 	.short	0x010a
        /*06d6*/ 	.byte	0x3f
	.zero		1


	//   ....[28]....
        /*06d8*/ 	.word	0x0000fa10
        /*06dc*/ 	.word	0x0000000f
        /*06e0*/ 	.word	0x00026840
        /*06e4*/ 	.short	0x010a
        /*06e6*/ 	.byte	0x3f
	.zero		1


	//   ....[29]....
        /*06e8*/ 	.word	0x0000fc40
        /*06ec*/ 	.word	0x0000000f
        /*06f0*/ 	.word	0x00026828
        /*06f4*/ 	.short	0x010a
        /*06f6*/ 	.byte	0x3f
	.zero		1


	//   ....[30]....
        /*06f8*/ 	.word	0x0000ff10
        /*06fc*/ 	.word	0x00000003
        /*0700*/ 	.word	0x00026840
        /*0704*/ 	.short	0x010a
        /*0706*/ 	.byte	0x3f
	.zero		1


	//   ....[31]....
        /*0708*/ 	.word	0x00010310
        /*070c*/ 	.word	0x00000007
        /*0710*/ 	.word	0x00000000
        /*0714*/ 	.short	0x010a
        /*0716*/ 	.byte	0x3f
	.zero		1


	//   ....[32]....
        /*0718*/ 	.word	0x00010360
        /*071c*/ 	.word	0x00000003
        /*0720*/ 	.word	0x00000000
        /*0724*/ 	.short	0x010a
        /*0726*/ 	.byte	0x3f
	.zero		1


	//   ....[33]....
        /*0728*/ 	.word	0x000103c0
        /*072c*/ 	.word	0x00000005
        /*0730*/ 	.word	0x00000000
        /*0734*/ 	.short	0x010a
        /*0736*/ 	.byte	0x3f
	.zero		1


	//   ....[34]....
        /*0738*/ 	.word	0x000103f0
        /*073c*/ 	.word	0x00000003
        /*0740*/ 	.word	0x00000000
        /*0744*/ 	.short	0x010a
        /*0746*/ 	.byte	0x3f
	.zero		1


	//   ....[35]....
        /*0748*/ 	.word	0x000104c0
        /*074c*/ 	.word	0x00000010
        /*0750*/ 	.word	0x00026800
        /*0754*/ 	.short	0x010a
        /*0756*/ 	.byte	0x3f
	.zero		1


	//   ....[36]....
        /*0758*/ 	.word	0x00010510
        /*075c*/ 	.word	0x00000008
        /*0760*/ 	.word	0x00026810
        /*0764*/ 	.short	0x010a
        /*0766*/ 	.byte	0x3f
	.zero		1


	//   ....[37]....
        /*0768*/ 	.word	0x00010560
        /*076c*/ 	.word	0x00000008
        /*0770*/ 	.word	0x00026830
        /*0774*/ 	.short	0x010a
        /*0776*/ 	.byte	0x3f
	.zero		1


	//   ....[38]....
        /*0778*/ 	.word	0x000105b0
        /*077c*/ 	.word	0x00000005
        /*0780*/ 	.word	0x00026810
        /*0784*/ 	.short	0x010a
        /*0786*/ 	.byte	0x3f
	.zero		1


	//   ....[39]....
        /*0788*/ 	.word	0x00010600
        /*078c*/ 	.word	0x00000005
        /*0790*/ 	.word	0x00026830
        /*0794*/ 	.short	0x010a
        /*0796*/ 	.byte	0x3f
	.zero		1


	//   ....[40]....
        /*0798*/ 	.word	0x000107a0
        /*079c*/ 	.word	0x0000000f
        /*07a0*/ 	.word	0x00026820
        /*07a4*/ 	.short	0x010a
        /*07a6*/ 	.byte	0x3f
	.zero		1


	//   ....[41]....
        /*07a8*/ 	.word	0x000107f0
        /*07ac*/ 	.word	0x0000000f
        /*07b0*/ 	.word	0x00026840
        /*07b4*/ 	.short	0x010a
        /*07b6*/ 	.byte	0x3f
	.zero		1


	//   ....[42]....
        /*07b8*/ 	.word	0x00010840
        /*07bc*/ 	.word	0x0000000f
        /*07c0*/ 	.word	0x00026828
        /*07c4*/ 	.short	0x010a
        /*07c6*/ 	.byte	0x3f
	.zero		1


	//   ....[43]....
        /*07c8*/ 	.word	0x00010890
        /*07cc*/ 	.word	0x0000000f
        /*07d0*/ 	.word	0x00026848
        /*07d4*/ 	.short	0x010a
        /*07d6*/ 	.byte	0x3f
	.zero		1


	//   ....[44]....
        /*07d8*/ 	.word	0x000108f0
        /*07dc*/ 	.word	0x0000000f
        /*07e0*/ 	.word	0x00026820
        /*07e4*/ 	.short	0x010a
        /*07e6*/ 	.byte	0x3f
	.zero		1


	//   ....[45]....
        /*07e8*/ 	.word	0x00010940
        /*07ec*/ 	.word	0x0000000f
        /*07f0*/ 	.word	0x00026840
        /*07f4*/ 	.short	0x010a
        /*07f6*/ 	.byte	0x3f
	.zero		1


	//   ....[46]....
        /*07f8*/ 	.word	0x00010990
        /*07fc*/ 	.word	0x0000000f
        /*0800*/ 	.word	0x00026828
        /*0804*/ 	.short	0x010a
        /*0806*/ 	.byte	0x3f
	.zero		1


	//   ....[47]....
        /*0808*/ 	.word	0x000109e0
        /*080c*/ 	.word	0x00000003
        /*0810*/ 	.word	0x00026840
        /*0814*/ 	.short	0x010a
        /*0816*/ 	.byte	0x3f
	.zero		1


	//   ....[48]....
        /*0818*/ 	.word	0x00010ab0
        /*081c*/ 	.word	0x00000007
        /*0820*/ 	.word	0x00000000
        /*0824*/ 	.short	0x010a
        /*0826*/ 	.byte	0x3f
	.zero		1


	//   ....[49]....
        /*0828*/ 	.word	0x00010b00
        /*082c*/ 	.word	0x00000003
        /*0830*/ 	.word	0x00000000
        /*0834*/ 	.short	0x010a
        /*0836*/ 	.byte	0x3f
	.zero		1


	//   ....[50]....
        /*0838*/ 	.word	0x00010b50
        /*083c*/ 	.word	0x00000005
        /*0840*/ 	.word	0x00000000
        /*0844*/ 	.short	0x010a
        /*0846*/ 	.byte	0x3f
	.zero		1


	//----- nvinfo : EIATTR_NUM_MBARRIERS
	.align		4
.L_880:
        /*0848*/ 	.byte	0x03, 0x38
        /*084a*/ 	.short	0x0009


	//----- nvinfo : EIATTR_EXIT_INSTR_OFFSETS
	.align		4
        /*084c*/ 	.byte	0x04, 0x1c
        /*084e*/ 	.short	(.L_882 - .L_881)


	//   ....[0]....
.L_881:
        /*0850*/ 	.word	0x00010440


	//----- nvinfo : EIATTR_MAX_THREADS
	.align		4
.L_882:
        /*0854*/ 	.byte	0x04, 0x05
        /*0856*/ 	.short	(.L_884 - .L_883)
.L_883:
        /*0858*/ 	.word	0x00000180
        /*085c*/ 	.word	0x00000001
        /*0860*/ 	.word	0x00000001


	//----- nvinfo : EIATTR_CRS_STACK_SIZE
	.align		4
.L_884:
        /*0864*/ 	.byte	0x04, 0x1e
        /*0866*/ 	.short	(.L_886 - .L_885)
.L_885:
        /*0868*/ 	.word	0x00000000


	//----- nvinfo : EIATTR_CBANK_PARAM_SIZE
	.align		4
.L_886:
        /*086c*/ 	.byte	0x03, 0x19
        /*086e*/ 	.short	0x06f0


	//----- nvinfo : EIATTR_PARAM_CBANK
	.align		4
        /*0870*/ 	.byte	0x04, 0x0a
        /*0872*/ 	.short	(.L_888 - .L_887)
	.align		4
.L_887:
        /*0874*/ 	.word	index@(.nv.constant0._ZN7cutlass13device_kernelIN5flash11enable_sm90INS1_16FlashAttnBwdSm90INS1_25CollectiveMainloopBwdSm90ILi2ELi2ELi2EN4cute5tupleIJNS5_1CILi1EEES8_S8_EEENS6_IJNS7_ILi96EEENS7_ILi128EEENS7_ILi64EEEEEENS_6half_tEfNS_4arch4Sm90ELb1ELb0ELb1ELb1ELb1ELb1ELb0ELb1ELi2ELi1ELi2ELi2ELb0EEENS1_21CollectiveEpilogueBwdISD_SE_SG_Li256ELb1ELb0ELi1EEENS1_25SingleTileBwdLPTSchedulerILb1ELi128ELb1EEEEEEEEEvNT_6ParamsE)
        /*0878*/ 	.short	0x0210
        /*087a*/ 	.short	0x06f0


	//----- nvinfo : EIATTR_SW_WAR
	.align		4
.L_888:
        /*087c*/ 	.byte	0x04, 0x36
        /*087e*/ 	.short	(.L_890 - .L_889)
.L_889:
        /*0880*/ 	.word	0x00000008
.L_890:


//--------------------- .nv.info._ZN7cutlass13device_kernelIN5flash11enable_sm90INS1_16FlashAttnBwdSm90INS1_25CollectiveMainloopBwdSm90ILi2ELi2ELi2EN4cute5tupleIJNS5_1CILi1EEES8_S8_EEENS6_IJNS7_ILi96EEENS7_ILi128EEENS7_ILi64EEEEEENS_6half_tEfNS_4arch4Sm90ELb1ELb0ELb1ELb1ELb0ELb1ELb0ELb1ELi2ELi1ELi2ELi2ELb0EEENS1_24CollectiveEpilogueBwdGQAISD_fSG_Li256ELb1ELb0EEENS1_25SingleTileBwdLPTSchedulerILb1ELi128ELb0EEEEEEEEEvNT_6ParamsE --------------------------
	.section	.nv.info._ZN7cutlass13device_kernelIN5flash11enable_sm90INS1_16FlashAttnBwdSm90INS1_25CollectiveMainloopBwdSm90ILi2ELi2ELi2EN4cute5tupleIJNS5_1CILi1EEES8_S8_EEENS6_IJNS7_ILi96EEENS7_ILi128EEENS7_ILi64EEEEEENS_6half_tEfNS_4arch4Sm90ELb1ELb0ELb1ELb1ELb0ELb1ELb0ELb1ELi2ELi1ELi2ELi2ELb0EEENS1_24CollectiveEpilogueBwdGQAISD_fSG_Li256ELb1ELb0EEENS1_25SingleTileBwdLPTSchedulerILb1ELi128ELb0EEEEEEEEEvNT_6ParamsE,"",@"SHT_CUDA_INFO"
	.sectionflags	@""
	.align	4


	//----- nvinfo : EIATTR_CUDA_API_VERSION
	.align		4
        /*0000*/ 	.byte	0x04, 0x37
        /*0002*/ 	.short	(.L_892 - .L_891)
.L_891:
        /*0004*/ 	.word	0x00000082


	//----- nvinfo : EIATTR_KPARAM_INFO
	.align		4
.L_892:
        /*0008*/ 	.byte	0x04, 0x17
        /*000a*/ 	.short	(.L_894 - .L_893)
.L_893:
        /*000c*/ 	.word	0x00000000
        /*0010*/ 	.short	0x0000
        /*0012*/ 	.short	0x0070
        /*0014*/ 	.byte	0x00, 0xf0, 0x01, 0x1c


	//----- nvinfo : EIATTR_SPARSE_MMA_MASK
	.align		4
.L_894:
        /*0018*/ 	.byte	0x03, 0x50
        /*001a*/ 	.short	0x0000


	//----- nvinfo : EIATTR_MAXREG_COUNT
	.align		4
        /*001c*/ 	.byte	0x03, 0x1b
        /*001e*/ 	.short	0x00a8


	//----- nvinfo : EIATTR_NUM_BARRIERS
	.align		4
        /*0020*/ 	.byte	0x02, 0x4c
        /*0022*/ 	.byte	0x10
	.zero		1


	//----- nvinfo : EIATTR_EXTERNS
	.align		4
        /*0024*/ 	.byte	0x04, 0x0f
        /*0026*/ 	.short	(.L_896 - .L_895)


	//   ....[0]....
	.align		4
.L_895:
        /*0028*/ 	.word	index@(__assertfail)


	//----- nvinfo : EIATTR_ANNOTATIONS
	.align		4
.L_896:
        /*002c*/ 	.byte	0x04, 0x55
        /*002e*/ 	.short	(.L_898 - .L_897)


	//   ....[0]....
.L_897:
        /* <DEDUP_REMOVED lines=35> */


	//----- nvinfo : EIATTR_MERCURY_ISA_VERSION
	.align		4
.L_898:
        /*0248*/ 	.byte	0x03, 0x5f
        /*024a*/ 	.short	0x0101


	//----- nvinfo : EIATTR_INT_WARP_WIDE_INSTR_OFFSETS
	.align		4
        /*024c*/ 	.byte	0x04, 0x31
        /*024e*/ 	.short	(.L_900 - .L_899)


	//   ....[0]....
.L_899:
        /*0250*/ 	.word	0x00000180


	//   ....[1]....
        /*0254*/ 	.word	0x00000240


	//----- nvinfo : EIATTR_COOP_GROUP_MASK_REGIDS
	.align		4
.L_900:
        /*0258*/ 	.byte	0x04, 0x29
        /*025a*/ 	.short	(.L_902 - .L_901)


	//   ....[0]....
.L_901:
        /*025c*/ 	.word	0xffffffff


	//   ....[1]....
        /*0260*/ 	.word	0xffffffff


	//   ....[2]....
        /*0264*/ 	.word	0xffffffff


	//   ....[3]....
        /*0268*/ 	.word	0xffffffff


	//   ....[4]....
        /*026c*/ 	.word	0xffffffff


	//   ....[5]....
        /*0270*/ 	.word	0xffffffff


	//   ....[6]....
        /*0274*/ 	.word	0xffffffff


	//   ....[7]....
        /*0278*/ 	.word	0xffffffff


	//   ....[8]....
        /*027c*/ 	.word	0xffffffff


	//   ....[9]....
        /*0280*/ 	.word	0xffffffff


	//   ....[10]....
        /*0284*/ 	.word	0xffffffff


	//   ....[11]....
        /*0288*/ 	.word	0xffffffff


	//   ....[12]....
        /*028c*/ 	.word	0xffffffff


	//   ....[13]....
        /*0290*/ 	.word	0xffffffff


	//   ....[14]....
        /*0294*/ 	.word	0xffffffff


	//   ....[15]....
        /*0298*/ 	.word	0xffffffff


	//   ....[16]....
        /*029c*/ 	.word	0xffffffff


	//   ....[17]....
        /*02a0*/ 	.word	0xffffffff


	//   ....[18]....
        /*02a4*/ 	.word	0xffffffff


	//   ....[19]....
        /*02a8*/ 	.word	0xffffffff


	//   ....[20]....
        /*02ac*/ 	.word	0xffffffff


	//   ....[21]....
        /*02b0*/ 	.word	0xffffffff


	//   ....[22]....
        /*02b4*/ 	.word	0xffffffff


	//   ....[23]....
        /*02b8*/ 	.word	0xffffffff


	//   ....[24]....
        /*02bc*/ 	.word	0xffffffff


	//   ....[25]....
        /*02c0*/ 	.word	0xffffffff


	//   ....[26]....
        /*02c4*/ 	.word	0xffffffff


	//   ....[27]....
        /*02c8*/ 	.word	0xffffffff


	//   ....[28]....
        /*02cc*/ 	.word	0xffffffff


	//   ....[29]....
        /*02d0*/ 	.word	0xffffffff


	//   ....[30]....
        /*02d4*/ 	.word	0xffffffff


	//   ....[31]....
        /*02d8*/ 	.word	0xffffffff


	//   ....[32]....
        /*02dc*/ 	.word	0xffffffff


	//   ....[33]....
        /*02e0*/ 	.word	0xffffffff


	//   ....[34]....
        /*02e4*/ 	.word	0xffffffff


	//   ....[35]....
        /*02e8*/ 	.word	0xffffffff


	//   ....[36]....
        /*02ec*/ 	.word	0xffffffff


	//   ....[37]....
        /*02f0*/ 	.word	0xffffffff


	//   ....[38]....
        /*02f4*/ 	.word	0xffffffff


	//   ....[39]....
        /*02f8*/ 	.word	0xffffffff


	//   ....[40]....
        /*02fc*/ 	.word	0xffffffff


	//   ....[41]....
        /*0300*/ 	.word	0xffffffff


	//   ....[42]....
        /*0304*/ 	.word	0xffffffff


	//   ....[43]....
        /*0308*/ 	.word	0xffffffff


	//   ....[44]....
        /*030c*/ 	.word	0xffffffff


	//   ....[45]....
        /*0310*/ 	.word	0xffffffff


	//   ....[46]....
        /*0314*/ 	.word	0xffffffff


	//   ....[47]....
        /*0318*/ 	.word	0xffffffff


	//   ....[48]....
        /*031c*/ 	.word	0xffffffff


	//   ....[49]....
        /*0320*/ 	.word	0xffffffff


	//   ....[50]....
        /*0324*/ 	.word	0xffffffff


	//   ....[51]....
        /*0328*/ 	.word	0xffffffff


	//   ....[52]....
        /*032c*/ 	.word	0xffffffff


	//   ....[53]....
        /*0330*/ 	.word	0xffffffff


	//   ....[54]....
        /*0334*/ 	.word	0xffffffff


	//   ....[55]....
        /*0338*/ 	.word	0xffffffff


	//   ....[56]....
        /*033c*/ 	.word	0xffffffff


	//   ....[57]....
        /*0340*/ 	.word	0xffffffff


	//   ....[58]....
        /*0344*/ 	.word	0xffffffff


	//   ....[59]....
        /*0348*/ 	.word	0xffffffff


	//   ....[60]....
        /*034c*/ 	.word	0xffffffff


	//   ....[61]....
        /*0350*/ 	.word	0xffffffff


	//   ....[62]....
        /*0354*/ 	.word	0xffffffff


	//   ....[63]....
        /*0358*/ 	.word	0xffffffff


	//   ....[64]....
        /*035c*/ 	.word	0xffffffff


	//   ....[65]....
        /*0360*/ 	.word	0xffffffff


	//   ....[66]....
        /*0364*/ 	.word	0xffffffff


	//   ....[67]....
        /*0368*/ 	.word	0xffffffff


	//   ....[68]....
        /*036c*/ 	.word	0xffffffff


	//   ....[69]....
        /*0370*/ 	.word	0xffffffff


	//   ....[70]....
        /*0374*/ 	.word	0xffffffff


	//   ....[71]....
        /*0378*/ 	.word	0xffffffff


	//   ....[72]....
        /*037c*/ 	.word	0xffffffff


	//   ....[73]....
        /*0380*/ 	.word	0xffffffff


	//   ....[74]....
        /*0384*/ 	.word	0xffffffff


	//   ....[75]....
        /*0388*/ 	.word	0xffffffff


	//   ....[76]....
        /*038c*/ 	.word	0xffffffff


	//   ....[77]....
        /*0390*/ 	.word	0xffffffff


	//   ....[78]....
        /*0394*/ 	.word	0xffffffff


	//   ....[79]....
        /*0398*/ 	.word	0xffffffff


	//   ....[80]....
        /*039c*/ 	.word	0xffffffff


	//   ....[81]....
        /*03a0*/ 	.word	0xffffffff


	//   ....[82]....
        /*03a4*/ 	.word	0xffffffff


	//   ....[83]....
        /*03a8*/ 	.word	0xffffffff


	//   ....[84]....
        /*03ac*/ 	.word	0xffffffff


	//   ....[85]....
        /*03b0*/ 	.word	0xffffffff


	//   ....[86]....
        /*03b4*/ 	.word	0xffffffff


	//   ....[87]....
        /*03b8*/ 	.word	0xffffffff


	//   ....[88]....
        /*03bc*/ 	.word	0xffffffff


	//   ....[89]....
        /*03c0*/ 	.word	0xffffffff


	//   ....[90]....
        /*03c4*/ 	.word	0xffffffff


	//   ....[91]....
        /*03c8*/ 	.word	0xffffffff


	//   ....[92]....
        /*03cc*/ 	.word	0xffffffff


	//   ....[93]....
        /*03d0*/ 	.word	0xffffffff


	//   ....[94]....
        /*03d4*/ 	.word	0xffffffff


	//   ....[95]....
        /*03d8*/ 	.word	0xffffffff


	//   ....[96]....
        /*03dc*/ 	.word	0xffffffff


	//   ....[97]....
        /*03e0*/ 	.word	0xffffffff


	//   ....[98]....
        /*03e4*/ 	.word	0xffffffff


	//   ....[99]....
        /*03e8*/ 	.word	0xffffffff


	//   ....[100]....
        /*03ec*/ 	.word	0xffffffff


	//   ....[101]....
        /*03f0*/ 	.word	0xffffffff


	//   ....[102]....
        /*03f4*/ 	.word	0xffffffff


	//   ....[103]....
        /*03f8*/ 	.word	0x0500000f


	//----- nvinfo : EIATTR_COOP_GROUP_INSTR_OFFSETS
	.align		4
.L_902:
        /*03fc*/ 	.byte	0x04, 0x28
        /*03fe*/ 	.short	(.L_904 - .L_903)


	//   ....[0]....
.L_903:
        /*0400*/ 	.word	0x00000060


	//   ....[1]....
        /*0404*/ 	.word	0x00000190


	//   ....[2]....
        /*0408*/ 	.word	0x00000220


	//   ....[3]....
        /*040c*/ 	.word	0x000003a0


	//   ....[4]....
        /*0410*/ 	.word	0x00000620


	//   ....[5]....
        /*0414*/ 	.word	0x00001520


	//   ....[6]....
        /*0418*/ 	.word	0x000025e0


	//   ....[7]....
        /*041c*/ 	.word	0x00002b00


	//   ....[8]....
        /*0420*/ 	.word	0x00002b50


	//   ....[9]....
        /*0424*/ 	.word	0x00003320


	//   ....[10]....
        /*0428*/ 	.word	0x00003360


	//   ....[11]....
        /*042c*/ 	.word	0x000033a0


	//   ....[12]....
        /*0430*/ 	.word	0x000033d0


	//   ....[13]....
        /*0434*/ 	.word	0x00003470


	//   ....[14]....
        /*0438*/ 	.word	0x000034d0


	//   ....[15]....
        /*043c*/ 	.word	0x00003510


	//   ....[16]....
        /*0440*/ 	.word	0x00003560


	//   ....[17]....
        /*0444*/ 	.word	0x00003670


	//   ....[18]....
        /*0448*/ 	.word	0x00003710


	//   ....[19]....
        /*044c*/ 	.word	0x00003720


	//   ....[20]....
        /*0450*/ 	.word	0x00003740


	//   ....[21]....
        /*0454*/ 	.word	0x00003750


	//   ....[22]....
        /*0458*/ 	.word	0x00003790


	//   ....[23]....
        /*045c*/ 	.word	0x000037d0


	//   ....[24]....
        /*0460*/ 	.word	0x00003810


	//   ....[25]....
        /*0464*/ 	.word	0x00003840


	//   ....[26]....
        /*0468*/ 	.word	0x00003880


	//   ....[27]....
        /*046c*/ 	.word	0x00003890


	//   ....[28]....
        /*0470*/ 	.word	0x000038b0


	//   ....[29]....
        /*0474*/ 	.word	0x000038f0


	//   ....[30]....
        /*0478*/ 	.word	0x00003930


	//   ....[31]....
        /*047c*/ 	.word	0x00003970


	//   ....[32]....
        /*0480*/ 	.word	0x000039b0


	//   ....[33]....
        /*0484*/ 	.word	0x00003ad0


	//   ....[34]....
        /*0488*/ 	.word	0x00003b10


	//   ....[35]....
        /*048c*/ 	.word	0x00003b90


	//   ....[36]....
        /*0490*/ 	.word	0x00003c70


	//   ....[37]....
        /*0494*/ 	.word	0x00003ca0


	//   ....[38]....
        /*0498*/ 	.word	0x00003d80


	//   ....[39]....
        /*049c*/ 	.word	0x00003db0


	//   ....[40]....
        /*04a0*/ 	.word	0x00003f60


	//   ....[41]....
        /*04a4*/ 	.word	0x00003f70


	//   ....[42]....
        /*04a8*/ 	.word	0x00003f90


	//   ....[43]....
        /*04ac*/ 	.word	0x00003fa0


	//   ....[44]....
        /*04b0*/ 	.word	0x00003fc0


	//   ....[45]....
        /*04b4*/ 	.word	0x00003fe0


	//   ....[46]....
        /*04b8*/ 	.word	0x000040d0


	//   ....[47]....
        /*04bc*/ 	.word	0x00004100


	//   ....[48]....
        /*04c0*/ 	.word	0x00004110


	//   ....[49]....
        /*04c4*/ 	.word	0x00004180


	//   ....[50]....
        /*04c8*/ 	.word	0x000041f0


	//   ....[51]....
        /*04cc*/ 	.word	0x00004220


	//   ....[52]....
        /*04d0*/ 	.word	0x00004260


	//   ....[53]....
        /*04d4*/ 	.word	0x000042a0


	//   ....[54]....
        /*04d8*/ 	.word	0x00006b20


	//   ....[55]....
        /*04dc*/ 	.word	0x00006b30


	//   ....[56]....
        /*04e0*/ 	.word	0x00006b40


	//   ....[57]....
        /*04e4*/ 	.word	0x00006b50


	//   ....[58]....
        /*04e8*/ 	.word	0x00006b60


	//   ....[59]....
        /*04ec*/ 	.word	0x00006b70


	//   ....[60]....
        /*04f0*/ 	.word	0x00006b80


	//   ....[61]....
        /*04f4*/ 	.word	0x00006b90


	//   ....[62]....
        /*04f8*/ 	.word	0x00006ba0


	//   ....[63]....
        /*04fc*/ 	.word	0x00006bb0


	//   ....[64]....
        /*0500*/ 	.word	0x00006bc0


	//   ....[65]....
        /*0504*/ 	.word	0x00006bd0


	//   ....[66]....
        /*0508*/ 	.word	0x00006ce0


	//   ....[67]....
        /*050c*/ 	.word	0x00006d30


	//   ....[68]....
        /*0510*/ 	.word	0x00006d70


	//   ....[69]....
        /*0514*/ 	.word	0x00006db0


	//   ....[70]....
        /*0518*/ 	.word	0x00006df0


	//   ....[71]....
        /*051c*/ 	.word	0x00006e30


	//   ....[72]....
        /*0520*/ 	.word	0x00006e70


	//   ....[73]....
        /*0524*/ 	.word	0x00007060


	//   ....[74]....
        /*0528*/ 	.word	0x000071f0


	//   ....[75]....
        /*052c*/ 	.word	0x00007590


	//   ....[76]....
        /*0530*/ 	.word	0x000076c0


	//   ....[77]....
        /*0534*/ 	.word	0x00007750


	//   ....[78]....
        /*0538*/ 	.word	0x00007990


	//   ....[79]....
        /*053c*/ 	.word	0x000079b0


	//   ....[80]....
        /*0540*/ 	.word	0x000079c0


	//   ....[81]....
        /*0544*/ 	.word	0x000079e0


	//   ....[82]....
        /*0548*/ 	.word	0x000079f0


	//   ....[83]....
        /*054c*/ 	.word	0x00007a10


	//   ....[84]....
        /*0550*/ 	.word	0x00007d80


	//   ....[85]....
        /*0554*/ 	.word	0x00007db0


	//   ....[86]....
        /*0558*/ 	.word	0x00008280


	//   ....[87]....
        /*055c*/ 	.word	0x000082a0


	//   ....[88]....
        /*0560*/ 	.word	0x000082d0


	//   ....[89]....
        /*0564*/ 	.word	0x000082e0


	//   ....[90]....
        /*0568*/ 	.word	0x00008440


	//   ....[91]....
        /*056c*/ 	.word	0x00008470


	//   ....[92]....
        /*0570*/ 	.word	0x000084d0


	//   ....[93]....
        /*0574*/ 	.word	0x000085a0


	//   ....[94]....
        /*0578*/ 	.word	0x000085e0


	//   ....[95]....
        /*057c*/ 	.word	0x00008610


	//   ....[96]....
        /*0580*/ 	.word	0x00008640


	//   ....[97]....
        /*0584*/ 	.word	0x00008650


	//   ....[98]....
        /*0588*/ 	.word	0x00008670


	//   ....[99]....
        /*058c*/ 	.word	0x000086a0


	//   ....[100]....
        /*0590*/ 	.word	0x000086b0


	//   ....[101]....
        /*0594*/ 	.word	0x000086d0


	//   ....[102]....
        /*0598*/ 	.word	0x0000aae0


	//   ....[103]....
        /*059c*/ 	.word	0x0000e4f0


	//----- nvinfo : EIATTR_REG_RECONFIG
	.align		4
.L_904:
        /*05a0*/ 	.byte	0x01, 0x54
	.zero		2


	//----- nvinfo : EIATTR_SYSCALL_OFFSETS
	.align		4
        /*05a4*/ 	.byte	0x04, 0x46
        /*05a6*/ 	.short	(.L_906 - .L_905)


	//   ....[0]....
.L_905:
        /*05a8*/ 	.word	0x00001180


	//   ....[1]....
        /*05ac*/ 	.word	0x00001270


	//   ....[2]....
        /*05b0*/ 	.word	0x000013d0


	//   ....[3]....
        /*05b4*/ 	.word	0x000014c0


	//----- nvinfo : EIATTR_MBARRIER_INSTR_OFFSETS
	.align		4
.L_906:
        /*05b8*/ 	.byte	0x04, 0x39
        /*05ba*/ 	.short	(.L_908 - .L_907)


	//   ....[0]....
.L_907:
        /*05bc*/ 	.word	0x00000260
        /*05c0*/ 	.word	0x000000ff
        /*05c4*/ 	.word	0x00026800
        /*05c8*/ 	.short	0x0100
        /*05ca*/ 	.byte	0x06
	.zero		1


	//   ....[1]....
        /*05cc*/ 	.word	0x00000350
        /*05d0*/ 	.word	0x000000ff
        /*05d4*/ 	.word	0x00026810
        /*05d8*/ 	.short	0x0100
        /*05da*/ 	.byte	0x08
	.zero		1


	//   ....[2]....
        /*05dc*/ 	.word	0x00000360
        /*05e0*/ 	.word	0x000000ff
        /*05e4*/ 	.word	0x00026820
        /*05e8*/ 	.short	0x0100
        /*05ea*/ 	.byte	0x08
	.zero		1


	//   ....[3]....
        /*05ec*/ 	.word	0x00000370
        /*05f0*/ 	.word	0x000000ff
        /*05f4*/ 	.word	0x00026818
        /*05f8*/ 	.short	0x0100
        /*05fa*/ 	.byte	0x08
	.zero		1


	//   ....[4]....
        /*05fc*/ 	.word	0x00000380
        /*0600*/ 	.word	0x000000ff
        /*0604*/ 	.word	0x00026828
        /*0608*/ 	.short	0x0100
        /*060a*/ 	.byte	0x08
	.zero		1


	//   ....[5]....
        /*060c*/ 	.word	0x000004b0
        /*0610*/ 	.word	0x000000ff
        /*0614*/ 	.word	0x00026830
        /*0618*/ 	.short	0x0100
        /*061a*/ 	.byte	0x08
	.zero		1


	//   ....[6]....
        /*061c*/ 	.word	0x000004c0
        /*0620*/ 	.word	0x000000ff
        /*0624*/ 	.word	0x00026840
        /*0628*/ 	.short	0x0100
        /*062a*/ 	.byte	0x08
	.zero		1


	//   ....[7]....
        /*062c*/ 	.word	0x000004d0
        /*0630*/ 	.word	0x000000ff
        /*0634*/ 	.word	0x00026838
        /*0638*/ 	.short	0x0100
        /*063a*/ 	.byte	0x08
	.zero		1


	//   ....[8]....
        /*063c*/ 	.word	0x000004e0
        /*0640*/ 	.word	0x000000ff
        /*0644*/ 	.word	0x00026848
        /*0648*/ 	.short	0x0100
        /*064a*/ 	.byte	0x08
	.zero		1


	//   ....[9]....
        /*064c*/ 	.word	0x00001550
        /*0650*/ 	.word	0x00000011
        /*0654*/ 	.word	0x00026800
        /*0658*/ 	.short	0x010a
        /*065a*/ 	.byte	0x3f
	.zero		1


	//   ....[10]....
        /*065c*/ 	.word	0x00001580
        /*0660*/ 	.word	0x00000011
        /*0664*/ 	.word	0x00026800
        /*0668*/ 	.short	0x010a
        /*066a*/ 	.byte	0x3f
	.zero		1


	//   ....[11]....
        /*066c*/ 	.word	0x00002060
        /*0670*/ 	.word	0x00000006
        /*0674*/ 	.word	0x00026810
        /*0678*/ 	.short	0x010a
        /*067a*/ 	.byte	0x3f
	.zero		1


	//   ....[12]....
        /*067c*/ 	.word	0x000020d0
        /*0680*/ 	.word	0x00000006
        /*0684*/ 	.word	0x00026810
        /*0688*/ 	.short	0x010a
        /*068a*/ 	.byte	0x3f
	.zero		1


	//   ....[13]....
        /*068c*/ 	.word	0x00002490
        /*0690*/ 	.word	0x00000006
        /*0694*/ 	.word	0x00026830
        /*0698*/ 	.short	0x010a
        /*069a*/ 	.byte	0x3f
	.zero		1


	//   ....[14]....
        /*069c*/ 	.word	0x00002510
        /*06a0*/ 	.word	0x00000006
        /*06a4*/ 	.word	0x00026830
        /*06a8*/ 	.short	0x010a
        /*06aa*/ 	.byte	0x3f
	.zero		1


	//   ....[15]....
        /*06ac*/ 	.word	0x00005a40
        /*06b0*/ 	.word	0x00000007
        /*06b4*/ 	.word	0x00000000
        /*06b8*/ 	.short	0x0101
        /*06ba*/ 	.byte	0x3f
	.zero		1


	//   ....[16]....
        /*06bc*/ 	.word	0x00005dd0
        /*06c0*/ 	.word	0x00000006
        /*06c4*/ 	.word	0x00000000
        /*06c8*/ 	.short	0x0101
        /*06ca*/ 	.byte	0x3f
	.zero		1


	//   ....[17]....
        /*06cc*/ 	.word	0x00006500
        /*06d0*/ 	.word	0x00000006
        /*06d4*/ 	.word	0x00026810
        /*06d8*/ 	.short	0x010a
        /*06da*/ 	.byte	0x3f
	.zero		1


	//   ....[18]....
        /*06dc*/ 	.word	0x00006580
        /*06e0*/ 	.word	0x00000006
        /*06e4*/ 	.word	0x00026810
        /*06e8*/ 	.short	0x010a
        /*06ea*/ 	.byte	0x3f
	.zero		1


	//   ....[19]....
        /*06ec*/ 	.word	0x00006900
        /*06f0*/ 	.word	0x00000006
        /*06f4*/ 	.word	0x00026830
        /*06f8*/ 	.short	0x010a
        /*06fa*/ 	.byte	0x3f
	.zero		1


	//   ....[20]....
        /*06fc*/ 	.word	0x00006990
        /*0700*/ 	.word	0x00000006
        /*0704*/ 	.word	0x00026830
        /*0708*/ 	.short	0x010a
        /*070a*/ 	.byte	0x3f
	.zero		1


	//   ....[21]....
        /*070c*/ 	.word	0x00009bf0
        /*0710*/ 	.word	0x00000005
        /*0714*/ 	.word	0x00000000
        /*0718*/ 	.short	0x0101
        /*071a*/ 	.byte	0x3f
	.zero		1


	//   ....[22]....
        /*071c*/ 	.word	0x00009fa0
        /*0720*/ 	.word	0x00000006
        /*0724*/ 	.word	0x00000000
        /*0728*/ 	.short	0x0101
        /*072a*/ 	.byte	0x3f
	.zero		1


	//   ....[23]....
        /*072c*/ 	.word	0x0000cb50
        /*0730*/ 	.word	0x00000000
        /*0734*/ 	.word	0x00026820
        /*0738*/ 	.short	0x010a
        /*073a*/ 	.byte	0x3f
	.zero		1


	//   ....[24]....
        /*073c*/ 	.word	0x0000d0f0
        /*0740*/ 	.word	0x00000000
        /*0744*/ 	.word	0x00026840
        /*0748*/ 	.short	0x010a
        /*074a*/ 	.byte	0x3f
	.zero		1


	//   ....[25]....
        /*074c*/ 	.word	0x0000d350
        /*0750*/ 	.word	0x00000000
        /*0754*/ 	.word	0x00026828
        /*0758*/ 	.short	0x010a
        /*075a*/ 	.byte	0x3f
	.zero		1


	//   ....[26]....
        /*075c*/ 	.word	0x0000d5b0
        /*0760*/ 	.word	0x00000000
        /*0764*/ 	.word	0x00026848
        /*0768*/ 	.short	0x010a
        /*076a*/ 	.byte	0x3f
	.zero		1


	//   ....[27]....
        /*076c*/ 	.word	0x0000d7b0
        /*0770*/ 	.word	0x00000000
        /*0774*/ 	.word	0x00026820
        /*0778*/ 	.short	0x010a
        /*077a*/ 	.byte	0x3f
	.zero		1


	//   ....[28]....
        /*077c*/ 	.word	0x0000da70
        /*0780*/ 	.word	0x00000000
        /*0784*/ 	.word	0x00026840
        /*0788*/ 	.short	0x010a
        /*078a*/ 	.byte	0x3f
	.zero		1


	//   ....[29]....
        /*078c*/ 	.word	0x0000dca0
        /*0790*/ 	.word	0x00000000
        /*0794*/ 	.word	0x00026828
        /*0798*/ 	.short	0x010a
        /*079a*/ 	.byte	0x3f
	.zero		1


	//   ....[30]....
        /*079c*/ 	.word	0x0000df70
        /*07a0*/ 	.word	0x00000003
        /*07a4*/ 	.word	0x00026840
        /*07a8*/ 	.short	0x010a
        /*07aa*/ 	.byte	0x3f
	.zero		1


	//   ....[31]....
        /*07ac*/ 	.word	0x0000e370
        /*07b0*/ 	.word	0x00000007
        /*07b4*/ 	.word	0x00000000
        /*07b8*/ 	.short	0x010a
        /*07ba*/ 	.byte	0x3f
	.zero		1


	//   ....[32]....
        /*07bc*/ 	.word	0x0000e3c0
        /*07c0*/ 	.word	0x00000003
        /*07c4*/ 	.word	0x00000000
        /*07c8*/ 	.short	0x010a
        /*07ca*/ 	.byte	0x3f
	.zero		1


	//   ....[33]....
        /*07cc*/ 	.word	0x0000e420
        /*07d0*/ 	.word	0x00000005
        /*07d4*/ 	.word	0x00000000
        /*07d8*/ 	.short	0x010a
        /*07da*/ 	.byte	0x3f
	.zero		1


	//   ....[34]....
        /*07dc*/ 	.word	0x0000e450
        /*07e0*/ 	.word	0x00000003
        /*07e4*/ 	.word	0x00000000
        /*07e8*/ 	.short	0x010a
        /*07ea*/ 	.byte	0x3f
	.zero		1


	//   ....[35]....
        /*07ec*/ 	.word	0x0000e520
        /*07f0*/ 	.word	0x00000011
        /*07f4*/ 	.word	0x00026800
        /*07f8*/ 	.short	0x010a
        /*07fa*/ 	.byte	0x3f
	.zero		1


	//   ....[36]....
        /*07fc*/ 	.word	0x0000e570
        /*0800*/ 	.word	0x00000006
        /*0804*/ 	.word	0x00026810
        /*0808*/ 	.short	0x010a
        /*080a*/ 	.byte	0x3f
	.zero		1


	//   ....[37]....
        /*080c*/ 	.word	0x0000e5c0
        /*0810*/ 	.word	0x00000006
        /*0814*/ 	.word	0x00026830
        /*0818*/ 	.short	0x010a
        /*081a*/ 	.byte	0x3f
	.zero		1


	//   ....[38]....
        /*081c*/ 	.word	0x0000e610
        /*0820*/ 	.word	0x00000006
        /*0824*/ 	.word	0x00026810
        /*0828*/ 	.short	0x010a
        /*082a*/ 	.byte	0x3f
	.zero		1


	//   ....[39]....
        /*082c*/ 	.word	0x0000e660
        /*0830*/ 	.word	0x00000006
        /*0834*/ 	.word	0x00026830
        /*0838*/ 	.short	0x010a
        /*083a*/ 	.byte	0x3f
	.zero		1


	//   ....[40]....
        /*083c*/ 	.word	0x0000e6b0
        /*0840*/ 	.word	0x00000000
        /*0844*/ 	.word	0x00026820
        /*0848*/ 	.short	0x010a
        /*084a*/ 	.byte	0x3f
	.zero		1


	//   ....[41]....
        /*084c*/ 	.word	0x0000e700
        /*0850*/ 	.word	0x00000000
        /*0854*/ 	.word	0x00026840
        /*0858*/ 	.short	0x010a
        /*085a*/ 	.byte	0x3f
	.zero		1


	//   ....[42]....
        /*085c*/ 	.word	0x0000e750
        /*0860*/ 	.word	0x00000000
        /*0864*/ 	.word	0x00026828
        /*0868*/ 	.short	0x010a
        /*086a*/ 	.byte	0x3f
	.zero		1


	//   ....[43]....
        /*086c*/ 	.word	0x0000e7a0
        /*0870*/ 	.word	0x00000000
        /*0874*/ 	.word	0x00026848
        /*0878*/ 	.short	0x010a
        /*087a*/ 	.byte	0x3f
	.zero		1


	//   ....[44]....
        /*087c*/ 	.word	0x0000e800
        /*0880*/ 	.word	0x00000000
        /*0884*/ 	.word	0x00026820
        /*0888*/ 	.short	0x010a
        /*088a*/ 	.byte	0x3f
	.zero		1


	//   ....[45]....
        /*088c*/ 	.word	0x0000e850
        /*0890*/ 	.word	0x00000000
        /*0894*/ 	.word	0x00026840
        /*0898*/ 	.short	0x010a
        /*089a*/ 	.byte	0x3f
	.zero		1


	//   ....[46]....
        /*089c*/ 	.word	0x0000e8a0
        /*08a0*/ 	.word	0x00000000
        /*08a4*/ 	.word	0x00026828
        /*08a8*/ 	.short	0x010a
        /*08aa*/ 	.byte	0x3f
	.zero		1


	//   ....[47]....
        /*08ac*/ 	.word	0x0000e8f0
        /*08b0*/ 	.word	0x00000003
        /*08b4*/ 	.word	0x00026840
        /*08b8*/ 	.short	0x010a
        /*08ba*/ 	.byte	0x3f
	.zero		1


	//   ....[48]....
        /*08bc*/ 	.word	0x0000e9c0
        /*08c0*/ 	.word	0x00000007
        /*08c4*/ 	.word	0x00000000
        /*08c8*/ 	.short	0x010a
        /*08ca*/ 	.byte	0x3f
	.zero		1


	//   ....[49]....
        /*08cc*/ 	.word	0x0000ea10
        /*08d0*/ 	.word	0x00000003
        /*08d4*/ 	.word	0x00000000
        /*08d8*/ 	.short	0x010a
        /*08da*/ 	.byte	0x3f
	.zero		1


	//   ....[50]....
        /*08dc*/ 	.word	0x0000ea60
        /*08e0*/ 	.word	0x00000005
        /*08e4*/ 	.word	0x00000000
        /*08e8*/ 	.short	0x010a
        /*08ea*/ 	.byte	0x3f
	.zero		1


	//----- nvinfo : EIATTR_NUM_MBARRIERS
	.align		4
.L_908:
        /*08ec*/ 	.byte	0x03, 0x38
        /*08ee*/ 	.short	0x0009


	//----- nvinfo : EIATTR_EXIT_INSTR_OFFSETS
	.align		4
        /*08f0*/ 	.byte	0x04, 0x1c
        /*08f2*/ 	.short	(.L_910 - .L_909)


	//   ....[0]....
.L_909:
        /*08f4*/ 	.word	0x0000e4a0


	//----- nvinfo : EIATTR_MAX_THREADS
	.align		4
.L_910:
        /*08f8*/ 	.byte	0x04, 0x05
        /*08fa*/ 	.short	(.L_912 - .L_911)
.L_911:
        /*08fc*/ 	.word	0x00000180
        /*0900*/ 	.word	0x00000001
        /*0904*/ 	.word	0x00000001


	//----- nvinfo : EIATTR_CRS_STACK_SIZE
	.align		4
.L_912:
        /*0908*/ 	.byte	0x04, 0x1e
        /*090a*/ 	.short	(.L_914 - .L_913)
.L_913:
        /*090c*/ 	.word	0x00000000


	//----- nvinfo : EIATTR_CBANK_PARAM_SIZE
	.align		4
.L_914:
        /*0910*/ 	.byte	0x03, 0x19
        /*0912*/ 	.short	0x0770


	//----- nvinfo : EIATTR_PARAM_CBANK
	.align		4
        /*0914*/ 	.byte	0x04, 0x0a
        /*0916*/ 	.short	(.L_916 - .L_915)
	.align		4
.L_915:
        /*0918*/ 	.word	index@(.nv.constant0._ZN7cutlass13device_kernelIN5flash11enable_sm90INS1_16FlashAttnBwdSm90INS1_25CollectiveMainloopBwdSm90ILi2ELi2ELi2EN4cute5tupleIJNS5_1CILi1EEES8_S8_EEENS6_IJNS7_ILi96EEENS7_ILi128EEENS7_ILi64EEEEEENS_6half_tEfNS_4arch4Sm90ELb1ELb0ELb1ELb1ELb0ELb1ELb0ELb1ELi2ELi1ELi2ELi2ELb0EEENS1_24CollectiveEpilogueBwdGQAISD_fSG_Li256ELb1ELb0EEENS1_25SingleTileBwdLPTSchedulerILb1ELi128ELb0EEEEEEEEEvNT_6ParamsE)
        /*091c*/ 	.short	0x0210
        /*091e*/ 	.short	0x0770


	//----- nvinfo : EIATTR_SW_WAR
	.align		4
.L_916:
        /*0920*/ 	.byte	0x04, 0x36
        /*0922*/ 	.short	(.L_918 - .L_917)
.L_917:
        /*0924*/ 	.word	0x00000008
.L_918:


//--------------------- .nv.info._ZN7cutlass13device_kernelIN5flash32FlashAttnBwdPostprocessConvertdQIN4cute5tupleIJNS3_1CILi128EEENS5_ILi64EEEEEENS_6half_tEfNS_4arch4Sm90ELi256ENS3_8TiledMMAINS3_8MMA_AtomIJNS3_4SM904GMMA25MMA_64x64x16_F32F16F16_RSILNSF_5MajorE0ELSH_1ELNSF_7ScaleInE1ELSI_1EEEEEENS3_6LayoutINS4_IJNS5_ILi2EEENS5_ILi1EEESN_EEENS4_IJSN_NS5_ILi0EEESP_EEEEENS4_IJNS3_10UnderscoreESS_SS_EEEEELb0EEEEEvNT_6ParamsE --------------------------
	.section	.nv.info._ZN7cutlass13device_kernelIN5flash32FlashAttnBwdPostprocessConvertdQIN4cute5tupleIJNS3_1CILi128EEENS5_ILi64EEEEEENS_6half_tEfNS_4arch4Sm90ELi256ENS3_8TiledMMAINS3_8MMA_AtomIJNS3_4SM904GMMA25MMA_64x64x16_F32F16F16_RSILNSF_5MajorE0ELSH_1ELNSF_7ScaleInE1ELSI_1EEEEEENS3_6LayoutINS4_IJNS5_ILi2EEENS5_ILi1EEESN_EEENS4_IJSN_NS5_ILi0EEESP_EEEEENS4_IJNS3_10UnderscoreESS_SS_EEEEELb0EEEEEvNT_6ParamsE,"",@"SHT_CUDA_INFO"
	.sectionflags	@""
	.align	4


	//----- nvinfo : EIATTR_CUDA_API_VERSION
	.align		4
        /*0000*/ 	.byte	0x04, 0x37
        /*0002*/ 	.short	(.L_920 - .L_919)
.L_919:
        /*0004*/ 	.word	0x00000082


	//----- nvinfo : EIATTR_KPARAM_INFO
	.align		4
.L_920:
        /*0008*/ 	.byte	0x04, 0x17
        /*000a*/ 	.short	(.L_922 - .L_921)
.L_921:
        /*000c*/ 	.word	0x00000000
        /*0010*/ 	.short	0x0000
        /*0012*/ 	.short	0x0000
        /*0014*/ 	.byte	0x00, 0xf0, 0xc1, 0x01


	//----- nvinfo : EIATTR_SPARSE_MMA_MASK
	.align		4
.L_922:
        /*0018*/ 	.byte	0x03, 0x50
        /*001a*/ 	.short	0x0000


	//----- nvinfo : EIATTR_MAXREG_COUNT
	.align		4
        /*001c*/ 	.byte	0x03, 0x1b
        /*001e*/ 	.short	0x0080


	//----- nvinfo : EIATTR_NUM_BARRIERS
	.align		4
        /*0020*/ 	.byte	0x02, 0x4c
        /*0022*/ 	.byte	0x01
	.zero		1


	//----- nvinfo : EIATTR_MERCURY_ISA_VERSION
	.align		4
        /*0024*/ 	.byte	0x03, 0x5f
        /*0026*/ 	.short	0x0101


	//----- nvinfo : EIATTR_MBARRIER_INSTR_OFFSETS
	.align		4
        /*0028*/ 	.byte	0x04, 0x39
        /*002a*/ 	.short	(.L_924 - .L_923)


	//   ....[0]....
.L_923:
        /*002c*/ 	.word	0x000004a0
        /*0030*/ 	.word	0x000000ff
        /*0034*/ 	.word	0x0000c000
        /*0038*/ 	.short	0x0100
        /*003a*/ 	.byte	0x06
	.zero		1


	//   ....[1]....
        /*003c*/ 	.word	0x000005b0
        /*0040*/ 	.word	0x00000029
        /*0044*/ 	.word	0x0000c000
        /*0048*/ 	.short	0x010a
        /*004a*/ 	.byte	0x3f
	.zero		1


	//----- nvinfo : EIATTR_NUM_MBARRIERS
	.align		4
.L_924:
        /*004c*/ 	.byte	0x03, 0x38
        /*004e*/ 	.short	0x0001


	//----- nvinfo : EIATTR_EXIT_INSTR_OFFSETS
	.align		4
        /*0050*/ 	.byte	0x04, 0x1c
        /*0052*/ 	.short	(.L_926 - .L_925)


	//   ....[0]....
.L_925:
        /*0054*/ 	.word	0x000001b0


	//   ....[1]....
        /*0058*/ 	.word	0x000011a0


	//   ....[2]....
        /*005c*/ 	.word	0x00001270


	//----- nvinfo : EIATTR_MAX_THREADS
	.align		4
.L_926:
        /*0060*/ 	.byte	0x04, 0x05
        /*0062*/ 	.short	(.L_928 - .L_927)
.L_927:
        /*0064*/ 	.word	0x00000100
        /*0068*/ 	.word	0x00000001
        /*006c*/ 	.word	0x00000001


	//----- nvinfo : EIATTR_CRS_STACK_SIZE
	.align		4
.L_928:
        /*0070*/ 	.byte	0x04, 0x1e
        /*0072*/ 	.short	(.L_930 - .L_929)
.L_929:
        /*0074*/ 	.word	0x00000000


	//----- nvinfo : EIATTR_CBANK_PARAM_SIZE
	.align		4
.L_930:
        /*0078*/ 	.byte	0x03, 0x19
        /*007a*/ 	.short	0x0070


	//----- nvinfo : EIATTR_PARAM_CBANK
	.align		4
        /*007c*/ 	.byte	0x04, 0x0a
        /*007e*/ 	.short	(.L_932 - .L_931)
	.align		4
.L_931:
        /*0080*/ 	.word	index@(.nv.constant0._ZN7cutlass13device_kernelIN5flash32FlashAttnBwdPostprocessConvertdQIN4cute5tupleIJNS3_1CILi128EEENS5_ILi64EEEEEENS_6half_tEfNS_4arch4Sm90ELi256ENS3_8TiledMMAINS3_8MMA_AtomIJNS3_4SM904GMMA25MMA_64x64x16_F32F16F16_RSILNSF_5MajorE0ELSH_1ELNSF_7ScaleInE1ELSI_1EEEEEENS3_6LayoutINS4_IJNS5_ILi2EEENS5_ILi1EEESN_EEENS4_IJSN_NS5_ILi0EEESP_EEEEENS4_IJNS3_10UnderscoreESS_SS_EEEEELb0EEEEEvNT_6ParamsE)
        /*0084*/ 	.short	0x0210
        /*0086*/ 	.short	0x0070


	//----- nvinfo : EIATTR_SW_WAR
	.align		4
.L_932:
        /*0088*/ 	.byte	0x04, 0x36
        /*008a*/ 	.short	(.L_934 - .L_933)
.L_933:
        /*008c*/ 	.word	0x00000008
.L_934:


//--------------------- .nv.info._ZN7cutlass13device_kernelIN5flash32FlashAttnBwdPostprocessConvertdQIN4cute5tupleIJNS3_1CILi96EEENS5_ILi64EEEEEENS_6half_tEfNS_4arch4Sm90ELi256ENS3_8TiledMMAINS3_8MMA_AtomIJNS3_4SM904GMMA25MMA_64x16x16_F32F16F16_SSILNSF_5MajorE1ELSH_0ELNSF_7ScaleInE1ELSI_1EEEEEENS3_6LayoutINS4_IJNS5_ILi1EEENS5_ILi2EEESM_EEENS4_IJNS5_ILi0EEESM_SP_EEEEENS4_IJNS3_10UnderscoreESS_SS_EEEEELb1EEEEEvNT_6ParamsE --------------------------
	.section	.nv.info._ZN7cutlass13device_kernelIN5flash32FlashAttnBwdPostprocessConvertdQIN4cute5tupleIJNS3_1CILi96EEENS5_ILi64EEEEEENS_6half_tEfNS_4arch4Sm90ELi256ENS3_8TiledMMAINS3_8MMA_AtomIJNS3_4SM904GMMA25MMA_64x16x16_F32F16F16_SSILNSF_5MajorE1ELSH_0ELNSF_7ScaleInE1ELSI_1EEEEEENS3_6LayoutINS4_IJNS5_ILi1EEENS5_ILi2EEESM_EEENS4_IJNS5_ILi0EEESM_SP_EEEEENS4_IJNS3_10UnderscoreESS_SS_EEEEELb1EEEEEvNT_6ParamsE,"",@"SHT_CUDA_INFO"
	.sectionflags	@""
	.align	4


	//----- nvinfo : EIATTR_CUDA_API_VERSION
	.align		4
        /*0000*/ 	.byte	0x04, 0x37
        /*0002*/ 	.short	(.L_936 - .L_935)
.L_935:
        /*0004*/ 	.word	0x00000082


	//----- nvinfo : EIATTR_KPARAM_INFO
	.align		4
.L_936:
        /*0008*/ 	.byte	0x04, 0x17
        /*000a*/ 	.short	(.L_938 - .L_937)
.L_937:
        /*000c*/ 	.word	0x00000000
        /*0010*/ 	.short	0x0000
        /*0012*/ 	.short	0x0000
        /*0014*/ 	.byte	0x00, 0xf0, 0xc1, 0x01


	//----- nvinfo : EIATTR_SPARSE_MMA_MASK
	.align		4
.L_938:
        /*0018*/ 	.byte	0x03, 0x50
        /*001a*/ 	.short	0x0000


	//----- nvinfo : EIATTR_MAXREG_COUNT
	.align		4
        /*001c*/ 	.byte	0x03, 0x1b
        /*001e*/ 	.short	0x0080


	//----- nvinfo : EIATTR_NUM_BARRIERS
	.align		4
        /*0020*/ 	.byte	0x02, 0x4c
        /*0022*/ 	.byte	0x01
	.zero		1


	//----- nvinfo : EIATTR_MERCURY_ISA_VERSION
	.align		4
        /*0024*/ 	.byte	0x03, 0x5f
        /*0026*/ 	.short	0x0101


	//----- nvinfo : EIATTR_MBARRIER_INSTR_OFFSETS
	.align		4
        /*0028*/ 	.byte	0x04, 0x39
        /*002a*/ 	.short	(.L_940 - .L_939)


	//   ....[0]....
.L_939:
        /*002c*/ 	.word	0x00000490
        /*0030*/ 	.word	0x000000ff
        /*0034*/ 	.word	0x00009000
        /*0038*/ 	.short	0x0100
        /*003a*/ 	.byte	0x06
	.zero		1


	//   ....[1]....
        /*003c*/ 	.word	0x000005a0
        /*0040*/ 	.word	0x00000003
        /*0044*/ 	.word	0x00009000
        /*0048*/ 	.short	0x010a
        /*004a*/ 	.byte	0x3f
	.zero		1


	//----- nvinfo : EIATTR_NUM_MBARRIERS
	.align		4
.L_940:
        /*004c*/ 	.byte	0x03, 0x38
        /*004e*/ 	.short	0x0001


	//----- nvinfo : EIATTR_EXIT_INSTR_OFFSETS
	.align		4
        /*0050*/ 	.byte	0x04, 0x1c
        /*0052*/ 	.short	(.L_942 - .L_941)


	//   ....[0]....
.L_941:
        /*0054*/ 	.word	0x000001a0


	//   ....[1]....
        /*0058*/ 	.word	0x00000fe0


	//   ....[2]....
        /*005c*/ 	.word	0x000010c0


	//----- nvinfo : EIATTR_MAX_THREADS
	.align		4
.L_942:
        /*0060*/ 	.byte	0x04, 0x05
        /*0062*/ 	.short	(.L_944 - .L_943)
.L_943:
        /*0064*/ 	.word	0x00000100
        /*0068*/ 	.word	0x00000001
        /*006c*/ 	.word	0x00000001


	//----- nvinfo : EIATTR_CRS_STACK_SIZE
	.align		4
.L_944:
        /*0070*/ 	.byte	0x04, 0x1e
        /*0072*/ 	.short	(.L_946 - .L_945)
.L_945:
        /*0074*/ 	.word	0x00000000


	//----- nvinfo : EIATTR_CBANK_PARAM_SIZE
	.align		4
.L_946:
        /*0078*/ 	.byte	0x03, 0x19
        /*007a*/ 	.short	0x0070


	//----- nvinfo : EIATTR_PARAM_CBANK
	.align		4
        /*007c*/ 	.byte	0x04, 0x0a
        /*007e*/ 	.short	(.L_948 - .L_947)
	.align		4
.L_947:
        /*0080*/ 	.word	index@(.nv.constant0._ZN7cutlass13device_kernelIN5flash32FlashAttnBwdPostprocessConvertdQIN4cute5tupleIJNS3_1CILi96EEENS5_ILi64EEEEEENS_6half_tEfNS_4arch4Sm90ELi256ENS3_8TiledMMAINS3_8MMA_AtomIJNS3_4SM904GMMA25MMA_64x16x16_F32F16F16_SSILNSF_5MajorE1ELSH_0ELNSF_7ScaleInE1ELSI_1EEEEEENS3_6LayoutINS4_IJNS5_ILi1EEENS5_ILi2EEESM_EEENS4_IJNS5_ILi0EEESM_SP_EEEEENS4_IJNS3_10UnderscoreESS_SS_EEEEELb1EEEEEvNT_6ParamsE)
        /*0084*/ 	.short	0x0210
        /*0086*/ 	.short	0x0070


	//----- nvinfo : EIATTR_SW_WAR
	.align		4
.L_948:
        /*0088*/ 	.byte	0x04, 0x36
        /*008a*/ 	.short	(.L_950 - .L_949)
.L_949:
        /*008c*/ 	.word	0x00000008
.L_950:


//--------------------- .nv.info._ZN7cutlass13device_kernelIN5flash11enable_sm90INS1_16FlashAttnBwdSm90INS1_25CollectiveMainloopBwdSm90ILi2ELi2ELi2EN4cute5tupleIJNS5_1CILi1EEES8_S8_EEENS6_IJNS7_ILi96EEENS7_ILi128EEENS7_ILi64EEEEEENS_6half_tEfNS_4arch4Sm90ELb1ELb0ELb1ELb1ELb1ELb1ELb0ELb1ELi2ELi1ELi2ELi2ELb0EEENS1_24CollectiveEpilogueBwdGQAISD_fSG_Li256ELb1ELb1EEENS1_25SingleTileBwdLPTSchedulerILb1ELi128ELb1EEEEEEEEEvNT_6ParamsE --------------------------
	.section	.nv.info._ZN7cutlass13device_kernelIN5flash11enable_sm90INS1_16FlashAttnBwdSm90INS1_25CollectiveMainloopBwdSm90ILi2ELi2ELi2EN4cute5tupleIJNS5_1CILi1EEES8_S8_EEENS6_IJNS7_ILi96EEENS7_ILi128EEENS7_ILi64EEEEEENS_6half_tEfNS_4arch4Sm90ELb1ELb0ELb1ELb1ELb1ELb1ELb0ELb1ELi2ELi1ELi2ELi2ELb0EEENS1_24CollectiveEpilogueBwdGQAISD_fSG_Li256ELb1ELb1EEENS1_25SingleTileBwdLPTSchedulerILb1ELi128ELb1EEEEEEEEEvNT_6ParamsE,"",@"SHT_CUDA_INFO"
	.sectionflags	@""
	.align	4


	//----- nvinfo : EIATTR_CUDA_API_VERSION
	.align		4
        /*0000*/ 	.byte	0x04, 0x37
        /*0002*/ 	.short	(.L_952 - .L_951)
.L_951:
        /*0004*/ 	.word	0x00000082


	//----- nvinfo : EIATTR_KPARAM_INFO
	.align		4
.L_952:
        /*0008*/ 	.byte	0x04, 0x17
        /*000a*/ 	.short	(.L_954 - .L_953)
.L_953:
        /*000c*/ 	.word	0x00000000
        /*0010*/ 	.short	0x0000
        /*0012*/ 	.short	0x0070
        /*0014*/ 	.byte	0x00, 0xf0, 0x01, 0x1c


	//----- nvinfo : EIATTR_SPARSE_MMA_MASK
	.align		4
.L_954:
        /*0018*/ 	.byte	0x03, 0x50
        /*001a*/ 	.short	0x0000


	//----- nvinfo : EIATTR_MAXREG_COUNT
	.align		4
        /*001c*/ 	.byte	0x03, 0x1b
        /*001e*/ 	.short	0x00a8


	//----- nvinfo : EIATTR_NUM_BARRIERS
	.align		4
        /*0020*/ 	.byte	0x02, 0x4c
        /*0022*/ 	.byte	0x10
	.zero		1


	//----- nvinfo : EIATTR_EXTERNS
	.align		4
        /*0024*/ 	.byte	0x04, 0x0f
        /*0026*/ 	.short	(.L_956 - .L_955)


	//   ....[0]....
	.align		4
.L_955:
        /*0028*/ 	.word	index@(__assertfail)


	//----- nvinfo : EIATTR_ANNOTATIONS
	.align		4
.L_956:
        /*002c*/ 	.byte	0x04, 0x55
        /*002e*/ 	.short	(.L_958 - .L_957)


	//   ....[0]....
.L_957:
        /* <DEDUP_REMOVED lines=19> */


	//----- nvinfo : EIATTR_MERCURY_ISA_VERSION
	.align		4
.L_958:
        /*0150*/ 	.byte	0x03, 0x5f
        /*0152*/ 	.short	0x0101


	//----- nvinfo : EIATTR_INT_WARP_WIDE_INSTR_OFFSETS
	.align		4
        /*0154*/ 	.byte	0x04, 0x31
        /*0156*/ 	.short	(.L_960 - .L_959)


	//   ....[0]....
.L_959:
        /*0158*/ 	.word	0x00000190


	//   ....[1]....
        /*015c*/ 	.word	0x000001c0


	//   ....[2]....
        /*0160*/ 	.word	0x0000c240


	//   ....[3]....
        /*0164*/ 	.word	0x0000c8f0


	//   ....[4]....
        /*0168*/ 	.word	0x0000ce10


	//----- nvinfo : EIATTR_COOP_GROUP_MASK_REGIDS
	.align		4
.L_960:
        /*016c*/ 	.byte	0x04, 0x29
        /*016e*/ 	.short	(.L_962 - .L_961)


	//   ....[0]....
.L_961:
        /*0170*/ 	.word	0xffffffff


	//   ....[1]....
        /*0174*/ 	.word	0xffffffff


	//   ....[2]....
        /*0178*/ 	.word	0xffffffff


	//   ....[3]....
        /*017c*/ 	.word	0xffffffff


	//   ....[4]....
        /*0180*/ 	.word	0xffffffff


	//   ....[5]....
        /*0184*/ 	.word	0xffffffff


	//   ....[6]....
        /*0188*/ 	.word	0xffffffff


	//   ....[7]....
        /*018c*/ 	.word	0xffffffff


	//   ....[8]....
        /*0190*/ 	.word	0xffffffff


	//   ....[9]....
        /*0194*/ 	.word	0xffffffff


	//   ....[10]....
        /*0198*/ 	.word	0xffffffff


	//   ....[11]....
        /*019c*/ 	.word	0xffffffff


	//   ....[12]....
        /*01a0*/ 	.word	0xffffffff


	//   ....[13]....
        /*01a4*/ 	.word	0xffffffff


	//   ....[14]....
        /*01a8*/ 	.word	0xffffffff


	//   ....[15]....
        /*01ac*/ 	.word	0xffffffff


	//   ....[16]....
        /*01b0*/ 	.word	0xffffffff


	//   ....[17]....
        /*01b4*/ 	.word	0xffffffff


	//   ....[18]....
        /*01b8*/ 	.word	0xffffffff


	//   ....[19]....
        /*01bc*/ 	.word	0xffffffff


	//   ....[20]....
        /*01c0*/ 	.word	0xffffffff


	//   ....[21]....
        /*01c4*/ 	.word	0xffffffff


	//   ....[22]....
        /*01c8*/ 	.word	0xffffffff


	//   ....[23]....
        /*01cc*/ 	.word	0xffffffff


	//   ....[24]....
        /*01d0*/ 	.word	0xffffffff


	//   ....[25]....
        /*01d4*/ 	.word	0xffffffff


	//   ....[26]....
        /*01d8*/ 	.word	0xffffffff


	//   ....[27]....
        /*01dc*/ 	.word	0xffffffff


	//   ....[28]....
        /*01e0*/ 	.word	0xffffffff


	//   ....[29]....
        /*01e4*/ 	.word	0xffffffff


	//   ....[30]....
        /*01e8*/ 	.word	0xffffffff


	//   ....[31]....
        /*01ec*/ 	.word	0xffffffff


	//   ....[32]....
        /*01f0*/ 	.word	0xffffffff


	//   ....[33]....
        /*01f4*/ 	.word	0xffffffff


	//   ....[34]....
        /*01f8*/ 	.word	0xffffffff


	//   ....[35]....
        /*01fc*/ 	.word	0xffffffff


	//   ....[36]....
        /*0200*/ 	.word	0xffffffff


	//   ....[37]....
        /*0204*/ 	.word	0xffffffff


	//   ....[38]....
        /*0208*/ 	.word	0xffffffff


	//   ....[39]....
        /*020c*/ 	.word	0xffffffff


	//   ....[40]....
        /*0210*/ 	.word	0xffffffff


	//   ....[41]....
        /*0214*/ 	.word	0xffffffff


	//   ....[42]....
        /*0218*/ 	.word	0xffffffff


	//   ....[43]....
        /*021c*/ 	.word	0xffffffff


	//   ....[44]....
        /*0220*/ 	.word	0xffffffff


	//   ....[45]....
        /*0224*/ 	.word	0xffffffff


	//   ....[46]....
        /*0228*/ 	.word	0xffffffff


	//   ....[47]....
        /*022c*/ 	.word	0xffffffff


	//   ....[48]....
        /*0230*/ 	.word	0xffffffff


	//   ....[49]....
        /*0234*/ 	.word	0xffffffff


	//   ....[50]....
        /*0238*/ 	.word	0xffffffff


	//   ....[51]....
        /*023c*/ 	.word	0xffffffff


	//   ....[52]....
        /*0240*/ 	.word	0xffffffff


	//   ....[53]....
        /*0244*/ 	.word	0xffffffff


	//   ....[54]....
        /*0248*/ 	.word	0xffffffff


	//   ....[55]....
        /*024c*/ 	.word	0xffffffff


	//   ....[56]....
        /*0250*/ 	.word	0xffffffff


	//   ....[57]....
        /*0254*/ 	.word	0xffffffff


	//   ....[58]....
        /*0258*/ 	.word	0xffffffff


	//   ....[59]....
        /*025c*/ 	.word	0xffffffff


	//   ....[60]....
        /*0260*/ 	.word	0xffffffff


	//   ....[61]....
        /*0264*/ 	.word	0xffffffff


	//   ....[62]....
        /*0268*/ 	.word	0xffffffff


	//   ....[63]....
        /*026c*/ 	.word	0xffffffff


	//   ....[64]....
        /*0270*/ 	.word	0xffffffff


	//   ....[65]....
        /*0274*/ 	.word	0xffffffff


	//   ....[66]....
        /*0278*/ 	.word	0xffffffff


	//   ....[67]....
        /*027c*/ 	.word	0xffffffff


	//   ....[68]....
        /*0280*/ 	.word	0xffffffff


	//   ....[69]....
        /*0284*/ 	.word	0xffffffff


	//   ....[70]....
        /*0288*/ 	.word	0xffffffff


	//   ....[71]....
        /*028c*/ 	.word	0xffffffff


	//   ....[72]....
        /*0290*/ 	.word	0xffffffff


	//   ....[73]....
        /*0294*/ 	.word	0xffffffff


	//   ....[74]....
        /*0298*/ 	.word	0xffffffff


	//   ....[75]....
        /*029c*/ 	.word	0xffffffff


	//   ....[76]....
        /*02a0*/ 	.word	0xffffffff


	//   ....[77]....
        /*02a4*/ 	.word	0xffffffff


	//   ....[78]....
        /*02a8*/ 	.word	0xffffffff


	//   ....[79]....
        /*02ac*/ 	.word	0xffffffff


	//   ....[80]....
        /*02b0*/ 	.word	0xffffffff


	//   ....[81]....
        /*02b4*/ 	.word	0xffffffff


	//   ....[82]....
        /*02b8*/ 	.word	0xffffffff


	//   ....[83]....
        /*02bc*/ 	.word	0xffffffff


	//   ....[84]....
        /*02c0*/ 	.word	0xffffffff


	//   ....[85]....
        /*02c4*/ 	.word	0xffffffff


	//   ....[86]....
        /*02c8*/ 	.word	0xffffffff


	//   ....[87]....
        /*02cc*/ 	.word	0xffffffff


	//   ....[88]....
        /*02d0*/ 	.word	0xffffffff


	//   ....[89]....
        /*02d4*/ 	.word	0xffffffff


	//   ....[90]....
        /*02d8*/ 	.word	0xffffffff


	//   ....[91]....
        /*02dc*/ 	.word	0xffffffff


	//   ....[92]....
        /*02e0*/ 	.word	0xffffffff


	//   ....[93]....
        /*02e4*/ 	.word	0xffffffff


	//   ....[94]....
        /*02e8*/ 	.word	0xffffffff


	//   ....[95]....
        /*02ec*/ 	.word	0xffffffff


	//   ....[96]....
        /*02f0*/ 	.word	0xffffffff


	//   ....[97]....
        /*02f4*/ 	.word	0xffffffff


	//   ....[98]....
        /*02f8*/ 	.word	0xffffffff


	//   ....[99]....
        /*02fc*/ 	.word	0xffffffff


	//   ....[100]....
        /*0300*/ 	.word	0xffffffff


	//   ....[101]....
        /*0304*/ 	.word	0xffffffff


	//   ....[102]....
        /*0308*/ 	.word	0xffffffff


	//   ....[103]....
        /*030c*/ 	.word	0xffffffff


	//   ....[104]....
        /*0310*/ 	.word	0xffffffff


	//   ....[105]....
        /*0314*/ 	.word	0xffffffff


	//   ....[106]....
        /*0318*/ 	.word	0xffffffff


	//   ....[107]....
        /*031c*/ 	.word	0xffffffff


	//   ....[108]....
        /*0320*/ 	.word	0xffffffff


	//   ....[109]....
        /*0324*/ 	.word	0xffffffff


	//   ....[110]....
        /*0328*/ 	.word	0xffffffff


	//   ....[111]....
        /*032c*/ 	.word	0xffffffff


	//   ....[112]....
        /*0330*/ 	.word	0xffffffff


	//   ....[113]....
        /*0334*/ 	.word	0x0500000f


	//   ....[114]....
        /*0338*/ 	.word	0x0500000f


	//   ....[115]....
        /*033c*/ 	.word	0x0500000f


	//   ....[116]....
        /*0340*/ 	.word	0x0500000f


	//   ....[117]....
        /*0344*/ 	.word	0x0500000f


	//   ....[118]....
        /*0348*/ 	.word	0x0500000f


	//----- nvinfo : EIATTR_COOP_GROUP_INSTR_OFFSETS
	.align		4
.L_962:
        /*034c*/ 	.byte	0x04, 0x28
        /*034e*/ 	.short	(.L_964 - .L_963)


	//   ....[0]....
.L_963:
        /*0350*/ 	.word	0x00000070


	//   ....[1]....
        /*0354*/ 	.word	0x000001a0


	//   ....[2]....
        /*0358*/ 	.word	0x000001f0


	//   ....[3]....
        /*035c*/ 	.word	0x000003e0


	//   ....[4]....
        /*0360*/ 	.word	0x00000630


	//   ....[5]....
        /*0364*/ 	.word	0x00001620


	//   ....[6]....
        /*0368*/ 	.word	0x00002990


	//   ....[7]....
        /*036c*/ 	.word	0x00002aa0


	//   ....[8]....
        /*0370*/ 	.word	0x00002ae0


	//   ....[9]....
        /*0374*/ 	.word	0x00003260


	//   ....[10]....
        /*0378*/ 	.word	0x00003300


	//   ....[11]....
        /*037c*/ 	.word	0x00003330


	//   ....[12]....
        /*0380*/ 	.word	0x00003370


	//   ....[13]....
        /*0384*/ 	.word	0x000035f0


	//   ....[14]....
        /*0388*/ 	.word	0x00003640


	//   ....[15]....
        /*038c*/ 	.word	0x00003680


	//   ....[16]....
        /*0390*/ 	.word	0x00003690


	//   ....[17]....
        /*0394*/ 	.word	0x000036b0


	//   ....[18]....
        /*0398*/ 	.word	0x000036c0


	//   ....[19]....
        /*039c*/ 	.word	0x00003780


	//   ....[20]....
        /*03a0*/ 	.word	0x000037f0


	//   ....[21]....
        /*03a4*/ 	.word	0x00003800


	//   ....[22]....
        /*03a8*/ 	.word	0x00003890


	//   ....[23]....
        /*03ac*/ 	.word	0x000038c0


	//   ....[24]....
        /*03b0*/ 	.word	0x000038d0


	//   ....[25]....
        /*03b4*/ 	.word	0x00003940


	//   ....[26]....
        /*03b8*/ 	.word	0x00003960


	//   ....[27]....
        /*03bc*/ 	.word	0x000039a0


	//   ....[28]....
        /*03c0*/ 	.word	0x000039d0


	//   ....[29]....
        /*03c4*/ 	.word	0x00003a10


	//   ....[30]....
        /*03c8*/ 	.word	0x00003aa0


	//   ....[31]....
        /*03cc*/ 	.word	0x00003ae0


	//   ....[32]....
        /*03d0*/ 	.word	0x00003b40


	//   ....[33]....
        /*03d4*/ 	.word	0x00003b60


	//   ....[34]....
        /*03d8*/ 	.word	0x00003bb0


	//   ....[35]....
        /*03dc*/ 	.word	0x00003bf0


	//   ....[36]....
        /*03e0*/ 	.word	0x00003cd0


	//   ....[37]....
        /*03e4*/ 	.word	0x00003cf0


	//   ....[38]....
        /*03e8*/ 	.word	0x00003f80


	//   ....[39]....
        /*03ec*/ 	.word	0x00003fa0


	//   ....[40]....
        /*03f0*/ 	.word	0x00004030


	//   ....[41]....
        /*03f4*/ 	.word	0x00004050


	//   ....[42]....
        /*03f8*/ 	.word	0x00004060


	//   ....[43]....
        /*03fc*/ 	.word	0x000040a0


	//   ....[44]....
        /*0400*/ 	.word	0x000040c0


	//   ....[45]....
        /*0404*/ 	.word	0x000040d0


	//   ....[46]....
        /*0408*/ 	.word	0x000042a0


	//   ....[47]....
        /*040c*/ 	.word	0x000042b0


	//   ....[48]....
        /*0410*/ 	.word	0x000042f0


	//   ....[49]....
        /*0414*/ 	.word	0x00004300


	//   ....[50]....
        /*0418*/ 	.word	0x00004340


	//   ....[51]....
        /*041c*/ 	.word	0x00004390


	//   ....[52]....
        /*0420*/ 	.word	0x000043f0


	//   ....[53]....
        /*0424*/ 	.word	0x00004430


	//   ....[54]....
        /*0428*/ 	.word	0x00006bd0


	//   ....[55]....
        /*042c*/ 	.word	0x00006bf0


	//   ....[56]....
        /*0430*/ 	.word	0x00006c00


	//   ....[57]....
        /*0434*/ 	.word	0x00006c10


	//   ....[58]....
        /*0438*/ 	.word	0x00006c20


	//   ....[59]....
        /*043c*/ 	.word	0x00006c30


	//   ....[60]....
        /*0440*/ 	.word	0x00006c40


	//   ....[61]....
        /*0444*/ 	.word	0x00006c50


	//   ....[62]....
        /*0448*/ 	.word	0x00006c60


	//   ....[63]....
        /*044c*/ 	.word	0x00006c70


	//   ....[64]....
        /*0450*/ 	.word	0x00006d30


	//   ....[65]....
        /*0454*/ 	.word	0x00006df0


	//   ....[66]....
        /*0458*/ 	.word	0x00006e30


	//   ....[67]....
        /*045c*/ 	.word	0x00006e70


	//   ....[68]....
        /*0460*/ 	.word	0x00006eb0


	//   ....[69]....
        /*0464*/ 	.word	0x00006ef0


	//   ....[70]....
        /*0468*/ 	.word	0x00006f30


	//   ....[71]....
        /*046c*/ 	.word	0x00006f70


	//   ....[72]....
        /*0470*/ 	.word	0x00006fb0


	//   ....[73]....
        /*0474*/ 	.word	0x00007130


	//   ....[74]....
        /*0478*/ 	.word	0x00007450


	//   ....[75]....
        /*047c*/ 	.word	0x000074b0


	//   ....[76]....
        /*0480*/ 	.word	0x00007860


	//   ....[77]....
        /*0484*/ 	.word	0x00007a50


	//   ....[78]....
        /*0488*/ 	.word	0x00007a70


	//   ....[79]....
        /*048c*/ 	.word	0x00007a80


	//   ....[80]....
        /*0490*/ 	.word	0x00007ac0


	//   ....[81]....
        /*0494*/ 	.word	0x00007b00


	//   ....[82]....
        /*0498*/ 	.word	0x00007cf0


	//   ....[83]....
        /*049c*/ 	.word	0x00007d10


	//   ....[84]....
        /*04a0*/ 	.word	0x00007ea0


	//   ....[85]....
        /*04a4*/ 	.word	0x00007ee0


	//   ....[86]....
        /*04a8*/ 	.word	0x00008420


	//   ....[87]....
        /*04ac*/ 	.word	0x00008430


	//   ....[88]....
        /*04b0*/ 	.word	0x00008440


	//   ....[89]....
        /*04b4*/ 	.word	0x00008450


	//   ....[90]....
        /*04b8*/ 	.word	0x00008460


	//   ....[91]....
        /*04bc*/ 	.word	0x00008470


	//   ....[92]....
        /*04c0*/ 	.word	0x000084a0


	//   ....[93]....
        /*04c4*/ 	.word	0x00008520


	//   ....[94]....
        /*04c8*/ 	.word	0x00008750


	//   ....[95]....
        /*04cc*/ 	.word	0x00008780


	//   ....[96]....
        /*04d0*/ 	.word	0x00008790


	//   ....[97]....
        /*04d4*/ 	.word	0x000087a0


	//   ....[98]....
        /*04d8*/ 	.word	0x000087b0


	//   ....[99]....
        /*04dc*/ 	.word	0x000087c0


	//   ....[100]....
        /*04e0*/ 	.word	0x000087d0


	//   ....[101]....
        /*04e4*/ 	.word	0x000087e0


	//   ....[102]....
        /*04e8*/ 	.word	0x0000a9f0


	//   ....[103]....
        /*04ec*/ 	.word	0x0000ab90


	//   ....[104]....
        /*04f0*/ 	.word	0x0000ade0


	//   ....[105]....
        /*04f4*/ 	.word	0x0000af80


	//   ....[106]....
        /*04f8*/ 	.word	0x0000b090


	//   ....[107]....
        /*04fc*/ 	.word	0x0000be40


	//   ....[108]....
        /*0500*/ 	.word	0x0000c170


	//   ....[109]....
        /*0504*/ 	.word	0x0000c570


	//   ....[110]....
        /*0508*/ 	.word	0x0000c820


	//   ....[111]....
        /*050c*/ 	.word	0x0000cad0


	//   ....[112]....
        /*0510*/ 	.word	0x0000cd40


	//   ....[113]....
        /*0514*/ 	.word	0x0000f480


	//   ....[114]....
        /*0518*/ 	.word	0x0000f670


	//   ....[115]....
        /*051c*/ 	.word	0x0000f6e0


	//   ....[116]....
        /*0520*/ 	.word	0x0000f750


	//   ....[117]....
        /*0524*/ 	.word	0x0000f7c0


	//   ....[118]....
        /*0528*/ 	.word	0x0000f830


	//----- nvinfo : EIATTR_REG_RECONFIG
	.align		4
.L_964:
        /*052c*/ 	.byte	0x01, 0x54
	.zero		2


	//----- nvinfo : EIATTR_SYSCALL_OFFSETS
	.align		4
        /*0530*/ 	.byte	0x04, 0x46
        /*0532*/ 	.short	(.L_966 - .L_965)


	//   ....[0]....
.L_965:
        /*0534*/ 	.word	0x00001280


	//   ....[1]....
        /*0538*/ 	.word	0x00001370


	//   ....[2]....
        /*053c*/ 	.word	0x000014d0


	//   ....[3]....
        /*0540*/ 	.word	0x000015c0


	//----- nvinfo : EIATTR_MBARRIER_INSTR_OFFSETS
	.align		4
.L_966:
        /*0544*/ 	.byte	0x04, 0x39
        /*0546*/ 	.short	(.L_968 - .L_967)


	//   ....[0]....
.L_967:
        /*0548*/ 	.word	0x00000290
        /*054c*/ 	.word	0x000000ff
        /*0550*/ 	.word	0x00026800
        /*0554*/ 	.short	0x0100
        /*0556*/ 	.byte	0x06
	.zero		1


	//   ....[1]....
        /*0558*/ 	.word	0x00000390
        /*055c*/ 	.word	0x000000ff
        /*0560*/ 	.word	0x00026810
        /*0564*/ 	.short	0x0100
        /*0566*/ 	.byte	0x08
	.zero		1


	//   ....[2]....
        /*0568*/ 	.word	0x000003a0
        /*056c*/ 	.word	0x000000ff
        /*0570*/ 	.word	0x00026820
        /*0574*/ 	.short	0x0100
        /*0576*/ 	.byte	0x08
	.zero		1


	//   ....[3]....
        /*0578*/ 	.word	0x000003b0
        /*057c*/ 	.word	0x000000ff
        /*0580*/ 	.word	0x00026818
        /*0584*/ 	.short	0x0100
        /*0586*/ 	.byte	0x08
	.zero		1


	//   ....[4]....
        /*0588*/ 	.word	0x000003c0
        /*058c*/ 	.word	0x000000ff
        /*0590*/ 	.word	0x00026828
        /*0594*/ 	.short	0x0100
        /*0596*/ 	.byte	0x08
	.zero		1


	//   ....[5]....
        /*0598*/ 	.word	0x000004f0
        /*059c*/ 	.word	0x000000ff
        /*05a0*/ 	.word	0x00026830
        /*05a4*/ 	.short	0x0100
        /*05a6*/ 	.byte	0x08
	.zero		1


	//   ....[6]....
        /*05a8*/ 	.word	0x00000500
        /*05ac*/ 	.word	0x000000ff
        /*05b0*/ 	.word	0x00026840
        /*05b4*/ 	.short	0x0100
        /*05b6*/ 	.byte	0x08
	.zero		1


	//   ....[7]....
        /*05b8*/ 	.word	0x00000510
        /*05bc*/ 	.word	0x000000ff
        /*05c0*/ 	.word	0x00026838
        /*05c4*/ 	.short	0x0100
        /*05c6*/ 	.byte	0x08
	.zero		1


	//   ....[8]....
        /*05c8*/ 	.word	0x00000520
        /*05cc*/ 	.word	0x000000ff
        /*05d0*/ 	.word	0x00026848
        /*05d4*/ 	.short	0x0100
        /*05d6*/ 	.byte	0x08
	.zero		1


	//   ....[9]....
        /*05d8*/ 	.word	0x00001650
        /*05dc*/ 	.word	0x00000010
        /*05e0*/ 	.word	0x00026800
        /*05e4*/ 	.short	0x010a
        /*05e6*/ 	.byte	0x3f
	.zero		1


	//   ....[10]....
        /*05e8*/ 	.word	0x00001670
        /*05ec*/ 	.word	0x00000010
        /*05f0*/ 	.word	0x00026800
        /*05f4*/ 	.short	0x010a
        /*05f6*/ 	.byte	0x3f
	.zero		1


	//   ....[11]....
        /*05f8*/ 	.word	0x00002150
        /*05fc*/ 	.word	0x00000006
        /*0600*/ 	.word	0x00026810
        /*0604*/ 	.short	0x010a
        /*0606*/ 	.byte	0x3f
	.zero		1


	//   ....[12]....
        /*0608*/ 	.word	0x000021c0
        /*060c*/ 	.word	0x00000006
        /*0610*/ 	.word	0x00026810
        /*0614*/ 	.short	0x010a
        /*0616*/ 	.byte	0x3f
	.zero		1


	//   ....[13]....
        /*0618*/ 	.word	0x00002570
        /*061c*/ 	.word	0x00000006
        /*0620*/ 	.word	0x00026830
        /*0624*/ 	.short	0x010a
        /*0626*/ 	.byte	0x3f
	.zero		1


	//   ....[14]....
        /*0628*/ 	.word	0x000025f0
        /*062c*/ 	.word	0x00000006
        /*0630*/ 	.word	0x00026830
        /*0634*/ 	.short	0x010a
        /*0636*/ 	.byte	0x3f
	.zero		1


	//   ....[15]....
        /*0638*/ 	.word	0x00005b30
        /*063c*/ 	.word	0x00000007
        /*0640*/ 	.word	0x00000000
        /*0644*/ 	.short	0x0101
        /*0646*/ 	.byte	0x3f
	.zero		1


	//   ....[16]....
        /*0648*/ 	.word	0x00005ec0
        /*064c*/ 	.word	0x00000006
        /*0650*/ 	.word	0x00000000
        /*0654*/ 	.short	0x0101
        /*0656*/ 	.byte	0x3f
	.zero		1


	//   ....[17]....
        /*0658*/ 	.word	0x000065e0
        /*065c*/ 	.word	0x00000005
        /*0660*/ 	.word	0x00026810
        /*0664*/ 	.short	0x010a
        /*0666*/ 	.byte	0x3f
	.zero		1


	//   ....[18]....
        /*0668*/ 	.word	0x00006660
        /*066c*/ 	.word	0x00000005
        /*0670*/ 	.word	0x00026810
        /*0674*/ 	.short	0x010a
        /*0676*/ 	.byte	0x3f
	.zero		1


	//   ....[19]....
        /*0678*/ 	.word	0x000069e0
        /*067c*/ 	.word	0x00000005
        /*0680*/ 	.word	0x00026830
        /*0684*/ 	.short	0x010a
        /*0686*/ 	.byte	0x3f
	.zero		1


	//   ....[20]....
        /*0688*/ 	.word	0x00006a70
        /*068c*/ 	.word	0x00000005
        /*0690*/ 	.word	0x00026830
        /*0694*/ 	.short	0x010a
        /*0696*/ 	.byte	0x3f
	.zero		1


	//   ....[21]....
        /*0698*/ 	.word	0x00009c90
        /*069c*/ 	.word	0x00000006
        /*06a0*/ 	.word	0x00000000
        /*06a4*/ 	.short	0x0101
        /*06a6*/ 	.byte	0x3f
	.zero		1


	//   ....[22]....
        /*06a8*/ 	.word	0x0000a040
        /*06ac*/ 	.word	0x00000005
        /*06b0*/ 	.word	0x00000000
        /*06b4*/ 	.short	0x0101
        /*06b6*/ 	.byte	0x3f
	.zero		1


	//   ....[23]....
        /*06b8*/ 	.word	0x0000dae0
        /*06bc*/ 	.word	0x0000000f
        /*06c0*/ 	.word	0x00026820
        /*06c4*/ 	.short	0x010a
        /*06c6*/ 	.byte	0x3f
	.zero		1


	//   ....[24]....
        /*06c8*/ 	.word	0x0000e080
        /*06cc*/ 	.word	0x0000000f
        /*06d0*/ 	.word	0x00026840
        /*06d4*/ 	.short	0x010a
        /*06d6*/ 	.byte	0x3f
	.zero		1


	//   ....[25]....
        /*06d8*/ 	.word	0x0000e2e0
        /*06dc*/ 	.word	0x0000000f
        /*06e0*/ 	.word	0x00026828
        /*06e4*/ 	.short	0x010a
        /*06e6*/ 	.byte	0x3f
	.zero		1


	//   ....[26]....
        /*06e8*/ 	.word	0x0000e540
        /*06ec*/ 	.word	0x0000000f
        /*06f0*/ 	.word	0x00026848
        /*06f4*/ 	.short	0x010a
        /*06f6*/ 	.byte	0x3f
	.zero		1


	//   ....[27]....
        /*06f8*/ 	.word	0x0000e740
        /*06fc*/ 	.word	0x0000000f
        /*0700*/ 	.word	0x00026820
        /*0704*/ 	.short	0x010a
        /*0706*/ 	.byte	0x3f
	.zero		1


	//   ....[28]....
        /*0708*/ 	.word	0x0000ea00
        /*070c*/ 	.word	0x0000000f
        /*0710*/ 	.word	0x00026840
        /*0714*/ 	.short	0x010a
        /*0716*/ 	.byte	0x3f
	.zero		1


	//   ....[29]....
        /*0718*/ 	.word	0x0000ec30
        /*071c*/ 	.word	0x0000000f
        /*0720*/ 	.word	0x00026828
        /*0724*/ 	.short	0x010a
        /*0726*/ 	.byte	0x3f
	.zero		1


	//   ....[30]....
        /*0728*/ 	.word	0x0000ef00
        /*072c*/ 	.word	0x00000003
        /*0730*/ 	.word	0x00026840
        /*0734*/ 	.short	0x010a
        /*0736*/ 	.byte	0x3f
	.zero		1


	//   ....[31]....
        /*0738*/ 	.word	0x0000f300
        /*073c*/ 	.word	0x00000007
        /*0740*/ 	.word	0x00000000
        /*0744*/ 	.short	0x010a
        /*0746*/ 	.byte	0x3f
	.zero		1


	//   ....[32]....
        /*0748*/ 	.word	0x0000f350
        /*074c*/ 	.word	0x00000003
        /*0750*/ 	.word	0x00000000
        /*0754*/ 	.short	0x010a
        /*0756*/ 	.byte	0x3f
	.zero		1


	//   ....[33]....
        /*0758*/ 	.word	0x0000f3b0
        /*075c*/ 	.word	0x00000005
        /*0760*/ 	.word	0x00000000
        /*0764*/ 	.short	0x010a
        /*0766*/ 	.byte	0x3f
	.zero		1


	//   ....[34]....
        /*0768*/ 	.word	0x0000f3e0
        /*076c*/ 	.word	0x00000003
        /*0770*/ 	.word	0x00000000
        /*0774*/ 	.short	0x010a
        /*0776*/ 	.byte	0x3f
	.zero		1


	//   ....[35]....
        /*0778*/ 	.word	0x0000f4b0
        /*077c*/ 	.word	0x00000010
        /*0780*/ 	.word	0x00026800
        /*0784*/ 	.short	0x010a
        /*0786*/ 	.byte	0x3f
	.zero		1


	//   ....[36]....
        /*0788*/ 	.word	0x0000f500
        /*078c*/ 	.word	0x00000006
        /*0790*/ 	.word	0x00026810
        /*0794*/ 	.short	0x010a
        /*0796*/ 	.byte	0x3f
	.zero		1


	//   ....[37]....
        /*0798*/ 	.word	0x0000f550
        /*079c*/ 	.word	0x00000006
        /*07a0*/ 	.word	0x00026830
        /*07a4*/ 	.short	0x010a
        /*07a6*/ 	.byte	0x3f
	.zero		1


	//   ....[38]....
        /*07a8*/ 	.word	0x0000f5a0
        /*07ac*/ 	.word	0x00000005
        /*07b0*/ 	.word	0x00026810
        /*07b4*/ 	.short	0x010a
        /*07b6*/ 	.byte	0x3f
	.zero		1


	//   ....[39]....
        /*07b8*/ 	.word	0x0000f5f0
        /*07bc*/ 	.word	0x00000005
        /*07c0*/ 	.word	0x00026830
        /*07c4*/ 	.short	0x010a
        /*07c6*/ 	.byte	0x3f
	.zero		1


	//   ....[40]....
        /*07c8*/ 	.word	0x0000f870
        /*07cc*/ 	.word	0x0000000f
        /*07d0*/ 	.word	0x00026820
        /*07d4*/ 	.short	0x010a
        /*07d6*/ 	.byte	0x3f
	.zero		1


	//   ....[41]....
        /*07d8*/ 	.word	0x0000f8c0
        /*07dc*/ 	.word	0x0000000f
        /*07e0*/ 	.word	0x00026840
        /*07e4*/ 	.short	0x010a
        /*07e6*/ 	.byte	0x3f
	.zero		1


	//   ....[42]....
        /*07e8*/ 	.word	0x0000f910
        /*07ec*/ 	.word	0x0000000f
        /*07f0*/ 	.word	0x00026828
        /*07f4*/ 	.short	0x010a
        /*07f6*/ 	.byte	0x3f
	.zero		1


	//   ....[43]....
        /*07f8*/ 	.word	0x0000f960
        /*07fc*/ 	.word	0x0000000f
        /*0800*/ 	.word	0x00026848
        /*0804*/ 	.short	0x010a
        /*0806*/ 	.byte	0x3f
	.zero		1


	//   ....[44]....
        /*0808*/ 	.word	0x0000f9c0
        /*080c*/ 	.word	0x0000000f
        /*0810*/ 	.word	0x00026820
        /*0814*/ 	.short	0x010a
        /*0816*/ 	.byte	0x3f
	.zero		1


	//   ....[45]....
        /*0818*/ 	.word	0x0000fa10
        /*081c*/ 	.word	0x0000000f
        /*0820*/ 	.word	0x00026840
        /*0824*/ 	.short	0x010a
        /*0826*/ 	.byte	0x3f
	.zero		1


	//   ....[46]....
        /*0828*/ 	.word	0x0000fa60
        /*082c*/ 	.word	0x0000000f
        /*0830*/ 	.word	0x00026828
        /*0834*/ 	.short	0x010a
        /*0836*/ 	.byte	0x3f
	.zero		1


	//   ....[47]....
        /*0838*/ 	.word	0x0000fab0
        /*083c*/ 	.word	0x00000003
        /*0840*/ 	.word	0x00026840
        /*0844*/ 	.short	0x010a
        /*0846*/ 	.byte	0x3f
	.zero		1


	//   ....[48]....
        /*0848*/ 	.word	0x0000fb80
        /*084c*/ 	.word	0x00000007
        /*0850*/ 	.word	0x00000000
        /*0854*/ 	.short	0x010a
        /*0856*/ 	.byte	0x3f
	.zero		1


	//   ....[49]....
        /*0858*/ 	.word	0x0000fbd0
        /*085c*/ 	.word	0x00000003
        /*0860*/ 	.word	0x00000000
        /*0864*/ 	.short	0x010a
        /*0866*/ 	.byte	0x3f
	.zero		1


	//   ....[50]....
        /*0868*/ 	.word	0x0000fc20
        /*086c*/ 	.word	0x00000005
        /*0870*/ 	.word	0x00000000
        /*0874*/ 	.short	0x010a
        /*0876*/ 	.byte	0x3f
	.zero		1


	//----- nvinfo : EIATTR_NUM_MBARRIERS
	.align		4
.L_968:
        /*0878*/ 	.byte	0x03, 0x38
        /*087a*/ 	.short	0x0009


	//----- nvinfo : EIATTR_EXIT_INSTR_OFFSETS
	.align		4
        /*087c*/ 	.byte	0x04, 0x1c
        /*087e*/ 	.short	(.L_970 - .L_969)


	//   ....[0]....
.L_969:
        /*0880*/ 	.word	0x0000f430


	//----- nvinfo : EIATTR_MAX_THREADS
	.align		4
.L_970:
        /*0884*/ 	.byte	0x04, 0x05
        /*0886*/ 	.short	(.L_972 - .L_971)
.L_971:
        /*0888*/ 	.word	0x00000180
        /*088c*/ 	.word	0x00000001
        /*0890*/ 	.word	0x00000001


	//----- nvinfo : EIATTR_CRS_STACK_SIZE
	.align		4
.L_972:
        /*0894*/ 	.byte	0x04, 0x1e
        /*0896*/ 	.short	(.L_974 - .L_973)
.L_973:
        /*0898*/ 	.word	0x00000000


	//----- nvinfo : EIATTR_CBANK_PARAM_SIZE
	.align		4
.L_974:
        /*089c*/ 	.byte	0x03, 0x19
        /*089e*/ 	.short	0x0770


	//----- nvinfo : EIATTR_PARAM_CBANK
	.align		4
        /*08a0*/ 	.byte	0x04, 0x0a
        /*08a2*/ 	.short	(.L_976 - .L_975)
	.align		4
.L_975:
        /*08a4*/ 	.word	index@(.nv.constant0._ZN7cutlass13device_kernelIN5flash11enable_sm90INS1_16FlashAttnBwdSm90INS1_25CollectiveMainloopBwdSm90ILi2ELi2ELi2EN4cute5tupleIJNS5_1CILi1EEES8_S8_EEENS6_IJNS7_ILi96EEENS7_ILi128EEENS7_ILi64EEEEEENS_6half_tEfNS_4arch4Sm90ELb1ELb0ELb1ELb1ELb1ELb1ELb0ELb1ELi2ELi1ELi2ELi2ELb0EEENS1_24CollectiveEpilogueBwdGQAISD_fSG_Li256ELb1ELb1EEENS1_25SingleTileBwdLPTSchedulerILb1ELi128ELb1EEEEEEEEEvNT_6ParamsE)
        /*08a8*/ 	.short	0x0210
        /*08aa*/ 	.short	0x0770


	//----- nvinfo : EIATTR_SW_WAR
	.align		4
.L_976:
        /*08ac*/ 	.byte	0x04, 0x36
        /*08ae*/ 	.short	(.L_978 - .L_977)
.L_977:
        /*08b0*/ 	.word	0x00000008
.L_978:


//--------------------- .nv.info._ZN7cutlass13device_kernelIN5flash22FlashAttnBwdPreprocessIN4cute5tupleIJNS3_1CILi96EEENS5_ILi64EEEEEENS_6half_tEfNS_4arch4Sm90ELb1ELb1EEEEEvNT_6ParamsE --------------------------
	.section	.nv.info._ZN7cutlass13device_kernelIN5flash22FlashAttnBwdPreprocessIN4cute5tupleIJNS3_1CILi96EEENS5_ILi64EEEEEENS_6half_tEfNS_4arch4Sm90ELb1ELb1EEEEEvNT_6ParamsE,"",@"SHT_CUDA_INFO"
	.sectionflags	@""
	.align	4


	//----- nvinfo : EIATTR_CUDA_API_VERSION
	.align		4
        /*0000*/ 	.byte	0x04, 0x37
        /*0002*/ 	.short	(.L_980 - .L_979)
.L_979:
        /*0004*/ 	.word	0x00000082


	//----- nvinfo : EIATTR_KPARAM_INFO
	.align		4
.L_980:
        /*0008*/ 	.byte	0x04, 0x17
        /*000a*/ 	.short	(.L_982 - .L_981)
.L_981:
        /*000c*/ 	.word	0x00000000
        /*0010*/ 	.short	0x0000
        /*0012*/ 	.short	0x0000
        /*0014*/ 	.byte	0x00, 0xf0, 0xc1, 0x03


	//----- nvinfo : EIATTR_SPARSE_MMA_MASK
	.align		4
.L_982:
        /*0018*/ 	.byte	0x03, 0x50
        /*001a*/ 	.short	0x0000


	//----- nvinfo : EIATTR_MAXREG_COUNT
	.align		4
        /*001c*/ 	.byte	0x03, 0x1b
        /*001e*/ 	.short	0x0080


	//----- nvinfo : EIATTR_MERCURY_ISA_VERSION
	.align		4
        /*0020*/ 	.byte	0x03, 0x5f
        /*0022*/ 	.short	0x0101


	//----- nvinfo : EIATTR_COOP_GROUP_MASK_REGIDS
	.align		4
        /*0024*/ 	.byte	0x04, 0x29
        /*0026*/ 	.short	(.L_984 - .L_983)


	//   ....[0]....
.L_983:
        /*0028*/ 	.word	0xffffffff


	//   ....[1]....
        /*002c*/ 	.word	0xffffffff


	//   ....[2]....
        /*0030*/ 	.word	0xffffffff


	//   ....[3]....
        /*0034*/ 	.word	0xffffffff


	//   ....[4]....
        /*0038*/ 	.word	0xffffffff


	//   ....[5]....
        /*003c*/ 	.word	0xffffffff


	//   ....[6]....
        /*0040*/ 	.word	0xffffffff


	//   ....[7]....
        /*0044*/ 	.word	0xffffffff


	//   ....[8]....
        /*0048*/ 	.word	0xffffffff


	//----- nvinfo : EIATTR_COOP_GROUP_INSTR_OFFSETS
	.align		4
.L_984:
        /*004c*/ 	.byte	0x04, 0x28
        /*004e*/ 	.short	(.L_986 - .L_985)


	//   ....[0]....
.L_985:
        /*0050*/ 	.word	0x00001020


	//   ....[1]....
        /*0054*/ 	.word	0x00001030


	//   ....[2]....
        /*0058*/ 	.word	0x00001040


	//   ....[3]....
        /*005c*/ 	.word	0x00001080


	//   ....[4]....
        /*0060*/ 	.word	0x00001090


	//   ....[5]....
        /*0064*/ 	.word	0x000010a0


	//   ....[6]....
        /*0068*/ 	.word	0x000010e0


	//   ....[7]....
        /*006c*/ 	.word	0x00001100


	//   ....[8]....
        /*0070*/ 	.word	0x00001110


	//----- nvinfo : EIATTR_EXIT_INSTR_OFFSETS
	.align		4
.L_986:
        /*0074*/ 	.byte	0x04, 0x1c
        /*0076*/ 	.short	(.L_988 - .L_987)


	//   ....[0]....
.L_987:
        /*0078*/ 	.word	0x000001b0


	//   ....[1]....
        /*007c*/ 	.word	0x00001740


	//   ....[2]....
        /*0080*/ 	.word	0x000017c0


	//----- nvinfo : EIATTR_MAX_THREADS
	.align		4
.L_988:
        /*0084*/ 	.byte	0x04, 0x05
        /*0086*/ 	.short	(.L_990 - .L_989)
.L_989:
        /*0088*/ 	.word	0x00000100
        /*008c*/ 	.word	0x00000001
        /*0090*/ 	.word	0x00000001


	//----- nvinfo : EIATTR_CRS_STACK_SIZE
	.align		4
.L_990:
        /*0094*/ 	.byte	0x04, 0x1e
        /*0096*/ 	.short	(.L_992 - .L_991)
.L_991:
        /*0098*/ 	.word	0x00000000


	//----- nvinfo : EIATTR_CBANK_PARAM_SIZE
	.align		4
.L_992:
        /*009c*/ 	.byte	0x03, 0x19
        /*009e*/ 	.short	0x00f0


	//----- nvinfo : EIATTR_PARAM_CBANK
	.align		4
        /*00a0*/ 	.byte	0x04, 0x0a
        /*00a2*/ 	.short	(.L_994 - .L_993)
	.align		4
.L_993:
        /*00a4*/ 	.word	index@(.nv.constant0._ZN7cutlass13device_kernelIN5flash22FlashAttnBwdPreprocessIN4cute5tupleIJNS3_1CILi96EEENS5_ILi64EEEEEENS_6half_tEfNS_4arch4Sm90ELb1ELb1EEEEEvNT_6ParamsE)
        /*00a8*/ 	.short	0x0210
        /*00aa*/ 	.short	0x00f0


	//----- nvinfo : EIATTR_SW_WAR
	.align		4
.L_994:
        /*00ac*/ 	.byte	0x04, 0x36
        /*00ae*/ 	.short	(.L_996 - .L_995)
.L_995:
        /*00b0*/ 	.word	0x00000008
.L_996:


//--------------------- .nv.callgraph             --------------------------
	.section	.nv.callgraph,"",@"SHT_CUDA_CALLGRAPH"
	.align	4
	.sectionentsize	8
	.align		4
        /*0000*/ 	.word	0x00000000
	.align		4
        /*0004*/ 	.word	0xffffffff
	.align		4
        /*0008*/ 	.word	index@(_ZN7cutlass13device_kernelIN5flash11enable_sm90INS1_16FlashAttnBwdSm90INS1_25CollectiveMainloopBwdSm90ILi2ELi2ELi2EN4cute5tupleIJNS5_1CILi1EEES8_S8_EEENS6_IJNS7_ILi128EEESA_NS7_ILi64EEEEEENS_6half_tEfNS_4arch4Sm90ELb0ELb0ELb1ELb0ELb0ELb1ELb0ELb0ELi2ELi1ELi2ELi2ELb0EEENS1_21CollectiveEpilogueBwdISC_SD_SF_Li256ELb0ELb0ELi1EEENS1_19SingleTileSchedulerILb0ELb0ELb0ELi128EEEEEEEEEvNT_6ParamsE)
	.align		4
        /*000c*/ 	.word	index@(__assertfail)
	.align		4
        /*0010*/ 	.word	index@(_ZN7cutlass13device_kernelIN5flash11enable_sm90INS1_16FlashAttnBwdSm90INS1_25CollectiveMainloopBwdSm90ILi2ELi2ELi2EN4cute5tupleIJNS5_1CILi1EEES8_S8_EEENS6_IJNS7_ILi128EEESA_NS7_ILi64EEEEEENS_6half_tEfNS_4arch4Sm90ELb0ELb0ELb1ELb0ELb1ELb1ELb0ELb0ELi2ELi1ELi2ELi2ELb0EEENS1_21CollectiveEpilogueBwdISC_SD_SF_Li256ELb0ELb0ELi1EEENS1_19SingleTileSchedulerILb0ELb0ELb0ELi128EEEEEEEEEvNT_6ParamsE)
	.align		4
        /*0014*/ 	.word	index@(__assertfail)
	.align		4
        /*0018*/ 	.word	index@(_ZN7cutlass13device_kernelIN5flash11enable_sm90INS1_16FlashAttnBwdSm90INS1_25CollectiveMainloopBwdSm90ILi2ELi2ELi2EN4cute5tupleIJNS5_1CILi1EEES8_S8_EEENS6_IJNS7_ILi128EEESA_NS7_ILi64EEEEEENS_6half_tEfNS_4arch4Sm90ELb0ELb0ELb1ELb0ELb0ELb1ELb0ELb0ELi2ELi1ELi2ELi2ELb0EEENS1_24CollectiveEpilogueBwdGQAISC_fSF_Li256ELb0ELb0EEENS1_19SingleTileSchedulerILb0ELb0ELb0ELi128EEEEEEEEEvNT_6ParamsE)
	.align		4
        /*001c*/ 	.word	index@(__assertfail)
	.align		4
        /*0020*/ 	.word	index@(_ZN7cutlass13device_kernelIN5flash11enable_sm90INS1_16FlashAttnBwdSm90INS1_25CollectiveMainloopBwdSm90ILi2ELi2ELi2EN4cute5tupleIJNS5_1CILi1EEES8_S8_EEENS6_IJNS7_ILi128EEESA_NS7_ILi64EEEEEENS_6half_tEfNS_4arch4Sm90ELb0ELb0ELb1ELb0ELb1ELb1ELb0ELb0ELi2ELi1ELi2ELi2ELb0EEENS1_24CollectiveEpilogueBwdGQAISC_fSF_Li256ELb0ELb1EEENS1_19SingleTileSchedulerILb0ELb0ELb0ELi128EEEEEEEEEvNT_6ParamsE)
	.align		4
        /*0024*/ 	.word	index@(__assertfail)
	.align		4
        /*0028*/ 	.word	index@(_ZN7cutlass13device_kernelIN5flash11enable_sm90INS1_16FlashAttnBwdSm90INS1_25CollectiveMainloopBwdSm90ILi2ELi2ELi2EN4cute5tupleIJNS5_1CILi1EEES8_S8_EEENS6_IJNS7_ILi128EEESA_NS7_ILi64EEEEEENS_6half_tEfNS_4arch4Sm90ELb0ELb0ELb1ELb1ELb0ELb1ELb0ELb0ELi2ELi1ELi2ELi2ELb0EEENS1_21CollectiveEpilogueBwdISC_SD_SF_Li256ELb1ELb0ELi1EEENS1_19SingleTileSchedulerILb1ELb0ELb0ELi128EEEEEEEEEvNT_6ParamsE)
	.align		4
        /*002c*/ 	.word	index@(__assertfail)
	.align		4
        /*0030*/ 	.word	index@(_ZN7cutlass13device_kernelIN5flash11enable_sm90INS1_16FlashAttnBwdSm90INS1_25CollectiveMainloopBwdSm90ILi2ELi2ELi2EN4cute5tupleIJNS5_1CILi1EEES8_S8_EEENS6_IJNS7_ILi128EEESA_NS7_ILi64EEEEEENS_6half_tEfNS_4arch4Sm90ELb0ELb0ELb1ELb1ELb1ELb1ELb0ELb0ELi2ELi1ELi2ELi2ELb0EEENS1_21CollectiveEpilogueBwdISC_SD_SF_Li256ELb1ELb0ELi1EEENS1_19SingleTileSchedulerILb1ELb0ELb0ELi128EEEEEEEEEvNT_6ParamsE)
	.align		4
        /*0034*/ 	.word	index@(__assertfail)
	.align		4
        /*0038*/ 	.word	index@(_ZN7cutlass13device_kernelIN5flash11enable_sm90INS1_16FlashAttnBwdSm90INS1_25CollectiveMainloopBwdSm90ILi2ELi2ELi2EN4cute5tupleIJNS5_1CILi1EEES8_S8_EEENS6_IJNS7_ILi128EEESA_NS7_ILi64EEEEEENS_6half_tEfNS_4arch4Sm90ELb0ELb0ELb1ELb1ELb0ELb1ELb0ELb0ELi2ELi1ELi2ELi2ELb0EEENS1_24CollectiveEpilogueBwdGQAISC_fSF_Li256ELb1ELb0EEENS1_19SingleTileSchedulerILb1ELb0ELb0ELi128EEEEEEEEEvNT_6ParamsE)
	.align		4
        /*003c*/ 	.word	index@(__assertfail)
	.align		4
        /*0040*/ 	.word	index@(_ZN7cutlass13device_kernelIN5flash11enable_sm90INS1_16FlashAttnBwdSm90INS1_25CollectiveMainloopBwdSm90ILi2ELi2ELi2EN4cute5tupleIJNS5_1CILi1EEES8_S8_EEENS6_IJNS7_ILi128EEESA_NS7_ILi64EEEEEENS_6half_tEfNS_4arch4Sm90ELb0ELb0ELb1ELb1ELb1ELb1ELb0ELb0ELi2ELi1ELi2ELi2ELb0EEENS1_24CollectiveEpilogueBwdGQAISC_fSF_Li256ELb1ELb1EEENS1_19SingleTileSchedulerILb1ELb0ELb0ELi128EEEEEEEEEvNT_6ParamsE)
	.align		4
        /*0044*/ 	.word	index@(__assertfail)
	.align		4
        /*0048*/ 	.word	index@(_ZN7cutlass13device_kernelIN5flash11enable_sm90INS1_16FlashAttnBwdSm90INS1_25CollectiveMainloopBwdSm90ILi2ELi2ELi2EN4cute5tupleIJNS5_1CILi1EEES8_S8_EEENS6_IJNS7_ILi128EEESA_NS7_ILi64EEEEEENS_6half_tEfNS_4arch4Sm90ELb0ELb1ELb1ELb0ELb0ELb1ELb0ELb0ELi2ELi1ELi2ELi2ELb0EEENS1_21CollectiveEpilogueBwdISC_SD_SF_Li256ELb0ELb0ELi1EEENS1_19SingleTileSchedulerILb0ELb0ELb0ELi128EEEEEEEEEvNT_6ParamsE)
	.align		4
        /*004c*/ 	.word	index@(__assertfail)
	.align		4
        /*0050*/ 	.word	index@(_ZN7cutlass13device_kernelIN5flash11enable_sm90INS1_16FlashAttnBwdSm90INS1_25CollectiveMainloopBwdSm90ILi2ELi2ELi2EN4cute5tupleIJNS5_1CILi1EEES8_S8_EEENS6_IJNS7_ILi128EEESA_NS7_ILi64EEEEEENS_6half_tEfNS_4arch4Sm90ELb0ELb1ELb1ELb0ELb1ELb1ELb0ELb0ELi2ELi1ELi2ELi2ELb0EEENS1_21CollectiveEpilogueBwdISC_SD_SF_Li256ELb0ELb0ELi1EEENS1_19SingleTileSchedulerILb0ELb0ELb0ELi128EEEEEEEEEvNT_6ParamsE)
	.align		4
        /*0054*/ 	.word	index@(__assertfail)
	.align		4
        /*0058*/ 	.word	index@(_ZN7cutlass13device_kernelIN5flash11enable_sm90INS1_16FlashAttnBwdSm90INS1_25CollectiveMainloopBwdSm90ILi2ELi2ELi2EN4cute5tupleIJNS5_1CILi1EEES8_S8_EEENS6_IJNS7_ILi128EEESA_NS7_ILi64EEEEEENS_6half_tEfNS_4arch4Sm90ELb0ELb1ELb1ELb0ELb0ELb1ELb0ELb0ELi2ELi1ELi2ELi2ELb0EEENS1_24CollectiveEpilogueBwdGQAISC_fSF_Li256ELb0ELb0EEENS1_19SingleTileSchedulerILb0ELb0ELb0ELi128EEEEEEEEEvNT_6ParamsE)
	.align		4
        /*005c*/ 	.word	index@(__assertfail)
	.align		4
        /*0060*/ 	.word	index@(_ZN7cutlass13device_kernelIN5flash11enable_sm90INS1_16FlashAttnBwdSm90INS1_25CollectiveMainloopBwdSm90ILi2ELi2ELi2EN4cute5tupleIJNS5_1CILi1EEES8_S8_EEENS6_IJNS7_ILi128EEESA_NS7_ILi64EEEEEENS_6half_tEfNS_4arch4Sm90ELb0ELb1ELb1ELb0ELb1ELb1ELb0ELb0ELi2ELi1ELi2ELi2ELb0EEENS1_24CollectiveEpilogueBwdGQAISC_fSF_Li256ELb0ELb1EEENS1_19SingleTileSchedulerILb0ELb0ELb0ELi128EEEEEEEEEvNT_6ParamsE)
	.align		4
        /*0064*/ 	.word	index@(__assertfail)
	.align		4
        /*0068*/ 	.word	index@(_ZN7cutlass13device_kernelIN5flash11enable_sm90INS1_16FlashAttnBwdSm90INS1_25CollectiveMainloopBwdSm90ILi2ELi2ELi2EN4cute5tupleIJNS5_1CILi1EEES8_S8_EEENS6_IJNS7_ILi128EEESA_NS7_ILi64EEEEEENS_6half_tEfNS_4arch4Sm90ELb0ELb1ELb1ELb1ELb0ELb1ELb0ELb0ELi2ELi1ELi2ELi2ELb0EEENS1_21CollectiveEpilogueBwdISC_SD_SF_Li256ELb1ELb0ELi1EEENS1_19SingleTileSchedulerILb1ELb0ELb0ELi128EEEEEEEEEvNT_6ParamsE)
	.align		4
        /*006c*/ 	.word	index@(__assertfail)
	.align		4
        /*0070*/ 	.word	index@(_ZN7cutlass13device_kernelIN5flash11enable_sm90INS1_16FlashAttnBwdSm90INS1_25CollectiveMainloopBwdSm90ILi2ELi2ELi2EN4cute5tupleIJNS5_1CILi1EEES8_S8_EEENS6_IJNS7_ILi128EEESA_NS7_ILi64EEEEEENS_6half_tEfNS_4arch4Sm90ELb0ELb1ELb1ELb1ELb1ELb1ELb0ELb0ELi2ELi1ELi2ELi2ELb0EEENS1_21CollectiveEpilogueBwdISC_SD_SF_Li256ELb1ELb0ELi1EEENS1_19SingleTileSchedulerILb1ELb0ELb0ELi128EEEEEEEEEvNT_6ParamsE)
	.align		4
        /*0074*/ 	.word	index@(__assertfail)
	.align		4
        /*0078*/ 	.word	index@(_ZN7cutlass13device_kernelIN5flash11enable_sm90INS1_16FlashAttnBwdSm90INS1_25CollectiveMainloopBwdSm90ILi2ELi2ELi2EN4cute5tupleIJNS5_1CILi1EEES8_S8_EEENS6_IJNS7_ILi128EEESA_NS7_ILi64EEEEEENS_6half_tEfNS_4arch4Sm90ELb0ELb1ELb1ELb1ELb0ELb1ELb0ELb0ELi2ELi1ELi2ELi2ELb0EEENS1_24CollectiveEpilogueBwdGQAISC_fSF_Li256ELb1ELb0EEENS1_19SingleTileSchedulerILb1ELb0ELb0ELi128EEEEEEEEEvNT_6ParamsE)
	.align		4
        /*007c*/ 	.word	index@(__assertfail)
	.align		4
        /*0080*/ 	.word	index@(_ZN7cutlass13device_kernelIN5flash11enable_sm90INS1_16FlashAttnBwdSm90INS1_25CollectiveMainloopBwdSm90ILi2ELi2ELi2EN4cute5tupleIJNS5_1CILi1EEES8_S8_EEENS6_IJNS7_ILi128EEESA_NS7_ILi64EEEEEENS_6half_tEfNS_4arch4Sm90ELb0ELb1ELb1ELb1ELb1ELb1ELb0ELb0ELi2ELi1ELi2ELi2ELb0EEENS1_24CollectiveEpilogueBwdGQAISC_fSF_Li256ELb1ELb1EEENS1_19SingleTileSchedulerILb1ELb0ELb0ELi128EEEEEEEEEvNT_6ParamsE)
	.align		4
        /*0084*/ 	.word	index@(__assertfail)
	.align		4
        /*0088*/ 	.word	index@(_ZN7cutlass13device_kernelIN5flash11enable_sm90INS1_16FlashAttnBwdSm90INS1_25CollectiveMainloopBwdSm90ILi2ELi2ELi2EN4cute5tupleIJNS5_1CILi1EEES8_S8_EEENS6_IJNS7_ILi96EEENS7_ILi128EEENS7_ILi64EEEEEENS_6half_tEfNS_4arch4Sm90ELb1ELb0ELb1ELb0ELb0ELb1ELb0ELb1ELi2ELi1ELi2ELi2ELb0EEENS1_21CollectiveEpilogueBwdISD_SE_SG_Li256ELb0ELb0ELi1EEENS1_25SingleTileBwdLPTSchedulerILb0ELi128ELb0EEEEEEEEEvNT_6ParamsE)
	.align		4
        /*008c*/ 	.word	index@(__assertfail)
	.align		4
        /*0090*/ 	.word	index@(_ZN7cutlass13device_kernelIN5flash11enable_sm90INS1_16FlashAttnBwdSm90INS1_25CollectiveMainloopBwdSm90ILi2ELi2ELi2EN4cute5tupleIJNS5_1CILi1EEES8_S8_EEENS6_IJNS7_ILi96EEENS7_ILi128EEENS7_ILi64EEEEEENS_6half_tEfNS_4arch4Sm90ELb1ELb0ELb1ELb0ELb1ELb1ELb0ELb1ELi2ELi1ELi2ELi2ELb0EEENS1_21CollectiveEpilogueBwdISD_SE_SG_Li256ELb0ELb0ELi1EEENS1_25SingleTileBwdLPTSchedulerILb0ELi128ELb1EEEEEEEEEvNT_6ParamsE)
	.align		4
        /*0094*/ 	.word	index@(__assertfail)
	.align		4
        /*0098*/ 	.word	index@(_ZN7cutlass13device_kernelIN5flash11enable_sm90INS1_16FlashAttnBwdSm90INS1_25CollectiveMainloopBwdSm90ILi2ELi2ELi2EN4cute5tupleIJNS5_1CILi1EEES8_S8_EEENS6_IJNS7_ILi96EEENS7_ILi128EEENS7_ILi64EEEEEENS_6half_tEfNS_4arch4Sm90ELb1ELb0ELb1ELb0ELb0ELb1ELb0ELb1ELi2ELi1ELi2ELi2ELb0EEENS1_24CollectiveEpilogueBwdGQAISD_fSG_Li256ELb0ELb0EEENS1_25SingleTileBwdLPTSchedulerILb0ELi128ELb0EEEEEEEEEvNT_6ParamsE)
	.align		4
        /*009c*/ 	.word	index@(__assertfail)
	.align		4
        /*00a0*/ 	.word	index@(_ZN7cutlass13device_kernelIN5flash11enable_sm90INS1_16FlashAttnBwdSm90INS1_25CollectiveMainloopBwdSm90ILi2ELi2ELi2EN4cute5tupleIJNS5_1CILi1EEES8_S8_EEENS6_IJNS7_ILi96EEENS7_ILi128EEENS7_ILi64EEEEEENS_6half_tEfNS_4arch4Sm90ELb1ELb0ELb1ELb0ELb1ELb1ELb0ELb1ELi2ELi1ELi2ELi2ELb0EEENS1_24CollectiveEpilogueBwdGQAISD_fSG_Li256ELb0ELb1EEENS1_25SingleTileBwdLPTSchedulerILb0ELi128ELb1EEEEEEEEEvNT_6ParamsE)
	.align		4
        /*00a4*/ 	.word	index@(__assertfail)
	.align		4
        /*00a8*/ 	.word	index@(_ZN7cutlass13device_kernelIN5flash11enable_sm90INS1_16FlashAttnBwdSm90INS1_25CollectiveMainloopBwdSm90ILi2ELi2ELi2EN4cute5tupleIJNS5_1CILi1EEES8_S8_EEENS6_IJNS7_ILi96EEENS7_ILi128EEENS7_ILi64EEEEEENS_6half_tEfNS_4arch4Sm90ELb1ELb0ELb1ELb1ELb0ELb1ELb0ELb1ELi2ELi1ELi2ELi2ELb0EEENS1_21CollectiveEpilogueBwdISD_SE_SG_Li256ELb1ELb0ELi1EEENS1_25SingleTileBwdLPTSchedulerILb1ELi128ELb0EEEEEEEEEvNT_6ParamsE)
	.align		4
        /*00ac*/ 	.word	index@(__assertfail)
	.align		4
        /*00b0*/ 	.word	index@(_ZN7cutlass13device_kernelIN5flash11enable_sm90INS1_16FlashAttnBwdSm90INS1_25CollectiveMainloopBwdSm90ILi2ELi2ELi2EN4cute5tupleIJNS5_1CILi1EEES8_S8_EEENS6_IJNS7_ILi96EEENS7_ILi128EEENS7_ILi64EEEEEENS_6half_tEfNS_4arch4Sm90ELb1ELb0ELb1ELb1ELb1ELb1ELb0ELb1ELi2ELi1ELi2ELi2ELb0EEENS1_21CollectiveEpilogueBwdISD_SE_SG_Li256ELb1ELb0ELi1EEENS1_25SingleTileBwdLPTSchedulerILb1ELi128ELb1EEEEEEEEEvNT_6ParamsE)
	.align		4
        /*00b4*/ 	.word	index@(__assertfail)
	.align		4
        /*00b8*/ 	.word	index@(_ZN7cutlass13device_kernelIN5flash11enable_sm90INS1_16FlashAttnBwdSm90INS1_25CollectiveMainloopBwdSm90ILi2ELi2ELi2EN4cute5tupleIJNS5_1CILi1EEES8_S8_EEENS6_IJNS7_ILi96EEENS7_ILi128EEENS7_ILi64EEEEEENS_6half_tEfNS_4arch4Sm90ELb1ELb0ELb1ELb1ELb0ELb1ELb0ELb1ELi2ELi1ELi2ELi2ELb0EEENS1_24CollectiveEpilogueBwdGQAISD_fSG_Li256ELb1ELb0EEENS1_25SingleTileBwdLPTSchedulerILb1ELi128ELb0EEEEEEEEEvNT_6ParamsE)
	.align		4
        /*00bc*/ 	.word	index@(__assertfail)
	.align		4
        /*00c0*/ 	.word	index@(_ZN7cutlass13device_kernelIN5flash11enable_sm90INS1_16FlashAttnBwdSm90INS1_25CollectiveMainloopBwdSm90ILi2ELi2ELi2EN4cute5tupleIJNS5_1CILi1EEES8_S8_EEENS6_IJNS7_ILi96EEENS7_ILi128EEENS7_ILi64EEEEEENS_6half_tEfNS_4arch4Sm90ELb1ELb0ELb1ELb1ELb1ELb1ELb0ELb1ELi2ELi1ELi2ELi2ELb0EEENS1_24CollectiveEpilogueBwdGQAISD_fSG_Li256ELb1ELb1EEENS1_25SingleTileBwdLPTSchedulerILb1ELi128ELb1EEEEEEEEEvNT_6ParamsE)
	.align		4
        /*00c4*/ 	.word	index@(__assertfail)
	.align		4
        /*00c8*/ 	.word	0x00000000
	.align		4
        /*00cc*/ 	.word	0xfffffffe
	.align		4
        /*00d0*/ 	.word	0x00000000
	.align		4
        /*00d4*/ 	.word	0xfffffffd
	.align		4
        /*00d8*/ 	.word	0x00000000
	.align		4
        /*00dc*/ 	.word	0xfffffffc


//--------------------- .nv.constant4             --------------------------
	.section	.nv.constant4,"a",@progbits
	.align	8
	.align		8
.nv.constant4:
        /*0000*/ 	.dword	__assertfail
	.align		8
        /*0008*/ 	.dword	__unnamed_1
	.align		8
        /*0010*/ 	.dword	__unnamed_2
	.align		8
        /*0018*/ 	.dword	__unnamed_3
	.align		8
        /*0020*/ 	.dword	__unnamed_4
	.align		8
        /*0028*/ 	.dword	__unnamed_5
	.align		8
        /*0030*/ 	.dword	__unnamed_6
	.align		8
        /*0038*/ 	.dword	_ZN73_INTERNAL_d9ee66f6_37_flash_bwd_hdim64_fp16_softcap_sm90_cu_93b96ec2_33704cuda3std3__45__cpo5beginE
	.align		8
        /*0040*/ 	.dword	_ZN73_INTERNAL_d9ee66f6_37_flash_bwd_hdim64_fp16_softcap_sm90_cu_93b96ec2_33704cuda3std3__45__cpo3endE
	.align		8
        /*0048*/ 	.dword	_ZN73_INTERNAL_d9ee66f6_37_flash_bwd_hdim64_fp16_softcap_sm90_cu_93b96ec2_33704cuda3std3__45__cpo6cbeginE
	.align		8
        /*0050*/ 	.dword	_ZN73_INTERNAL_d9ee66f6_37_flash_bwd_hdim64_fp16_softcap_sm90_cu_93b96ec2_33704cuda3std3__45__cpo4cendE
	.align		8
        /*0058*/ 	.dword	_ZN73_INTERNAL_d9ee66f6_37_flash_bwd_hdim64_fp16_softcap_sm90_cu_93b96ec2_33704cuda3std3__475_GLOBAL__N__d9ee66f6_37_flash_bwd_hdim64_fp16_softcap_sm90_cu_93b96ec2_33706ignoreE
	.align		8
        /*0060*/ 	.dword	_ZN73_INTERNAL_d9ee66f6_37_flash_bwd_hdim64_fp16_softcap_sm90_cu_93b96ec2_33704cuda3std3__419piecewise_constructE
	.align		8
        /*0068*/ 	.dword	_ZN73_INTERNAL_d9ee66f6_37_flash_bwd_hdim64_fp16_softcap_sm90_cu_93b96ec2_33704cuda3std3__48in_placeE
	.align		8
        /*0070*/ 	.dword	_ZN73_INTERNAL_d9ee66f6_37_flash_bwd_hdim64_fp16_softcap_sm90_cu_93b96ec2_33704cuda3std6ranges3__45__cpo4swapE
	.align		8
        /*0078*/ 	.dword	_ZN73_INTERNAL_d9ee66f6_37_flash_bwd_hdim64_fp16_softcap_sm90_cu_93b96ec2_33704cuda3std6ranges3__45__cpo9iter_moveE
	.align		8
        /*0080*/ 	.dword	_ZN73_INTERNAL_d9ee66f6_37_flash_bwd_hdim64_fp16_softcap_sm90_cu_93b96ec2_33704cute7productE
	.align		8
        /*0088*/ 	.dword	_ZN73_INTERNAL_d9ee66f6_37_flash_bwd_hdim64_fp16_softcap_sm90_cu_93b96ec2_33704cute1_E
	.align		8
        /*0090*/ 	.dword	$str$23
	.align		8
        /*0098*/ 	.dword	$str$24


//--------------------- .text._ZN7cutlass13device_kernelIN5flash11enable_sm90INS1_16FlashAttnBwdSm90INS1_25CollectiveMainloopBwdSm90ILi2ELi2ELi2EN4cute5tupleIJNS5_1CILi1EEES8_S8_EEENS6_IJNS7_ILi128EEESA_NS7_ILi64EEEEEENS_6half_tEfNS_4arch4Sm90ELb0ELb0ELb1ELb0ELb0ELb1ELb0ELb0ELi2ELi1ELi2ELi2ELb0EEENS1_21CollectiveEpilogueBwdISC_SD_SF_Li256ELb0ELb0ELi1EEENS1_19SingleTileSchedulerILb0ELb0ELb0ELi128EEEEEEEEEvNT_6ParamsE --------------------------
	.section	.text._ZN7cutlass13device_kernelIN5flash11enable_sm90INS1_16FlashAttnBwdSm90INS1_25CollectiveMainloopBwdSm90ILi2ELi2ELi2EN4cute5tupleIJNS5_1CILi1EEES8_S8_EEENS6_IJNS7_ILi128EEESA_NS7_ILi64EEEEEENS_6half_tEfNS_4arch4Sm90ELb0ELb0ELb1ELb0ELb0ELb1ELb0ELb0ELi2ELi1ELi2ELi2ELb0EEENS1_21CollectiveEpilogueBwdISC_SD_SF_Li256ELb0ELb0ELi1EEENS1_19SingleTileSchedulerILb0ELb0ELb0ELi128EEEEEEEEEvNT_6ParamsE,"ax",@progbits
	.align	128
.text._ZN7cutlass13device_kernelIN5flash11enable_sm90INS1_16FlashAttnBwdSm90INS1_25CollectiveMainloopBwdSm90ILi2ELi2ELi2EN4cute5tupleIJNS5_1CILi1EEES8_S8_EEENS6_IJNS7_ILi128EEESA_NS7_ILi64EEEEEENS_6half_tEfNS_4arch4Sm90ELb0ELb0ELb1ELb0ELb0ELb1ELb0ELb0ELi2ELi1ELi2ELi2ELb0EEENS1_21CollectiveEpilogueBwdISC_SD_SF_Li256ELb0ELb0ELi1EEENS1_19SingleTileSchedulerILb0ELb0ELb0ELi128EEEEEEEEEvNT_6ParamsE:
        .type           _ZN7cutlass13device_kernelIN5flash11enable_sm90INS1_16FlashAttnBwdSm90INS1_25CollectiveMainloopBwdSm90ILi2ELi2ELi2EN4cute5tupleIJNS5_1CILi1EEES8_S8_EEENS6_IJNS7_ILi128EEESA_NS7_ILi64EEEEEENS_6half_tEfNS_4arch4Sm90ELb0ELb0ELb1ELb0ELb0ELb1ELb0ELb0ELi2ELi1ELi2ELi2ELb0EEENS1_21CollectiveEpilogueBwdISC_SD_SF_Li256ELb0ELb0ELi1EEENS1_19SingleTileSchedulerILb0ELb0ELb0ELi128EEEEEEEEEvNT_6ParamsE,@function
        .size           _ZN7cutlass13device_kernelIN5flash11enable_sm90INS1_16FlashAttnBwdSm90INS1_25CollectiveMainloopBwdSm90ILi2ELi2ELi2EN4cute5tupleIJNS5_1CILi1EEES8_S8_EEENS6_IJNS7_ILi128EEESA_NS7_ILi64EEEEEENS_6half_tEfNS_4arch4Sm90ELb0ELb0ELb1ELb0ELb0ELb1ELb0ELb0ELi2ELi1ELi2ELi2ELb0EEENS1_21CollectiveEpilogueBwdISC_SD_SF_Li256ELb0ELb0ELi1EEENS1_19SingleTileSchedulerILb0ELb0ELb0ELi128EEEEEEEEEvNT_6ParamsE,(.L_x_3718 - _ZN7cutlass13device_kernelIN5flash11enable_sm90INS1_16FlashAttnBwdSm90INS1_25CollectiveMainloopBwdSm90ILi2ELi2ELi2EN4cute5tupleIJNS5_1CILi1EEES8_S8_EEENS6_IJNS7_ILi128EEESA_NS7_ILi64EEEEEENS_6half_tEfNS_4arch4Sm90ELb0ELb0ELb1ELb0ELb0ELb1ELb0ELb0ELi2ELi1ELi2ELi2ELb0EEENS1_21CollectiveEpilogueBwdISC_SD_SF_Li256ELb0ELb0ELi1EEENS1_19SingleTileSchedulerILb0ELb0ELb0ELi128EEEEEEEEEvNT_6ParamsE)
        .other          _ZN7cutlass13device_kernelIN5flash11enable_sm90INS1_16FlashAttnBwdSm90INS1_25CollectiveMainloopBwdSm90ILi2ELi2ELi2EN4cute5tupleIJNS5_1CILi1EEES8_S8_EEENS6_IJNS7_ILi128EEESA_NS7_ILi64EEEEEENS_6half_tEfNS_4arch4Sm90ELb0ELb0ELb1ELb0ELb0ELb1ELb0ELb0ELi2ELi1ELi2ELi2ELb0EEENS1_21CollectiveEpilogueBwdISC_SD_SF_Li256ELb0ELb0ELi1EEENS1_19SingleTileSchedulerILb0ELb0ELb0ELi128EEEEEEEEEvNT_6ParamsE,@"STO_CUDA_ENTRY STV_DEFAULT"
_ZN7cutlass13device_kernelIN5flash11enable_sm90INS1_16FlashAttnBwdSm90INS1_25CollectiveMainloopBwdSm90ILi2ELi2ELi2EN4cute5tupleIJNS5_1CILi1EEES8_S8_EEENS6_IJNS7_ILi128EEESA_NS7_ILi64EEEEEENS_6half_tEfNS_4arch4Sm90ELb0ELb0ELb1ELb0ELb0ELb1ELb0ELb0ELi2ELi1ELi2ELi2ELb0EEENS1_21CollectiveEpilogueBwdISC_SD_SF_Li256ELb0ELb0ELi1EEENS1_19SingleTileSchedulerILb0ELb0ELb0ELi128EEEEEEEEEvNT_6ParamsE:
[----:B------:R-:W1:Y:S02]  /*0000*/  LDC R1, c[0x0][0x28] ;  /* 0x00000a00ff017b82 */ /* 0x000e640000000800 */
[----:B-1----:R-:W-:Y:S01]  /*0010*/  VIADD R1, R1, 0xffffff48 ;  /* 0xffffff4801017836 */ /* 0x002fe20000000000 */
[----:B------:R-:W1:Y:S01]  /*0020*/  S2R R3, SR_TID.X ;  /* 0x0000000000037919 */ /* 0x000e620000002100 */
[----:B------:R-:W-:Y:S01]  /*0030*/  ELECT P0, URZ, PT ;  /* 0x00000000003f782f */ /* 0x000fe20003800000 */
[----:B------:R-:W-:Y:S01]  /*0040*/  BSSY B0, `(.L_x_0) ;  /* 0x0000019000007945 */ /* 0x000fe20003800000 */
[----:B-1----:R-:W-:-:S05]  /*0050*/  SHF.R.U32.HI R0, RZ, 0x5, R3 ;  /* 0x00000005ff007819 */ /* 0x002fca0000011603 */
[----:B------:R-:W1:Y:S02]  /*0060*/  SHFL.IDX PT, R2, R0, RZ, 0x1f ;  /* 0x00001fff00027589 */ /* 0x000e6400000e0000 */
[----:B-1----:R-:W-:-:S13]  /*0070*/  ISETP.EQ.AND P0, PT, R2, RZ, P0 ;  /* 0x000000ff0200720c */ /* 0x002fda0000702270 */
[----:B------:R-:W-:Y:S05]  /*0080*/  @!P0 BRA `(.L_x_1) ;  /* 0x0000000000508947 */ /* 0x000fea0003800000 */
[----:B------:R-:W-:Y:S02]  /*0090*/  ULDC.64 UR4, c[0x0][0x198] ;  /* 0x0000660000047ab9 */ /* 0x000fe40000000a00 */
[----:B------:R-:W-:Y:S02]  /*00a0*/  UIADD3 UR6, UP0, UR4, 0xf0, URZ ;  /* 0x000000f004067890 */ /* 0x000fe4000ff1e03f */
[----:B------:R-:W-:Y:S02]  /*00b0*/  UIADD3 UR8, UP1, UR4, 0x1f0, URZ ;  /* 0x000001f004087890 */ /* 0x000fe4000ff3e03f */
[----:B------:R-:W-:Y:S02]  /*00c0*/  UIADD3 UR10, UP2, UR4, 0x2f0, URZ ;  /* 0x000002f0040a7890 */ /* 0x000fe4000ff5e03f */
[----:B------:R-:W-:Y:S02]  /*00d0*/  UIADD3 UR12, UP3, UR4, 0x3f0, URZ ;  /* 0x000003f0040c7890 */ /* 0x000fe4000ff7e03f */
[----:B------:R-:W-:-:S02]  /*00e0*/  UIADD3 UR14, UP4, UR4, 0x670, URZ ;  /* 0x00000670040e7890 */ /* 0x000fc4000ff9e03f */
[----:B------:R-:W-:Y:S02]  /*00f0*/  UIADD3.X UR7, URZ, UR5, URZ, UP0, !UPT ;  /* 0x000000053f077290 */ /* 0x000fe400087fe43f */
[----:B------:R-:W-:Y:S02]  /*0100*/  UIADD3 UR4, UP5, UR4, 0x770, URZ ;  /* 0x0000077004047890 */ /* 0x000fe4000ffbe03f */
[----:B------:R-:W-:Y:S02]  /*0110*/  UIADD3.X UR9, URZ, UR5, URZ, UP1, !UPT ;  /* 0x000000053f097290 */ /* 0x000fe40008ffe43f */
[----:B------:R-:W-:Y:S02]  /*0120*/  UIADD3.X UR11, URZ, UR5, URZ, UP2, !UPT ;  /* 0x000000053f0b7290 */ /* 0x000fe400097fe43f */
[----:B------:R-:W-:Y:S01]  /*0130*/  UIADD3.X UR13, URZ, UR5, URZ, UP3, !UPT ;  /* 0x000000053f0d7290 */ /* 0x000fe20009ffe43f */
[----:B------:R1:W-:Y:S01]  /*0140*/  UTMACCTL.PF [UR6] ;  /* 0x00000000060079b9 */ /* 0x0003e20008040000 */
[----:B------:R-:W-:-:S03]  /*0150*/  UIADD3.X UR15, URZ, UR5, URZ, UP4, !UPT ;  /* 0x000000053f0f7290 */ /* 0x000fc6000a7fe43f */
[----:B------:R1:W-:Y:S01]  /*0160*/  UTMACCTL.PF [UR8] ;  /* 0x00000000080079b9 */ /* 0x0003e20008040000 */
[----:B------:R-:W-:Y:S01]  /*0170*/  UIADD3.X UR5, URZ, UR5, URZ, UP5, !UPT ;  /* 0x000000053f057290 */ /* 0x000fe2000affe43f */
[----:B------:R1:W-:Y:S02]  /*0180*/  UTMACCTL.PF [UR10] ;  /* 0x000000000a0079b9 */ /* 0x0003e40008040000 */
[----:B------:R1:W-:Y:S02]  /*0190*/  UTMACCTL.PF [UR12] ;  /* 0x000000000c0079b9 */ /* 0x0003e40008040000 */
[----:B------:R1:W-:Y:S04]  /*01a0*/  UTMACCTL.PF [UR14] ;  /* 0x000000000e0079b9 */ /* 0x0003e80008040000 */
[----:B------:R1:W-:Y:S02]  /*01b0*/  UTMACCTL.PF [UR4] ;  /* 0x00000000040079b9 */ /* 0x0003e40008040000 */
[----:B-1----:R-:W-:Y:S01]  /*01c0*/  NOP ;  /* 0x0000000000007918 */ /* 0x002fe20000000000 */
.L_x_1:
[----:B------:R-:W-:Y:S05]  /*01d0*/  BSYNC B0 ;  /* 0x0000000000007941 */ /* 0x000fea0003800000 */
.L_x_0:
[----:B------:R-:W-:Y:S01]  /*01e0*/  VOTEU.ANY UP0, P0 ;  /* 0x00000000003f7886 */ /* 0x000fe20000000100 */
[----:B------:R-:W1:Y:S01]  /*01f0*/  SHFL.IDX PT, R2, R0, RZ, 0x1f ;  /* 0x00001fff00027589 */ /* 0x000e6200000e0000 */
[----:B------:R-:W-:Y:S01]  /*0200*/  UMOV UR4, 0x1 ;  /* 0x0000000100047882 */ /* 0x000fe20000000000 */
[----:B------:R-:W-:Y:S02]  /*0210*/  SHF.R.U32.HI R3, RZ, 0x7, R3 ;  /* 0x00000007ff037819 */ /* 0x000fe40000011603 */
[----:B------:R-:W2:Y:S01]  /*0220*/  @UP0 S2UR UR7, SR_CgaCtaId ;  /* 0x00000000000709c3 */ /* 0x000ea20000008800 */
[----:B------:R-:W-:Y:S01]  /*0230*/  @UP0 UMOV UR6, 0x400 ;  /* 0x0000040000060882 */ /* 0x000fe20000000000 */
[----:B------:R-:W-:-:S04]  /*0240*/  @UP0 UIADD3 UR4, -UR4, 0x100000, URZ ;  /* 0x0010000004040890 */ /* 0x000fc8000fffe13f */
[----:B------:R-:W-:Y:S02]  /*0250*/  @UP0 USHF.L.U32 UR5, UR4, 0xb, URZ ;  /* 0x0000000b04050899 */ /* 0x000fe4000800063f */
[----:B------:R-:W-:Y:S01]  /*0260*/  @UP0 USHF.L.U32 UR4, UR4, 0x1, URZ ;  /* 0x0000000104040899 */ /* 0x000fe2000800063f */
[----:B-1----:R-:W-:Y:S02]  /*0270*/  ISETP.NE.AND P1, PT, R2, RZ, PT ;  /* 0x000000ff0200720c */ /* 0x002fe40003f25270 */
[----:B------:R1:W3:Y:S01]  /*0280*/  SHFL.IDX PT, R2, R3, RZ, 0x1f ;  /* 0x00001fff03027589 */ /* 0x0002e200000e0000 */
[----:B--2---:R-:W-:Y:S01]  /*0290*/  @UP0 ULEA UR6, UR7, UR6, 0x18 ;  /* 0x0000000607060291 */ /* 0x004fe2000f8ec03f */
[----:B------:R-:W-:Y:S02]  /*02a0*/  VOTEU.ANY UP0, P0 ;  /* 0x00000000003f7886 */ /* 0x000fe40000000100 */
[----:B------:R-:W2:Y:S09]  /*02b0*/  FENCE.VIEW.ASYNC.S ;  /* 0x00000000000073c6 */ /* 0x000eb20000000000 */
[----:B--2---:R1:W2:Y:S02]  /*02c0*/  @UP0 SYNCS.EXCH.64 URZ, [UR6+0x30c00], UR4 ;  /* 0x030c0004063f05b2 */ /* 0x0042a40008000100 */
[----:B-1----:R-:W-:Y:S05]  /*02d0*/  @P1 BRA `(.L_x_2) ;  /* 0x0000000000481947 */ /* 0x002fea0003800000 */
[----:B------:R-:W1:Y:S01]  /*02e0*/  S2UR UR5, SR_CgaCtaId ;  /* 0x00000000000579c3 */ /* 0x000e620000008800 */
[----:B------:R-:W-:Y:S01]  /*02f0*/  UMOV UR4, 0x400 ;  /* 0x0000040000047882 */ /* 0x000fe20000000000 */
[----:B------:R-:W-:Y:S01]  /*0300*/  UMOV UR6, 0x1 ;  /* 0x0000000100067882 */ /* 0x000fe20000000000 */
[----:B------:R-:W-:Y:S01]  /*0310*/  UMOV UR9, 0x100 ;  /* 0x0000010000097882 */ /* 0x000fe20000000000 */
[----:B------:R-:W-:-:S04]  /*0320*/  UIADD3 UR6, -UR6, 0x100000, URZ ;  /* 0x0010000006067890 */ /* 0x000fc8000fffe13f */
[----:B------:R-:W-:Y:S02]  /*0330*/  USHF.L.U32 UR7, UR6, 0xb, URZ ;  /* 0x0000000b06077899 */ /* 0x000fe4000800063f */
[----:B------:R-:W-:Y:S01]  /*0340*/  USHF.L.U32 UR6, UR6, 0x1, URZ ;  /* 0x0000000106067899 */ /* 0x000fe2000800063f */
[----:B------:R-:W-:Y:S01]  /*0350*/  ELECT P0, URZ, PT ;  /* 0x00000000003f782f */ /* 0x000fe20003800000 */
[----:B-1----:R-:W-:Y:S02]  /*0360*/  ULEA UR8, UR5, UR4, 0x18 ;  /* 0x0000000405087291 */ /* 0x002fe4000f8ec03f */
[----:B------:R-:W-:-:S04]  /*0370*/  UIADD3 UR4, -UR9, 0x100000, URZ ;  /* 0x0010000009047890 */ /* 0x000fc8000fffe13f */
[----:B------:R-:W-:Y:S02]  /*0380*/  USHF.L.U32 UR5, UR4, 0xb, URZ ;  /* 0x0000000b04057899 */ /* 0x000fe4000800063f */
[----:B------:R-:W-:Y:S01]  /*0390*/  USHF.L.U32 UR4, UR4, 0x1, URZ ;  /* 0x0000000104047899 */ /* 0x000fe2000800063f */
[----:B------:R-:W1:Y:S03]  /*03a0*/  FENCE.VIEW.ASYNC.S ;  /* 0x00000000000073c6 */ /* 0x000e660000000000 */
[----:B-1----:R1:W4:Y:S08]  /*03b0*/  SYNCS.EXCH.64 URZ, [UR8+0x30c10], UR6 ;  /* 0x030c1006083f75b2 */ /* 0x0023300008000100 */
[----:B------:R1:W1:Y:S01]  /*03c0*/  SYNCS.EXCH.64 URZ, [UR8+0x30c20], UR4 ;  /* 0x030c2004083f75b2 */ /* 0x0002620008000100 */
[----:B------:R1:W1:Y:S01]  /*03d0*/  SYNCS.EXCH.64 URZ, [UR8+0x30c18], UR6 ;  /* 0x030c1806083f75b2 */ /* 0x0002620008000100 */
[----:B------:R1:W1:Y:S01]  /*03e0*/  SYNCS.EXCH.64 URZ, [UR8+0x30c28], UR4 ;  /* 0x030c2804083f75b2 */ /* 0x0002620008000100 */
[----:B------:R-:W-:Y:S01]  /*03f0*/  NOP ;  /* 0x0000000000007918 */ /* 0x000fe20000000000 */
.L_x_2:
[----:B------:R-:W5:Y:S01]  /*0400*/  SHFL.IDX PT, R3, R0, RZ, 0x1f ;  /* 0x00001fff00037589 */ /* 0x000f6200000e0000 */
[----:B------:R-:W-:Y:S01]  /*0410*/  NOP ;  /* 0x0000000000007918 */ /* 0x000fe20000000000 */
[----:B-----5:R-:W-:-:S13]  /*0420*/  ISETP.NE.AND P0, PT, R3, RZ, PT ;  /* 0x000000ff0300720c */ /* 0x020fda0003f05270 */
[----:B------:R-:W-:Y:S05]  /*0430*/  @P0 BRA `(.L_x_3) ;  /* 0x0000000000480947 */ /* 0x000fea0003800000 */
[----:B-1----:R-:W1:Y:S01]  /*0440*/  S2UR UR5, SR_CgaCtaId ;  /* 0x00000000000579c3 */ /* 0x002e620000008800 */
[----:B------:R-:W-:Y:S01]  /*0450*/  UMOV UR4, 0x400 ;  /* 0x0000040000047882 */ /* 0x000fe20000000000 */
[----:B------:R-:W-:Y:S01]  /*0460*/  UMOV UR6, 0x1 ;  /* 0x0000000100067882 */ /* 0x000fe20000000000 */
[----:B------:R-:W-:Y:S01]  /*0470*/  UMOV UR7, 0x100 ;  /* 0x0000010000077882 */ /* 0x000fe20000000000 */
[----:B------:R-:W-:Y:S01]  /*0480*/  ELECT P0, URZ, PT ;  /* 0x00000000003f782f */ /* 0x000fe20003800000 */
[----:B-1----:R-:W-:Y:S02]  /*0490*/  ULEA UR8, UR5, UR4, 0x18 ;  /* 0x0000000405087291 */ /* 0x002fe4000f8ec03f */
[----:B------:R-:W-:-:S04]  /*04a0*/  UIADD3 UR4, -UR6, 0x100000, URZ ;  /* 0x0010000006047890 */ /* 0x000fc8000fffe13f */
[----:B------:R-:W-:Y:S02]  /*04b0*/  USHF.L.U32 UR5, UR4, 0xb, URZ ;  /* 0x0000000b04057899 */ /* 0x000fe4000800063f */
[----:B------:R-:W-:Y:S02]  /*04c0*/  USHF.L.U32 UR4, UR4, 0x1, URZ ;  /* 0x0000000104047899 */ /* 0x000fe4000800063f */
[----:B------:R-:W-:-:S04]  /*04d0*/  UIADD3 UR6, -UR7, 0x100000, URZ ;  /* 0x0010000007067890 */ /* 0x000fc8000fffe13f */
[----:B------:R-:W-:Y:S02]  /*04e0*/  USHF.L.U32 UR7, UR6, 0xb, URZ ;  /* 0x0000000b06077899 */ /* 0x000fe4000800063f */
[----:B------:R-:W-:Y:S01]  /*04f0*/  USHF.L.U32 UR6, UR6, 0x1, URZ ;  /* 0x0000000106067899 */ /* 0x000fe2000800063f */
[----:B------:R-:W1:Y:S03]  /*0500*/  FENCE.VIEW.ASYNC.S ;  /* 0x00000000000073c6 */ /* 0x000e660000000000 */
[----:B-1----:R1:W1:Y:S08]  /*0510*/  SYNCS.EXCH.64 URZ, [UR8+0x30c30], UR4 ;  /* 0x030c3004083f75b2 */ /* 0x0022700008000100 */
[----:B------:R1:W1:Y:S01]  /*0520*/  SYNCS.EXCH.64 URZ, [UR8+0x30c40], UR6 ;  /* 0x030c4006083f75b2 */ /* 0x0002620008000100 */
[----:B------:R1:W1:Y:S01]  /*0530*/  SYNCS.EXCH.64 URZ, [UR8+0x30c38], UR4 ;  /* 0x030c3804083f75b2 */ /* 0x0002620008000100 */
[----:B------:R1:W1:Y:S01]  /*0540*/  SYNCS.EXCH.64 URZ, [UR8+0x30c48], UR6 ;  /* 0x030c4806083f75b2 */ /* 0x0002620008000100 */
[----:B------:R-:W-:Y:S01]  /*0550*/  NOP ;  /* 0x0000000000007918 */ /* 0x000fe20000000000 */
.L_x_3:
[----:B---3--:R-:W-:Y:S01]  /*0560*/  ISETP.NE.AND P0, PT, R2, RZ, PT ;  /* 0x000000ff0200720c */ /* 0x008fe20003f05270 */
[----:B------:R-:W-:Y:S01]  /*0570*/  IMAD.MOV.U32 R16, RZ, RZ, 0x1 ;  /* 0x00000001ff107424 */ /* 0x000fe200078e00ff */
[----:B------:R-:W-:Y:S01]  /*0580*/  NOP ;  /* 0x0000000000007918 */ /* 0x000fe20000000000 */
[----:B------:R-:W-:Y:S03]  /*0590*/  BSSY B6, `(.L_x_4) ;  /* 0x000087b000067945 */ /* 0x000fe60003800000 */
[----:B------:R-:W-:Y:S01]  /*05a0*/  SEL R16, R16, 0x2, !P0 ;  /* 0x0000000210107807 */ /* 0x000fe20004000000 */
[----:B-12-4-:R-:W-:Y:S06]  /*05b0*/  BAR.SYNC.DEFER_BLOCKING 0x0 ;  /* 0x0000000000007b1d */ /* 0x016fec0000010000 */
[----:B------:R-:W-:Y:S05]  /*05c0*/  @!P0 BRA `(.L_x_5) ;  /* 0x0000006000d08947 */ /* 0x000fea0003800000 */
.L_x_6:
[----:B------:R-:W-:-:S08]  /*05d0*/  NOP ;  /* 0x0000000000007918 */ /* 0x000fd00000000000 */
[----:B------:R-:W1:Y:S02]  /*05e0*/  USETMAXREG.TRY_ALLOC.CTAPOOL UP0, 0xf0 ;  /* 0x000000f0000079c8 */ /* 0x000e640008000600 */
[----:B-1----:R-:W-:-:S13]  /*05f0*/  PLOP3.LUT P0, PT, PT, PT, UP0, 0x80, 0x0 ;  /* 0x000000000000781c */ /* 0x002fda0003f0f008 */
[----:B------:R-:W-:Y:S05]  /*0600*/  @!P0 BRA `(.L_x_6) ;  /* 0xfffffffc00f08947 */ /* 0x000fea000383ffff */
[----:B------:R-:W-:Y:S01]  /*0610*/  LOP3.LUT R0, R0, 0x3, RZ, 0xc0, !PT ;  /* 0x0000000300007812 */ /* 0x000fe200078ec0ff */
[----:B------:R-:W1:Y:S01]  /*0620*/  S2R R2, SR_TID.X ;  /* 0x0000000000027919 */ /* 0x000e620000002100 */
[----:B------:R-:W2:Y:S04]  /*0630*/  S2UR UR4, SR_CTAID.Z ;  /* 0x00000000000479c3 */ /* 0x000ea80000002700 */
[----:B------:R-:W3:Y:S02]  /*0640*/  SHFL.IDX PT, R0, R0, RZ, 0x1f ;  /* 0x00001fff00007589 */ /* 0x000ee400000e0000 */
[----:B---3--:R-:W-:Y:S02]  /*0650*/  ISETP.NE.AND P0, PT, R0, RZ, PT ;  /* 0x000000ff0000720c */ /* 0x008fe40003f05270 */
[----:B-1----:R-:W-:-:S11]  /*0660*/  SHF.R.U32.HI R2, RZ, 0x7, R2 ;  /* 0x00000007ff027819 */ /* 0x002fd60000011602 */
[----:B------:R-:W-:-:S05]  /*0670*/  @!P0 IADD3 R2, R2, 0x9, RZ ;  /* 0x0000000902028810 */ /* 0x000fca0007ffe0ff */
[----:B------:R1:W-:Y:S06]  /*0680*/  @!P0 BAR.ARV R2, 0xa0 ;  /* 0x000280020000851d */ /* 0x0003ec0000002000 */
[----:B--2---:R-:W-:-:S13]  /*0690*/  ISETP.LE.AND P0, PT, RZ, UR4, PT ;  /* 0x00000004ff007c0c */ /* 0x004fda000bf03270 */
[----:B-1----:R-:W-:Y:S05]  /*06a0*/  @!P0 BRA `(.L_x_7) ;  /* 0x0000008400a48947 */ /* 0x002fea0003800000 */
[----:B------:R-:W1:Y:S01]  /*06b0*/  S2R R3, SR_TID.X ;  /* 0x0000000000037919 */ /* 0x000e620000002100 */
[----:B------:R-:W-:-:S04]  /*06c0*/  MOV R0, RZ ;  /* 0x000000ff00007202 */ /* 0x000fc80000000f00 */
[----:B------:R-:W-:Y:S01]  /*06d0*/  LOP3.LUT P0, RZ, R0, 0x3ff, RZ, 0xc0, !PT ;  /* 0x000003ff00ff7812 */ /* 0x000fe2000780c0ff */
[----:B-1----:R-:W-:-:S12]  /*06e0*/  VIADD R18, R3, 0xffffff80 ;  /* 0xffffff8003127836 */ /* 0x002fd80000000000 */
[----:B------:R-:W-:Y:S05]  /*06f0*/  @!P0 BRA `(.L_x_8) ;  /* 0x00000000007c8947 */ /* 0x000fea0003800000 */
[----:B------:R-:W-:Y:S01]  /*0700*/  MOV R2, 0x0 ;  /* 0x0000000000027802 */ /* 0x000fe20000000f00 */
[----:B------:R-:W-:Y:S01]  /*0710*/  ULDC.64 UR4, c[0x4][0x90] ;  /* 0x0100240000047ab9 */ /* 0x000fe20000000a00 */
[----:B------:R-:W-:Y:S01]  /*0720*/  ULDC.64 UR6, c[0x4][0x28] ;  /* 0x01000a0000067ab9 */ /* 0x000fe20000000a00 */
[----:B------:R-:W-:Y:S01]  /*0730*/  IMAD.U32 R4, RZ, RZ, UR4 ;  /* 0x00000004ff047e24 */ /* 0x000fe2000f8e00ff */
[----:B------:R1:W2:Y:S01]  /*0740*/  LDC.64 R14, c[0x4][R2] ;  /* 0x01000000020e7b82 */ /* 0x0002a20000000a00 */
[----:B------:R-:W-:Y:S01]  /*0750*/  MOV R5, UR5 ;  /* 0x0000000500057c02 */ /* 0x000fe20008000f00 */
[----:B------:R-:W-:Y:S01]  /*0760*/  ULDC.64 UR4, c[0x4][0x98] ;  /* 0x0100260000047ab9 */ /* 0x000fe20000000a00 */
[----:B------:R-:W-:Y:S01]  /*0770*/  MOV R10, UR6 ;  /* 0x00000006000a7c02 */ /* 0x000fe20008000f00 */
[----:B------:R-:W-:Y:S01]  /*0780*/  IMAD.U32 R6, RZ, RZ, UR4 ;  /* 0x00000004ff067e24 */ /* 0x000fe2000f8e00ff */
[----:B------:R-:W-:Y:S01]  /*0790*/  MOV R12, 0x1 ;  /* 0x00000001000c7802 */ /* 0x000fe20000000f00 */
[----:B------:R-:W-:-:S02]  /*07a0*/  IMAD.U32 R7, RZ, RZ, UR5 ;  /* 0x00000005ff077e24 */ /* 0x000fc4000f8e00ff */
[----:B------:R-:W-:Y:S02]  /*07b0*/  IMAD.U32 R11, RZ, RZ, UR7 ;  /* 0x00000007ff0b7e24 */ /* 0x000fe4000f8e00ff */
[----:B------:R-:W-:Y:S02]  /*07c0*/  IMAD.MOV.U32 R8, RZ, RZ, 0x70 ;  /* 0x00000070ff087424 */ /* 0x000fe400078e00ff */
[----:B-1----:R-:W-:-:S07]  /*07d0*/  IMAD.MOV.U32 R13, RZ, RZ, RZ ;  /* 0x000000ffff0d7224 */ /* 0x002fce00078e00ff */
[----:B------:R-:W-:-:S07]  /*07e0*/  LEPC R20, `(.L_x_9) ;  /* 0x000000001014794e */ /* 0x000fce0000000000 */
[----:B--2---:R-:W-:Y:S05]  /*07f0*/  CALL.ABS.NOINC R14 ;  /* 0x000000000e007343 */ /* 0x004fea0003c00000 */
.L_x_9:
[----:B------:R-:W1:Y:S01]  /*0800*/  LDC.64 R2, c[0x4][R2] ;  /* 0x0100000002027b82 */ /* 0x000e620000000a00 */
[----:B------:R-:W-:Y:S01]  /*0810*/  ULDC.64 UR4, c[0x4][0x90] ;  /* 0x0100240000047ab9 */ /* 0x000fe20000000a00 */
[----:B------:R-:W-:Y:S01]  /*0820*/  ULDC.64 UR6, c[0x4][0x98] ;  /* 0x0100260000067ab9 */ /* 0x000fe20000000a00 */
[----:B------:R-:W-:Y:S01]  /*0830*/  IMAD.U32 R4, RZ, RZ, UR4 ;  /* 0x00000004ff047e24 */ /* 0x000fe2000f8e00ff */
[----:B------:R-:W-:Y:S01]  /*0840*/  MOV R5, UR5 ;  /* 0x0000000500057c02 */ /* 0x000fe20008000f00 */
[----:B------:R-:W-:Y:S01]  /*0850*/  ULDC.64 UR4, c[0x4][0x30] ;  /* 0x01000c0000047ab9 */ /* 0x000fe20000000a00 */
[----:B------:R-:W-:Y:S01]  /*0860*/  IMAD.U32 R6, RZ, RZ, UR6 ;  /* 0x00000006ff067e24 */ /* 0x000fe2000f8e00ff */
[----:B------:R-:W-:Y:S01]  /*0870*/  MOV R10, UR4 ;  /* 0x00000004000a7c02 */ /* 0x000fe20008000f00 */
[----:B------:R-:W-:Y:S01]  /*0880*/  IMAD.U32 R7, RZ, RZ, UR7 ;  /* 0x00000007ff077e24 */ /* 0x000fe2000f8e00ff */
[----:B------:R-:W-:Y:S01]  /*0890*/  MOV R12, 0x1 ;  /* 0x00000001000c7802 */ /* 0x000fe20000000f00 */
[----:B------:R-:W-:-:S02]  /*08a0*/  IMAD.U32 R11, RZ, RZ, UR5 ;  /* 0x00000005ff0b7e24 */ /* 0x000fc4000f8e00ff */
[----:B------:R-:W-:Y:S02]  /*08b0*/  IMAD.MOV.U32 R8, RZ, RZ, 0x70 ;  /* 0x00000070ff087424 */ /* 0x000fe400078e00ff */
[----:B------:R-:W-:-:S07]  /*08c0*/  IMAD.MOV.U32 R13, RZ, RZ, RZ ;  /* 0x000000ffff0d7224 */ /* 0x000fce00078e00ff */
[----:B------:R-:W-:-:S07]  /*08d0*/  LEPC R20, `(.L_x_8) ;  /* 0x000000001014794e */ /* 0x000fce0000000000 */
[----:B-1----:R-:W-:Y:S05]  /*08e0*/  CALL.ABS.NOINC R2 ;  /* 0x0000000002007343 */ /* 0x002fea0003c00000 */
.L_x_8:
[----:B------:R-:W1:Y:S01]  /*08f0*/  S2R R3, SR_CgaCtaId ;  /* 0x0000000000037919 */ /* 0x000e620000008800 */
[----:B------:R-:W-:-:S04]  /*0900*/  MOV R2, 0x400 ;  /* 0x0000040000027802 */ /* 0x000fc80000000f00 */
[----:B-1----:R-:W-:-:S05]  /*0910*/  LEA R2, R3, R2, 0x18 ;  /* 0x0000000203027211 */ /* 0x002fca00078ec0ff */
[----:B------:R-:W-:-:S05]  /*0920*/  VIADD R0, R2, 0x20c00 ;  /* 0x00020c0002007836 */ /* 0x000fca0000000000 */
[----:B------:R-:W-:-:S13]  /*0930*/  LOP3.LUT P0, RZ, R0, 0x3ff, RZ, 0xc0, !PT ;  /* 0x000003ff00ff7812 */ /* 0x000fda000780c0ff */
[----:B------:R-:W-:Y:S05]  /*0940*/  @!P0 BRA `(.L_x_10) ;  /* 0x00000000007c8947 */ /* 0x000fea0003800000 */
[----:B------:R-:W-:Y:S01]  /*0950*/  MOV R17, 0x0 ;  /* 0x0000000000117802 */ /* 0x000fe20000000f00 */
[----:B------:R-:W-:Y:S01]  /*0960*/  ULDC.64 UR4, c[0x4][0x90] ;  /* 0x0100240000047ab9 */ /* 0x000fe20000000a00 */
[----:B------:R-:W-:Y:S01]  /*0970*/  ULDC.64 UR6, c[0x4][0x28] ;  /* 0x01000a0000067ab9 */ /* 0x000fe20000000a00 */
[----:B------:R-:W-:Y:S01]  /*0980*/  MOV R4, UR4 ;  /* 0x0000000400047c02 */ /* 0x000fe20008000f00 */
[----:B------:R1:W2:Y:S01]  /*0990*/  LDC.64 R14, c[0x4][R17] ;  /* 0x01000000110e7b82 */ /* 0x0002a20000000a00 */
[----:B------:R-:W-:Y:S01]  /*09a0*/  IMAD.U32 R5, RZ, RZ, UR5 ;  /* 0x00000005ff057e24 */ /* 0x000fe2000f8e00ff */
[----:B------:R-:W-:Y:S01]  /*09b0*/  ULDC.64 UR4, c[0x4][0x98] ;  /* 0x0100260000047ab9 */ /* 0x000fe20000000a00 */
[----:B------:R-:W-:Y:S01]  /*09c0*/  IMAD.U32 R10, RZ, RZ, UR6 ;  /* 0x00000006ff0a7e24 */ /* 0x000fe2000f8e00ff */
[----:B------:R-:W-:Y:S01]  /*09d0*/  MOV R7, UR5 ;  /* 0x0000000500077c02 */ /* 0x000fe20008000f00 */
[----:B------:R-:W-:Y:S01]  /*09e0*/  IMAD.U32 R6, RZ, RZ, UR4 ;  /* 0x00000004ff067e24 */ /* 0x000fe2000f8e00ff */
[----:B------:R-:W-:Y:S01]  /*09f0*/  MOV R8, 0x70 ;  /* 0x0000007000087802 */ /* 0x000fe20000000f00 */
[----:B------:R-:W-:-:S02]  /*0a00*/  IMAD.U32 R11, RZ, RZ, UR7 ;  /* 0x00000007ff0b7e24 */ /* 0x000fc4000f8e00ff */
[----:B------:R-:W-:Y:S02]  /*0a10*/  IMAD.MOV.U32 R12, RZ, RZ, 0x1 ;  /* 0x00000001ff0c7424 */ /* 0x000fe400078e00ff */
[----:B-1----:R-:W-:-:S07]  /*0a20*/  IMAD.MOV.U32 R13, RZ, RZ, RZ ;  /* 0x000000ffff0d7224 */ /* 0x002fce00078e00ff */
[----:B------:R-:W-:-:S07]  /*0a30*/  LEPC R20, `(.L_x_11) ;  /* 0x000000001014794e */ /* 0x000fce0000000000 */
[----:B--2---:R-:W-:Y:S05]  /*0a40*/  CALL.ABS.NOINC R14 ;  /* 0x000000000e007343 */ /* 0x004fea0003c00000 */
.L_x_11:
[----:B------:R1:W2:Y:S01]  /*0a50*/  LDC.64 R14, c[0x4][R17] ;  /* 0x01000000110e7b82 */ /* 0x0002a20000000a00 */
[----:B------:R-:W-:Y:S01]  /*0a60*/  ULDC.64 UR4, c[0x4][0x90] ;  /* 0x0100240000047ab9 */ /* 0x000fe20000000a00 */
[----:B------:R-:W-:Y:S01]  /*0a70*/  ULDC.64 UR6, c[0x4][0x30] ;  /* 0x01000c0000067ab9 */ /* 0x000fe20000000a00 */
[----:B------:R-:W-:Y:S01]  /*0a80*/  MOV R4, UR4 ;  /* 0x0000000400047c02 */ /* 0x000fe20008000f00 */
        /* <DEDUP_REMOVED lines=11> */
.L_x_10:
[----:B------:R-:W-:Y:S01]  /*0b40*/  SHF.R.S32.HI R3, RZ, 0x1f, R18 ;  /* 0x0000001fff037819 */ /* 0x000fe20000011412 */
[----:B------:R-:W-:-:S03]  /*0b50*/  UMOV UR4, 0xffffffff ;  /* 0xffffffff00047882 */ /* 0x000fc60000000000 */
[----:B------:R-:W-:-:S04]  /*0b60*/  LEA.HI R0, R3, R18, RZ, 0x7 ;  /* 0x0000001203007211 */ /* 0x000fc800078f38ff */
[----:B------:R-:W-:Y:S01]  /*0b70*/  SHF.R.S32.HI R13, RZ, 0x7, R0 ;  /* 0x00000007ff0d7819 */ /* 0x000fe20000011400 */
[----:B------:R-:W-:Y:S06]  /*0b80*/  BRA.DIV UR4, `(.L_x_12) ;  /* 0x0000008204747947 */ /* 0x000fec000b800000 */
[----:B------:R1:W2:Y:S02]  /*0b90*/  SHFL.IDX PT, R14, R13, RZ, 0x1f ;  /* 0x00001fff0d0e7589 */ /* 0x0002a400000e0000 */
.L_x_83:
[----:B------:R-:W-:Y:S02]  /*0ba0*/  SHF.L.U32 R9, RZ, 0x1f, RZ ;  /* 0x0000001fff097819 */ /* 0x000fe400000006ff */
[----:B------:R-:W-:Y:S02]  /*0bb0*/  LEA.HI R5, R3, R18, RZ, 0x4 ;  /* 0x0000001203057211 */ /* 0x000fe400078f20ff */
[----:B------:R-:W3:Y:S01]  /*0bc0*/  SYNCS.PHASECHK.TRANS64.TRYWAIT P0, [R2+URZ+0x30c00], R9 ;  /* 0x030c0009020075a7 */ /* 0x000ee2000800017f */
[----:B--2---:R-:W-:Y:S02]  /*0bd0*/  LEA.HI R4, R14, R14, RZ, 0x1 ;  /* 0x0000000e0e047211 */ /* 0x004fe400078f08ff */
[----:B------:R-:W-:-:S04]  /*0be0*/  SHF.R.S32.HI R6, RZ, 0x4, R5 ;  /* 0x00000004ff067819 */ /* 0x000fc80000011405 */
[----:B------:R-:W-:Y:S02]  /*0bf0*/  LEA.HI R7, R5, R6, RZ, 0x1 ;  /* 0x0000000605077211 */ /* 0x000fe400078f08ff */
[----:B------:R-:W-:Y:S02]  /*0c00*/  LOP3.LUT R5, R4, 0xffffe, RZ, 0xc0, !PT ;  /* 0x000ffffe04057812 */ /* 0x000fe400078ec0ff */
[----:B------:R-:W-:Y:S02]  /*0c10*/  LOP3.LUT R7, R7, 0xfffffffe, RZ, 0xc0, !PT ;  /* 0xfffffffe07077812 */ /* 0x000fe400078ec0ff */
[----:B------:R-:W-:-:S03]  /*0c20*/  IADD3 R12, R14, -R5, RZ ;  /* 0x800000050e0c7210 */ /* 0x000fc60007ffe0ff */
[----:B------:R-:W-:Y:S01]  /*0c30*/  IMAD.IADD R6, R6, 0x1, -R7 ;  /* 0x0000000106067824 */ /* 0x000fe200078e0a07 */
[----:B---3--:R-:W-:Y:S06]  /*0c40*/  @P0 BRA `(.L_x_13) ;  /* 0x0000000000080947 */ /* 0x008fec0003800000 */
[----:B------:R-:W2:Y:S02]  /*0c50*/  SYNCS.PHASECHK.TRANS64.TRYWAIT P0, [R2+URZ+0x30c00], R9 ;  /* 0x030c0009020075a7 */ /* 0x000ea4000800017f */
[----:B--2---:R-:W-:Y:S05]  /*0c60*/  @!P0 BRA `(.L_x_14) ;  /* 0x0000008000588947 */ /* 0x004fea0003800000 */
.L_x_13:
[----:B------:R-:W3:Y:S01]  /*0c70*/  LDC R11, c[0x0][0x280] ;  /* 0x0000a000ff0b7b82 */ /* 0x000ee20000000800 */
[----:B------:R-:W-:Y:S02]  /*0c80*/  LEA.HI R4, R3, R18, RZ, 0x5 ;  /* 0x0000001203047211 */ /* 0x000fe400078f28ff */
[----:B------:R-:W-:Y:S02]  /*0c90*/  CS2R R198, SRZ ;  /* 0x0000000000c67805 */ /* 0x000fe4000001ff00 */
[----:B------:R-:W-:Y:S02]  /*0ca0*/  CS2R R196, SRZ ;  /* 0x0000000000c47805 */ /* 0x000fe4000001ff00 */
[----:B------:R-:W-:Y:S02]  /*0cb0*/  CS2R R194, SRZ ;  /* 0x0000000000c27805 */ /* 0x000fe4000001ff00 */
[----:B------:R-:W-:Y:S02]  /*0cc0*/  CS2R R192, SRZ ;  /* 0x0000000000c07805 */ /* 0x000fe4000001ff00 */
[----:B------:R-:W-:-:S02]  /*0cd0*/  CS2R R190, SRZ ;  /* 0x0000000000be7805 */ /* 0x000fc4000001ff00 */
[----:B------:R-:W-:Y:S02]  /*0ce0*/  CS2R R188, SRZ ;  /* 0x0000000000bc7805 */ /* 0x000fe4000001ff00 */
        /* <DEDUP_REMOVED lines=16> */
[----:B---3--:R-:W-:-:S02]  /*0df0*/  ISETP.GE.AND P0, PT, R11, 0x1, PT ;  /* 0x000000010b00780c */ /* 0x008fc40003f06270 */
        /* <DEDUP_REMOVED lines=10> */
[----:B------:R-:W-:Y:S01]  /*0ea0*/  SHF.R.S32.HI R5, RZ, 0x5, R4 ;  /* 0x00000005ff057819 */ /* 0x000fe20000011404 */
[----:B------:R-:W-:Y:S06]  /*0eb0*/  @!P0 BRA `(.L_x_15) ;  /* 0x0000004c002c8947 */ /* 0x000fec0003800000 */
[----:B------:R-:W-:Y:S01]  /*0ec0*/  IMAD.SHL.U32 R7, R18, 0x40, RZ ;  /* 0x0000004012077824 */ /* 0x000fe200078e00ff */
[----:B------:R-:W-:Y:S01]  /*0ed0*/  SHF.L.U32 R10, R5, 0x4, RZ ;  /* 0x00000004050a7819 */ /* 0x000fe200000006ff */
[----:B------:R-:W3:Y:S01]  /*0ee0*/  S2R R20, SR_CTAID.X ;  /* 0x0000000000147919 */ /* 0x000ee20000002500 */
[-C--:B------:R-:W-:Y:S01]  /*0ef0*/  LEA.HI R8, R3, R18.reuse, RZ, 0x3 ;  /* 0x0000001203087211 */ /* 0x080fe200078f18ff */
[----:B------:R-:W3:Y:S01]  /*0f00*/  LDC R21, c[0x0][0x290] ;  /* 0x0000a400ff157b82 */ /* 0x000ee20000000800 */
[----:B------:R-:W-:Y:S02]  /*0f10*/  LOP3.LUT R7, R7, 0x1c0, RZ, 0xc0, !PT ;  /* 0x000001c007077812 */ /* 0x000fe400078ec0ff */
[----:B------:R-:W-:Y:S02]  /*0f20*/  LOP3.LUT R5, R0, 0xffffff80, RZ, 0xc0, !PT ;  /* 0xffffff8000057812 */ /* 0x000fe400078ec0ff */
[----:B--2---:R-:W-:Y:S02]  /*0f30*/  LOP3.LUT R9, R7, 0x30, R10, 0xf8, !PT ;  /* 0x0000003007097812 */ /* 0x004fe400078ef80a */
[----:B------:R-:W-:Y:S01]  /*0f40*/  LEA.HI R0, R3, R18, RZ, 0x2 ;  /* 0x0000001203007211 */ /* 0x000fe200078f10ff */
[----:B------:R-:W-:Y:S01]  /*0f50*/  IMAD.IADD R10, R18, 0x1, -R5 ;  /* 0x00000001120a7824 */ /* 0x000fe200078e0a05 */
[----:B------:R-:W-:Y:S01]  /*0f60*/  LOP3.LUT R8, R9, 0x8, R8, 0xf8, !PT ;  /* 0x0000000809087812 */ /* 0x000fe200078ef808 */
[----:B------:R-:W-:Y:S01]  /*0f70*/  VIADD R9, R11, 0x7f ;  /* 0x0000007f0b097836 */ /* 0x000fe20000000000 */
[----:B------:R-:W-:Y:S01]  /*0f80*/  LOP3.LUT R3, R4, 0xffffffe0, RZ, 0xc0, !PT ;  /* 0xffffffe004037812 */ /* 0x000fe200078ec0ff */
[----:B------:R-:W-:Y:S01]  /*0f90*/  IMAD R23, R13, 0x400, R10 ;  /* 0x000004000d177824 */ /* 0x000fe200078e020a */
[----:B------:R-:W-:-:S02]  /*0fa0*/  LOP3.LUT R11, R0, 0xfffffffc, RZ, 0xc0, !PT ;  /* 0xfffffffc000b7812 */ /* 0x000fc400078ec0ff */
[----:B------:R-:W-:Y:S02]  /*0fb0*/  SHF.R.S32.HI R0, RZ, 0x1f, R9 ;  /* 0x0000001fff007819 */ /* 0x000fe40000011409 */
[----:B------:R-:W-:Y:S01]  /*0fc0*/  SHF.R.U32.HI R7, RZ, 0x3, R7 ;  /* 0x00000003ff077819 */ /* 0x000fe20000011607 */
[C---:B------:R-:W-:Y:S01]  /*0fd0*/  IMAD.IADD R11, R18.reuse, 0x1, -R11 ;  /* 0x00000001120b7824 */ /* 0x040fe200078e0a0b */
[----:B------:R-:W-:Y:S02]  /*0fe0*/  IADD3 R3, R18, -R3, RZ ;  /* 0x8000000312037210 */ /* 0x000fe40007ffe0ff */
[----:B------:R-:W-:Y:S01]  /*0ff0*/  LEA.HI R22, R0, R9, RZ, 0x7 ;  /* 0x0000000900167211 */ /* 0x000fe200078f38ff */
[----:B------:R-:W-:Y:S01]  /*1000*/  IMAD R9, R13, 0x10, R6 ;  /* 0x000000100d097824 */ /* 0x000fe200078e0206 */
[----:B------:R-:W-:Y:S02]  /*1010*/  LOP3.LUT R8, R8, R7, RZ, 0x3c, !PT ;  /* 0x0000000708087212 */ /* 0x000fe400078e3cff */
[----:B------:R-:W-:-:S02]  /*1020*/  SHF.R.S32.HI R0, RZ, 0x1f, R3 ;  /* 0x0000001fff007819 */ /* 0x000fc40000011403 */
[----:B------:R-:W-:Y:S02]  /*1030*/  LEA.HI R5, R13, R13, RZ, 0x1 ;  /* 0x0000000d0d057211 */ /* 0x000fe400078f08ff */
[----:B------:R-:W-:Y:S01]  /*1040*/  LEA R6, R9, R8, 0x9 ;  /* 0x0000000809067211 */ /* 0x000fe200078e48ff */
[----:B---3--:R-:W-:Y:S01]  /*1050*/  IMAD R20, R20, -0x80, R21 ;  /* 0xffffff8014147824 */ /* 0x008fe200078e0215 */
[CC--:B------:R-:W-:Y:S02]  /*1060*/  LEA.HI R4, R0.reuse, R3.reuse, RZ, 0x3 ;  /* 0x0000000300047211 */ /* 0x0c0fe400078f18ff */
[----:B------:R-:W-:Y:S01]  /*1070*/  LEA.HI R7, R0, R3, RZ, 0x2 ;  /* 0x0000000300077211 */ /* 0x000fe200078f10ff */
[----:B------:R2:W-:Y:S01]  /*1080*/  STL [R1+0x4], R6 ;  /* 0x0000040601007387 */ /* 0x0005e20000100800 */
[----:B------:R-:W-:Y:S02]  /*1090*/  LOP3.LUT R0, R5, 0xfffffffe, RZ, 0xc0, !PT ;  /* 0xfffffffe05007812 */ /* 0x000fe400078ec0ff */
[----:B------:R-:W-:-:S02]  /*10a0*/  SHF.R.S32.HI R3, RZ, 0x1f, R10 ;  /* 0x0000001fff037819 */ /* 0x000fc4000001140a */
[----:B------:R-:W-:Y:S01]  /*10b0*/  SHF.R.S32.HI R5, RZ, 0x1f, R4 ;  /* 0x0000001fff057819 */ /* 0x000fe20000011404 */
[----:B------:R-:W-:Y:S01]  /*10c0*/  IMAD.IADD R19, R13, 0x1, -R0 ;  /* 0x000000010d137824 */ /* 0x000fe200078e0a00 */
[----:B------:R-:W-:Y:S02]  /*10d0*/  LEA.HI R0, R3, R10, RZ, 0x2 ;  /* 0x0000000a03007211 */ /* 0x000fe400078f10ff */
[----:B------:R-:W-:Y:S02]  /*10e0*/  MOV R199, RZ ;  /* 0x000000ff00c77202 */ /* 0x000fe40000000f00 */
[----:B--2---:R-:W-:Y:S02]  /*10f0*/  SHF.R.S32.HI R6, RZ, 0x3, R4 ;  /* 0x00000003ff067819 */ /* 0x004fe40000011404 */
[----:B------:R-:W-:Y:S02]  /*1100*/  SHF.R.S32.HI R4, RZ, 0x2, R7 ;  /* 0x00000002ff047819 */ /* 0x000fe40000011407 */
[----:B------:R-:W-:-:S02]  /*1110*/  LEA.HI R8, R5, R6, RZ, 0x4 ;  /* 0x0000000605087211 */ /* 0x000fc400078f20ff */
[----:B------:R-:W-:Y:S01]  /*1120*/  LEA.HI R7, R7, R4, RZ, 0x1 ;  /* 0x0000000407077211 */ /* 0x000fe200078f08ff */
[----:B-1----:R-:W-:Y:S01]  /*1130*/  VIADD R13, R4, 0x18 ;  /* 0x00000018040d7836 */ /* 0x002fe20000000000 */
[----:B------:R-:W-:Y:S02]  /*1140*/  LOP3.LUT R5, R0, 0x7ffffffc, RZ, 0xc0, !PT ;  /* 0x7ffffffc00057812 */ /* 0x000fe400078ec0ff */
[----:B------:R-:W-:Y:S02]  /*1150*/  LOP3.LUT R9, R8, 0x1ffffff0, RZ, 0xc0, !PT ;  /* 0x1ffffff008097812 */ /* 0x000fe400078ec0ff */
[----:B------:R-:W-:Y:S01]  /*1160*/  LEA.HI R8, R3, R10, RZ, 0x5 ;  /* 0x0000000a03087211 */ /* 0x000fe200078f28ff */
[----:B------:R-:W-:Y:S01]  /*1170*/  VIADD R3, R4, 0x8 ;  /* 0x0000000804037836 */ /* 0x000fe20000000000 */
[----:B------:R-:W-:Y:S01]  /*1180*/  LOP3.LUT R7, R7, 0xfffffffe, RZ, 0xc0, !PT ;  /* 0xfffffffe07077812 */ /* 0x000fe200078ec0ff */
[----:B------:R-:W-:Y:S01]  /*1190*/  IMAD.IADD R6, R6, 0x1, -R9 ;  /* 0x0000000106067824 */ /* 0x000fe200078e0a09 */
[----:B------:R-:W-:-:S02]  /*11a0*/  IADD3 R10, R10, -R5, RZ ;  /* 0x800000050a0a7210 */ /* 0x000fc40007ffe0ff */
[C---:B------:R-:W-:Y:S01]  /*11b0*/  IADD3 R5, R4.reuse, 0x10, RZ ;  /* 0x0000001004057810 */ /* 0x040fe20007ffe0ff */
[----:B------:R-:W-:Y:S01]  /*11c0*/  IMAD.IADD R7, R4, 0x1, -R7 ;  /* 0x0000000104077824 */ /* 0x000fe200078e0a07 */
[----:B------:R-:W-:Y:S02]  /*11d0*/  LEA.HI R4, R3, R3, RZ, 0x1 ;  /* 0x0000000303047211 */ /* 0x000fe400078f08ff */
[----:B------:R-:W-:Y:S02]  /*11e0*/  LEA.HI R9, R5, R5, RZ, 0x1 ;  /* 0x0000000505097211 */ /* 0x000fe400078f08ff */
[----:B------:R-:W-:Y:S02]  /*11f0*/  LEA.HI R15, R13, R13, RZ, 0x1 ;  /* 0x0000000d0d0f7211 */ /* 0x000fe400078f08ff */
[----:B------:R-:W-:Y:S02]  /*1200*/  SHF.R.S32.HI R17, RZ, 0x5, R8 ;  /* 0x00000005ff117819 */ /* 0x000fe40000011408 */
[----:B------:R-:W-:-:S02]  /*1210*/  LOP3.LUT R8, R4, 0xfffffffe, RZ, 0xc0, !PT ;  /* 0xfffffffe04087812 */ /* 0x000fc400078ec0ff */
[----:B------:R-:W-:Y:S01]  /*1220*/  LOP3.LUT R14, R9, 0xfffffffe, RZ, 0xc0, !PT ;  /* 0xfffffffe090e7812 */ /* 0x000fe200078ec0ff */
[----:B------:R-:W-:Y:S01]  /*1230*/  IMAD R21, R17, -0x10, R20 ;  /* 0xfffffff011157824 */ /* 0x000fe200078e0214 */
[----:B------:R-:W-:Y:S02]  /*1240*/  LOP3.LUT R18, R15, 0xfffffffe, RZ, 0xc0, !PT ;  /* 0xfffffffe0f127812 */ /* 0x000fe400078ec0ff */
[----:B------:R-:W-:Y:S01]  /*1250*/  IADD3 R8, R3, -R8, RZ ;  /* 0x8000000803087210 */ /* 0x000fe20007ffe0ff */
[----:B------:R-:W-:Y:S01]  /*1260*/  IMAD.IADD R14, R5, 0x1, -R14 ;  /* 0x00000001050e7824 */ /* 0x000fe200078e0a0e */
[----:B------:R-:W-:Y:S01]  /*1270*/  SHF.R.S32.HI R3, RZ, 0x1, R4 ;  /* 0x00000001ff037819 */ /* 0x000fe20000011404 */
[----:B------:R-:W-:Y:S01]  /*1280*/  IMAD.IADD R13, R13, 0x1, -R18 ;  /* 0x000000010d0d7824 */ /* 0x000fe200078e0a12 */
[----:B------:R-:W-:Y:S02]  /*1290*/  SHF.R.S32.HI R4, RZ, 0x1f, R4 ;  /* 0x0000001fff047819 */ /* 0x000fe40000011404 */
[----:B------:R-:W-:-:S02]  /*12a0*/  SHF.R.S32.HI R5, RZ, 0x1, R9 ;  /* 0x00000001ff057819 */ /* 0x000fc40000011409 */
[----:B------:R-:W-:Y:S02]  /*12b0*/  SHF.R.S32.HI R18, RZ, 0x1f, R9 ;  /* 0x0000001fff127819 */ /* 0x000fe40000011409 */
[--C-:B------:R-:W-:Y:S02]  /*12c0*/  SHF.R.S32.HI R17, RZ, 0x2, R0.reuse ;  /* 0x00000002ff117819 */ /* 0x100fe40000011400 */
[--C-:B------:R-:W-:Y:S02]  /*12d0*/  SHF.R.S32.HI R9, RZ, 0x1, R15.reuse ;  /* 0x00000001ff097819 */ /* 0x100fe4000001140f */
[----:B------:R-:W-:Y:S02]  /*12e0*/  SHF.R.S32.HI R20, RZ, 0x1f, R15 ;  /* 0x0000001fff147819 */ /* 0x000fe4000001140f */
[----:B------:R-:W-:Y:S02]  /*12f0*/  SHF.R.S32.HI R0, RZ, 0x1f, R0 ;  /* 0x0000001fff007819 */ /* 0x000fe40000011400 */
[----:B------:R-:W-:-:S02]  /*1300*/  LEA.HI R4, R4, R3, RZ, 0x4 ;  /* 0x0000000304047211 */ /* 0x000fc400078f20ff */
[----:B------:R-:W-:Y:S02]  /*1310*/  LEA.HI R18, R18, R5, RZ, 0x4 ;  /* 0x0000000512127211 */ /* 0x000fe400078f20ff */
[----:B------:R-:W-:Y:S02]  /*1320*/  LEA.HI R20, R20, R9, RZ, 0x4 ;  /* 0x0000000914147211 */ /* 0x000fe400078f20ff */
[----:B------:R-:W-:Y:S02]  /*1330*/  LEA.HI R0, R0, R17, RZ, 0x3 ;  /* 0x0000001100007211 */ /* 0x000fe400078f18ff */
[----:B------:R-:W-:Y:S02]  /*1340*/  LOP3.LUT R4, R4, 0x1ffffff0, RZ, 0xc0, !PT ;  /* 0x1ffffff004047812 */ /* 0x000fe400078ec0ff */
[----:B------:R-:W-:Y:S02]  /*1350*/  LOP3.LUT R18, R18, 0x1ffffff0, RZ, 0xc0, !PT ;  /* 0x1ffffff012127812 */ /* 0x000fe400078ec0ff */
[----:B------:R-:W-:-:S02]  /*1360*/  LOP3.LUT R20, R20, 0x1ffffff0, RZ, 0xc0, !PT ;  /* 0x1ffffff014147812 */ /* 0x000fc400078ec0ff */
[----:B------:R-:W-:Y:S01]  /*1370*/  LOP3.LUT R0, R0, 0xfffffff8, RZ, 0xc0, !PT ;  /* 0xfffffff800007812 */ /* 0x000fe200078ec0ff */
[----:B------:R-:W-:Y:S01]  /*1380*/  IMAD.IADD R5, R5, 0x1, -R18 ;  /* 0x0000000105057824 */ /* 0x000fe200078e0a12 */
[----:B------:R-:W-:Y:S01]  /*1390*/  IADD3 R3, R3, -R4, RZ ;  /* 0x8000000403037210 */ /* 0x000fe20007ffe0ff */
[----:B------:R-:W-:Y:S01]  /*13a0*/  IMAD.IADD R20, R9, 0x1, -R20 ;  /* 0x0000000109147824 */ /* 0x000fe200078e0a14 */
[----:B------:R-:W-:Y:S01]  /*13b0*/  IADD3 R0, R21, R0, -R17 ;  /* 0x0000000015007210 */ /* 0x000fe20007ffe811 */
[----:B------:R-:W-:Y:S01]  /*13c0*/  IMAD R4, R5, 0x8, R14 ;  /* 0x0000000805047824 */ /* 0x000fe200078e020e */
[----:B------:R-:W-:Y:S01]  /*13d0*/  LEA R7, R6, R7, 0x3 ;  /* 0x0000000706077211 */ /* 0x000fe200078e18ff */
[----:B------:R-:W-:Y:S01]  /*13e0*/  IMAD R6, R3, 0x8, R8 ;  /* 0x0000000803067824 */ /* 0x000fe200078e0208 */
[----:B------:R-:W-:Y:S01]  /*13f0*/  LEA R3, R20, R13, 0x3 ;  /* 0x0000000d14037211 */ /* 0x000fe200078e18ff */
[----:B------:R-:W-:Y:S01]  /*1400*/  IMAD R9, R19, -0x40, R0 ;  /* 0xffffffc013097824 */ /* 0x000fe200078e0200 */
[----:B------:R-:W-:Y:S01]  /*1410*/  SHF.R.S32.HI R0, RZ, 0x7, R22 ;  /* 0x00000007ff007819 */ /* 0x000fe20000011416 */
[----:B------:R-:W-:Y:S01]  /*1420*/  STL [R1+0x14], R7 ;  /* 0x0000140701007387 */ /* 0x000fe20000100800 */
[----:B------:R-:W-:Y:S01]  /*1430*/  LOP3.LUT R8, R16, 0x1, RZ, 0xfc, !PT ;  /* 0x0000000110087812 */ /* 0x000fe200078efcff */
[----:B------:R-:W-:-:S02]  /*1440*/  IMAD.MOV.U32 R5, RZ, RZ, RZ ;  /* 0x000000ffff057224 */ /* 0x000fc400078e00ff */
[----:B------:R1:W-:Y:S04]  /*1450*/  STL [R1+0x10], R6 ;  /* 0x0000100601007387 */ /* 0x0003e80000100800 */
[----:B------:R-:W-:Y:S04]  /*1460*/  STL [R1+0xc], R4 ;  /* 0x00000c0401007387 */ /* 0x000fe80000100800 */
[----:B------:R2:W-:Y:S01]  /*1470*/  STL [R1+0x8], R3 ;  /* 0x0000080301007387 */ /* 0x0005e20000100800 */
[----:B-1----:R-:W-:-:S03]  /*1480*/  CS2R R6, SRZ ;  /* 0x0000000000067805 */ /* 0x002fc6000001ff00 */
[----:B------:R1:W-:Y:S01]  /*1490*/  STL [R1], R0 ;  /* 0x0000000001007387 */ /* 0x0003e20000100800 */
[----:B--2---:R-:W-:-:S04]  /*14a0*/  IMAD.SHL.U32 R3, R23, 0x4, RZ ;  /* 0x0000000417037824 */ /* 0x004fc800078e00ff */
[----:B------:R-:W-:-:S07]  /*14b0*/  IMAD R4, R3, 0x4, R2 ;  /* 0x0000000403047824 */ /* 0x000fce00078e0202 */
.L_x_26:
[----:B------:R-:W-:Y:S01]  /*14c0*/  ISETP.NE.AND P0, PT, R8, 0x3, PT ;  /* 0x000000030800780c */ /* 0x000fe20003f05270 */
[----:B------:R-:W-:-:S12]  /*14d0*/  YIELD ;  /* 0x0000000000007946 */ /* 0x000fd80003800000 */
[----:B------:R-:W-:Y:S05]  /*14e0*/  @!P0 BRA `(.L_x_16) ;  /* 0x0000000000048947 */ /* 0x000fea0003800000 */
[----:B------:R-:W-:Y:S01]  /*14f0*/  BPT.TRAP 0x1 ;  /* 0x000000040000795c */ /* 0x000fe20000300000 */
.L_x_16:
[----:B------:R-:W-:Y:S01]  /*1500*/  IMAD R3, R5, 0x8, R2 ;  /* 0x0000000805037824 */ /* 0x000fe200078e0202 */
[----:B------:R-:W-:-:S04]  /*1510*/  SHF.L.U32 R20, R6, 0x1f, RZ ;  /* 0x0000001f06147819 */ /* 0x000fc800000006ff */
[----:B------:R2:W3:Y:S01]  /*1520*/  SYNCS.PHASECHK.TRANS64.TRYWAIT P1, [R3+URZ+0x30c10], R20 ;  /* 0x030c1014030075a7 */ /* 0x0004e2000802017f */
[----:B------:R-:W-:Y:S05]  /*1530*/  @!P0 BRA `(.L_x_17) ;  /* 0x0000000000048947 */ /* 0x000fea0003800000 */
[----:B------:R-:W-:Y:S01]  /*1540*/  BPT.TRAP 0x1 ;  /* 0x000000040000795c */ /* 0x000fe20000300000 */
.L_x_17:
[----:B-1----:R-:W-:-:S04]  /*1550*/  IADD3 R0, R2, 0x10000, RZ ;  /* 0x0001000002007810 */ /* 0x002fc80007ffe0ff */
[----:B------:R-:W-:-:S04]  /*1560*/  SHF.R.U32.HI R0, RZ, 0x4, R0 ;  /* 0x00000004ff007819 */ /* 0x000fc80000011600 */
[----:B------:R-:W-:Y:S01]  /*1570*/  LOP3.LUT R0, R0, 0x3fff, RZ, 0xc0, !PT ;  /* 0x00003fff00007812 */ /* 0x000fe200078ec0ff */
[----:B---3--:R-:W-:Y:S06]  /*1580*/  @P1 BRA `(.L_x_18) ;  /* 0x0000000000081947 */ /* 0x008fec0003800000 */
[----:B------:R-:W1:Y:S02]  /*1590*/  SYNCS.PHASECHK.TRANS64.TRYWAIT P1, [R3+URZ+0x30c10], R20 ;  /* 0x030c1014030075a7 */ /* 0x000e64000802017f */
[----:B-1----:R-:W-:Y:S05]  /*15a0*/  @!P1 BRA `(.L_x_19) ;  /* 0x00000078001c9947 */ /* 0x002fea0003800000 */
.L_x_18:
[----:B------:R-:W-:Y:S05]  /*15b0*/  WARPSYNC.ALL ;  /* 0x0000000000007948 */ /* 0x000fea0003800000 */
[----:B------:R-:W-:Y:S01]  /*15c0*/  LOP3.LUT R14, R0, 0x10000, RZ, 0xfc, !PT ;  /* 0x00010000000e7812 */ /* 0x000fe200078efcff */
[----:B------:R-:W-:Y:S01]  /*15d0*/  IMAD R13, R12, 0x2000, R2 ;  /* 0x000020000c0d7824 */ /* 0x000fe200078e0202 */
[----:B------:R-:W3:Y:S04]  /*15e0*/  LDL R17, [R1+0xc] ;  /* 0x00000c0001117983 */ /* 0x000ee80000100800 */
[----:B------:R-:W-:Y:S01]  /*15f0*/  R2UR UR9, R13 ;  /* 0x000000000d0972ca */ /* 0x000fe200000e0000 */
[----:B------:R-:W-:Y:S01]  /*1600*/  IMAD R14, R5, 0x400, R14 ;  /* 0x00000400050e7824 */ /* 0x000fe200078e020e */
[----:B------:R-:W4:Y:S04]  /*1610*/  LDL R18, [R1+0x14] ;  /* 0x0000140001127983 */ /* 0x000f280000100800 */
[----:B------:R-:W-:Y:S01]  /*1620*/  R2UR UR8, R14 ;  /* 0x000000000e0872ca */ /* 0x000fe200000e0000 */
[----:B------:R-:W5:Y:S04]  /*1630*/  LDL R15, [R1+0x10] ;  /* 0x00001000010f7983 */ /* 0x000f680000100800 */
[----:B------:R-:W2:Y:S02]  /*1640*/  LDL R16, [R1+0x8] ;  /* 0x0000080001107983 */ /* 0x000ea40000100800 */
[----:B------:R-:W-:-:S04]  /*1650*/  USHF.R.U32.HI UR4, URZ, 0x4, UR9 ;  /* 0x000000043f047899 */ /* 0x000fc80008011609 */
[----:B------:R-:W-:Y:S01]  /*1660*/  ULOP3.LUT UR4, UR4, 0x3fff, URZ, 0xc0, !UPT ;  /* 0x00003fff04047892 */ /* 0x000fe2000f8ec03f */
[----:B------:R-:W-:-:S03]  /*1670*/  WARPGROUP.ARRIVE ;  /* 0x00000000000079c5 */ /* 0x000fc60000000000 */
[----:B------:R-:W-:Y:S01]  /*1680*/  ULOP3.LUT UR10, UR4, 0x10000, URZ, 0xfc, !UPT ;  /* 0x00010000040a7892 */ /* 0x000fe2000f8efc3f */
[----:B------:R-:W-:Y:S01]  /*1690*/  UMOV UR6, UR8 ;  /* 0x0000000800067c82 */ /* 0x000fe20008000000 */
[----:B------:R-:W-:Y:S01]  /*16a0*/  UMOV UR7, 0x40000040 ;  /* 0x4000004000077882 */ /* 0x000fe20000000000 */
[----:B------:R-:W-:-:S04]  /*16b0*/  UMOV UR5, 0x40000040 ;  /* 0x4000004000057882 */ /* 0x000fc80000000000 */
[----:B------:R-:W-:Y:S02]  /*16c0*/  UMOV UR4, UR10 ;  /* 0x0000000a00047c82 */ /* 0x000fe40008000000 */
[----:B------:R-:W-:Y:S01]  /*16d0*/  HGMMA.64x128x16.F32 R72, gdesc[UR4], RZ, !UPT, gsb0 ;  /* 0x01e00000044879f0 */ /* 0x000fe2000c0008ff */
[----:B------:R-:W-:Y:S02]  /*16e0*/  UIADD3 UR6, UR8, 0x2, URZ ;  /* 0x0000000208067890 */ /* 0x000fe4000fffe03f */
[----:B------:R-:W-:Y:S01]  /*16f0*/  UIADD3 UR4, UR10, 0x2, URZ ;  /* 0x000000020a047890 */ /* 0x000fe2000fffe03f */
[----:B------:R-:W-:Y:S01]  /*1700*/  UMOV UR7, 0x40000040 ;  /* 0x4000004000077882 */ /* 0x000fe20000000000 */
[----:B------:R-:W-:Y:S01]  /*1710*/  UMOV UR5, 0x40000040 ;  /* 0x4000004000057882 */ /* 0x000fe20000000000 */
[----:B------:R-:W-:Y:S02]  /*1720*/  WARPGROUP.DEPBAR.LE gsb0, 0x0 ;  /* 0x00008000000079c5 */ /* 0x000fe40000010000 */
[----:B------:R-:W-:-:S06]  /*1730*/  WARPGROUP.ARRIVE ;  /* 0x00000000000079c5 */ /* 0x000fcc0000000000 */
[----:B------:R-:W-:Y:S01]  /*1740*/  HGMMA.64x128x16.F32 R72, gdesc[UR4], R72, gsb0 ;  /* 0x01e00000044879f0 */ /* 0x000fe20008000848 */
        /* <DEDUP_REMOVED lines=11> */
[C---:B---3--:R-:W-:Y:S01]  /*1800*/  IMAD R17, R5.reuse, 0x80, R17 ;  /* 0x0000008005117824 */ /* 0x048fe200078e0211 */
[C---:B----4-:R-:W-:Y:S01]  /*1810*/  LEA R13, R5.reuse, R18, 0x7 ;  /* 0x00000012050d7211 */ /* 0x050fe200078e38ff */
[C---:B-----5:R-:W-:Y:S01]  /*1820*/  IMAD R15, R5.reuse, 0x80, R15 ;  /* 0x00000080050f7824 */ /* 0x060fe200078e020f */
[----:B--2---:R-:W-:Y:S02]  /*1830*/  LEA R21, R5, R16, 0x7 ;  /* 0x0000001005157211 */ /* 0x004fe400078e38ff */
[C---:B------:R-:W-:Y:S01]  /*1840*/  LEA R19, R10.reuse, R17, 0x1 ;  /* 0x000000110a137211 */ /* 0x040fe200078e08ff */
[----:B------:R-:W-:-:S02]  /*1850*/  IMAD R15, R10, 0x2, R15 ;  /* 0x000000020a0f7824 */ /* 0x000fc400078e020f */
[C---:B------:R-:W-:Y:S02]  /*1860*/  IMAD R13, R10.reuse, 0x2, R13 ;  /* 0x000000020a0d7824 */ /* 0x040fe400078e020d */
[----:B------:R-:W-:Y:S01]  /*1870*/  IMAD R21, R10, 0x2, R21 ;  /* 0x000000020a157824 */ /* 0x000fe200078e0215 */
[----:B------:R-:W-:Y:S01]  /*1880*/  LEA R23, R15, R2, 0x2 ;  /* 0x000000020f177211 */ /* 0x000fe200078e10ff */
[--C-:B------:R-:W-:Y:S02]  /*1890*/  IMAD R202, R13, 0x4, R2.reuse ;  /* 0x000000040dca7824 */ /* 0x100fe400078e0202 */
[--C-:B------:R-:W-:Y:S02]  /*18a0*/  IMAD R17, R19, 0x4, R2.reuse ;  /* 0x0000000413117824 */ /* 0x100fe400078e0202 */
[----:B------:R-:W-:Y:S01]  /*18b0*/  IMAD R14, R21, 0x4, R2 ;  /* 0x00000004150e7824 */ /* 0x000fe200078e0202 */
[----:B------:R-:W-:Y:S02]  /*18c0*/  WARPGROUP.DEPBAR.LE gsb0, 0x0 ;  /* 0x00008000000079c5 */ /* 0x000fe40000010000 */
[----:B------:R-:W-:-:S06]  /*18d0*/  WARPGROUP.ARRIVE ;  /* 0x00000000000079c5 */ /* 0x000fcc0000000000 */
[----:B------:R-:W-:Y:S01]  /*18e0*/  HGMMA.64x128x16.F32 R72, gdesc[UR4], R72, gsb0 ;  /* 0x01e00000044879f0 */ /* 0x000fe20008000848 */
[----:B------:R-:W-:-:S05]  /*18f0*/  IADD3 R18, R2, 0x20000, RZ ;  /* 0x0002000002127810 */ /* 0x000fca0007ffe0ff */
[--C-:B------:R-:W-:Y:S01]  /*1900*/  IMAD R200, R13, 0x4, R18.reuse ;  /* 0x000000040dc87824 */ /* 0x100fe200078e0212 */
[----:B------:R-:W-:Y:S01]  /*1910*/  LEA R16, R19, R18, 0x2 ;  /* 0x0000001213107211 */ /* 0x000fe200078e10ff */
[--C-:B------:R-:W-:Y:S02]  /*1920*/  IMAD R13, R15, 0x4, R18.reuse ;  /* 0x000000040f0d7824 */ /* 0x100fe400078e0212 */
[----:B------:R-:W-:Y:S01]  /*1930*/  IMAD R15, R21, 0x4, R18 ;  /* 0x00000004150f7824 */ /* 0x000fe200078e0212 */
[----:B------:R-:W-:Y:S02]  /*1940*/  WARPGROUP.DEPBAR.LE gsb0, 0x0 ;  /* 0x00008000000079c5 */ /* 0x000fe40000010000 */
[----:B------:R-:W2:Y:S04]  /*1950*/  LDS R202, [R202+0x20000] ;  /* 0x02000000caca7984 */ /* 0x000ea80000000800 */
[----:B------:R-:W3:Y:S04]  /*1960*/  LDS R23, [R23+0x20000] ;  /* 0x0200000017177984 */ /* 0x000ee80000000800 */
[----:B------:R-:W4:Y:S04]  /*1970*/  LDS R17, [R17+0x20000] ;  /* 0x0200000011117984 */ /* 0x000f280000000800 */
[----:B------:R-:W1:Y:S01]  /*1980*/  LDS R14, [R14+0x20000] ;  /* 0x020000000e0e7984 */ /* 0x000e620000000800 */
[----:B------:R-:W-:Y:S05]  /*1990*/  @!P0 BRA `(.L_x_20) ;  /* 0x0000000000048947 */ /* 0x000fea0003800000 */
[----:B------:R-:W-:Y:S01]  /*19a0*/  BPT.TRAP 0x1 ;  /* 0x000000040000795c */ /* 0x000fe20000300000 */
.L_x_20:
[----:B------:R1:W1:Y:S01]  /*19b0*/  SYNCS.PHASECHK.TRANS64.TRYWAIT P1, [R3+URZ+0x30c30], R20 ;  /* 0x030c3014030075a7 */ /* 0x000262000802017f */
[----:B------:R-:W-:Y:S05]  /*19c0*/  @!P0 BRA `(.L_x_21) ;  /* 0x0000000000048947 */ /* 0x000fea0003800000 */
[----:B------:R-:W-:Y:S01]  /*19d0*/  BPT.TRAP 0x1 ;  /* 0x000000040000795c */ /* 0x000fe20000300000 */
.L_x_21:
[----:B-1----:R-:W-:Y:S05]  /*19e0*/  @P1 BRA `(.L_x_22) ;  /* 0x0000000000081947 */ /* 0x002fea0003800000 */
[----:B------:R-:W1:Y:S02]  /*19f0*/  SYNCS.PHASECHK.TRANS64.TRYWAIT P1, [R3+URZ+0x30c30], R20 ;  /* 0x030c3014030075a7 */ /* 0x000e64000802017f */
[----:B-1----:R-:W-:Y:S05]  /*1a00*/  @!P1 BRA `(.L_x_23) ;  /* 0x0000007400189947 */ /* 0x002fea0003800000 */
.L_x_22:
[----:B------:R-:W-:Y:S01]  /*1a10*/  VIADD R24, R2, 0x18000 ;  /* 0x0001800002187836 */ /* 0x000fe20000000000 */
[----:B------:R-:W-:Y:S01]  /*1a20*/  UIADD3 UR9, UR9, 0x4000, URZ ;  /* 0x0000400009097890 */ /* 0x000fe2000fffe03f */
[----:B------:R1:W-:Y:S01]  /*1a30*/  STL [R1+0xb4], R12 ;  /* 0x0000b40c01007387 */ /* 0x0003e20000100800 */
[----:B------:R-:W-:Y:S01]  /*1a40*/  ULDC UR10, c[0x0][0x75c] ;  /* 0x0001d700000a7ab9 */ /* 0x000fe20000000800 */
[----:B------:R-:W-:Y:S01]  /*1a50*/  UMOV UR7, 0x40000040 ;  /* 0x4000004000077882 */ /* 0x000fe20000000000 */
[----:B------:R-:W-:Y:S01]  /*1a60*/  SHF.R.U32.HI R24, RZ, 0x4, R24 ;  /* 0x00000004ff187819 */ /* 0x000fe20000011618 */
[----:B------:R-:W-:Y:S01]  /*1a70*/  USHF.R.U32.HI UR9, URZ, 0x4, UR9 ;  /* 0x000000043f097899 */ /* 0x000fe20008011609 */
[----:B------:R-:W-:Y:S01]  /*1a80*/  FMUL.FTZ R18, R72, UR10 ;  /* 0x0000000a48127c20 */ /* 0x000fe20008410000 */
[----:B------:R-:W-:Y:S01]  /*1a90*/  FMUL.FTZ R19, R73, UR10 ;  /* 0x0000000a49137c20 */ /* 0x000fe20008410000 */
[----:B------:R-:W-:Y:S01]  /*1aa0*/  LOP3.LUT R204, R24, 0x3fff, RZ, 0xc0, !PT ;  /* 0x00003fff18cc7812 */ /* 0x000fe200078ec0ff */
[----:B------:R-:W-:Y:S01]  /*1ab0*/  ULOP3.LUT UR9, UR9, 0x3fff, URZ, 0xc0, !UPT ;  /* 0x00003fff09097892 */ /* 0x000fe2000f8ec03f */
[----:B------:R-:W-:Y:S01]  /*1ac0*/  FMUL.FTZ R20, R74, UR10 ;  /* 0x0000000a4a147c20 */ /* 0x000fe20008410000 */
[----:B------:R-:W-:Y:S01]  /*1ad0*/  FMUL.FTZ R21, R75, UR10 ;  /* 0x0000000a4b157c20 */ /* 0x000fe20008410000 */
[----:B------:R-:W-:Y:S01]  /*1ae0*/  LOP3.LUT R24, R204, 0x10000, RZ, 0xfc, !PT ;  /* 0x00010000cc187812 */ /* 0x000fe200078efcff */
[----:B------:R-:W-:Y:S01]  /*1af0*/  ULOP3.LUT UR9, UR9, 0x10000, URZ, 0xfc, !UPT ;  /* 0x0001000009097892 */ /* 0x000fe2000f8efc3f */
[----:B------:R-:W-:Y:S01]  /*1b00*/  FMUL.FTZ R22, R76, UR10 ;  /* 0x0000000a4c167c20 */ /* 0x000fe20008410000 */
[----:B------:R-:W-:Y:S01]  /*1b10*/  FMUL.FTZ R203, R77, UR10 ;  /* 0x0000000a4dcb7c20 */ /* 0x000fe20008410000 */
[----:B------:R-:W-:Y:S01]  /*1b20*/  LEA R24, R5, R24, 0xa ;  /* 0x0000001805187211 */ /* 0x000fe200078e50ff */
[----:B------:R-:W-:Y:S01]  /*1b30*/  FMUL.FTZ R201, R78, UR10 ;  /* 0x0000000a4ec97c20 */ /* 0x000fe20008410000 */
[----:B------:R-:W-:Y:S01]  /*1b40*/  FMUL.FTZ R221, R79, UR10 ;  /* 0x0000000a4fdd7c20 */ /* 0x000fe20008410000 */
[----:B------:R-:W-:Y:S01]  /*1b50*/  FMUL.FTZ R220, R80, UR10 ;  /* 0x0000000a50dc7c20 */ /* 0x000fe20008410000 */
[----:B------:R-:W-:Y:S01]  /*1b60*/  R2UR UR8, R24 ;  /* 0x00000000180872ca */ /* 0x000fe200000e0000 */
[----:B------:R-:W-:Y:S01]  /*1b70*/  FMUL.FTZ R217, R81, UR10 ;  /* 0x0000000a51d97c20 */ /* 0x000fe20008410000 */
[----:B------:R-:W-:Y:S01]  /*1b80*/  FMUL.FTZ R216, R82, UR10 ;  /* 0x0000000a52d87c20 */ /* 0x000fe20008410000 */
[----:B------:R-:W-:Y:S01]  /*1b90*/  FMUL.FTZ R228, R83, UR10 ;  /* 0x0000000a53e47c20 */ /* 0x000fe20008410000 */
[----:B------:R-:W-:Y:S01]  /*1ba0*/  FMUL.FTZ R222, R84, UR10 ;  /* 0x0000000a54de7c20 */ /* 0x000fe20008410000 */
[----:B------:R-:W-:Y:S01]  /*1bb0*/  FMUL.FTZ R230, R85, UR10 ;  /* 0x0000000a55e67c20 */ /* 0x000fe20008410000 */
[----:B------:R-:W-:Y:S01]  /*1bc0*/  FMUL.FTZ R229, R86, UR10 ;  /* 0x0000000a56e57c20 */ /* 0x000fe20008410000 */
[----:B------:R-:W-:Y:S01]  /*1bd0*/  FMUL.FTZ R227, R87, UR10 ;  /* 0x0000000a57e37c20 */ /* 0x000fe20008410000 */
[----:B------:R-:W-:Y:S01]  /*1be0*/  UMOV UR4, UR9 ;  /* 0x0000000900047c82 */ /* 0x000fe20008000000 */
[----:B------:R-:W-:Y:S01]  /*1bf0*/  WARPGROUP.ARRIVE ;  /* 0x00000000000079c5 */ /* 0x000fe20000000000 */
[----:B------:R-:W-:Y:S01]  /*1c00*/  UMOV UR5, 0x40000040 ;  /* 0x4000004000057882 */ /* 0x000fe20000000000 */
[----:B------:R-:W-:Y:S01]  /*1c10*/  STL [R1+0xb0], R199 ;  /* 0x0000b0c701007387 */ /* 0x000fe20000100800 */
[----:B------:R-:W-:Y:S01]  /*1c20*/  FMUL.FTZ R92, R92, UR10 ;  /* 0x0000000a5c5c7c20 */ /* 0x000fe20008410000 */
[----:B------:R-:W-:Y:S01]  /*1c30*/  UMOV UR6, UR8 ;  /* 0x0000000800067c82 */ /* 0x000fe20008000000 */
[----:B------:R-:W2:Y:S01]  /*1c40*/  MUFU.TANH R20, R20 ;  /* 0x0000001400147308 */ /* 0x000ea20000002400 */
[----:B------:R-:W-:Y:S01]  /*1c50*/  HGMMA.64x128x16.F32 R24, gdesc[UR4], RZ, !UPT, gsb0 ;  /* 0x01e00000041879f0 */ /* 0x000fe2000c0008ff */
[----:B------:R-:W-:Y:S01]  /*1c60*/  UIADD3 UR6, UR8, 0x2, URZ ;  /* 0x0000000208067890 */ /* 0x000fe2000fffe03f */
[----:B------:R-:W-:Y:S01]  /*1c70*/  STL [R1+0xac], R198 ;  /* 0x0000acc601007387 */ /* 0x000fe20000100800 */
[----:B------:R-:W-:Y:S01]  /*1c80*/  UIADD3 UR4, UR9, 0x2, URZ ;  /* 0x0000000209047890 */ /* 0x000fe2000fffe03f */
[----:B------:R-:W-:Y:S01]  /*1c90*/  VIADD R218, R11, 0x4 ;  /* 0x000000040bda7836 */ /* 0x000fe20000000000 */
[----:B------:R-:W-:Y:S01]  /*1ca0*/  UMOV UR7, 0x40000040 ;  /* 0x4000004000077882 */ /* 0x000fe20000000000 */
[----:B------:R-:W-:Y:S01]  /*1cb0*/  UMOV UR5, 0x40000040 ;  /* 0x4000004000057882 */ /* 0x000fe20000000000 */
[----:B------:R-:W-:Y:S01]  /*1cc0*/  STL [R1+0xa8], R197 ;  /* 0x0000a8c501007387 */ /* 0x000fe20000100800 */
[----:B-1----:R1:W-:Y:S01]  /*1cd0*/  MUFU.TANH R12, R92 ;  /* 0x0000005c000c7308 */ /* 0x0023e20000002400 */
[----:B------:R-:W-:Y:S01]  /*1ce0*/  FMUL.FTZ R109, R109, UR10 ;  /* 0x0000000a6d6d7c20 */ /* 0x000fe20008410000 */
[----:B------:R-:W-:Y:S01]  /*1cf0*/  FMUL.FTZ R236, R89, UR10 ;  /* 0x0000000a59ec7c20 */ /* 0x000fe20008410000 */
[----:B------:R-:W-:Y:S01]  /*1d00*/  STL [R1+0xa4], R196 ;  /* 0x0000a4c401007387 */ /* 0x000fe20000100800 */
[----:B------:R-:W-:Y:S01]  /*1d10*/  FMUL.FTZ R232, R88, UR10 ;  /* 0x0000000a58e87c20 */ /* 0x000fe20008410000 */
[C---:B------:R-:W-:Y:S01]  /*1d20*/  ISETP.GT.AND P1, PT, R9.reuse, 0x8, PT ;  /* 0x000000080900780c */ /* 0x040fe20003f24270 */
[----:B------:R-:W-:Y:S01]  /*1d30*/  FMUL.FTZ R108, R108, UR10 ;  /* 0x0000000a6c6c7c20 */ /* 0x000fe20008410000 */
[----:B------:R-:W-:Y:S01]  /*1d40*/  STL [R1+0xa0], R195 ;  /* 0x0000a0c301007387 */ /* 0x000fe20000100800 */
[----:B------:R-:W3:Y:S01]  /*1d50*/  MUFU.TANH R18, R18 ;  /* 0x0000001200127308 */ /* 0x000ee20000002400 */
[----:B------:R-:W-:Y:S01]  /*1d60*/  ISETP.GT.AND P2, PT, R9, RZ, PT ;  /* 0x000000ff0900720c */ /* 0x000fe20003f44270 */
[----:B------:R-:W-:Y:S01]  /*1d70*/  FMUL.FTZ R231, R91, UR10 ;  /* 0x0000000a5be77c20 */ /* 0x000fe20008410000 */
[----:B------:R-:W-:Y:S01]  /*1d80*/  STL [R1+0x9c], R194 ;  /* 0x00009cc201007387 */ /* 0x000fe20000100800 */
[----:B------:R-:W-:Y:S01]  /*1d90*/  FMUL.FTZ R112, R112, UR10 ;  /* 0x0000000a70707c20 */ /* 0x000fe20008410000 */
[----:B--2---:R-:W-:Y:S01]  /*1da0*/  FSEL R91, R20, -INF , P1 ;  /* 0xff800000145b7808 */ /* 0x004fe20000800000 */
[----:B------:R-:W-:Y:S01]  /*1db0*/  FMUL.FTZ R235, R90, UR10 ;  /* 0x0000000a5aeb7c20 */ /* 0x000fe20008410000 */
[----:B------:R-:W-:Y:S01]  /*1dc0*/  STL [R1+0x98], R193 ;  /* 0x000098c101007387 */ /* 0x000fe20000100800 */
[----:B------:R-:W-:Y:S01]  /*1dd0*/  MUFU.TANH R19, R19 ;  /* 0x0000001300137308 */ /* 0x000fe20000002400 */
[----:B------:R-:W-:Y:S01]  /*1de0*/  FMUL.FTZ R102, R102, UR10 ;  /* 0x0000000a66667c20 */ /* 0x000fe20008410000 */
[----:B------:R-:W-:Y:S01]  /*1df0*/  FMUL.FTZ R114, R114, UR10 ;  /* 0x0000000a72727c20 */ /* 0x000fe20008410000 */
[----:B------:R-:W-:Y:S01]  /*1e00*/  STL [R1+0x94], R192 ;  /* 0x000094c001007387 */ /* 0x000fe20000100800 */
[----:B------:R-:W-:Y:S01]  /*1e10*/  FMUL.FTZ R113, R113, UR10 ;  /* 0x0000000a71717c20 */ /* 0x000fe20008410000 */
[----:B------:R-:W-:Y:S01]  /*1e20*/  FMUL.FTZ R110, R110, UR10 ;  /* 0x0000000a6e6e7c20 */ /* 0x000fe20008410000 */
[----:B------:R-:W-:Y:S01]  /*1e30*/  ULDC UR11, c[0x0][0x744] ;  /* 0x0001d100000b7ab9 */ /* 0x000fe20000000800 */
[----:B-1----:R-:W1:Y:S01]  /*1e40*/  SHFL.IDX PT, R92, R202, R11, 0x1f ;  /* 0x00001f0bca5c7589 */ /* 0x002e6200000e0000 */
[----:B------:R-:W-:Y:S01]  /*1e50*/  MUFU.TANH R21, R21 ;  /* 0x0000001500157308 */ /* 0x000fe20000002400 */
[----:B---3--:R-:W-:Y:S01]  /*1e60*/  FSEL R90, R18, -INF , P2 ;  /* 0xff800000125a7808 */ /* 0x008fe20001000000 */
[----:B------:R-:W-:Y:S01]  /*1e70*/  FMUL.FTZ R105, R105, UR10 ;  /* 0x0000000a69697c20 */ /* 0x000fe20008410000 */
[----:B------:R-:W-:Y:S01]  /*1e80*/  STL [R1+0x90], R191 ;  /* 0x000090bf01007387 */ /* 0x000fe20000100800 */
[----:B------:R-:W-:Y:S01]  /*1e90*/  FMUL.FTZ R122, R122, UR10 ;  /* 0x0000000a7a7a7c20 */ /* 0x000fe20008410000 */
[----:B------:R-:W-:Y:S01]  /*1ea0*/  FMUL.FTZ R111, R111, UR10 ;  /* 0x0000000a6f6f7c20 */ /* 0x000fe20008410000 */
        /* <DEDUP_REMOVED lines=13> */
[----:B------:R2:W-:Y:S01]  /*1f80*/  STL [R1+0x80], R187 ;  /* 0x000080bb01007387 */ /* 0x0005e20000100800 */
[----:B------:R-:W-:Y:S01]  /*1f90*/  FMUL.FTZ R93, R93, UR10 ;  /* 0x0000000a5d5d7c20 */ /* 0x000fe20008410000 */
[----:B------:R-:W-:Y:S01]  /*1fa0*/  FMUL.FTZ R131, R131, UR10 ;  /* 0x0000000a83837c20 */ /* 0x000fe20008410000 */
[----:B------:R-:W-:Y:S01]  /*1fb0*/  FMUL.FTZ R219, R135, UR10 ;  /* 0x0000000a87db7c20 */ /* 0x000fe20008410000 */
[----:B------:R-:W-:Y:S01]  /*1fc0*/  STL [R1+0x7c], R186 ;  /* 0x00007cba01007387 */ /* 0x000fe20000100800 */
[--C-:B-1----:R-:W-:Y:S01]  /*1fd0*/  FFMA.FTZ R91, R91, UR11, -R92.reuse ;  /* 0x0000000b5b5b7c23 */ /* 0x102fe2000801085c */
[----:B------:R-:W-:Y:S01]  /*1fe0*/  MUFU.TANH R193, R102 ;  /* 0x0000006600c17308 */ /* 0x000fe20000002400 */
[----:B------:R-:W-:Y:S01]  /*1ff0*/  FMUL.FTZ R129, R129, UR10 ;  /* 0x0000000a81817c20 */ /* 0x000fe20008410000 */
[----:B------:R1:W-:Y:S01]  /*2000*/  STL [R1+0x78], R185 ;  /* 0x000078b901007387 */ /* 0x0003e20000100800 */
[----:B------:R-:W-:Y:S01]  /*2010*/  FMUL.FTZ R107, R107, UR10 ;  /* 0x0000000a6b6b7c20 */ /* 0x000fe20008410000 */
[----:B------:R-:W-:Y:S01]  /*2020*/  FMUL.FTZ R237, R97, UR10 ;  /* 0x0000000a61ed7c20 */ /* 0x000fe20008410000 */
[----:B------:R-:W-:Y:S01]  /*2030*/  FMUL.FTZ R101, R101, UR10 ;  /* 0x0000000a65657c20 */ /* 0x000fe20008410000 */
[----:B------:R-:W3:Y:S01]  /*2040*/  SHFL.IDX PT, R89, R202, R218, 0x1f ;  /* 0x00001fdaca597589 */ /* 0x000ee200000e0000 */
[----:B------:R-:W-:Y:S01]  /*2050*/  FMUL.FTZ R104, R104, UR10 ;  /* 0x0000000a68687c20 */ /* 0x000fe20008410000 */
[----:B--2---:R2:W-:Y:S01]  /*2060*/  MUFU.TANH R187, R108 ;  /* 0x0000006c00bb7308 */ /* 0x0045e20000002400 */
[----:B------:R-:W-:Y:S01]  /*2070*/  FMUL.FTZ R106, R106, UR10 ;  /* 0x0000000a6a6a7c20 */ /* 0x000fe20008410000 */
[----:B------:R4:W-:Y:S01]  /*2080*/  STL [R1+0x74], R184 ;  /* 0x000074b801007387 */ /* 0x0009e20000100800 */
[----:B------:R-:W-:Y:S01]  /*2090*/  FMUL.FTZ R99, R99, UR10 ;  /* 0x0000000a63637c20 */ /* 0x000fe20008410000 */
[----:B------:R-:W-:Y:S01]  /*20a0*/  FMUL.FTZ R118, R118, UR10 ;  /* 0x0000000a76767c20 */ /* 0x000fe20008410000 */
[----:B------:R-:W-:Y:S01]  /*20b0*/  FMUL.FTZ R126, R126, UR10 ;  /* 0x0000000a7e7e7c20 */ /* 0x000fe20008410000 */
[----:B------:R-:W-:Y:S01]  /*20c0*/  STL [R1+0x70], R183 ;  /* 0x000070b701007387 */ /* 0x000fe20000100800 */
[----:B------:R-:W-:Y:S01]  /*20d0*/  FMUL.FTZ R128, R128, UR10 ;  /* 0x0000000a80807c20 */ /* 0x000fe20008410000 */
[----:B-1----:R1:W-:Y:S01]  /*20e0*/  MUFU.TANH R185, R109 ;  /* 0x0000006d00b97308 */ /* 0x0023e20000002400 */
[----:B--2---:R-:W-:Y:S01]  /*20f0*/  IADD3 R108, R11, 0xc, RZ ;  /* 0x0000000c0b6c7810 */ /* 0x004fe20007ffe0ff */
[----:B------:R2:W-:Y:S01]  /*2100*/  STL [R1+0x6c], R182 ;  /* 0x00006cb601007387 */ /* 0x0005e20000100800 */
[----:B------:R-:W-:Y:S01]  /*2110*/  FMUL.FTZ R134, R134, UR10 ;  /* 0x0000000a86867c20 */ /* 0x000fe20008410000 */
[----:B------:R-:W-:Y:S01]  /*2120*/  FMUL.FTZ R116, R116, UR10 ;  /* 0x0000000a74747c20 */ /* 0x000fe20008410000 */
[----:B------:R-:W-:Y:S01]  /*2130*/  FMUL.FTZ R133, R133, UR10 ;  /* 0x0000000a85857c20 */ /* 0x000fe20008410000 */
[----:B------:R3:W-:Y:S01]  /*2140*/  STL [R1+0x68], R181 ;  /* 0x000068b501007387 */ /* 0x0007e20000100800 */
[----:B------:R-:W-:Y:S01]  /*2150*/  FMUL.FTZ R121, R121, UR10 ;  /* 0x0000000a79797c20 */ /* 0x000fe20008410000 */
[----:B----4-:R4:W3:Y:S01]  /*2160*/  MUFU.TANH R184, R112 ;  /* 0x0000007000b87308 */ /* 0x0108e20000002400 */
[----:B-1----:R-:W-:Y:S01]  /*2170*/  VIADD R109, R11, 0x8 ;  /* 0x000000080b6d7836 */ /* 0x002fe20000000000 */
[----:B------:R-:W-:Y:S01]  /*2180*/  STL [R1+0x64], R180 ;  /* 0x000064b401007387 */ /* 0x000fe20000100800 */
[----:B------:R-:W-:Y:S01]  /*2190*/  FMUL.FTZ R127, R127, UR10 ;  /* 0x0000000a7f7f7c20 */ /* 0x000fe20008410000 */
[----:B------:R-:W-:Y:S01]  /*21a0*/  FMUL.FTZ R119, R119, UR10 ;  /* 0x0000000a77777c20 */ /* 0x000fe20008410000 */
[----:B------:R-:W-:Y:S01]  /*21b0*/  FMUL.FTZ R117, R117, UR10 ;  /* 0x0000000a75757c20 */ /* 0x000fe20008410000 */
[----:B------:R-:W-:Y:S01]  /*21c0*/  SHFL.IDX PT, R88, R202, R109, 0x1f ;  /* 0x00001f6dca587589 */ /* 0x000fe200000e0000 */
[----:B------:R-:W-:Y:S01]  /*21d0*/  FMUL.FTZ R130, R130, UR10 ;  /* 0x0000000a82827c20 */ /* 0x000fe20008410000 */
[----:B--2---:R1:W-:Y:S01]  /*21e0*/  MUFU.TANH R182, R114 ;  /* 0x0000007200b67308 */ /* 0x0043e20000002400 */
[----:B----4-:R-:W-:Y:S01]  /*21f0*/  VIADD R112, R11, 0x10 ;  /* 0x000000100b707836 */ /* 0x010fe20000000000 */
[----:B------:R-:W-:Y:S01]  /*2200*/  STL [R1+0x60], R179 ;  /* 0x000060b301007387 */ /* 0x000fe20000100800 */
[----:B------:R-:W-:Y:S01]  /*2210*/  FMUL.FTZ R125, R125, UR10 ;  /* 0x0000000a7d7d7c20 */ /* 0x000fe20008410000 */
[----:B------:R-:W-:Y:S01]  /*2220*/  LEA R204, R5, R204, 0xa ;  /* 0x000000cc05cc7211 */ /* 0x000fe200078e50ff */
[----:B------:R-:W-:Y:S01]  /*2230*/  FMUL.FTZ R120, R120, UR10 ;  /* 0x0000000a78787c20 */ /* 0x000fe20008410000 */
[----:B------:R-:W-:Y:S01]  /*2240*/  STL [R1+0x5c], R178 ;  /* 0x00005cb201007387 */ /* 0x000fe20000100800 */
[----:B------:R-:W-:Y:S01]  /*2250*/  FMUL.FTZ R123, R123, UR10 ;  /* 0x0000000a7b7b7c20 */ /* 0x000fe20008410000 */
[----:B---3--:R2:W-:Y:S01]  /*2260*/  MUFU.TANH R181, R113 ;  /* 0x0000007100b57308 */ /* 0x0085e20000002400 */
[----:B-1----:R-:W-:Y:S01]  /*2270*/  VIADD R114, R11, 0x1c ;  /* 0x0000001c0b727836 */ /* 0x002fe20000000000 */
[----:B------:R-:W-:Y:S01]  /*2280*/  STL [R1+0x58], R177 ;  /* 0x000058b101007387 */ /* 0x000fe20000100800 */
[----:B------:R-:W-:Y:S01]  /*2290*/  FSEL R214, R184, -INF , P2 ;  /* 0xff800000b8d67808 */ /* 0x000fe20001000000 */
[----:B------:R-:W-:Y:S01]  /*22a0*/  FMUL.FTZ R124, R124, UR10 ;  /* 0x0000000a7c7c7c20 */ /* 0x000fe20008410000 */
[----:B------:R-:W-:Y:S01]  /*22b0*/  R2UR UR10, R204 ;  /* 0x00000000cc0a72ca */ /* 0x000fe200000e0000 */
[----:B------:R-:W-:Y:S01]  /*22c0*/  STL [R1+0x54], R176 ;  /* 0x000054b001007387 */ /* 0x000fe20000100800 */
[----:B------:R-:W-:Y:S01]  /*22d0*/  FFMA.FTZ R20, -R20, R20, 1 ;  /* 0x3f80000014147423 */ /* 0x000fe20000010114 */
[----:B------:R1:W-:Y:S01]  /*22e0*/  MUFU.TANH R186, R110 ;  /* 0x0000006e00ba7308 */ /* 0x0003e20000002400 */
[----:B--2---:R-:W-:Y:S01]  /*22f0*/  FFMA.FTZ R113, R90, UR11, -R92 ;  /* 0x0000000b5a717c23 */ /* 0x004fe2000801085c */
[----:B------:R-:W-:Y:S01]  /*2300*/  STL [R1+0x50], R175 ;  /* 0x000050af01007387 */ /* 0x000fe20000100800 */
[----:B------:R-:W-:-:S02]  /*2310*/  FSEL R90, R19, -INF , P2 ;  /* 0xff800000135a7808 */ /* 0x000fc40001000000 */
[C---:B------:R-:W-:Y:S01]  /*2320*/  FSEL R92, R21.reuse, -INF , P1 ;  /* 0xff800000155c7808 */ /* 0x040fe20000800000 */
[----:B------:R-:W-:Y:S01]  /*2330*/  STL [R1+0x4c], R174 ;  /* 0x00004cae01007387 */ /* 0x000fe20000100800 */
[----:B------:R-:W-:Y:S01]  /*2340*/  FFMA.FTZ R21, -R21, R21, 1 ;  /* 0x3f80000015157423 */ /* 0x000fe20000010115 */
[----:B------:R-:W-:Y:S01]  /*2350*/  MUFU.TANH R203, R203 ;  /* 0x000000cb00cb7308 */ /* 0x000fe20000002400 */
[----:B-1----:R-:W-:Y:S01]  /*2360*/  VIADD R110, R11, 0x14 ;  /* 0x000000140b6e7836 */ /* 0x002fe20000000000 */
[----:B------:R1:W-:Y:S01]  /*2370*/  STL [R1+0x48], R173 ;  /* 0x000048ad01007387 */ /* 0x0003e20000100800 */
[--C-:B------:R-:W-:Y:S01]  /*2380*/  FFMA.FTZ R90, R90, UR11, -R89.reuse ;  /* 0x0000000b5a5a7c23 */ /* 0x100fe20008010859 */
[----:B------:R-:W-:Y:S01]  /*2390*/  FFMA.FTZ R92, R92, UR11, -R89 ;  /* 0x0000000b5c5c7c23 */ /* 0x000fe20008010859 */
[----:B------:R-:W-:Y:S01]  /*23a0*/  FSEL R89, R22, -INF , P2 ;  /* 0xff80000016597808 */ /* 0x000fe20001000000 */
[----:B------:R-:W-:Y:S02]  /*23b0*/  STL [R1+0x44], R172 ;  /* 0x000044ac01007387 */ /* 0x000fe40000100800 */
[----:B------:R-:W-:Y:S02]  /*23c0*/  MUFU.TANH R190, R105 ;  /* 0x0000006900be7308 */ /* 0x000fe40000002400 */
[----:B------:R-:W-:Y:S04]  /*23d0*/  STL [R1+0x40], R171 ;  /* 0x000040ab01007387 */ /* 0x000fe80000100800 */
[----:B------:R-:W-:Y:S02]  /*23e0*/  STL [R1+0x3c], R170 ;  /* 0x00003caa01007387 */ /* 0x000fe40000100800 */
[----:B-1----:R1:W-:Y:S02]  /*23f0*/  MUFU.TANH R173, R122 ;  /* 0x0000007a00ad7308 */ /* 0x0023e40000002400 */
[----:B------:R-:W-:Y:S01]  /*2400*/  SHFL.IDX PT, R102, R202, R108, 0x1f ;  /* 0x00001f6cca667589 */ /* 0x000fe200000e0000 */
[----:B------:R-:W-:-:S02]  /*2410*/  WARPGROUP.DEPBAR.LE gsb0, 0x0 ;  /* 0x00008000000079c5 */ /* 0x000fc40000010000 */
[----:B------:R-:W-:Y:S01]  /*2420*/  WARPGROUP.ARRIVE ;  /* 0x00000000000079c5 */ /* 0x000fe20000000000 */
[----:B------:R-:W-:Y:S02]  /*2430*/  STL [R1+0x38], R169 ;  /* 0x000038a901007387 */ /* 0x000fe40000100800 */
[----:B------:R-:W-:Y:S02]  /*2440*/  MUFU.TANH R221, R221 ;  /* 0x000000dd00dd7308 */ /* 0x000fe40000002400 */
[----:B------:R-:W-:Y:S01]  /*2450*/  STL [R1+0x34], R168 ;  /* 0x000034a801007387 */ /* 0x000fe20000100800 */
[----:B------:R-:W-:Y:S01]  /*2460*/  HGMMA.64x128x16.F32 R24, gdesc[UR4], R24, gsb0 ;  /* 0x01e00000041879f0 */ /* 0x000fe20008000818 */
[----:B------:R-:W-:Y:S02]  /*2470*/  UIADD3 UR6, UR8, 0x4, URZ ;  /* 0x0000000408067890 */ /* 0x000fe4000fffe03f */
[----:B------:R-:W-:Y:S01]  /*2480*/  UIADD3 UR4, UR9, 0x4, URZ ;  /* 0x0000000409047890 */ /* 0x000fe2000fffe03f */
[----:B------:R-:W-:Y:S01]  /*2490*/  STL [R1+0x30], R10 ;  /* 0x0000300a01007387 */ /* 0x000fe20000100800 */
[----:B------:R-:W-:Y:S01]  /*24a0*/  UMOV UR7, 0x40000040 ;  /* 0x4000004000077882 */ /* 0x000fe20000000000 */
[----:B------:R-:W-:Y:S01]  /*24b0*/  UMOV UR5, 0x40000040 ;  /* 0x4000004000057882 */ /* 0x000fe20000000000 */
[----:B------:R2:W-:Y:S01]  /*24c0*/  MUFU.TANH R183, R111 ;  /* 0x0000006f00b77308 */ /* 0x0005e20000002400 */
[----:B-1----:R-:W1:Y:S04]  /*24d0*/  SHFL.IDX PT, R122, R23, R112, 0x1f ;  /* 0x00001f70177a7589 */ /* 0x002e6800000e0000 */
[----:B------:R-:W-:Y:S03]  /*24e0*/  STL [R1+0x2c], R8 ;  /* 0x00002c0801007387 */ /* 0x000fe60000100800 */
[----:B------:R3:W-:Y:S01]  /*24f0*/  MUFU.EX2 R105, R91 ;  /* 0x0000005b00697308 */ /* 0x0007e20000000800 */
[----:B--2---:R-:W-:Y:S01]  /*2500*/  VIADD R111, R11, 0x18 ;  /* 0x000000180b6f7836 */ /* 0x004fe20000000000 */
[----:B------:R-:W-:Y:S04]  /*2510*/  STL [R1+0x28], R7 ;  /* 0x0000280701007387 */ /* 0x000fe80000100800 */
[----:B------:R-:W2:Y:S02]  /*2520*/  SHFL.IDX PT, R94, R202, R112, 0x1f ;  /* 0x00001f70ca5e7589 */ /* 0x000ea400000e0000 */
[----:B------:R4:W-:Y:S02]  /*2530*/  MUFU.TANH R197, R95 ;  /* 0x0000005f00c57308 */ /* 0x0009e40000002400 */
[----:B---3--:R-:W-:Y:S04]  /*2540*/  SHFL.IDX PT, R91, R202, R114, 0x1f ;  /* 0x00001f72ca5b7589 */ /* 0x008fe800000e0000 */
[----:B------:R-:W-:Y:S02]  /*2550*/  STL [R1+0x24], R6 ;  /* 0x0000240601007387 */ /* 0x000fe40000100800 */
[----:B------:R-:W3:Y:S02]  /*2560*/  MUFU.TANH R198, R96 ;  /* 0x0000006000c67308 */ /* 0x000ee40000002400 */
[----:B----4-:R-:W-:Y:S04]  /*2570*/  SHFL.IDX PT, R95, R202, R110, 0x1f ;  /* 0x00001f6eca5f7589 */ /* 0x010fe800000e0000 */
[----:B------:R-:W-:Y:S02]  /*2580*/  STL [R1+0x20], R4 ;  /* 0x0000200401007387 */ /* 0x000fe40000100800 */
[----:B------:R-:W-:Y:S02]  /*2590*/  MUFU.TANH R230, R230 ;  /* 0x000000e600e67308 */ /* 0x000fe40000002400 */
[----:B------:R-:W-:Y:S04]  /*25a0*/  SHFL.IDX PT, R135, R23, R108, 0x1f ;  /* 0x00001f6c17877589 */ /* 0x000fe800000e0000 */
[----:B------:R-:W-:Y:S02]  /*25b0*/  SHFL.IDX PT, R205, R23, R114, 0x1f ;  /* 0x00001f7217cd7589 */ /* 0x000fe400000e0000 */
[----:B------:R-:W-:Y:S01]  /*25c0*/  MUFU.TANH R233, R233 ;  /* 0x000000e900e97308 */ /* 0x000fe20000002400 */
[----:B---3--:R-:W-:Y:S01]  /*25d0*/  FSEL R211, R198, -INF , P2 ;  /* 0xff800000c6d37808 */ /* 0x008fe20001000000 */
[----:B------:R-:W-:Y:S04]  /*25e0*/  STL [R1+0x1c], R3 ;  /* 0x00001c0301007387 */ /* 0x000fe80000100800 */
[----:B------:R-:W-:Y:S01]  /*25f0*/  STL [R1+0x18], R0 ;  /* 0x0000180001007387 */ /* 0x000fe20000100800 */
[----:B-1----:R-:W-:Y:S01]  /*2600*/  FFMA.FTZ R211, R211, UR11, -R122 ;  /* 0x0000000bd3d37c23 */ /* 0x002fe2000801087a */
[----:B------:R-:W1:Y:S02]  /*2610*/  MUFU.TANH R220, R220 ;  /* 0x000000dc00dc7308 */ /* 0x000e640000002400 */
[----:B------:R-:W-:Y:S04]  /*2620*/  SHFL.IDX PT, R215, R17, R108, 0x1f ;  /* 0x00001f6c11d77589 */ /* 0x000fe800000e0000 */
[----:B------:R-:W3:Y:S02]  /*2630*/  SHFL.IDX PT, R213, R17, R112, 0x1f ;  /* 0x00001f7011d57589 */ /* 0x000ee400000e0000 */
[----:B------:R-:W4:Y:S02]  /*2640*/  MUFU.TANH R227, R227 ;  /* 0x000000e300e37308 */ /* 0x000f240000002400 */
[----:B------:R-:W-:Y:S06]  /*2650*/  SHFL.IDX PT, R224, R14, R109, 0x1f ;  /* 0x00001f6d0ee07589 */ /* 0x000fec00000e0000 */
[----:B------:R-:W3:Y:S01]  /*2660*/  MUFU.TANH R217, R217 ;  /* 0x000000d900d97308 */ /* 0x000ee20000002400 */
[C---:B-1----:R-:W-:Y:S01]  /*2670*/  FSEL R96, R220.reuse, -INF , P2 ;  /* 0xff800000dc607808 */ /* 0x042fe20001000000 */
[----:B------:R-:W-:-:S04]  /*2680*/  FFMA.FTZ R220, -R220, R220, 1 ;  /* 0x3f800000dcdc7423 */ /* 0x000fc800000101dc */
[----:B--2---:R-:W-:Y:S02]  /*2690*/  FFMA.FTZ R96, R96, UR11, -R94 ;  /* 0x0000000b60607c23 */ /* 0x004fe4000801085e */
[----:B------:R-:W-:Y:S01]  /*26a0*/  MUFU.TANH R216, R216 ;  /* 0x000000d800d87308 */ /* 0x000fe20000002400 */
[C---:B----4-:R-:W-:Y:S01]  /*26b0*/  FSEL R98, R227.reuse, -INF , P1 ;  /* 0xff800000e3627808 */ /* 0x050fe20000800000 */
[----:B------:R-:W-:Y:S01]  /*26c0*/  FFMA.FTZ R227, -R227, R227, 1 ;  /* 0x3f800000e3e37423 */ /* 0x000fe200000101e3 */
[----:B---3--:R-:W-:-:S05]  /*26d0*/  FFMA.FTZ R214, R214, UR11, -R213 ;  /* 0x0000000bd6d67c23 */ /* 0x008fca00080108d5 */
[----:B------:R1:W-:Y:S01]  /*26e0*/  MUFU.TANH R4, R132 ;  /* 0x0000008400047308 */ /* 0x0003e20000002400 */
[----:B------:R-:W-:-:S05]  /*26f0*/  FSEL R97, R217, -INF , P2 ;  /* 0xff800000d9617808 */ /* 0x000fca0001000000 */
[----:B------:R-:W-:Y:S02]  /*2700*/  FFMA.FTZ R97, R97, UR11, -R95 ;  /* 0x0000000b61617c23 */ /* 0x000fe4000801085f */
[----:B------:R-:W-:Y:S01]  /*2710*/  MUFU.TANH R228, R228 ;  /* 0x000000e400e47308 */ /* 0x000fe20000002400 */
[----:B-1----:R-:W-:Y:S07]  /*2720*/  SHFL.IDX PT, R132, R23, R111, 0x1f ;  /* 0x00001f6f17847589 */ /* 0x002fee00000e0000 */
[----:B------:R1:W-:Y:S08]  /*2730*/  MUFU.TANH R195, R100 ;  /* 0x0000006400c37308 */ /* 0x0003f00000002400 */
[----:B------:R2:W-:Y:S01]  /*2740*/  MUFU.TANH R192, R103 ;  /* 0x0000006700c07308 */ /* 0x0005e20000002400 */
[----:B-1----:R-:W-:Y:S07]  /*2750*/  SHFL.IDX PT, R100, R23, R218, 0x1f ;  /* 0x00001fda17647589 */ /* 0x002fee00000e0000 */
[----:B------:R1:W-:Y:S01]  /*2760*/  MUFU.TANH R180, R115 ;  /* 0x0000007300b47308 */ /* 0x0003e20000002400 */
[----:B--2---:R-:W-:Y:S01]  /*2770*/  FFMA.FTZ R103, R89, UR11, -R88 ;  /* 0x0000000b59677c23 */ /* 0x004fe20008010858 */
[C---:B------:R-:W-:Y:S01]  /*2780*/  FSEL R89, R201.reuse, -INF , P1 ;  /* 0xff800000c9597808 */ /* 0x040fe20000800000 */
[----:B------:R-:W-:-:S05]  /*2790*/  FFMA.FTZ R201, -R201, R201, 1 ;  /* 0x3f800000c9c97423 */ /* 0x000fca00000101c9 */
[----:B------:R2:W3:Y:S01]  /*27a0*/  MUFU.TANH R199, R93 ;  /* 0x0000005d00c77308 */ /* 0x0004e20000002400 */
[----:B-1----:R-:W1:Y:S01]  /*27b0*/  SHFL.IDX PT, R115, R23, R11, 0x1f ;  /* 0x00001f0b17737589 */ /* 0x002e6200000e0000 */
[----:B------:R-:W-:Y:S02]  /*27c0*/  WARPGROUP.DEPBAR.LE gsb0, 0x0 ;  /* 0x00008000000079c5 */ /* 0x000fe40000010000 */
[----:B------:R-:W-:-:S04]  /*27d0*/  WARPGROUP.ARRIVE ;  /* 0x00000000000079c5 */ /* 0x000fc80000000000 */
[----:B------:R-:W4:Y:S01]  /*27e0*/  MUFU.TANH R232, R232 ;  /* 0x000000e800e87308 */ /* 0x000f220000002400 */
[----:B--2---:R-:W-:Y:S01]  /*27f0*/  FSEL R93, R230, -INF , P2 ;  /* 0xff800000e65d7808 */ /* 0x004fe20001000000 */
[----:B------:R-:W-:Y:S01]  /*2800*/  HGMMA.64x128x16.F32 R24, gdesc[UR4], R24, gsb0 ;  /* 0x01e00000041879f0 */ /* 0x000fe20008000818 */
[----:B------:R-:W-:-:S03]  /*2810*/  UIADD3 UR6, UR8, 0x6, URZ ;  /* 0x0000000608067890 */ /* 0x000fc6000fffe03f */
[--C-:B------:R-:W-:Y:S01]  /*2820*/  FFMA.FTZ R93, R93, UR11, -R91.reuse ;  /* 0x0000000b5d5d7c23 */ /* 0x100fe2000801085b */
[----:B------:R-:W-:Y:S01]  /*2830*/  UIADD3 UR4, UR9, 0x6, URZ ;  /* 0x0000000609047890 */ /* 0x000fe2000fffe03f */
[----:B------:R2:W-:Y:S01]  /*2840*/  MUFU.TANH R6, R131 ;  /* 0x0000008300067308 */ /* 0x0005e20000002400 */
[----:B------:R-:W-:Y:S01]  /*2850*/  UMOV UR7, 0x40000040 ;  /* 0x4000004000077882 */ /* 0x000fe20000000000 */
[----:B------:R-:W-:Y:S01]  /*2860*/  UMOV UR5, 0x40000040 ;  /* 0x4000004000057882 */ /* 0x000fe20000000000 */
[----:B------:R-:W-:Y:S01]  /*2870*/  FFMA.FTZ R91, R98, UR11, -R91 ;  /* 0x0000000b625b7c23 */ /* 0x000fe2000801085b */
[----:B---3--:R-:W-:-:S04]  /*2880*/  FSEL R98, R199, -INF , P2 ;  /* 0xff800000c7627808 */ /* 0x008fc80001000000 */
[----:B------:R-:W3:Y:S01]  /*2890*/  MUFU.TANH R235, R235 ;  /* 0x000000eb00eb7308 */ /* 0x000ee20000002400 */
[----:B--2---:R-:W2:Y:S01]  /*28a0*/  SHFL.IDX PT, R131, R17, R11, 0x1f ;  /* 0x00001f0b11837589 */ /* 0x004ea200000e0000 */
[----:B------:R-:W-:-:S06]  /*28b0*/  FFMA.FTZ R98, R98, UR11, -R135 ;  /* 0x0000000b62627c23 */ /* 0x000fcc0008010887 */
[----:B------:R4:W-:Y:S08]  /*28c0*/  MUFU.TANH R8, R129 ;  /* 0x0000008100087308 */ /* 0x0009f00000002400 */
[----:B------:R1:W2:Y:S01]  /*28d0*/  MUFU.TANH R194, R101 ;  /* 0x0000006500c27308 */ /* 0x0002a20000002400 */
[----:B----4-:R-:W4:Y:S07]  /*28e0*/  SHFL.IDX PT, R129, R23, R110, 0x1f ;  /* 0x00001f6e17817589 */ /* 0x010f2e00000e0000 */
[----:B------:R3:W-:Y:S01]  /*28f0*/  MUFU.TANH R191, R104 ;  /* 0x0000006800bf7308 */ /* 0x0007e20000002400 */
[----:B-1----:R-:W-:Y:S01]  /*2900*/  FFMA.FTZ R101, R89, UR11, -R88 ;  /* 0x0000000b59657c23 */ /* 0x002fe20008010858 */
[C---:B------:R-:W-:Y:S01]  /*2910*/  FSEL R89, R203.reuse, -INF , P2 ;  /* 0xff800000cb597808 */ /* 0x040fe20001000000 */
[----:B------:R-:W-:Y:S01]  /*2920*/  FFMA.FTZ R203, -R203, R203, 1 ;  /* 0x3f800000cbcb7423 */ /* 0x000fe200000101cb */
[C---:B------:R-:W-:Y:S01]  /*2930*/  FSEL R88, R221.reuse, -INF , P1 ;  /* 0xff800000dd587808 */ /* 0x040fe20000800000 */
[----:B------:R-:W-:-:S03]  /*2940*/  FFMA.FTZ R221, -R221, R221, 1 ;  /* 0x3f800000dddd7423 */ /* 0x000fc600000101dd */
[----:B------:R-:W-:Y:S01]  /*2950*/  MUFU.TANH R188, R107 ;  /* 0x0000006b00bc7308 */ /* 0x000fe20000002400 */
[--C-:B---3--:R-:W-:Y:S01]  /*2960*/  FFMA.FTZ R104, R89, UR11, -R102.reuse ;  /* 0x0000000b59687c23 */ /* 0x108fe20008010866 */
[----:B------:R-:W-:Y:S01]  /*2970*/  FFMA.FTZ R102, R88, UR11, -R102 ;  /* 0x0000000b58667c23 */ /* 0x000fe20008010866 */
[----:B------:R-:W-:Y:S02]  /*2980*/  FSEL R89, R216, -INF , P1 ;  /* 0xff800000d8597808 */ /* 0x000fe40000800000 */
[----:B------:R-:W-:-:S03]  /*2990*/  FSEL R88, R228, -INF , P1 ;  /* 0xff800000e4587808 */ /* 0x000fc60000800000 */
[----:B------:R-:W-:Y:S01]  /*29a0*/  MUFU.TANH R189, R106 ;  /* 0x0000006a00bd7308 */ /* 0x000fe20000002400 */
[----:B------:R-:W-:Y:S01]  /*29b0*/  FFMA.FTZ R94, R89, UR11, -R94 ;  /* 0x0000000b595e7c23 */ /* 0x000fe2000801085e */
[----:B------:R-:W-:Y:S01]  /*29c0*/  FFMA.FTZ R95, R88, UR11, -R95 ;  /* 0x0000000b585f7c23 */ /* 0x000fe2000801085f */
[C---:B------:R-:W-:Y:S01]  /*29d0*/  FSEL R89, R232.reuse, -INF , P2 ;  /* 0xff800000e8597808 */ /* 0x040fe20001000000 */
[----:B------:R-:W-:Y:S01]  /*29e0*/  FFMA.FTZ R232, -R232, R232, 1 ;  /* 0x3f800000e8e87423 */ /* 0x000fe200000101e8 */
[----:B------:R-:W-:-:S03]  /*29f0*/  FSEL R88, R235, -INF , P1 ;  /* 0xff800000eb587808 */ /* 0x000fc60000800000 */
[----:B------:R1:W-:Y:S01]  /*2a00*/  MUFU.EX2 R107, R90 ;  /* 0x0000005a006b7308 */ /* 0x0003e20000000800 */
[--C-:B------:R-:W-:Y:S01]  /*2a10*/  FFMA.FTZ R89, R89, UR11, -R115.reuse ;  /* 0x0000000b59597c23 */ /* 0x100fe20008010873 */
[----:B------:R-:W-:-:S06]  /*2a20*/  FFMA.FTZ R115, R88, UR11, -R115 ;  /* 0x0000000b58737c23 */ /* 0x000fcc0008010873 */
[----:B------:R-:W-:Y:S01]  /*2a30*/  MUFU.TANH R237, R237 ;  /* 0x000000ed00ed7308 */ /* 0x000fe20000002400 */
[----:B-1----:R2:W1:Y:S07]  /*2a40*/  SHFL.IDX PT, R90, R202, R111, 0x1f ;  /* 0x00001f6fca5a7589 */ /* 0x00246e00000e0000 */
[----:B------:R-:W-:Y:S01]  /*2a50*/  MUFU.TANH R196, R99 ;  /* 0x0000006300c47308 */ /* 0x000fe20000002400 */
[----:B--2---:R-:W-:-:S07]  /*2a60*/  FSEL R202, R194, -INF , P2 ;  /* 0xff800000c2ca7808 */ /* 0x004fce0001000000 */
[----:B------:R-:W-:Y:S01]  /*2a70*/  MUFU.TANH R222, R222 ;  /* 0x000000de00de7308 */ /* 0x000fe20000002400 */
[----:B------:R-:W-:-:S07]  /*2a80*/  FFMA.FTZ R202, R202, UR11, -R205 ;  /* 0x0000000bcaca7c23 */ /* 0x000fce00080108cd */
[----:B------:R2:W3:Y:S08]  /*2a90*/  MUFU.TANH R177, R118 ;  /* 0x0000007600b17308 */ /* 0x0004f00000002400 */
[----:B------:R4:W-:Y:S01]  /*2aa0*/  MUFU.TANH R169, R126 ;  /* 0x0000007e00a97308 */ /* 0x0009e20000002400 */
[----:B--2---:R2:W-:Y:S07]  /*2ab0*/  SHFL.IDX PT, R118, R23, R109, 0x1f ;  /* 0x00001f6d17767589 */ /* 0x0045ee00000e0000 */
[----:B------:R-:W1:Y:S01]  /*2ac0*/  MUFU.TANH R229, R229 ;  /* 0x000000e500e57308 */ /* 0x000e620000002400 */
[----:B----4-:R-:W4:Y:S01]  /*2ad0*/  SHFL.IDX PT, R126, R17, R109, 0x1f ;  /* 0x00001f6d117e7589 */ /* 0x010f2200000e0000 */
[----:B---3--:R-:W-:-:S02]  /*2ae0*/  FSEL R207, R177, -INF , P1 ;  /* 0xff800000b1cf7808 */ /* 0x008fc40000800000 */
[----:B--2---:R-:W-:-:S04]  /*2af0*/  FSEL R23, R233, -INF , P1 ;  /* 0xff800000e9177808 */ /* 0x004fc80000800000 */
[----:B------:R-:W2:Y:S01]  /*2b00*/  MUFU.TANH R236, R236 ;  /* 0x000000ec00ec7308 */ /* 0x000ea20000002400 */
[----:B------:R-:W-:Y:S01]  /*2b10*/  FFMA.FTZ R122, R23, UR11, -R122 ;  /* 0x0000000b177a7c23 */ /* 0x000fe2000801087a */
[----:B------:R-:W-:-:S06]  /*2b20*/  FSEL R23, R193, -INF , P1 ;  /* 0xff800000c1177808 */ /* 0x000fcc0000800000 */
[----:B------:R-:W-:Y:S01]  /*2b30*/  MUFU.TANH R231, R231 ;  /* 0x000000e700e77308 */ /* 0x000fe20000002400 */
[----:B-1----:R-:W-:-:S07]  /*2b40*/  FSEL R99, R229, -INF , P1 ;  /* 0xff800000e5637808 */ /* 0x002fce0000800000 */
[----:B------:R1:W-:Y:S01]  /*2b50*/  MUFU.TANH R0, R134 ;  /* 0x0000008600007308 */ /* 0x0003e20000002400 */
[----:B--2---:R-:W-:Y:S01]  /*2b60*/  FSEL R88, R236, -INF , P2 ;  /* 0xff800000ec587808 */ /* 0x004fe20001000000 */
[----:B------:R-:W-:Y:S02]  /*2b70*/  WARPGROUP.DEPBAR.LE gsb0, 0x0 ;  /* 0x00008000000079c5 */ /* 0x000fe40000010000 */
[----:B------:R-:W-:Y:S02]  /*2b80*/  WARPGROUP.ARRIVE ;  /* 0x00000000000079c5 */ /* 0x000fe40000000000 */
[----:B------:R-:W-:Y:S02]  /*2b90*/  FFMA.FTZ R88, R88, UR11, -R100 ;  /* 0x0000000b58587c23 */ /* 0x000fe40008010864 */
[----:B------:R2:W-:Y:S01]  /*2ba0*/  MUFU.TANH R10, R128 ;  /* 0x00000080000a7308 */ /* 0x0005e20000002400 */
[----:B-1----:R-:W-:Y:S01]  /*2bb0*/  FSEL R134, R195, -INF , P2 ;  /* 0xff800000c3867808 */ /* 0x002fe20001000000 */
[----:B------:R-:W-:Y:S04]  /*2bc0*/  HGMMA.64x128x16.F32 R24, gdesc[UR4], R24, gsb0 ;  /* 0x01e00000041879f0 */ /* 0x000fe80008000818 */
[--C-:B------:R-:W-:Y:S01]  /*2bd0*/  FFMA.FTZ R134, R134, UR11, -R132.reuse ;  /* 0x0000000b86867c23 */ /* 0x100fe20008010884 */
[----:B------:R-:W-:Y:S01]  /*2be0*/  FFMA.FTZ R132, R23, UR11, -R132 ;  /* 0x0000000b17847c23 */ /* 0x000fe20008010884 */
[----:B------:R-:W-:Y:S01]  /*2bf0*/  MUFU.TANH R234, R234 ;  /* 0x000000ea00ea7308 */ /* 0x000fe20000002400 */
[----:B--2---:R-:W1:Y:S01]  /*2c00*/  SHFL.IDX PT, R128, R17, R218, 0x1f ;  /* 0x00001fda11807589 */ /* 0x004e6200000e0000 */
[----:B------:R-:W-:-:S06]  /*2c10*/  FSEL R23, R189, -INF , P1 ;  /* 0xff800000bd177808 */ /* 0x000fcc0000800000 */
[----:B------:R2:W3:Y:S08]  /*2c20*/  MUFU.TANH R179, R116 ;  /* 0x0000007400b37308 */ /* 0x0004f00000002400 */
[----:B------:R4:W-:Y:S01]  /*2c30*/  MUFU.TANH R3, R133 ;  /* 0x0000008500037308 */ /* 0x0009e20000002400 */
[----:B--2---:R-:W-:-:S05]  /*2c40*/  FSEL R116, R197, -INF , P1 ;  /* 0xff800000c5747808 */ /* 0x004fca0000800000 */
[----:B------:R-:W-:Y:S01]  /*2c50*/  FFMA.FTZ R135, R116, UR11, -R135 ;  /* 0x0000000b74877c23 */ /* 0x000fe20008010887 */
[----:B------:R-:W-:Y:S01]  /*2c60*/  FSEL R116, R196, -INF , P1 ;  /* 0xff800000c4747808 */ /* 0x000fe20000800000 */
[----:B------:R2:W-:Y:S01]  /*2c70*/  MUFU.TANH R174, R121 ;  /* 0x0000007900ae7308 */ /* 0x0005e20000002400 */
[----:B----4-:R-:W-:Y:S02]  /*2c80*/  FSEL R133, R191, -INF , P2 ;  /* 0xff800000bf857808 */ /* 0x010fe40001000000 */
[----:B---3--:R-:W-:-:S03]  /*2c90*/  FSEL R209, R179, -INF , P2 ;  /* 0xff800000b3d17808 */ /* 0x008fc60001000000 */
[--C-:B------:R-:W-:Y:S01]  /*2ca0*/  FFMA.FTZ R133, R133, UR11, -R131.reuse ;  /* 0x0000000b85857c23 */ /* 0x100fe20008010883 */
[----:B------:R-:W-:Y:S01]  /*2cb0*/  FFMA.FTZ R131, R23, UR11, -R131 ;  /* 0x0000000b17837c23 */ /* 0x000fe20008010883 */
[----:B------:R3:W-:Y:S01]  /*2cc0*/  MUFU.EX2 R106, R92 ;  /* 0x0000005c006a7308 */ /* 0x0007e20000000800 */
[----:B--2---:R-:W-:-:S05]  /*2cd0*/  FSEL R121, R237, -INF , P2 ;  /* 0xff800000ed797808 */ /* 0x004fca0001000000 */
[--C-:B------:R-:W-:Y:S01]  /*2ce0*/  FFMA.FTZ R121, R121, UR11, -R129.reuse ;  /* 0x0000000b79797c23 */ /* 0x100fe20008010881 */
[----:B------:R-:W-:Y:S01]  /*2cf0*/  FFMA.FTZ R129, R116, UR11, -R129 ;  /* 0x0000000b74817c23 */ /* 0x000fe20008010881 */
[----:B------:R2:W-:Y:S01]  /*2d00*/  MUFU.TANH R168, R127 ;  /* 0x0000007f00a87308 */ /* 0x0005e20000002400 */
[----:B---3--:R-:W-:Y:S02]  /*2d10*/  FSEL R92, R222, -INF , P2 ;  /* 0xff800000de5c7808 */ /* 0x008fe40001000000 */
[----:B------:R-:W-:-:S03]  /*2d20*/  FSEL R116, R192, -INF , P1 ;  /* 0xff800000c0747808 */ /* 0x000fc60000800000 */
[--C-:B------:R-:W-:Y:S01]  /*2d30*/  FFMA.FTZ R92, R92, UR11, -R90.reuse ;  /* 0x0000000b5c5c7c23 */ /* 0x100fe2000801085a */
[----:B------:R-:W-:Y:S01]  /*2d40*/  FFMA.FTZ R90, R99, UR11, -R90 ;  /* 0x0000000b635a7c23 */ /* 0x000fe2000801085a */
[----:B------:R3:W-:Y:S01]  /*2d50*/  MUFU.EX2 R23, R115 ;  /* 0x0000007300177308 */ /* 0x0007e20000000800 */
[----:B--2---:R-:W-:Y:S01]  /*2d60*/  FSEL R127, R187, -INF , P2 ;  /* 0xff800000bb7f7808 */ /* 0x004fe20001000000 */
[----:B------:R-:W-:Y:S01]  /*2d70*/  FFMA.FTZ R205, R116, UR11, -R205 ;  /* 0x0000000b74cd7c23 */ /* 0x000fe200080108cd */
[----:B------:R-:W-:Y:S02]  /*2d80*/  FSEL R99, R12, -INF , P2 ;  /* 0xff8000000c637808 */ /* 0x000fe40001000000 */
[----:B------:R-:W-:Y:S01]  /*2d90*/  FSEL R116, R188, -INF , P1 ;  /* 0xff800000bc747808 */ /* 0x000fe20000800000 */
[----:B------:R-:W-:Y:S02]  /*2da0*/  FFMA.FTZ R127, R127, UR11, -R126 ;  /* 0x0000000b7f7f7c23 */ /* 0x000fe4000801087e */
[----:B------:R2:W-:Y:S01]  /*2db0*/  MUFU.TANH R176, R119 ;  /* 0x0000007700b07308 */ /* 0x0005e20000002400 */
[----:B---3--:R-:W-:Y:S01]  /*2dc0*/  FSEL R115, R186, -INF , P1 ;  /* 0xff800000ba737808 */ /* 0x008fe20000800000 */
[----:B------:R-:W-:-:S04]  /*2dd0*/  FFMA.FTZ R99, R99, UR11, -R118 ;  /* 0x0000000b63637c23 */ /* 0x000fc80008010876 */
[----:B------:R-:W-:Y:S02]  /*2de0*/  FFMA.FTZ R126, R115, UR11, -R126 ;  /* 0x0000000b737e7c23 */ /* 0x000fe4000801087e */
[----:B------:R3:W4:Y:S01]  /*2df0*/  MUFU.TANH R178, R117 ;  /* 0x0000007500b27308 */ /* 0x0007220000002400 */
[C---:B--2---:R-:W-:Y:S01]  /*2e00*/  FSEL R119, R231.reuse, -INF , P1 ;  /* 0xff800000e7777808 */ /* 0x044fe20000800000 */
[----:B------:R-:W-:Y:S01]  /*2e10*/  SHFL.IDX PT, R115, R17, R114, 0x1f ;  /* 0x00001f7211737589 */ /* 0x000fe200000e0000 */
[----:B------:R-:W-:-:S03]  /*2e20*/  FFMA.FTZ R231, -R231, R231, 1 ;  /* 0x3f800000e7e77423 */ /* 0x000fc600000101e7 */
[----:B------:R-:W-:Y:S02]  /*2e30*/  FFMA.FTZ R100, R119, UR11, -R100 ;  /* 0x0000000b77647c23 */ /* 0x000fe40008010864 */
[----:B------:R2:W-:Y:S01]  /*2e40*/  MUFU.TANH R7, R130 ;  /* 0x0000008200077308 */ /* 0x0005e20000002400 */
[----:B---3--:R-:W-:Y:S01]  /*2e50*/  FSEL R117, R234, -INF , P1 ;  /* 0xff800000ea757808 */ /* 0x008fe20000800000 */
[----:B------:R-:W3:Y:S04]  /*2e60*/  SHFL.IDX PT, R119, R17, R110, 0x1f ;  /* 0x00001f6e11777589 */ /* 0x000ee800000e0000 */
[----:B------:R-:W-:Y:S02]  /*2e70*/  FFMA.FTZ R118, R117, UR11, -R118 ;  /* 0x0000000b75767c23 */ /* 0x000fe40008010876 */
[----:B------:R4:W3:Y:S01]  /*2e80*/  SHFL.IDX PT, R117, R17, R111, 0x1f ;  /* 0x00001f6f11757589 */ /* 0x0008e200000e0000 */
[----:B--2---:R-:W-:Y:S01]  /*2e90*/  FSEL R130, R190, -INF , P2 ;  /* 0xff800000be827808 */ /* 0x004fe20001000000 */
[----:B------:R2:W-:Y:S04]  /*2ea0*/  MUFU.TANH R170, R125 ;  /* 0x0000007d00aa7308 */ /* 0x0005e80000002400 */
[--C-:B-1----:R-:W-:Y:S01]  /*2eb0*/  FFMA.FTZ R130, R130, UR11, -R128.reuse ;  /* 0x0000000b82827c23 */ /* 0x102fe20008010880 */
[----:B------:R-:W-:Y:S01]  /*2ec0*/  FFMA.FTZ R128, R116, UR11, -R128 ;  /* 0x0000000b74807c23 */ /* 0x000fe20008010880 */
[----:B------:R-:W-:-:S02]  /*2ed0*/  FSEL R116, R183, -INF , P1 ;  /* 0xff800000b7747808 */ /* 0x000fc40000800000 */
[----:B------:R1:W-:Y:S01]  /*2ee0*/  MUFU.TANH R175, R120 ;  /* 0x0000007800af7308 */ /* 0x0003e20000002400 */
[----:B--2---:R-:W-:Y:S02]  /*2ef0*/  FSEL R125, R185, -INF , P2 ;  /* 0xff800000b97d7808 */ /* 0x004fe40001000000 */
[----:B----4-:R-:W-:-:S03]  /*2f00*/  FSEL R17, R180, -INF , P1 ;  /* 0xff800000b4117808 */ /* 0x010fc60000800000 */
[--C-:B------:R-:W-:Y:S01]  /*2f10*/  FFMA.FTZ R125, R125, UR11, -R215.reuse ;  /* 0x0000000b7d7d7c23 */ /* 0x100fe200080108d7 */
[----:B------:R-:W-:Y:S01]  /*2f20*/  FFMA.FTZ R215, R116, UR11, -R215 ;  /* 0x0000000b74d77c23 */ /* 0x000fe200080108d7 */
[----:B------:R-:W-:Y:S01]  /*2f30*/  FSEL R116, R182, -INF , P1 ;  /* 0xff800000b6747808 */ /* 0x000fe20000800000 */
[----:B------:R2:W-:Y:S01]  /*2f40*/  MUFU.TANH R172, R123 ;  /* 0x0000007b00ac7308 */ /* 0x0005e20000002400 */
[----:B-1----:R-:W-:-:S03]  /*2f50*/  FSEL R120, R181, -INF , P2 ;  /* 0xff800000b5787808 */ /* 0x002fc60001000000 */
[----:B------:R-:W-:Y:S01]  /*2f60*/  FFMA.FTZ R213, R116, UR11, -R213 ;  /* 0x0000000b74d57c23 */ /* 0x000fe200080108d5 */
[----:B------:R-:W-:Y:S01]  /*2f70*/  FSEL R116, R178, -INF , P2 ;  /* 0xff800000b2747808 */ /* 0x000fe20001000000 */
[--C-:B---3--:R-:W-:Y:S01]  /*2f80*/  FFMA.FTZ R120, R120, UR11, -R119.reuse ;  /* 0x0000000b78787c23 */ /* 0x108fe20008010877 */
[----:B------:R-:W-:Y:S01]  /*2f90*/  FFMA.FTZ R119, R17, UR11, -R119 ;  /* 0x0000000b11777c23 */ /* 0x000fe20008010877 */
[----:B------:R1:W-:Y:S01]  /*2fa0*/  MUFU.TANH R171, R124 ;  /* 0x0000007c00ab7308 */ /* 0x0003e20000002400 */
[----:B--2---:R-:W-:Y:S01]  /*2fb0*/  FSEL R123, R176, -INF , P1 ;  /* 0xff800000b07b7808 */ /* 0x004fe20000800000 */
[----:B------:R-:W-:-:S04]  /*2fc0*/  FFMA.FTZ R116, R116, UR11, -R115 ;  /* 0x0000000b74747c23 */ /* 0x000fc80008010873 */
[----:B------:R-:W-:Y:S02]  /*2fd0*/  FFMA.FTZ R115, R123, UR11, -R115 ;  /* 0x0000000b7b737c23 */ /* 0x000fe40008010873 */
[----:B------:R-:W-:Y:S01]  /*2fe0*/  SHFL.IDX PT, R123, R14, R218, 0x1f ;  /* 0x00001fda0e7b7589 */ /* 0x000fe200000e0000 */
[----:B------:R2:W-:Y:S03]  /*2ff0*/  MUFU.EX2 R17, R118 ;  /* 0x0000007600117308 */ /* 0x0005e60000000800 */
[----:B-1----:R-:W-:Y:S05]  /*3000*/  SHFL.IDX PT, R124, R14, R11, 0x1f ;  /* 0x00001f0b0e7c7589 */ /* 0x002fea00000e0000 */
[----:B------:R-:W-:Y:S01]  /*3010*/  MUFU.EX2 R94, R94 ;  /* 0x0000005e005e7308 */ /* 0x000fe20000000800 */
[--C-:B--2---:R-:W-:Y:S01]  /*3020*/  FFMA.FTZ R118, R209, UR11, -R117.reuse ;  /* 0x0000000bd1767c23 */ /* 0x104fe20008010875 */
[----:B------:R-:W-:Y:S01]  /*3030*/  FFMA.FTZ R117, R207, UR11, -R117 ;  /* 0x0000000bcf757c23 */ /* 0x000fe20008010875 */
[----:B------:R-:W-:-:S02]  /*3040*/  WARPGROUP.DEPBAR.LE gsb0, 0x0 ;  /* 0x00008000000079c5 */ /* 0x000fc40000010000 */
[----:B------:R-:W1:Y:S03]  /*3050*/  LDS R200, [R200+0x400] ;  /* 0x00040000c8c87984 */ /* 0x000e660000000800 */
[----:B------:R-:W2:Y:S01]  /*3060*/  MUFU.EX2 R103, R103 ;  /* 0x0000006700677308 */ /* 0x000ea20000000800 */
[----:B------:R-:W-:Y:S07]  /*3070*/  LDS R13, [R13+0x400] ;  /* 0x000400000d0d7984 */ /* 0x000fee0000000800 */
[----:B------:R-:W3:Y:S08]  /*3080*/  MUFU.EX2 R113, R113 ;  /* 0x0000007100717308 */ /* 0x000ef00000000800 */
[----:B------:R-:W-:Y:S08]  /*3090*/  MUFU.EX2 R101, R101 ;  /* 0x0000006500657308 */ /* 0x000ff00000000800 */
[----:B------:R-:W4:Y:S08]  /*30a0*/  MUFU.EX2 R97, R97 ;  /* 0x0000006100617308 */ /* 0x000f300000000800 */
[----:B------:R-:W4:Y:S01]  /*30b0*/  MUFU.EX2 R95, R95 ;  /* 0x0000005f005f7308 */ /* 0x000f220000000800 */
[----:B-1----:R-:W1:Y:S07]  /*30c0*/  SHFL.IDX PT, R208, R200, R109, 0x1f ;  /* 0x00001f6dc8d07589 */ /* 0x002e6e00000e0000 */
[----:B------:R-:W4:Y:S01]  /*30d0*/  MUFU.EX2 R92, R92 ;  /* 0x0000005c005c7308 */ /* 0x000f220000000800 */
[----:B------:R-:W2:Y:S04]  /*30e0*/  SHFL.IDX PT, R212, R200, R108, 0x1f ;  /* 0x00001f6cc8d47589 */ /* 0x000ea800000e0000 */
[----:B------:R-:W3:Y:S03]  /*30f0*/  SHFL.IDX PT, R206, R200, R11, 0x1f ;  /* 0x00001f0bc8ce7589 */ /* 0x000ee600000e0000 */
[----:B------:R-:W-:Y:S01]  /*3100*/  MUFU.TANH R219, R219 ;  /* 0x000000db00db7308 */ /* 0x000fe20000002400 */
[----:B------:R-:W4:Y:S04]  /*3110*/  SHFL.IDX PT, R204, R200, R218, 0x1f ;  /* 0x00001fdac8cc7589 */ /* 0x000f2800000e0000 */
[----:B------:R-:W-:Y:S03]  /*3120*/  SHFL.IDX PT, R225, R200, R112, 0x1f ;  /* 0x00001f70c8e17589 */ /* 0x000fe600000e0000 */
[----:B------:R-:W4:Y:S01]  /*3130*/  MUFU.EX2 R102, R102 ;  /* 0x0000006600667308 */ /* 0x000f220000000800 */
[----:B------:R-:W4:Y:S01]  /*3140*/  SHFL.IDX PT, R223, R200, R110, 0x1f ;  /* 0x00001f6ec8df7589 */ /* 0x000f2200000e0000 */
[--C-:B-1----:R-:W-:Y:S01]  /*3150*/  FADD.FTZ R207, R28, -R208.reuse ;  /* 0x800000d01ccf7221 */ /* 0x102fe20000010000 */
[----:B------:R-:W-:-:S05]  /*3160*/  FADD.FTZ R208, R30, -R208 ;  /* 0x800000d01ed07221 */ /* 0x000fca0000010000 */
[----:B------:R1:W-:Y:S01]  /*3170*/  MUFU.EX2 R28, R135 ;  /* 0x00000087001c7308 */ /* 0x0003e20000000800 */
[----:B--2---:R-:W-:Y:S01]  /*3180*/  FADD.FTZ R226, R29, -R212 ;  /* 0x800000d41de27221 */ /* 0x004fe20000010000 */
[----:B------:R-:W-:Y:S01]  /*3190*/  FMUL.FTZ R207, R103, R207 ;  /* 0x000000cf67cf7220 */ /* 0x000fe20000410000 */
[--C-:B---3--:R-:W-:Y:S01]  /*31a0*/  FADD.FTZ R210, R24, -R206.reuse ;  /* 0x800000ce18d27221 */ /* 0x108fe20000010000 */
[----:B------:R-:W-:Y:S01]  /*31b0*/  FADD.FTZ R206, R26, -R206 ;  /* 0x800000ce1ace7221 */ /* 0x000fe20000010000 */
[----:B------:R-:W-:Y:S01]  /*31c0*/  FSEL R26, R173, -INF , P1 ;  /* 0xff800000ad1a7808 */ /* 0x000fe20000800000 */
[----:B-1----:R-:W-:Y:S01]  /*31d0*/  FADD.FTZ R135, R31, -R212 ;  /* 0x800000d41f877221 */ /* 0x002fe20000010000 */
[--C-:B----4-:R-:W-:Y:S01]  /*31e0*/  FADD.FTZ R209, R25, -R204.reuse ;  /* 0x800000cc19d17221 */ /* 0x110fe20000010000 */
[----:B------:R-:W1:Y:S01]  /*31f0*/  SHFL.IDX PT, R212, R200, R111, 0x1f ;  /* 0x00001f6fc8d47589 */ /* 0x000e6200000e0000 */
[----:B------:R-:W-:Y:S01]  /*3200*/  FADD.FTZ R204, R27, -R204 ;  /* 0x800000cc1bcc7221 */ /* 0x000fe20000010000 */
[----:B------:R-:W-:Y:S01]  /*3210*/  FSEL R27, R175, -INF , P2 ;  /* 0xff800000af1b7808 */ /* 0x000fe20001000000 */
[----:B------:R2:W-:Y:S01]  /*3220*/  MUFU.EX2 R30, R211 ;  /* 0x000000d3001e7308 */ /* 0x0005e20000000800 */
[----:B------:R-:W3:Y:S01]  /*3230*/  SHFL.IDX PT, R31, R14, R108, 0x1f ;  /* 0x00001f6c0e1f7589 */ /* 0x000ee200000e0000 */
[----:B------:R-:W-:Y:S01]  /*3240*/  FSEL R25, R174, -INF , P2 ;  /* 0xff800000ae197808 */ /* 0x000fe20001000000 */
[--C-:B------:R-:W-:Y:S01]  /*3250*/  FFMA.FTZ R26, R26, UR11, -R124.reuse ;  /* 0x0000000b1a1a7c23 */ /* 0x100fe2000801087c */
[----:B------:R-:W-:Y:S01]  /*3260*/  FSEL R24, R172, -INF , P1 ;  /* 0xff800000ac187808 */ /* 0x000fe20000800000 */
[----:B------:R-:W-:Y:S01]  /*3270*/  FFMA.FTZ R27, R27, UR11, -R124 ;  /* 0x0000000b1b1b7c23 */ /* 0x000fe2000801087c */
[----:B------:R-:W-:Y:S01]  /*3280*/  FSEL R124, R171, -INF , P2 ;  /* 0xff800000ab7c7808 */ /* 0x000fe20001000000 */
[----:B------:R-:W-:Y:S01]  /*3290*/  FFMA.FTZ R25, R25, UR11, -R123 ;  /* 0x0000000b19197c23 */ /* 0x000fe2000801087b */
[----:B------:R-:W-:Y:S01]  /*32a0*/  FADD.FTZ R33, R33, -R223 ;  /* 0x800000df21217221 */ /* 0x000fe20000010000 */
[----:B--2---:R2:W4:Y:S01]  /*32b0*/  SHFL.IDX PT, R211, R200, R114, 0x1f ;  /* 0x00001f72c8d37589 */ /* 0x00452200000e0000 */
[----:B------:R-:W-:Y:S01]  /*32c0*/  FFMA.FTZ R24, R24, UR11, -R123 ;  /* 0x0000000b18187c23 */ /* 0x000fe2000801087b */
[----:B------:R-:W-:Y:S01]  /*32d0*/  FSEL R123, R169, -INF , P1 ;  /* 0xff800000a97b7808 */ /* 0x000fe20000800000 */
[--C-:B------:R-:W-:Y:S01]  /*32e0*/  FFMA.FTZ R124, R124, UR11, -R224.reuse ;  /* 0x0000000b7c7c7c23 */ /* 0x100fe200080108e0 */
[----:B------:R-:W-:Y:S01]  /*32f0*/  FADD.FTZ R223, R35, -R223 ;  /* 0x800000df23df7221 */ /* 0x000fe20000010000 */
[----:B------:R3:W-:Y:S01]  /*3300*/  MUFU.EX2 R29, R122 ;  /* 0x0000007a001d7308 */ /* 0x0007e20000000800 */
[----:B------:R-:W4:Y:S01]  /*3310*/  SHFL.IDX PT, R35, R14, R111, 0x1f ;  /* 0x00001f6f0e237589 */ /* 0x000f2200000e0000 */
[----:B------:R-:W-:Y:S01]  /*3320*/  FFMA.FTZ R123, R123, UR11, -R224 ;  /* 0x0000000b7b7b7c23 */ /* 0x000fe200080108e0 */
[----:B------:R-:W-:Y:S01]  /*3330*/  FMUL.FTZ R206, R105, R206 ;  /* 0x000000ce69ce7220 */ /* 0x000fe20000410000 */
[----:B------:R-:W-:Y:S01]  /*3340*/  FMUL.FTZ R210, R113, R210 ;  /* 0x000000d271d27220 */ /* 0x000fe20000410000 */
[--C-:B--2---:R-:W-:Y:S01]  /*3350*/  FADD.FTZ R200, R32, -R225.reuse ;  /* 0x800000e120c87221 */ /* 0x104fe20000010000 */
[----:B------:R-:W-:Y:S01]  /*3360*/  FADD.FTZ R225, R34, -R225 ;  /* 0x800000e122e17221 */ /* 0x000fe20000010000 */
[--C-:B-1----:R-:W-:Y:S01]  /*3370*/  FADD.FTZ R224, R36, -R212.reuse ;  /* 0x800000d424e07221 */ /* 0x102fe20000010000 */
[----:B------:R-:W-:Y:S01]  /*3380*/  FMUL.FTZ R36, R106, R204 ;  /* 0x000000cc6a247220 */ /* 0x000fe20000410000 */
[----:B------:R-:W-:Y:S01]  /*3390*/  FFMA.FTZ R204, -R22, R22, 1 ;  /* 0x3f80000016cc7423 */ /* 0x000fe20000010116 */
[----:B------:R-:W-:Y:S01]  /*33a0*/  FMUL.FTZ R225, R94, R225 ;  /* 0x000000e15ee17220 */ /* 0x000fe20000410000 */
[----:B------:R1:W-:Y:S01]  /*33b0*/  MUFU.EX2 R22, R131 ;  /* 0x0000008300167308 */ /* 0x0003e20000000800 */
[----:B------:R-:W-:Y:S01]  /*33c0*/  SHFL.IDX PT, R34, R14, R110, 0x1f ;  /* 0x00001f6e0e227589 */ /* 0x000fe200000e0000 */
[----:B---3--:R-:W-:Y:S01]  /*33d0*/  FSEL R122, R170, -INF , P2 ;  /* 0xff800000aa7a7808 */ /* 0x008fe20001000000 */
[----:B------:R-:W-:Y:S01]  /*33e0*/  FMUL.FTZ R204, R204, R207 ;  /* 0x000000cfcccc7220 */ /* 0x000fe20000410000 */
[----:B------:R-:W-:Y:S01]  /*33f0*/  FSEL R207, R4, -INF , P2 ;  /* 0xff80000004cf7808 */ /* 0x000fe20001000000 */
[----:B------:R-:W-:Y:S01]  /*3400*/  FMUL.FTZ R33, R97, R33 ;  /* 0x0000002161217220 */ /* 0x000fe20000410000 */
[----:B------:R-:W-:Y:S01]  /*3410*/  FADD.FTZ R38, R38, -R212 ;  /* 0x800000d426267221 */ /* 0x000fe20000010000 */
[----:B------:R-:W-:Y:S01]  /*3420*/  FFMA.FTZ R122, R122, UR11, -R31 ;  /* 0x0000000b7a7a7c23 */ /* 0x000fe2000801081f */
[----:B------:R2:W-:Y:S01]  /*3430*/  MUFU.EX2 R32, R121 ;  /* 0x0000007900207308 */ /* 0x0005e20000000800 */
[----:B-1----:R-:W-:Y:S01]  /*3440*/  FFMA.FTZ R131, -R216, R216, 1 ;  /* 0x3f800000d8837423 */ /* 0x002fe200000101d8 */
[--C-:B----4-:R-:W-:Y:S01]  /*3450*/  FADD.FTZ R37, R37, -R211.reuse ;  /* 0x800000d325257221 */ /* 0x110fe20000010000 */
[----:B------:R-:W1:Y:S01]  /*3460*/  SHFL.IDX PT, R216, R13, R11, 0x1f ;  /* 0x00001f0b0dd87589 */ /* 0x000e6200000e0000 */
[----:B------:R-:W-:Y:S01]  /*3470*/  FADD.FTZ R39, R39, -R211 ;  /* 0x800000d327277221 */ /* 0x000fe20000010000 */
[----:B------:R-:W-:Y:S01]  /*3480*/  FMUL.FTZ R131, R131, R225 ;  /* 0x000000e183837220 */ /* 0x000fe20000410000 */
[----:B------:R-:W-:Y:S01]  /*3490*/  FFMA.FTZ R207, R207, UR11, -R35 ;  /* 0x0000000bcfcf7c23 */ /* 0x000fe20008010823 */
[----:B------:R-:W3:Y:S01]  /*34a0*/  SHFL.IDX PT, R225, R13, R108, 0x1f ;  /* 0x00001f6c0de17589 */ /* 0x000ee200000e0000 */
[----:B------:R-:W-:Y:S01]  /*34b0*/  MUFU.EX2 R96, R96 ;  /* 0x0000006000607308 */ /* 0x000fe20000000800 */
[----:B--2---:R-:W-:Y:S01]  /*34c0*/  FSEL R121, R168, -INF , P1 ;  /* 0xff800000a8797808 */ /* 0x004fe20000800000 */
[----:B------:R-:W-:Y:S01]  /*34d0*/  FMUL.FTZ R223, R95, R223 ;  /* 0x000000df5fdf7220 */ /* 0x000fe20000410000 */
[----:B------:R-:W2:Y:S01]  /*34e0*/  SHFL.IDX PT, R211, R14, R112, 0x1f ;  /* 0x00001f700ed37589 */ /* 0x000ea200000e0000 */
[----:B------:R-:W-:Y:S01]  /*34f0*/  FSEL R212, R10, -INF , P2 ;  /* 0xff8000000ad47808 */ /* 0x000fe20001000000 */
[----:B------:R-:W-:Y:S01]  /*3500*/  FMUL.FTZ R209, R107, R209 ;  /* 0x000000d16bd17220 */ /* 0x000fe20000410000 */
[----:B------:R-:W-:Y:S01]  /*3510*/  FFMA.FTZ R121, R121, UR11, -R31 ;  /* 0x0000000b79797c23 */ /* 0x000fe2000801081f */
[----:B------:R-:W-:Y:S01]  /*3520*/  FMUL.FTZ R224, R92, R224 ;  /* 0x000000e05ce07220 */ /* 0x000fe20000410000 */
[----:B------:R4:W-:Y:S01]  /*3530*/  MUFU.EX2 R31, R129 ;  /* 0x00000081001f7308 */ /* 0x0009e20000000800 */
[----:B------:R-:W-:-:S07]  /*3540*/  FMUL.FTZ R135, R102, R135 ;  /* 0x0000008766877220 */ /* 0x000fce0000410000 */
[----:B------:R-:W2:Y:S01]  /*3550*/  MUFU.EX2 R90, R90 ;  /* 0x0000005a005a7308 */ /* 0x000ea20000000800 */
[----:B----4-:R-:W-:Y:S01]  /*3560*/  FFMA.FTZ R129, -R18, R18, 1 ;  /* 0x3f80000012817423 */ /* 0x010fe20000010112 */
[--C-:B-1----:R-:W-:Y:S01]  /*3570*/  FADD.FTZ R40, R40, -R216.reuse ;  /* 0x800000d828287221 */ /* 0x102fe20000010000 */
[----:B------:R-:W-:Y:S02]  /*3580*/  FADD.FTZ R42, R42, -R216 ;  /* 0x800000d82a2a7221 */ /* 0x000fe40000010000 */
[----:B------:R-:W-:Y:S01]  /*3590*/  FMUL.FTZ R129, R129, R210 ;  /* 0x000000d281817220 */ /* 0x000fe20000410000 */
[----:B------:R-:W-:Y:S01]  /*35a0*/  FSEL R210, R8, -INF , P2 ;  /* 0xff80000008d27808 */ /* 0x000fe20001000000 */
[----:B---3--:R-:W-:Y:S01]  /*35b0*/  FADD.FTZ R216, R45, -R225 ;  /* 0x800000e12dd87221 */ /* 0x008fe20000010000 */
[----:B------:R1:W-:Y:S01]  /*35c0*/  MUFU.EX2 R18, R134 ;  /* 0x0000008600127308 */ /* 0x0003e20000000800 */
[----:B------:R-:W-:Y:S01]  /*35d0*/  LDS R45, [R16+0x400] ;  /* 0x00040000102d7984 */ /* 0x000fe20000000800 */
[----:B------:R-:W-:Y:S01]  /*35e0*/  FMUL.FTZ R42, R23, R42 ;  /* 0x0000002a172a7220 */ /* 0x000fe20000410000 */
[----:B------:R-:W-:Y:S01]  /*35f0*/  FFMA.FTZ R210, R210, UR11, -R34 ;  /* 0x0000000bd2d27c23 */ /* 0x000fe20008010822 */
[----:B--2---:R-:W-:Y:S01]  /*3600*/  FFMA.FTZ R212, R212, UR11, -R211 ;  /* 0x0000000bd4d47c23 */ /* 0x004fe200080108d3 */
[----:B------:R-:W-:-:S03]  /*3610*/  FADD.FTZ R47, R47, -R225 ;  /* 0x800000e12f2f7221 */ /* 0x000fc60000010000 */
[----:B------:R-:W2:Y:S01]  /*3620*/  MUFU.EX2 R93, R93 ;  /* 0x0000005d005d7308 */ /* 0x000ea20000000800 */
[----:B-1----:R-:W-:Y:S01]  /*3630*/  FFMA.FTZ R134, -R19, R19, 1 ;  /* 0x3f80000013867423 */ /* 0x002fe20000010113 */
[----:B------:R-:W-:-:S03]  /*3640*/  FMUL.FTZ R38, R90, R38 ;  /* 0x000000265a267220 */ /* 0x000fc60000410000 */
[----:B------:R-:W-:Y:S01]  /*3650*/  FMUL.FTZ R134, R134, R209 ;  /* 0x000000d186867220 */ /* 0x000fe20000410000 */
[----:B------:R-:W-:Y:S02]  /*3660*/  FSEL R209, R3, -INF , P2 ;  /* 0xff80000003d17808 */ /* 0x000fe40001000000 */
[----:B------:R1:W-:Y:S08]  /*3670*/  MUFU.EX2 R19, R132 ;  /* 0x0000008400137308 */ /* 0x0003f00000000800 */
[----:B------:R-:W-:Y:S01]  /*3680*/  MUFU.EX2 R88, R88 ;  /* 0x0000005800587308 */ /* 0x000fe20000000800 */
[----:B-1----:R-:W-:Y:S01]  /*3690*/  FMUL.FTZ R132, R20, R206 ;  /* 0x000000ce14847220 */ /* 0x002fe20000410000 */
[----:B------:R-:W-:Y:S01]  /*36a0*/  FSEL R206, R6, -INF , P1 ;  /* 0xff80000006ce7808 */ /* 0x000fe20000800000 */
[----:B------:R1:W3:Y:S01]  /*36b0*/  SHFL.IDX PT, R20, R14, R114, 0x1f ;  /* 0x00001f720e147589 */ /* 0x0002e200000e0000 */
[----:B--2---:R-:W-:-:S03]  /*36c0*/  FMUL.FTZ R37, R93, R37 ;  /* 0x000000255d257220 */ /* 0x004fc60000410000 */
[----:B------:R-:W-:Y:S01]  /*36d0*/  FFMA.FTZ R206, R206, UR11, -R34 ;  /* 0x0000000bcece7c23 */ /* 0x000fe20008010822 */
[----:B------:R-:W2:Y:S08]  /*36e0*/  MUFU.EX2 R91, R91 ;  /* 0x0000005b005b7308 */ /* 0x000eb00000000800 */
[----:B-1----:R1:W-:Y:S08]  /*36f0*/  MUFU.EX2 R14, R202 ;  /* 0x000000ca000e7308 */ /* 0x0023f00000000800 */
[----:B------:R4:W-:Y:S01]  /*3700*/  MUFU.EX2 R34, R133 ;  /* 0x0000008500227308 */ /* 0x0009e20000000800 */
[----:B-1----:R-:W-:Y:S01]  /*3710*/  FMUL.FTZ R202, R21, R36 ;  /* 0x0000002415ca7220 */ /* 0x002fe20000410000 */
[----:B------:R-:W-:Y:S01]  /*3720*/  FSEL R21, R7, -INF , P1 ;  /* 0xff80000007157808 */ /* 0x000fe20000800000 */
[----:B---3--:R-:W-:Y:S01]  /*3730*/  FFMA.FTZ R209, R209, UR11, -R20 ;  /* 0x0000000bd1d17c23 */ /* 0x008fe20008010814 */
[----:B--2---:R-:W-:-:S03]  /*3740*/  FMUL.FTZ R39, R91, R39 ;  /* 0x000000275b277220 */ /* 0x004fc60000410000 */
[----:B------:R-:W-:Y:S01]  /*3750*/  FFMA.FTZ R211, R21, UR11, -R211 ;  /* 0x0000000b15d37c23 */ /* 0x000fe200080108d3 */
[----:B------:R1:W-:Y:S01]  /*3760*/  MUFU.EX2 R36, R205 ;  /* 0x000000cd00247308 */ /* 0x0003e20000000800 */
[----:B----4-:R-:W-:Y:S01]  /*3770*/  FFMA.FTZ R133, -R217, R217, 1 ;  /* 0x3f800000d9857423 */ /* 0x010fe200000101d9 */
[----:B------:R-:W-:Y:S01]  /*3780*/  FSEL R21, R219, -INF , P1 ;  /* 0xff800000db157808 */ /* 0x000fe20000800000 */
[----:B------:R-:W2:Y:S02]  /*3790*/  SHFL.IDX PT, R217, R13, R218, 0x1f ;  /* 0x00001fda0dd97589 */ /* 0x000ea400000e0000 */
[----:B------:R-:W-:-:S03]  /*37a0*/  FMUL.FTZ R133, R133, R33 ;  /* 0x0000002185857220 */ /* 0x000fc60000410000 */
[----:B------:R3:W-:Y:S01]  /*37b0*/  MUFU.EX2 R33, R128 ;  /* 0x0000008000217308 */ /* 0x0007e20000000800 */
[----:B-1----:R-:W-:-:S05]  /*37c0*/  FSEL R205, R0, -INF , P1 ;  /* 0xff80000000cd7808 */ /* 0x002fca0000800000 */
[----:B------:R-:W-:Y:S01]  /*37d0*/  FFMA.FTZ R205, R205, UR11, -R35 ;  /* 0x0000000bcdcd7c23 */ /* 0x000fe20008010823 */
[----:B------:R-:W-:Y:S01]  /*37e0*/  FMUL.FTZ R35, R101, R208 ;  /* 0x000000d065237220 */ /* 0x000fe20000410000 */
[----:B------:R-:W-:Y:S01]  /*37f0*/  FFMA.FTZ R208, R21, UR11, -R20 ;  /* 0x0000000b15d07c23 */ /* 0x000fe20008010814 */
[----:B---3--:R-:W-:Y:S01]  /*3800*/  FFMA.FTZ R128, -R222, R222, 1 ;  /* 0x3f800000de807423 */ /* 0x008fe200000101de */
[----:B------:R-:W-:Y:S01]  /*3810*/  FMUL.FTZ R20, R96, R200 ;  /* 0x000000c860147220 */ /* 0x000fe20000410000 */
[----:B------:R-:W-:Y:S01]  /*3820*/  FMUL.FTZ R201, R201, R35 ;  /* 0x00000023c9c97220 */ /* 0x000fe20000410000 */
[----:B------:R-:W1:Y:S01]  /*3830*/  SHFL.IDX PT, R222, R13, R114, 0x1f ;  /* 0x00001f720dde7589 */ /* 0x000e6200000e0000 */
[----:B------:R3:W-:Y:S01]  /*3840*/  MUFU.EX2 R35, R130 ;  /* 0x0000008200237308 */ /* 0x0007e20000000800 */
[----:B------:R-:W-:Y:S01]  /*3850*/  FMUL.FTZ R128, R128, R224 ;  /* 0x000000e080807220 */ /* 0x000fe20000410000 */
[----:B------:R-:W-:Y:S01]  /*3860*/  FMUL.FTZ R200, R221, R135 ;  /* 0x00000087ddc87220 */ /* 0x000fe20000410000 */
[----:B------:R-:W4:Y:S01]  /*3870*/  SHFL.IDX PT, R224, R13, R110, 0x1f ;  /* 0x00001f6e0de07589 */ /* 0x000f2200000e0000 */
[----:B------:R-:W-:Y:S01]  /*3880*/  FMUL.FTZ R135, R220, R20 ;  /* 0x00000014dc877220 */ /* 0x000fe20000410000 */
[----:B--2---:R-:W-:-:S02]  /*3890*/  FADD.FTZ R41, R41, -R217 ;  /* 0x800000d929297221 */ /* 0x004fc40000010000 */
[----:B------:R-:W2:Y:S01]  /*38a0*/  SHFL.IDX PT, R220, R13, R109, 0x1f ;  /* 0x00001f6d0ddc7589 */ /* 0x000ea200000e0000 */
[----:B------:R-:W4:Y:S01]  /*38b0*/  MUFU.EX2 R100, R100 ;  /* 0x0000006400647308 */ /* 0x000f220000000800 */
[----:B---3--:R-:W-:Y:S01]  /*38c0*/  FFMA.FTZ R130, -R228, R228, 1 ;  /* 0x3f800000e4827423 */ /* 0x008fe200000101e4 */
[----:B------:R-:W-:Y:S01]  /*38d0*/  FADD.FTZ R43, R43, -R217 ;  /* 0x800000d92b2b7221 */ /* 0x000fe20000010000 */
[----:B------:R-:W-:Y:S01]  /*38e0*/  SHFL.IDX PT, R221, R13, R111, 0x1f ;  /* 0x00001f6f0ddd7589 */ /* 0x000fe200000e0000 */
[----:B------:R-:W-:Y:S01]  /*38f0*/  FMUL.FTZ R41, R88, R41 ;  /* 0x0000002958297220 */ /* 0x000fe20000410000 */
[----:B------:R-:W-:Y:S02]  /*3900*/  FMUL.FTZ R130, R130, R223 ;  /* 0x000000df82827220 */ /* 0x000fe40000410000 */
[----:B------:R-:W3:Y:S01]  /*3910*/  SHFL.IDX PT, R223, R13, R112, 0x1f ;  /* 0x00001f700ddf7589 */ /* 0x000ee200000e0000 */
[----:B------:R-:W-:Y:S01]  /*3920*/  MUFU.EX2 R98, R98 ;  /* 0x0000006200627308 */ /* 0x000fe20000000800 */
[----:B-1----:R-:W-:-:S07]  /*3930*/  FADD.FTZ R53, R53, -R222 ;  /* 0x800000de35357221 */ /* 0x002fce0000010000 */
[----:B------:R-:W1:Y:S01]  /*3940*/  MUFU.EX2 R99, R99 ;  /* 0x0000006300637308 */ /* 0x000e620000000800 */
[----:B------:R-:W-:Y:S01]  /*3950*/  FADD.FTZ R222, R55, -R222 ;  /* 0x800000de37de7221 */ /* 0x000fe20000010000 */
[--C-:B----4-:R-:W-:Y:S01]  /*3960*/  FADD.FTZ R49, R49, -R224.reuse ;  /* 0x800000e031317221 */ /* 0x110fe20000010000 */
[----:B------:R-:W-:Y:S01]  /*3970*/  FFMA.FTZ R55, -R198, R198, 1 ;  /* 0x3f800000c6377423 */ /* 0x000fe200000101c6 */
[----:B------:R-:W-:Y:S01]  /*3980*/  FADD.FTZ R224, R51, -R224 ;  /* 0x800000e033e07221 */ /* 0x000fe20000010000 */
[----:B------:R-:W-:Y:S01]  /*3990*/  FMUL.FTZ R43, R100, R43 ;  /* 0x0000002b642b7220 */ /* 0x000fe20000410000 */
[----:B--2---:R-:W-:Y:S02]  /*39a0*/  FADD.FTZ R44, R44, -R220 ;  /* 0x800000dc2c2c7221 */ /* 0x004fe40000010000 */
[----:B------:R-:W2:Y:S01]  /*39b0*/  MUFU.EX2 R89, R89 ;  /* 0x0000005900597308 */ /* 0x000ea20000000800 */
[----:B------:R-:W-:-:S07]  /*39c0*/  FMUL.FTZ R49, R32, R49 ;  /* 0x0000003120317220 */ /* 0x000fce0000410000 */
[----:B------:R4:W-:Y:S01]  /*39d0*/  MUFU.EX2 R20, R127 ;  /* 0x0000007f00147308 */ /* 0x0009e20000000800 */
[--C-:B---3--:R-:W-:Y:S01]  /*39e0*/  FADD.FTZ R48, R48, -R223.reuse ;  /* 0x800000df30307221 */ /* 0x108fe20000010000 */
[----:B------:R-:W-:Y:S01]  /*39f0*/  FFMA.FTZ R51, -R237, R237, 1 ;  /* 0x3f800000ed337423 */ /* 0x000fe200000101ed */
[----:B------:R-:W-:Y:S01]  /*3a00*/  FADD.FTZ R50, R50, -R223 ;  /* 0x800000df32327221 */ /* 0x000fe20000010000 */
[----:B------:R-:W-:Y:S01]  /*3a10*/  FFMA.FTZ R217, -R199, R199, 1 ;  /* 0x3f800000c7d97423 */ /* 0x000fe200000101c7 */
[----:B------:R-:W-:Y:S01]  /*3a20*/  FMUL.FTZ R48, R30, R48 ;  /* 0x000000301e307220 */ /* 0x000fe20000410000 */
[----:B------:R-:W-:Y:S01]  /*3a30*/  FADD.FTZ R46, R46, -R220 ;  /* 0x800000dc2e2e7221 */ /* 0x000fe20000010000 */
[--C-:B------:R-:W-:Y:S01]  /*3a40*/  FADD.FTZ R52, R52, -R221.reuse ;  /* 0x800000dd34347221 */ /* 0x100fe20000010000 */
[----:B------:R3:W-:Y:S01]  /*3a50*/  MUFU.EX2 R13, R126 ;  /* 0x0000007e000d7308 */ /* 0x0007e20000000800 */
[----:B----4-:R-:W-:Y:S01]  /*3a60*/  FFMA.FTZ R127, -R230, R230, 1 ;  /* 0x3f800000e67f7423 */ /* 0x010fe200000101e6 */
[----:B------:R-:W-:Y:S01]  /*3a70*/  FMUL.FTZ R55, R55, R48 ;  /* 0x0000003037377220 */ /* 0x000fe20000410000 */
[----:B------:R-:W-:Y:S01]  /*3a80*/  FMUL.FTZ R51, R51, R49 ;  /* 0x0000003133337220 */ /* 0x000fe20000410000 */
[----:B------:R-:W-:Y:S01]  /*3a90*/  SHFL.IDX PT, R223, R45, R108, 0x1f ;  /* 0x00001f6c2ddf7589 */ /* 0x000fe200000e0000 */
[----:B------:R-:W-:Y:S01]  /*3aa0*/  FMUL.FTZ R127, R127, R37 ;  /* 0x000000257f7f7220 */ /* 0x000fe20000410000 */
[----:B-1----:R-:W-:Y:S01]  /*3ab0*/  FMUL.FTZ R44, R99, R44 ;  /* 0x0000002c632c7220 */ /* 0x002fe20000410000 */
[----:B--2---:R-:W-:Y:S01]  /*3ac0*/  FMUL.FTZ R40, R89, R40 ;  /* 0x0000002859287220 */ /* 0x004fe20000410000 */
[----:B------:R1:W-:Y:S01]  /*3ad0*/  MUFU.EX2 R37, R215 ;  /* 0x000000d700257308 */ /* 0x0003e20000000800 */
[----:B---3--:R-:W-:Y:S01]  /*3ae0*/  FFMA.FTZ R126, -R229, R229, 1 ;  /* 0x3f800000e57e7423 */ /* 0x008fe200000101e5 */
[----:B------:R-:W2:Y:S01]  /*3af0*/  SHFL.IDX PT, R48, R45, R109, 0x1f ;  /* 0x00001f6d2d307589 */ /* 0x000ea200000e0000 */
[----:B------:R-:W-:-:S02]  /*3b00*/  FADD.FTZ R221, R54, -R221 ;  /* 0x800000dd36dd7221 */ /* 0x000fc40000010000 */
[----:B------:R-:W-:-:S03]  /*3b10*/  FMUL.FTZ R126, R126, R38 ;  /* 0x000000267e7e7220 */ /* 0x000fc60000410000 */
[----:B------:R3:W-:Y:S01]  /*3b20*/  MUFU.EX2 R38, R213 ;  /* 0x000000d500267308 */ /* 0x0007e20000000800 */
[----:B-1----:R-:W-:Y:S01]  /*3b30*/  FFMA.FTZ R215, -R236, R236, 1 ;  /* 0x3f800000ecd77423 */ /* 0x002fe200000101ec */
[----:B------:R-:W1:Y:S03]  /*3b40*/  SHFL.IDX PT, R49, R45, R111, 0x1f ;  /* 0x00001f6f2d317589 */ /* 0x000e6600000e0000 */
[----:B------:R-:W-:Y:S01]  /*3b50*/  FMUL.FTZ R215, R215, R41 ;  /* 0x00000029d7d77220 */ /* 0x000fe20000410000 */
[----:B------:R-:W-:Y:S02]  /*3b60*/  FFMA.FTZ R41, -R12, R12, 1 ;  /* 0x3f8000000c297423 */ /* 0x000fe4000001010c */
[----:B------:R4:W-:Y:S01]  /*3b70*/  MUFU.EX2 R21, R125 ;  /* 0x0000007d00157308 */ /* 0x0009e20000000800 */
[----:B---3--:R-:W-:Y:S01]  /*3b80*/  FFMA.FTZ R213, -R235, R235, 1 ;  /* 0x3f800000ebd57423 */ /* 0x008fe200000101eb */
[----:B------:R-:W-:Y:S01]  /*3b90*/  FMUL.FTZ R46, R17, R46 ;  /* 0x0000002e112e7220 */ /* 0x000fe20000410000 */
[----:B------:R-:W-:Y:S01]  /*3ba0*/  FMUL.FTZ R47, R28, R47 ;  /* 0x0000002f1c2f7220 */ /* 0x000fe20000410000 */
[----:B------:R-:W-:Y:S01]  /*3bb0*/  FMUL.FTZ R224, R31, R224 ;  /* 0x000000e01fe07220 */ /* 0x000fe20000410000 */
[----:B------:R-:W-:Y:S01]  /*3bc0*/  FMUL.FTZ R213, R213, R42 ;  /* 0x0000002ad5d57220 */ /* 0x000fe20000410000 */
[----:B------:R-:W-:Y:S01]  /*3bd0*/  FMUL.FTZ R42, R98, R216 ;  /* 0x000000d8622a7220 */ /* 0x000fe20000410000 */
[----:B------:R-:W-:Y:S01]  /*3be0*/  FFMA.FTZ R234, -R234, R234, 1 ;  /* 0x3f800000eaea7423 */ /* 0x000fe200000101ea */
[----:B------:R-:W-:Y:S01]  /*3bf0*/  FFMA.FTZ R54, -R195, R195, 1 ;  /* 0x3f800000c3367423 */ /* 0x000fe200000101c3 */
[----:B----4-:R-:W-:Y:S01]  /*3c00*/  FMUL.FTZ R125, R227, R39 ;  /* 0x00000027e37d7220 */ /* 0x010fe20000410000 */
[----:B------:R-:W-:Y:S01]  /*3c10*/  FMUL.FTZ R217, R217, R42 ;  /* 0x0000002ad9d97220 */ /* 0x000fe20000410000 */
[----:B------:R3:W-:Y:S01]  /*3c20*/  MUFU.EX2 R39, R120 ;  /* 0x0000007800277308 */ /* 0x0007e20000000800 */
[----:B------:R-:W-:Y:S01]  /*3c30*/  FMUL.FTZ R216, R41, R44 ;  /* 0x0000002c29d87220 */ /* 0x000fe20000410000 */
[----:B------:R-:W-:Y:S01]  /*3c40*/  FFMA.FTZ R42, -R197, R197, 1 ;  /* 0x3f800000c52a7423 */ /* 0x000fe200000101c5 */
[----:B------:R-:W-:Y:S01]  /*3c50*/  FMUL.FTZ R44, R18, R52 ;  /* 0x00000034122c7220 */ /* 0x000fe20000410000 */
[----:B------:R-:W-:Y:S04]  /*3c60*/  SHFL.IDX PT, R220, R45, R110, 0x1f ;  /* 0x00001f6e2ddc7589 */ /* 0x000fe800000e0000 */
[----:B------:R4:W1:Y:S01]  /*3c70*/  MUFU.EX2 R16, R214 ;  /* 0x000000d600107308 */ /* 0x0008620000000800 */
[----:B---3--:R-:W-:Y:S01]  /*3c80*/  FMUL.FTZ R120, R231, R43 ;  /* 0x0000002be7787220 */ /* 0x008fe20000410000 */
[----:B------:R-:W-:Y:S01]  /*3c90*/  FFMA.FTZ R43, -R196, R196, 1 ;  /* 0x3f800000c42b7423 */ /* 0x000fe200000101c4 */
[----:B------:R-:W-:Y:S01]  /*3ca0*/  FMUL.FTZ R54, R54, R44 ;  /* 0x0000002c36367220 */ /* 0x000fe20000410000 */
[----:B------:R-:W-:Y:S01]  /*3cb0*/  FMUL.FTZ R225, R14, R53 ;  /* 0x000000350ee17220 */ /* 0x000fe20000410000 */
[----:B------:R-:W-:Y:S01]  /*3cc0*/  FMUL.FTZ R222, R36, R222 ;  /* 0x000000de24de7220 */ /* 0x000fe20000410000 */
[----:B------:R-:W-:Y:S01]  /*3cd0*/  FMUL.FTZ R52, R43, R224 ;  /* 0x000000e02b347220 */ /* 0x000fe20000410000 */
[----:B--2---:R-:W-:Y:S01]  /*3ce0*/  FADD.FTZ R60, R60, -R48 ;  /* 0x800000303c3c7221 */ /* 0x004fe20000010000 */
[----:B------:R2:W-:Y:S01]  /*3cf0*/  MUFU.EX2 R41, R118 ;  /* 0x0000007600297308 */ /* 0x0005e20000000800 */
[----:B----4-:R-:W-:Y:S01]  /*3d00*/  FMUL.FTZ R214, R232, R40 ;  /* 0x00000028e8d67220 */ /* 0x010fe20000410000 */
[----:B------:R-:W-:Y:S01]  /*3d10*/  FMUL.FTZ R224, R19, R221 ;  /* 0x000000dd13e07220 */ /* 0x000fe20000410000 */
[----:B------:R-:W3:Y:S05]  /*3d20*/  LDL.LU R12, [R1+0xb4] ;  /* 0x0000b400010c7983 */ /* 0x000eea0000300800 */
[----:B------:R4:W-:Y:S01]  /*3d30*/  MUFU.EX2 R40, R119 ;  /* 0x0000007700287308 */ /* 0x0009e20000000800 */
[----:B--2---:R-:W-:Y:S01]  /*3d40*/  FMUL.FTZ R118, R42, R47 ;  /* 0x0000002f2a767220 */ /* 0x004fe20000410000 */
[----:B------:R-:W-:Y:S01]  /*3d50*/  FFMA.FTZ R221, -R192, R192, 1 ;  /* 0x3f800000c0dd7423 */ /* 0x000fe200000101c0 */
[----:B------:R-:W2:Y:S05]  /*3d60*/  SHFL.IDX PT, R47, R45, R218, 0x1f ;  /* 0x00001fda2d2f7589 */ /* 0x000eaa00000e0000 */
[----:B------:R1:W-:Y:S01]  /*3d70*/  MUFU.EX2 R43, R116 ;  /* 0x00000074002b7308 */ /* 0x0003e20000000800 */
[----:B----4-:R-:W-:-:S07]  /*3d80*/  FMUL.FTZ R119, R234, R46 ;  /* 0x0000002eea777220 */ /* 0x010fce0000410000 */
[----:B------:R4:W-:Y:S01]  /*3d90*/  MUFU.EX2 R44, R115 ;  /* 0x00000073002c7308 */ /* 0x0009e20000000800 */
[----:B------:R-:W-:Y:S04]  /*3da0*/  SHFL.IDX PT, R46, R45, R11, 0x1f ;  /* 0x00001f0b2d2e7589 */ /* 0x000fe800000e0000 */
[----:B-1----:R-:W1:Y:S03]  /*3db0*/  SHFL.IDX PT, R116, R45, R112, 0x1f ;  /* 0x00001f702d747589 */ /* 0x002e6600000e0000 */
[----:B------:R2:W-:Y:S01]  /*3dc0*/  MUFU.EX2 R42, R117 ;  /* 0x00000075002a7308 */ /* 0x0005e20000000800 */
[----:B----4-:R-:W-:Y:S01]  /*3dd0*/  FFMA.FTZ R115, -R193, R193, 1 ;  /* 0x3f800000c1737423 */ /* 0x010fe200000101c1 */
[----:B------:R-:W-:Y:S01]  /*3de0*/  FADD.FTZ R48, R62, -R48 ;  /* 0x800000303e307221 */ /* 0x000fe20000010000 */
[----:B------:R4:W5:Y:S05]  /*3df0*/  LDL.LU R199, [R1+0xb0] ;  /* 0x0000b00001c77983 */ /* 0x00096a0000300800 */
[----:B------:R-:W4:Y:S01]  /*3e00*/  MUFU.EX2 R104, R104 ;  /* 0x0000006800687308 */ /* 0x000f220000000800 */
[----:B--2---:R2:W4:Y:S01]  /*3e10*/  SHFL.IDX PT, R117, R45, R114, 0x1f ;  /* 0x00001f722d757589 */ /* 0x00452200000e0000 */
[----:B------:R-:W-:Y:S01]  /*3e20*/  FMUL.FTZ R53, R115, R224 ;  /* 0x000000e073357220 */ /* 0x000fe20000410000 */
[----:B------:R-:W-:Y:S01]  /*3e30*/  FADD.FTZ R62, R70, -R49 ;  /* 0x80000031463e7221 */ /* 0x000fe20000010000 */
[--C-:B------:R-:W-:Y:S01]  /*3e40*/  FADD.FTZ R59, R59, -R47.reuse ;  /* 0x8000002f3b3b7221 */ /* 0x100fe20000010000 */
[----:B------:R1:W5:Y:S02]  /*3e50*/  LDL.LU R198, [R1+0xac] ;  /* 0x0000ac0001c67983 */ /* 0x0003640000300800 */
[----:B-1----:R-:W-:Y:S01]  /*3e60*/  FADD.FTZ R64, R64, -R116 ;  /* 0x8000007440407221 */ /* 0x002fe20000010000 */
[----:B--2---:R-:W-:Y:S01]  /*3e70*/  FFMA.FTZ R45, -R194, R194, 1 ;  /* 0x3f800000c22d7423 */ /* 0x004fe200000101c2 */
[--C-:B------:R-:W-:Y:S01]  /*3e80*/  FADD.FTZ R58, R58, -R46.reuse ;  /* 0x8000002e3a3a7221 */ /* 0x100fe20000010000 */
[----:B------:R1:W5:Y:S01]  /*3e90*/  LDL.LU R197, [R1+0xa8] ;  /* 0x0000a80001c57983 */ /* 0x0003620000300800 */
[----:B------:R-:W-:Y:S01]  /*3ea0*/  FADD.FTZ R56, R56, -R46 ;  /* 0x8000002e38387221 */ /* 0x000fe20000010000 */
[----:B------:R-:W-:Y:S01]  /*3eb0*/  FMUL.FTZ R115, R45, R225 ;  /* 0x000000e12d737220 */ /* 0x000fe20000410000 */
[----:B------:R-:W-:Y:S01]  /*3ec0*/  FADD.FTZ R57, R57, -R47 ;  /* 0x8000002f39397221 */ /* 0x000fe20000010000 */
[----:B------:R2:W1:Y:S01]  /*3ed0*/  MUFU.EX2 R45, R27 ;  /* 0x0000001b002d7308 */ /* 0x0004620000000800 */
[----:B------:R-:W-:Y:S01]  /*3ee0*/  FMUL.FTZ R64, R16, R64 ;  /* 0x0000004010407220 */ /* 0x000fe20000410000 */
[----:B------:R-:W-:Y:S01]  /*3ef0*/  FADD.FTZ R116, R66, -R116 ;  /* 0x8000007442747221 */ /* 0x000fe20000010000 */
[----:B------:R1:W5:Y:S01]  /*3f00*/  LDL.LU R196, [R1+0xa4] ;  /* 0x0000a40001c47983 */ /* 0x0003620000300800 */
[----:B------:R-:W-:Y:S01]  /*3f10*/  FMUL.FTZ R48, R13, R48 ;  /* 0x000000300d307220 */ /* 0x000fe20000410000 */
[--C-:B------:R-:W-:Y:S01]  /*3f20*/  FADD.FTZ R63, R63, -R223.reuse ;  /* 0x800000df3f3f7221 */ /* 0x100fe20000010000 */
[----:B------:R-:W-:Y:S01]  /*3f30*/  FADD.FTZ R67, R67, -R220 ;  /* 0x800000dc43437221 */ /* 0x000fe20000010000 */
[----:B------:R-:W-:Y:S01]  /*3f40*/  FMUL.FTZ R60, R20, R60 ;  /* 0x0000003c143c7220 */ /* 0x000fe20000410000 */
[----:B------:R-:W-:Y:S01]  /*3f50*/  MUFU.EX2 R124, R124 ;  /* 0x0000007c007c7308 */ /* 0x000fe20000000800 */
[----:B--2---:R-:W-:Y:S01]  /*3f60*/  FMUL.FTZ R27, R221, R222 ;  /* 0x000000dedd1b7220 */ /* 0x004fe20000410000 */
[----:B------:R-:W-:Y:S01]  /*3f70*/  FADD.FTZ R221, R61, -R223 ;  /* 0x800000df3ddd7221 */ /* 0x000fe20000010000 */
[----:B------:R-:W-:Y:S01]  /*3f80*/  FADD.FTZ R61, R68, -R49 ;  /* 0x80000031443d7221 */ /* 0x000fe20000010000 */
[--C-:B----4-:R-:W-:Y:S01]  /*3f90*/  FADD.FTZ R66, R69, -R117.reuse ;  /* 0x8000007545427221 */ /* 0x110fe20000010000 */
[----:B------:R2:W4:Y:S01]  /*3fa0*/  LDS R49, [R15+0x400] ;  /* 0x000400000f317984 */ /* 0x0005220000000800 */
[----:B------:R-:W-:Y:S01]  /*3fb0*/  FMUL.FTZ R59, R33, R59 ;  /* 0x0000003b213b7220 */ /* 0x000fe20000410000 */
[----:B------:R-:W-:Y:S01]  /*3fc0*/  FMUL.FTZ R58, R22, R58 ;  /* 0x0000003a163a7220 */ /* 0x000fe20000410000 */
[----:B------:R1:W-:Y:S01]  /*3fd0*/  MUFU.EX2 R46, R26 ;  /* 0x0000001a002e7308 */ /* 0x0003e20000000800 */
[----:B------:R1:W5:Y:S01]  /*3fe0*/  LDL.LU R195, [R1+0xa0] ;  /* 0x0000a00001c37983 */ /* 0x0003620000300800 */
[----:B------:R-:W-:-:S06]  /*3ff0*/  FADD.FTZ R117, R71, -R117 ;  /* 0x8000007547757221 */ /* 0x000fcc0000010000 */
[----:B------:R-:W-:Y:S01]  /*4000*/  MUFU.EX2 R121, R121 ;  /* 0x0000007900797308 */ /* 0x000fe20000000800 */
[----:B------:R-:W-:Y:S01]  /*4010*/  FFMA.FTZ R69, -R188, R188, 1 ;  /* 0x3f800000bc457423 */ /* 0x000fe200000101bc */
[----:B------:R1:W5:Y:S06]  /*4020*/  LDL.LU R194, [R1+0x9c] ;  /* 0x00009c0001c27983 */ /* 0x00036c0000300800 */
[----:B------:R-:W-:Y:S08]  /*4030*/  MUFU.EX2 R123, R123 ;  /* 0x0000007b007b7308 */ /* 0x000ff00000000800 */
[----:B------:R-:W-:Y:S08]  /*4040*/  MUFU.EX2 R206, R206 ;  /* 0x000000ce00ce7308 */ /* 0x000ff00000000800 */
[----:B------:R-:W-:Y:S08]  /*4050*/  MUFU.EX2 R207, R207 ;  /* 0x000000cf00cf7308 */ /* 0x000ff00000000800 */
[----:B------:R-:W-:Y:S08]  /*4060*/  MUFU.EX2 R210, R210 ;  /* 0x000000d200d27308 */ /* 0x000ff00000000800 */
[----:B------:R-:W-:Y:S08]  /*4070*/  MUFU.EX2 R122, R122 ;  /* 0x0000007a007a7308 */ /* 0x000ff00000000800 */
[----:B------:R-:W-:Y:S08]  /*4080*/  MUFU.EX2 R205, R205 ;  /* 0x000000cd00cd7308 */ /* 0x000ff00000000800 */
[----:B------:R-:W-:Y:S08]  /*4090*/  MUFU.EX2 R209, R209 ;  /* 0x000000d100d17308 */ /* 0x000ff00000000800 */
[----:B------:R-:W-:Y:S01]  /*40a0*/  MUFU.EX2 R208, R208 ;  /* 0x000000d000d07308 */ /* 0x000fe20000000800 */
[----:B------:R-:W-:Y:S01]  /*40b0*/  FFMA.FTZ R233, -R233, R233, 1 ;  /* 0x3f800000e9e97423 */ /* 0x000fe200000101e9 */
[----:B------:R-:W-:Y:S01]  /*40c0*/  FMUL.FTZ R50, R29, R50 ;  /* 0x000000321d327220 */ /* 0x000fe20000410000 */
[----:B------:R-:W-:-:S05]  /*40d0*/  FMUL.FTZ R226, R104, R226 ;  /* 0x000000e268e27220 */ /* 0x000fca0000410000 */
[----:B--2---:R2:W-:Y:S01]  /*40e0*/  MUFU.EX2 R15, R24 ;  /* 0x00000018000f7308 */ /* 0x0045e20000000800 */
[----:B----4-:R-:W-:Y:S04]  /*40f0*/  SHFL.IDX PT, R109, R49, R109, 0x1f ;  /* 0x00001f6d316d7589 */ /* 0x010fe800000e0000 */
[----:B------:R-:W-:Y:S01]  /*4100*/  SHFL.IDX PT, R108, R49, R108, 0x1f ;  /* 0x00001f6c316c7589 */ /* 0x000fe200000e0000 */
[----:B-1----:R-:W-:-:S03]  /*4110*/  FADD.FTZ R26, R65, -R220 ;  /* 0x800000dc411a7221 */ /* 0x002fc60000010000 */
[----:B------:R-:W-:Y:S01]  /*4120*/  SHFL.IDX PT, R112, R49, R112, 0x1f ;  /* 0x00001f7031707589 */ /* 0x000fe200000e0000 */
[----:B--2---:R-:W-:Y:S01]  /*4130*/  FFMA.FTZ R24, -R184, R184, 1 ;  /* 0x3f800000b8187423 */ /* 0x004fe200000101b8 */
[----:B------:R1:W2:Y:S02]  /*4140*/  MUFU.EX2 R47, R25 ;  /* 0x00000019002f7308 */ /* 0x0002a40000000800 */
[----:B------:R-:W-:Y:S01]  /*4150*/  SHFL.IDX PT, R114, R49, R114, 0x1f ;  /* 0x00001f7231727589 */ /* 0x000fe200000e0000 */
[----:B------:R-:W-:Y:S01]  /*4160*/  FMUL.FTZ R64, R24, R64 ;  /* 0x0000004018407220 */ /* 0x000fe20000410000 */
[----:B------:R-:W-:Y:S02]  /*4170*/  FFMA.FTZ R71, -R186, R186, 1 ;  /* 0x3f800000ba477423 */ /* 0x000fe400000101ba */
[----:B------:R-:W-:Y:S01]  /*4180*/  SHFL.IDX PT, R110, R49, R110, 0x1f ;  /* 0x00001f6e316e7589 */ /* 0x000fe200000e0000 */
[----:B------:R-:W-:Y:S01]  /*4190*/  FFMA.FTZ R68, -R191, R191, 1 ;  /* 0x3f800000bf447423 */ /* 0x000fe200000101bf */
[----:B------:R-:W-:-:S02]  /*41a0*/  FMUL.FTZ R56, R34, R56 ;  /* 0x0000003822387220 */ /* 0x000fc40000410000 */
[----:B------:R-:W-:Y:S01]  /*41b0*/  SHFL.IDX PT, R111, R49, R111, 0x1f ;  /* 0x00001f6f316f7589 */ /* 0x000fe200000e0000 */
[----:B------:R-:W-:Y:S01]  /*41c0*/  FMUL.FTZ R57, R35, R57 ;  /* 0x0000003923397220 */ /* 0x000fe20000410000 */
[----:B------:R-:W-:Y:S02]  /*41d0*/  FMUL.FTZ R69, R69, R59 ;  /* 0x0000003b45457220 */ /* 0x000fe40000410000 */
[----:B------:R4:W5:Y:S01]  /*41e0*/  LDL.LU R193, [R1+0x98] ;  /* 0x0000980001c17983 */ /* 0x0009620000300800 */
[----:B------:R-:W-:Y:S01]  /*41f0*/  FMUL.FTZ R63, R37, R63 ;  /* 0x0000003f253f7220 */ /* 0x000fe20000410000 */
[----:B------:R-:W-:Y:S01]  /*4200*/  FMUL.FTZ R67, R40, R67 ;  /* 0x0000004328437220 */ /* 0x000fe20000410000 */
[----:B------:R-:W-:Y:S01]  /*4210*/  FFMA.FTZ R70, -R187, R187, 1 ;  /* 0x3f800000bb467423 */ /* 0x000fe200000101bb */
[----:B------:R-:W2:Y:S01]  /*4220*/  SHFL.IDX PT, R24, R49, R11, 0x1f ;  /* 0x00001f0b31187589 */ /* 0x000ea200000e0000 */
[----:B-1----:R-:W-:Y:S01]  /*4230*/  FFMA.FTZ R25, -R189, R189, 1 ;  /* 0x3f800000bd197423 */ /* 0x002fe200000101bd */
[----:B------:R-:W-:-:S02]  /*4240*/  FFMA.FTZ R65, -R190, R190, 1 ;  /* 0x3f800000be417423 */ /* 0x000fc400000101be */
[----:B------:R1:W4:Y:S01]  /*4250*/  SHFL.IDX PT, R218, R49, R218, 0x1f ;  /* 0x00001fda31da7589 */ /* 0x00032200000e0000 */
[----:B------:R-:W-:Y:S01]  /*4260*/  FMUL.FTZ R25, R25, R58 ;  /* 0x0000003a19197220 */ /* 0x000fe20000410000 */
[----:B------:R-:W-:Y:S01]  /*4270*/  FMUL.FTZ R71, R71, R48 ;  /* 0x0000003047477220 */ /* 0x000fe20000410000 */
[----:B------:R-:W-:Y:S01]  /*4280*/  FMUL.FTZ R61, R41, R61 ;  /* 0x0000003d293d7220 */ /* 0x000fe20000410000 */
[----:B------:R1:W5:Y:S01]  /*4290*/  LDL.LU R192, [R1+0x94] ;  /* 0x0000940001c07983 */ /* 0x0003620000300800 */
[----:B------:R-:W-:Y:S01]  /*42a0*/  FFMA.FTZ R59, -R181, R181, 1 ;  /* 0x3f800000b53b7423 */ /* 0x000fe200000101b5 */
[----:B------:R-:W-:Y:S01]  /*42b0*/  FMUL.FTZ R26, R39, R26 ;  /* 0x0000001a271a7220 */ /* 0x000fe20000410000 */
[----:B------:R-:W-:Y:S01]  /*42c0*/  FMUL.FTZ R62, R42, R62 ;  /* 0x0000003e2a3e7220 */ /* 0x000fe20000410000 */
[----:B------:R1:W5:Y:S01]  /*42d0*/  LDL.LU R191, [R1+0x90] ;  /* 0x0000900001bf7983 */ /* 0x0003620000300800 */
[----:B------:R-:W-:Y:S01]  /*42e0*/  FFMA.FTZ R58, -R183, R183, 1 ;  /* 0x3f800000b73a7423 */ /* 0x000fe200000101b7 */
[----:B------:R-:W-:Y:S01]  /*42f0*/  FFMA.FTZ R48, -R180, R180, 1 ;  /* 0x3f800000b4307423 */ /* 0x000fe200000101b4 */
[----:B------:R-:W-:Y:S01]  /*4300*/  FMUL.FTZ R116, R38, R116 ;  /* 0x0000007426747220 */ /* 0x000fe20000410000 */
[----:B------:R1:W5:Y:S01]  /*4310*/  LDL.LU R190, [R1+0x8c] ;  /* 0x00008c0001be7983 */ /* 0x0003620000300800 */
        /* <DEDUP_REMOVED lines=8> */
[----:B------:R-:W-:Y:S01]  /*43a0*/  FMUL.FTZ R58, R58, R63 ;  /* 0x0000003f3a3a7220 */ /* 0x000fe20000410000 */
[----:B------:R-:W-:Y:S01]  /*43b0*/  FMUL.FTZ R26, R48, R67 ;  /* 0x00000043301a7220 */ /* 0x000fe20000410000 */
[----:B------:R-:W-:Y:S01]  /*43c0*/  FMUL.FTZ R50, R233, R50 ;  /* 0x00000032e9327220 */ /* 0x000fe20000410000 */
[----:B------:R1:W5:Y:S01]  /*43d0*/  LDL.LU R187, [R1+0x80] ;  /* 0x0000800001bb7983 */ /* 0x0003620000300800 */
[----:B------:R-:W-:Y:S01]  /*43e0*/  FFMA.FTZ R63, -R179, R179, 1 ;  /* 0x3f800000b33f7423 */ /* 0x000fe200000101b3 */
[----:B------:R-:W-:Y:S01]  /*43f0*/  FFMA.FTZ R67, -R177, R177, 1 ;  /* 0x3f800000b1437423 */ /* 0x000fe200000101b1 */
[----:B------:R-:W-:Y:S01]  /*4400*/  FMUL.FTZ R203, R203, R226 ;  /* 0x000000e2cbcb7220 */ /* 0x000fe20000410000 */
[----:B------:R3:W5:Y:S01]  /*4410*/  LDL.LU R186, [R1+0x7c] ;  /* 0x00007c0001ba7983 */ /* 0x0007620000300800 */
[----:B------:R-:W-:Y:S01]  /*4420*/  FFMA.FTZ R65, -R182, R182, 1 ;  /* 0x3f800000b6417423 */ /* 0x000fe200000101b6 */
[----:B--2---:R-:W-:-:S02]  /*4430*/  FADD.FTZ R72, R72, -R24 ;  /* 0x8000001848487221 */ /* 0x004fc40000010000 */
[----:B------:R2:W5:Y:S01]  /*4440*/  LDL.LU R185, [R1+0x78] ;  /* 0x0000780001b97983 */ /* 0x0005620000300800 */
[----:B-1----:R1:W2:Y:S03]  /*4450*/  MUFU.EX2 R49, R211 ;  /* 0x000000d300317308 */ /* 0x0022a60000000800 */
[----:B------:R2:W5:Y:S01]  /*4460*/  LDL.LU R184, [R1+0x74] ;  /* 0x0000740001b87983 */ /* 0x0005620000300800 */
[----:B------:R-:W-:-:S03]  /*4470*/  FMUL.FTZ R70, R70, R60 ;  /* 0x0000003c46467220 */ /* 0x000fc60000410000 */
[----:B------:R2:W5:Y:S01]  /*4480*/  LDL.LU R183, [R1+0x70] ;  /* 0x0000700001b77983 */ /* 0x0005620000300800 */
[----:B------:R-:W-:Y:S01]  /*4490*/  FMUL.FTZ R67, R67, R62 ;  /* 0x0000003e43437220 */ /* 0x000fe20000410000 */
[----:B-1----:R-:W-:Y:S02]  /*44a0*/  FMUL.FTZ R211, R43, R66 ;  /* 0x000000422bd37220 */ /* 0x002fe40000410000 */
[----:B------:R1:W5:Y:S01]  /*44b0*/  LDL.LU R182, [R1+0x6c] ;  /* 0x00006c0001b67983 */ /* 0x0003620000300800 */
[----:B------:R-:W-:Y:S01]  /*44c0*/  FMUL.FTZ R66, R63, R61 ;  /* 0x0000003d3f427220 */ /* 0x000fe20000410000 */
[----:B------:R-:W-:Y:S02]  /*44d0*/  FFMA.FTZ R60, -R178, R178, 1 ;  /* 0x3f800000b23c7423 */ /* 0x000fe400000101b2 */
[----:B------:R1:W5:Y:S01]  /*44e0*/  LDL.LU R181, [R1+0x68] ;  /* 0x0000680001b57983 */ /* 0x0003620000300800 */
[----:B------:R-:W-:Y:S01]  /*44f0*/  FFMA.FTZ R62, -R175, R175, 1 ;  /* 0x3f800000af3e7423 */ /* 0x000fe200000101af */
[----:B------:R-:W-:-:S02]  /*4500*/  FMUL.FTZ R63, R45, R72 ;  /* 0x000000482d3f7220 */ /* 0x000fc40000410000 */
[----:B------:R1:W5:Y:S01]  /*4510*/  LDL.LU R180, [R1+0x64] ;  /* 0x0000640001b47983 */ /* 0x0003620000300800 */
[----:B------:R-:W-:Y:S01]  /*4520*/  FMUL.FTZ R65, R65, R116 ;  /* 0x0000007441417220 */ /* 0x000fe20000410000 */
[----:B------:R-:W-:Y:S02]  /*4530*/  FFMA.FTZ R116, -R176, R176, 1 ;  /* 0x3f800000b0747423 */ /* 0x000fe400000101b0 */
[----:B------:R1:W5:Y:S01]  /*4540*/  LDL.LU R179, [R1+0x60] ;  /* 0x0000600001b37983 */ /* 0x0003620000300800 */
[--C-:B------:R-:W-:Y:S01]  /*4550*/  FADD.FTZ R76, R76, -R109.reuse ;  /* 0x8000006d4c4c7221 */ /* 0x100fe20000010000 */
[----:B------:R-:W-:Y:S02]  /*4560*/  FADD.FTZ R78, R78, -R109 ;  /* 0x8000006d4e4e7221 */ /* 0x000fe40000010000 */
[----:B------:R1:W5:Y:S01]  /*4570*/  LDL.LU R178, [R1+0x5c] ;  /* 0x00005c0001b27983 */ /* 0x0003620000300800 */
[----:B------:R-:W-:Y:S01]  /*4580*/  FMUL.FTZ R62, R62, R63 ;  /* 0x0000003f3e3e7220 */ /* 0x000fe20000410000 */
[----:B------:R-:W-:-:S02]  /*4590*/  FFMA.FTZ R109, -R174, R174, 1 ;  /* 0x3f800000ae6d7423 */ /* 0x000fc400000101ae */
[----:B------:R1:W5:Y:S01]  /*45a0*/  LDL.LU R177, [R1+0x58] ;  /* 0x0000580001b17983 */ /* 0x0003620000300800 */
[--C-:B------:R-:W-:Y:S01]  /*45b0*/  FADD.FTZ R77, R77, -R108.reuse ;  /* 0x8000006c4d4d7221 */ /* 0x100fe20000010000 */
[----:B------:R-:W-:Y:S02]  /*45c0*/  FADD.FTZ R79, R79, -R108 ;  /* 0x8000006c4f4f7221 */ /* 0x000fe40000010000 */
[----:B------:R1:W5:Y:S01]  /*45d0*/  LDL.LU R176, [R1+0x54] ;  /* 0x0000540001b07983 */ /* 0x0003620000300800 */
[----:B------:R-:W-:Y:S01]  /*45e0*/  FFMA.FTZ R63, -R173, R173, 1 ;  /* 0x3f800000ad3f7423 */ /* 0x000fe200000101ad */
[--C-:B------:R-:W-:Y:S02]  /*45f0*/  FADD.FTZ R80, R80, -R112.reuse ;  /* 0x8000007050507221 */ /* 0x100fe40000010000 */
[----:B------:R1:W5:Y:S01]  /*4600*/  LDL.LU R175, [R1+0x50] ;  /* 0x0000500001af7983 */ /* 0x0003620000300800 */
[----:B------:R-:W-:Y:S01]  /*4610*/  FADD.FTZ R82, R82, -R112 ;  /* 0x8000007052527221 */ /* 0x000fe20000010000 */
[----:B------:R-:W-:-:S02]  /*4620*/  FFMA.FTZ R108, -R172, R172, 1 ;  /* 0x3f800000ac6c7423 */ /* 0x000fc400000101ac */
[----:B------:R1:W5:Y:S01]  /*4630*/  LDL.LU R174, [R1+0x4c] ;  /* 0x00004c0001ae7983 */ /* 0x0003620000300800 */
[--C-:B------:R-:W-:Y:S01]  /*4640*/  FADD.FTZ R85, R85, -R114.reuse ;  /* 0x8000007255557221 */ /* 0x100fe20000010000 */
[----:B------:R-:W-:Y:S01]  /*4650*/  FADD.FTZ R87, R87, -R114 ;  /* 0x8000007257577221 */ /* 0x000fe20000010000 */
[----:B------:R-:W-:Y:S01]  /*4660*/  FFMA.FTZ R112, -R171, R171, 1 ;  /* 0x3f800000ab707423 */ /* 0x000fe200000101ab */
        /* <DEDUP_REMOVED lines=9> */
[----:B------:R-:W-:Y:S01]  /*4700*/  FMUL.FTZ R61, R60, R211 ;  /* 0x000000d33c3d7220 */ /* 0x000fe20000410000 */
[----:B------:R-:W-:-:S02]  /*4710*/  FFMA.FTZ R111, -R168, R168, 1 ;  /* 0x3f800000a86f7423 */ /* 0x000fc400000101a8 */
[----:B------:R1:W5:Y:S01]  /*4720*/  LDL.LU R170, [R1+0x3c] ;  /* 0x00003c0001aa7983 */ /* 0x0003620000300800 */
[----:B------:R4:W1:Y:S01]  /*4730*/  MUFU.EX2 R48, R212 ;  /* 0x000000d400307308 */ /* 0x0008620000000800 */
[----:B------:R-:W-:Y:S02]  /*4740*/  FFMA.FTZ R211, -R10, R10, 1 ;  /* 0x3f8000000ad37423 */ /* 0x000fe4000001010a */
[----:B------:R1:W5:Y:S01]  /*4750*/  LDL.LU R169, [R1+0x38] ;  /* 0x0000380001a97983 */ /* 0x0003620000300800 */
[----:B------:R-:W-:Y:S01]  /*4760*/  FMUL.FTZ R60, R116, R117 ;  /* 0x00000075743c7220 */ /* 0x000fe20000410000 */
[----:B------:R-:W-:Y:S02]  /*4770*/  FFMA.FTZ R116, -R7, R7, 1 ;  /* 0x3f80000007747423 */ /* 0x000fe40000010107 */
[----:B------:R1:W5:Y:S01]  /*4780*/  LDL.LU R168, [R1+0x34] ;  /* 0x0000340001a87983 */ /* 0x0003620000300800 */
[----:B----4-:R-:W-:-:S03]  /*4790*/  FFMA.FTZ R212, -R8, R8, 1 ;  /* 0x3f80000008d47423 */ /* 0x010fc60000010108 */
[----:B------:R4:W5:Y:S01]  /*47a0*/  LDL.LU R10, [R1+0x30] ;  /* 0x00003000010a7983 */ /* 0x0009620000300800 */
[----:B------:R-:W-:Y:S01]  /*47b0*/  FFMA.FTZ R117, -R6, R6, 1 ;  /* 0x3f80000006757423 */ /* 0x000fe20000010106 */
[----:B------:R-:W-:Y:S02]  /*47c0*/  FMUL.FTZ R57, R57, R221 ;  /* 0x000000dd39397220 */ /* 0x000fe40000410000 */
[----:B------:R4:W5:Y:S01]  /*47d0*/  LDL.LU R8, [R1+0x2c] ;  /* 0x00002c0001087983 */ /* 0x0009620000300800 */
[----:B------:R-:W-:Y:S01]  /*47e0*/  FFMA.FTZ R220, -R4, R4, 1 ;  /* 0x3f80000004dc7423 */ /* 0x000fe20000010104 */
[--C-:B------:R-:W-:Y:S02]  /*47f0*/  FADD.FTZ R73, R73, -R218.reuse ;  /* 0x800000da49497221 */ /* 0x100fe40000010000 */
[----:B------:R4:W5:Y:S01]  /*4800*/  LDL.LU R7, [R1+0x28] ;  /* 0x0000280001077983 */ /* 0x0009620000300800 */
[----:B------:R-:W-:Y:S01]  /*4810*/  FADD.FTZ R75, R75, -R218 ;  /* 0x800000da4b4b7221 */ /* 0x000fe20000010000 */
[----:B------:R-:W-:-:S02]  /*4820*/  FFMA.FTZ R221, -R3, R3, 1 ;  /* 0x3f80000003dd7423 */ /* 0x000fc40000010103 */
[----:B------:R4:W5:Y:S01]  /*4830*/  LDL.LU R6, [R1+0x24] ;  /* 0x0000240001067983 */ /* 0x0009620000300800 */
[----:B------:R-:W-:-:S03]  /*4840*/  FFMA.FTZ R218, -R0, R0, 1 ;  /* 0x3f80000000da7423 */ /* 0x000fc60000010100 */
[----:B------:R4:W5:Y:S04]  /*4850*/  LDL.LU R4, [R1+0x20] ;  /* 0x0000200001047983 */ /* 0x0009680000300800 */
[----:B------:R4:W5:Y:S04]  /*4860*/  LDL.LU R3, [R1+0x1c] ;  /* 0x00001c0001037983 */ /* 0x0009680000300800 */
[----:B------:R4:W5:Y:S04]  /*4870*/  LDL.LU R0, [R1+0x18] ;  /* 0x0000180001007983 */ /* 0x0009680000300800 */
[----:B------:R-:W3:Y:S01]  /*4880*/  LDL R222, [R1+0x4] ;  /* 0x0000040001de7983 */ /* 0x000ee20000100800 */
[----:B------:R-:W-:Y:S01]  /*4890*/  FADD.FTZ R24, R74, -R24 ;  /* 0x800000184a187221 */ /* 0x000fe20000010000 */
[----:B------:R-:W-:Y:S01]  /*48a0*/  FMUL.FTZ R72, R47, R73 ;  /* 0x000000492f487220 */ /* 0x000fe20000410000 */
[----:B------:R-:W-:-:S02]  /*48b0*/  FMUL.FTZ R73, R124, R76 ;  /* 0x0000004c7c497220 */ /* 0x000fc40000410000 */
[----:B------:R-:W-:Y:S01]  /*48c0*/  FMUL.FTZ R24, R46, R24 ;  /* 0x000000182e187220 */ /* 0x000fe20000410000 */
[----:B------:R-:W-:Y:S01]  /*48d0*/  FMUL.FTZ R75, R15, R75 ;  /* 0x0000004b0f4b7220 */ /* 0x000fe20000410000 */
[----:B------:R-:W-:Y:S02]  /*48e0*/  FMUL.FTZ R112, R112, R73 ;  /* 0x0000004970707220 */ /* 0x000fe40000410000 */
[----:B------:R-:W-:Y:S01]  /*48f0*/  FMUL.FTZ R63, R63, R24 ;  /* 0x000000183f3f7220 */ /* 0x000fe20000410000 */
[----:B------:R-:W-:Y:S01]  /*4900*/  FMUL.FTZ R24, R121, R79 ;  /* 0x0000004f79187220 */ /* 0x000fe20000410000 */
[----:B--2---:R-:W-:Y:S01]  /*4910*/  FMUL.FTZ R73, R49, R82 ;  /* 0x0000005231497220 */ /* 0x004fe20000410000 */
[----:B------:R-:W-:Y:S01]  /*4920*/  FMUL.FTZ R108, R108, R75 ;  /* 0x0000004b6c6c7220 */ /* 0x000fe20000410000 */
[----:B------:R-:W-:Y:S01]  /*4930*/  FMUL.FTZ R75, R123, R78 ;  /* 0x0000004e7b4b7220 */ /* 0x000fe20000410000 */
[----:B------:R-:W-:Y:S01]  /*4940*/  FMUL.FTZ R111, R111, R24 ;  /* 0x000000186f6f7220 */ /* 0x000fe20000410000 */
[----:B------:R-:W-:Y:S01]  /*4950*/  FMUL.FTZ R24, R206, R83 ;  /* 0x00000053ce187220 */ /* 0x000fe20000410000 */
[----:B------:R-:W-:Y:S01]  /*4960*/  FMUL.FTZ R116, R116, R73 ;  /* 0x0000004974747220 */ /* 0x000fe20000410000 */
[----:B------:R-:W-:Y:S01]  /*4970*/  FMUL.FTZ R73, R207, R84 ;  /* 0x00000054cf497220 */ /* 0x000fe20000410000 */
[----:B------:R-:W-:Y:S01]  /*4980*/  F2FP.F16.F32.PACK_AB R69, R69, R25 ;  /* 0x000000194545723e */ /* 0x000fe200000000ff */
[----:B-1----:R-:W-:Y:S01]  /*4990*/  FMUL.FTZ R80, R48, R80 ;  /* 0x0000005030507220 */ /* 0x002fe20000410000 */
[----:B------:R-:W-:Y:S01]  /*49a0*/  FMUL.FTZ R81, R210, R81 ;  /* 0x00000051d2517220 */ /* 0x000fe20000410000 */
[----:B------:R-:W-:Y:S01]  /*49b0*/  FMUL.FTZ R109, R109, R72 ;  /* 0x000000486d6d7220 */ /* 0x000fe20000410000 */
[----:B------:R-:W-:Y:S01]  /*49c0*/  FMUL.FTZ R77, R122, R77 ;  /* 0x0000004d7a4d7220 */ /* 0x000fe20000410000 */
[----:B------:R-:W-:Y:S01]  /*49d0*/  FMUL.FTZ R110, R110, R75 ;  /* 0x0000004b6e6e7220 */ /* 0x000fe20000410000 */
[----:B------:R-:W-:Y:S01]  /*49e0*/  FMUL.FTZ R117, R117, R24 ;  /* 0x0000001875757220 */ /* 0x000fe20000410000 */
[----:B------:R-:W-:Y:S01]  /*49f0*/  FFMA.FTZ R219, -R219, R219, 1 ;  /* 0x3f800000dbdb7423 */ /* 0x000fe200000101db */
[----:B------:R-:W-:Y:S01]  /*4a00*/  FMUL.FTZ R75, R205, R86 ;  /* 0x00000056cd4b7220 */ /* 0x000fe20000410000 */
[----:B------:R-:W-:Y:S01]  /*4a10*/  FMUL.FTZ R24, R209, R85 ;  /* 0x00000055d1187220 */ /* 0x000fe20000410000 */
[----:B------:R-:W-:Y:S01]  /*4a20*/  FMUL.FTZ R72, R208, R87 ;  /* 0x00000057d0487220 */ /* 0x000fe20000410000 */
[----:B------:R-:W-:Y:S01]  /*4a30*/  FMUL.FTZ R220, R220, R73 ;  /* 0x00000049dcdc7220 */ /* 0x000fe20000410000 */
[----:B------:R-:W-:Y:S01]  /*4a40*/  F2FP.F16.F32.PACK_AB R73, R52, R50 ;  /* 0x000000323449723e */ /* 0x000fe200000000ff */
[----:B------:R-:W-:Y:S01]  /*4a50*/  FMUL.FTZ R211, R211, R80 ;  /* 0x00000050d3d37220 */ /* 0x000fe20000410000 */
[----:B------:R-:W-:Y:S01]  /*4a60*/  FMUL.FTZ R212, R212, R81 ;  /* 0x00000051d4d47220 */ /* 0x000fe20000410000 */
[----:B------:R-:W-:Y:S01]  /*4a70*/  F2FP.F16.F32.PACK_AB R84, R134, R129 ;  /* 0x000000818654723e */ /* 0x000fe200000000ff */
[----:B------:R-:W-:Y:S01]  /*4a80*/  FMUL.FTZ R114, R114, R77 ;  /* 0x0000004d72727220 */ /* 0x000fe20000410000 */
[----:B------:R-:W-:-:S02]  /*4a90*/  F2FP.F16.F32.PACK_AB R85, R202, R132 ;  /* 0x00000084ca55723e */ /* 0x000fc400000000ff */
[----:B------:R-:W-:Y:S02]  /*4aa0*/  F2FP.F16.F32.PACK_AB R86, R203, R204 ;  /* 0x000000cccb56723e */ /* 0x000fe400000000ff */
[----:B------:R-:W-:Y:S01]  /*4ab0*/  F2FP.F16.F32.PACK_AB R87, R200, R201 ;  /* 0x000000c9c857723e */ /* 0x000fe200000000ff */
[----:B------:R-:W-:Y:S01]  /*4ac0*/  FMUL.FTZ R218, R218, R75 ;  /* 0x0000004bdada7220 */ /* 0x000fe20000410000 */
[----:B------:R-:W-:Y:S01]  /*4ad0*/  F2FP.F16.F32.PACK_AB R80, R133, R135 ;  /* 0x000000878550723e */ /* 0x000fe200000000ff */
[----:B------:R-:W-:Y:S01]  /*4ae0*/  FMUL.FTZ R221, R221, R24 ;  /* 0x00000018dddd7220 */ /* 0x000fe20000410000 */
[----:B------:R-:W-:Y:S01]  /*4af0*/  F2FP.F16.F32.PACK_AB R81, R130, R131 ;  /* 0x000000838251723e */ /* 0x000fe200000000ff */
[----:B------:R-:W-:Y:S01]  /*4b00*/  FMUL.FTZ R219, R219, R72 ;  /* 0x00000048dbdb7220 */ /* 0x000fe20000410000 */
[----:B------:R-:W-:Y:S02]  /*4b10*/  F2FP.F16.F32.PACK_AB R82, R127, R128 ;  /* 0x000000807f52723e */ /* 0x000fe400000000ff */
[----:B------:R-:W-:-:S02]  /*4b20*/  F2FP.F16.F32.PACK_AB R83, R125, R126 ;  /* 0x0000007e7d53723e */ /* 0x000fc400000000ff */
[----:B------:R-:W-:Y:S02]  /*4b30*/  F2FP.F16.F32.PACK_AB R76, R215, R214 ;  /* 0x000000d6d74c723e */ /* 0x000fe400000000ff */
[----:B------:R-:W-:Y:S02]  /*4b40*/  F2FP.F16.F32.PACK_AB R77, R120, R213 ;  /* 0x000000d5784d723e */ /* 0x000fe400000000ff */
[----:B------:R-:W-:Y:S02]  /*4b50*/  F2FP.F16.F32.PACK_AB R78, R217, R216 ;  /* 0x000000d8d94e723e */ /* 0x000fe400000000ff */
[----:B------:R-:W-:Y:S02]  /*4b60*/  F2FP.F16.F32.PACK_AB R79, R118, R119 ;  /* 0x00000077764f723e */ /* 0x000fe400000000ff */
        /* <DEDUP_REMOVED lines=20> */
[----:B------:R-:W-:Y:S01]  /*4cb0*/  F2FP.F16.F32.PACK_AB R27, R102, R101 ;  /* 0x00000065661b723e */ /* 0x000fe200000000ff */
[----:B------:R-:W-:Y:S01]  /*4cc0*/  UMOV UR11, 0x40000040 ;  /* 0x40000040000b7882 */ /* 0x000fe20000000000 */
[----:B------:R-:W-:Y:S01]  /*4cd0*/  UIADD3 UR4, UR10, 0x80, URZ ;  /* 0x000000800a047890 */ /* 0x000fe2000fffe03f */
[----:B------:R-:W-:-:S06]  /*4ce0*/  UMOV UR7, 0x40000040 ;  /* 0x4000004000077882 */ /* 0x000fcc0000000000 */
[----:B------:R-:W-:Y:S01]  /*4cf0*/  UMOV UR6, UR4 ;  /* 0x0000000400067c82 */ /* 0x000fe20008000000 */
[----:B------:R-:W-:Y:S01]  /*4d00*/  F2FP.F16.F32.PACK_AB R88, R88, R89 ;  /* 0x000000595858723e */ /* 0x000fe200000000ff */
[----:B------:R-:W-:Y:S01]  /*4d10*/  UIADD3 UR4, UR10, 0x100, URZ ;  /* 0x000001000a047890 */ /* 0x000fe2000fffe03f */
[----:B------:R-:W-:Y:S02]  /*4d20*/  F2FP.F16.F32.PACK_AB R89, R100, R23 ;  /* 0x000000176459723e */ /* 0x000fe400000000ff */
[----:B---3--:R-:W-:-:S05]  /*4d30*/  LEA R25, R5, R222, 0xe ;  /* 0x000000de05197211 */ /* 0x008fca00078e70ff */
[----:B------:R-:W-:Y:S01]  /*4d40*/  IMAD R50, R25, 0x2, R2 ;  /* 0x0000000219327824 */ /* 0x000fe200078e0202 */
[----:B------:R-:W-:-:S04]  /*4d50*/  F2FP.F16.F32.PACK_AB R25, R106, R105 ;  /* 0x000000696a19723e */ /* 0x000fc800000000ff */
[----:B------:R-:W-:Y:S04]  /*4d60*/  STSM.16.MT88.4 [R50+0x20c00], R84 ;  /* 0x020c005432007844 */ /* 0x000fe80000004200 */
[----:B------:R-:W-:Y:S04]  /*4d70*/  STSM.16.MT88.4 [R50+0x21400], R80 ;  /* 0x0214005032007844 */ /* 0x000fe80000004200 */
[----:B------:R-:W-:Y:S04]  /*4d80*/  STSM.16.MT88.4 [R50+0x21c00], R76 ;  /* 0x021c004c32007844 */ /* 0x000fe80000004200 */
[----:B------:R-:W-:Y:S04]  /*4d90*/  STSM.16.MT88.4 [R50+0x22400], R72 ;  /* 0x0224004832007844 */ /* 0x000fe80000004200 */
[----:B------:R-:W-:Y:S04]  /*4da0*/  STSM.16.MT88.4 [R50+0x22c00], R68 ;  /* 0x022c004432007844 */ /* 0x000fe80000004200 */
[----:B------:R-:W-:Y:S04]  /*4db0*/  STSM.16.MT88.4 [R50+0x23400], R64 ;  /* 0x0234004032007844 */ /* 0x000fe80000004200 */
[----:B------:R-:W-:Y:S04]  /*4dc0*/  STSM.16.MT88.4 [R50+0x23c00], R60 ;  /* 0x023c003c32007844 */ /* 0x000fe80000004200 */
[----:B------:R1:W-:Y:S01]  /*4dd0*/  STSM.16.MT88.4 [R50+0x24400], R56 ;  /* 0x0244003832007844 */ /* 0x0003e20000004200 */
[----:B------:R-:W-:-:S06]  /*4de0*/  WARPGROUP.ARRIVE ;  /* 0x00000000000079c5 */ /* 0x000fcc0000000000 */
[----:B------:R-:W-:Y:S03]  /*4df0*/  HGMMA.64x64x16.F32 R136, R24, gdesc[UR8].tnspB, R136, gsb0 ;  /* 0x40e0000818887df0 */ /* 0x000fe60008000888 */
[----:B------:R-:W-:Y:S02]  /*4e00*/  WARPGROUP.DEPBAR.LE gsb0, 0x0 ;  /* 0x00008000000079c5 */ /* 0x000fe40000010000 */
[----:B------:R-:W-:Y:S02]  /*4e10*/  F2FP.F16.F32.PACK_AB R24, R97, R96 ;  /* 0x000000606118723e */ /* 0x000fe400000000ff */
[----:B------:R-:W-:Y:S02]  /*4e20*/  F2FP.F16.F32.PACK_AB R25, R95, R94 ;  /* 0x0000005e5f19723e */ /* 0x000fe400000000ff */
[----:B------:R-:W-:Y:S02]  /*4e30*/  F2FP.F16.F32.PACK_AB R26, R93, R92 ;  /* 0x0000005c5d1a723e */ /* 0x000fe400000000ff */
[----:B------:R-:W-:-:S04]  /*4e40*/  F2FP.F16.F32.PACK_AB R27, R91, R90 ;  /* 0x0000005a5b1b723e */ /* 0x000fc800000000ff */
[----:B------:R-:W-:-:S06]  /*4e50*/  WARPGROUP.ARRIVE ;  /* 0x00000000000079c5 */ /* 0x000fcc0000000000 */
[----:B------:R-:W-:Y:S01]  /*4e60*/  HGMMA.64x64x16.F32 R136, R24, gdesc[UR4].tnspB, R136, gsb0 ;  /* 0x40e0000418887df0 */ /* 0x000fe20008000888 */
[----:B------:R-:W-:Y:S02]  /*4e70*/  F2FP.F16.F32.PACK_AB R90, R98, R99 ;  /* 0x00000063625a723e */ /* 0x000fe400000000ff */
[----:B------:R-:W-:Y:S01]  /*4e80*/  F2FP.F16.F32.PACK_AB R91, R28, R17 ;  /* 0x000000111c5b723e */ /* 0x000fe200000000ff */
[----:B------:R-:W-:Y:S01]  /*4e90*/  UMOV UR6, UR4 ;  /* 0x0000000400067c82 */ /* 0x000fe20008000000 */
[----:B------:R-:W-:Y:S01]  /*4ea0*/  UMOV UR7, 0x40000040 ;  /* 0x4000004000077882 */ /* 0x000fe20000000000 */
[----:B------:R-:W-:Y:S02]  /*4eb0*/  F2FP.F16.F32.PACK_AB R28, R32, R30 ;  /* 0x0000001e201c723e */ /* 0x000fe400000000ff */
[----:B------:R-:W-:Y:S01]  /*4ec0*/  F2FP.F16.F32.PACK_AB R29, R31, R29 ;  /* 0x0000001d1f1d723e */ /* 0x000fe200000000ff */
[----:B------:R-:W-:Y:S02]  /*4ed0*/  WARPGROUP.DEPBAR.LE gsb0, 0x0 ;  /* 0x00008000000079c5 */ /* 0x000fe40000010000 */
[----:B------:R-:W-:-:S06]  /*4ee0*/  WARPGROUP.ARRIVE ;  /* 0x00000000000079c5 */ /* 0x000fcc0000000000 */
[----:B------:R-:W-:Y:S01]  /*4ef0*/  HGMMA.64x64x16.F32 R136, R88, gdesc[UR4].tnspB, R136, gsb0 ;  /* 0x40e0000458887df0 */ /* 0x000fe20008000888 */
[----:B------:R-:W-:Y:S01]  /*4f00*/  F2FP.F16.F32.PACK_AB R30, R14, R18 ;  /* 0x000000120e1e723e */ /* 0x000fe200000000ff */
[----:B------:R-:W-:Y:S01]  /*4f10*/  UIADD3 UR4, UR10, 0x180, URZ ;  /* 0x000001800a047890 */ /* 0x000fe2000fffe03f */
[----:B------:R-:W-:Y:S01]  /*4f20*/  F2FP.F16.F32.PACK_AB R31, R36, R19 ;  /* 0x00000013241f723e */ /* 0x000fe200000000ff */
[----:B------:R-:W-:-:S05]  /*4f30*/  UMOV UR7, 0x40000040 ;  /* 0x4000004000077882 */ /* 0x000fca0000000000 */
[----:B------:R-:W-:Y:S01]  /*4f40*/  UMOV UR6, UR4 ;  /* 0x0000000400067c82 */ /* 0x000fe20008000000 */
[----:B------:R-:W-:Y:S02]  /*4f50*/  WARPGROUP.DEPBAR.LE gsb0, 0x0 ;  /* 0x00008000000079c5 */ /* 0x000fe40000010000 */
[----:B------:R-:W-:-:S06]  /*4f60*/  WARPGROUP.ARRIVE ;  /* 0x00000000000079c5 */ /* 0x000fcc0000000000 */
[----:B------:R-:W-:Y:S01]  /*4f70*/  HGMMA.64x64x16.F32 R136, R28, gdesc[UR4].tnspB, R136, gsb0 ;  /* 0x40e000041c887df0 */ /* 0x000fe20008000888 */
[----:B------:R-:W-:Y:S01]  /*4f80*/  F2FP.F16.F32.PACK_AB R32, R35, R34 ;  /* 0x000000222320723e */ /* 0x000fe200000000ff */
[----:B------:R-:W-:Y:S01]  /*4f90*/  UIADD3 UR4, UR10, 0x200, URZ ;  /* 0x000002000a047890 */ /* 0x000fe2000fffe03f */
[----:B------:R-:W-:Y:S02]  /*4fa0*/  F2FP.F16.F32.PACK_AB R33, R33, R22 ;  /* 0x000000162121723e */ /* 0x000fe400000000ff */
[----:B------:R-:W-:Y:S02]  /*4fb0*/  F2FP.F16.F32.PACK_AB R34, R21, R20 ;  /* 0x000000141522723e */ /* 0x000fe400000000ff */
[----:B------:R-:W-:Y:S01]  /*4fc0*/  F2FP.F16.F32.PACK_AB R35, R37, R13 ;  /* 0x0000000d2523723e */ /* 0x000fe200000000ff */
[----:B------:R-:W-:Y:S01]  /*4fd0*/  UMOV UR7, 0x40000040 ;  /* 0x4000004000077882 */ /* 0x000fe20000000000 */
[----:B------:R-:W-:Y:S01]  /*4fe0*/  UMOV UR6, UR4 ;  /* 0x0000000400067c82 */ /* 0x000fe20008000000 */
[----:B------:R-:W-:-:S02]  /*4ff0*/  WARPGROUP.DEPBAR.LE gsb0, 0x0 ;  /* 0x00008000000079c5 */ /* 0x000fc40000010000 */
        /* <DEDUP_REMOVED lines=12> */
[----:B------:R-:W-:Y:S01]  /*50c0*/  UIADD3 UR4, UR10, 0x300, URZ ;  /* 0x000003000a047890 */ /* 0x000fe2000fffe03f */
[----:B------:R-:W-:-:S06]  /*50d0*/  UMOV UR7, 0x40000040 ;  /* 0x4000004000077882 */ /* 0x000fcc0000000000 */
[----:B------:R-:W-:Y:S01]  /*50e0*/  UMOV UR6, UR4 ;  /* 0x0000000400067c82 */ /* 0x000fe20008000000 */
[----:B------:R-:W-:Y:S01]  /*50f0*/  VIADD R51, R2, 0x20c00 ;  /* 0x00020c0002337836 */ /* 0x000fe20000000000 */
[----:B------:R-:W-:Y:S02]  /*5100*/  WARPGROUP.DEPBAR.LE gsb0, 0x0 ;  /* 0x00008000000079c5 */ /* 0x000fe40000010000 */
[----:B------:R-:W-:Y:S02]  /*5110*/  F2FP.F16.F32.PACK_AB R24, R47, R45 ;  /* 0x0000002d2f18723e */ /* 0x000fe400000000ff */
[----:B------:R-:W-:Y:S02]  /*5120*/  F2FP.F16.F32.PACK_AB R25, R15, R46 ;  /* 0x0000002e0f19723e */ /* 0x000fe400000000ff */
[----:B------:R-:W-:Y:S02]  /*5130*/  F2FP.F16.F32.PACK_AB R26, R122, R124 ;  /* 0x0000007c7a1a723e */ /* 0x000fe400000000ff */
[----:B------:R-:W-:-:S04]  /*5140*/  F2FP.F16.F32.PACK_AB R27, R121, R123 ;  /* 0x0000007b791b723e */ /* 0x000fc800000000ff */
[----:B------:R-:W-:-:S06]  /*5150*/  WARPGROUP.ARRIVE ;  /* 0x00000000000079c5 */ /* 0x000fcc0000000000 */
[----:B------:R-:W-:Y:S01]  /*5160*/  HGMMA.64x64x16.F32 R136, R24, gdesc[UR4].tnspB, R136, gsb0 ;  /* 0x40e0000418887df0 */ /* 0x000fe20008000888 */
[----:B------:R-:W-:Y:S01]  /*5170*/  LEA R13, R12, R51, 0xd ;  /* 0x000000330c0d7211 */ /* 0x000fe200078e68ff */
[----:B------:R-:W-:Y:S01]  /*5180*/  UIADD3 UR10, UR10, 0x380, URZ ;  /* 0x000003800a0a7890 */ /* 0x000fe2000fffe03f */
[----:B------:R-:W-:Y:S02]  /*5190*/  F2FP.F16.F32.PACK_AB R48, R210, R48 ;  /* 0x00000030d230723e */ /* 0x000fe400000000ff */
[----:B------:R-:W-:Y:S02]  /*51a0*/  F2FP.F16.F32.PACK_AB R49, R206, R49 ;  /* 0x00000031ce31723e */ /* 0x000fe400000000ff */
[----:B-1----:R-:W-:Y:S02]  /*51b0*/  F2FP.F16.F32.PACK_AB R50, R209, R207 ;  /* 0x000000cfd132723e */ /* 0x002fe400000000ff */
[----:B------:R-:W-:Y:S01]  /*51c0*/  F2FP.F16.F32.PACK_AB R51, R208, R205 ;  /* 0x000000cdd033723e */ /* 0x000fe200000000ff */
[----:B------:R-:W-:Y:S01]  /*51d0*/  UMOV UR11, 0x40000040 ;  /* 0x40000040000b7882 */ /* 0x000fe20000000000 */
[----:B------:R-:W-:-:S02]  /*51e0*/  WARPGROUP.DEPBAR.LE gsb0, 0x0 ;  /* 0x00008000000079c5 */ /* 0x000fc40000010000 */
[----:B------:R-:W-:-:S06]  /*51f0*/  WARPGROUP.ARRIVE ;  /* 0x00000000000079c5 */ /* 0x000fcc0000000000 */
[----:B------:R-:W-:Y:S01]  /*5200*/  HGMMA.64x64x16.F32 R136, R48, gdesc[UR8].tnspB, R136, gsb0 ;  /* 0x40e0000830887df0 */ /* 0x000fe20008000888 */
[----:B------:R-:W-:-:S04]  /*5210*/  SHF.R.U32.HI R13, RZ, 0x4, R13 ;  /* 0x00000004ff0d7819 */ /* 0x000fc8000001160d */
[----:B------:R-:W-:Y:S02]  /*5220*/  LOP3.LUT R13, R13, 0x3fff, RZ, 0xc0, !PT ;  /* 0x00003fff0d0d7812 */ /* 0x000fe400078ec0ff */
[----:B------:R-:W-:Y:S02]  /*5230*/  R2UR UR4, R2 ;  /* 0x00000000020472ca */ /* 0x000fe400000e0000 */
[----:B------:R-:W-:-:S05]  /*5240*/  LOP3.LUT R14, R13, 0x10000, RZ, 0xfc, !PT ;  /* 0x000100000d0e7812 */ /* 0x000fca00078efcff */
[----:B------:R-:W-:-:S05]  /*5250*/  IMAD R14, R5, 0x800, R14 ;  /* 0x00000800050e7824 */ /* 0x000fca00078e020e */
[----:B------:R-:W-:Y:S01]  /*5260*/  R2UR UR8, R14 ;  /* 0x000000000e0872ca */ /* 0x000fe200000e0000 */
[----:B------:R-:W-:-:S04]  /*5270*/  USHF.R.U32.HI UR4, URZ, 0x4, UR4 ;  /* 0x000000043f047899 */ /* 0x000fc80008011604 */
[----:B------:R-:W-:Y:S01]  /*5280*/  ULOP3.LUT UR9, UR4, 0x3fff, URZ, 0xc0, !UPT ;  /* 0x00003fff04097892 */ /* 0x000fe2000f8ec03f */
[----:B------:R-:W-:Y:S02]  /*5290*/  WARPGROUP.DEPBAR.LE gsb0, 0x0 ;  /* 0x00008000000079c5 */ /* 0x000fe40000010000 */
[----:B------:R1:W-:Y:S06]  /*52a0*/  MEMBAR.ALL.CTA ;  /* 0x0000000000007992 */ /* 0x0003ec0000008000 */
[----:B-1----:R-:W1:Y:S02]  /*52b0*/  FENCE.VIEW.ASYNC.S ;  /* 0x00000000000073c6 */ /* 0x002e640000000000 */
[----:B-1----:R-:W-:Y:S06]  /*52c0*/  BAR.SYNC.DEFER_BLOCKING 0x9, 0x100 ;  /* 0x0244000000007b1d */ /* 0x002fec0000010000 */
[----:B------:R-:W-:Y:S01]  /*52d0*/  UMOV UR4, UR8 ;  /* 0x0000000800047c82 */ /* 0x000fe20008000000 */
[----:B------:R-:W-:Y:S01]  /*52e0*/  UMOV UR5, 0x40000040 ;  /* 0x4000004000057882 */ /* 0x000fe20000000000 */
[----:B------:R-:W-:Y:S01]  /*52f0*/  UMOV UR6, UR9 ;  /* 0x0000000900067c82 */ /* 0x000fe20008000000 */
[----:B------:R-:W-:Y:S01]  /*5300*/  UMOV UR7, 0x40000040 ;  /* 0x4000004000077882 */ /* 0x000fe20000000000 */
[----:B------:R-:W-:-:S06]  /*5310*/  WARPGROUP.ARRIVE ;  /* 0x00000000000079c5 */ /* 0x000fcc0000000000 */
[----:B------:R-:W-:Y:S01]  /*5320*/  HGMMA.64x64x16.F32 R24, gdesc[UR4].tnspB, RZ, !UPT, gsb0 ;  /* 0x40e00000041879f0 */ /* 0x000fe2000c0008ff */
[----:B------:R-:W-:Y:S02]  /*5330*/  UIADD3 UR4, UR8, 0x2, URZ ;  /* 0x0000000208047890 */ /* 0x000fe4000fffe03f */
[----:B------:R-:W-:Y:S01]  /*5340*/  UIADD3 UR6, UR9, 0x80, URZ ;  /* 0x0000008009067890 */ /* 0x000fe2000fffe03f */
[----:B------:R-:W-:Y:S01]  /*5350*/  UMOV UR5, 0x40000040 ;  /* 0x4000004000057882 */ /* 0x000fe20000000000 */
[----:B------:R-:W-:Y:S01]  /*5360*/  UMOV UR7, 0x40000040 ;  /* 0x4000004000077882 */ /* 0x000fe20000000000 */
[----:B------:R-:W-:Y:S02]  /*5370*/  WARPGROUP.DEPBAR.LE gsb0, 0x0 ;  /* 0x00008000000079c5 */ /* 0x000fe40000010000 */
[----:B------:R-:W-:-:S06]  /*5380*/  WARPGROUP.ARRIVE ;  /* 0x00000000000079c5 */ /* 0x000fcc0000000000 */
[----:B------:R-:W-:Y:S01]  /*5390*/  HGMMA.64x64x16.F32 R24, gdesc[UR4].tnspB, R24, gsb0 ;  /* 0x40e00000041879f0 */ /* 0x000fe20008000818 */
        /* <DEDUP_REMOVED lines=41> */
[----:B------:R-:W-:Y:S03]  /*5630*/  HGMMA.64x64x16.F32 R24, gdesc[UR4].tnspB, R24, gsb0 ;  /* 0x40e00000041879f0 */ /* 0x000fe60008000818 */
[----:B------:R-:W-:Y:S02]  /*5640*/  WARPGROUP.DEPBAR.LE gsb0, 0x0 ;  /* 0x00008000000079c5 */ /* 0x000fe40000010000 */
[----:B----4-:R-:W-:Y:S05]  /*5650*/  @!P0 BRA `(.L_x_24) ;  /* 0x0000000000048947 */ /* 0x010fea0003800000 */
[----:B------:R-:W-:Y:S01]  /*5660*/  BPT.TRAP 0x1 ;  /* 0x000000040000795c */ /* 0x000fe20000300000 */
.L_x_24:
[----:B-----5:R-:W-:Y:S01]  /*5670*/  IMAD R0, R5, 0x400, R0 ;  /* 0x0000040005007824 */ /* 0x020fe200078e0200 */
[----:B------:R-:W-:Y:S01]  /*5680*/  UMOV UR7, 0x40000040 ;  /* 0x4000004000077882 */ /* 0x000fe20000000000 */
[----:B------:R-:W1:Y:S03]  /*5690*/  S2R R13, SR_TID.X ;  /* 0x00000000000d7919 */ /* 0x000e660000002100 */
[----:B------:R-:W-:Y:S02]  /*56a0*/  R2UR UR4, R0 ;  /* 0x00000000000472ca */ /* 0x000fe400000e0000 */
[----:B------:R-:W-:-:S04]  /*56b0*/  IADD3 R0, R3, 0x30c40, RZ ;  /* 0x00030c4003007810 */ /* 0x000fc80007ffe0ff */
[----:B------:R-:W-:-:S04]  /*56c0*/  PRMT R0, RZ, 0x654, R0 ;  /* 0x00000654ff007816 */ /* 0x000fc80000000000 */
[----:B------:R2:W-:Y:S01]  /*56d0*/  SYNCS.ARRIVE.TRANS64.RED.A1T0 RZ, [R0+URZ], RZ ;  /* 0x000000ff00ff79a7 */ /* 0x0005e2000810043f */
[----:B------:R-:W-:Y:S02]  /*56e0*/  WARPGROUP.ARRIVE ;  /* 0x00000000000079c5 */ /* 0x000fe40000000000 */
[----:B------:R-:W-:-:S04]  /*56f0*/  UMOV UR6, UR4 ;  /* 0x0000000400067c82 */ /* 0x000fc80008000000 */
[----:B------:R-:W-:Y:S01]  /*5700*/  HGMMA.64x64x16.F32 R168, R84, gdesc[UR4].tnspB, R168, gsb0 ;  /* 0x40e0000454a87df0 */ /* 0x000fe200080008a8 */
[----:B------:R-:W-:Y:S01]  /*5710*/  UIADD3 UR6, UR4, 0x80, URZ ;  /* 0x0000008004067890 */ /* 0x000fe2000fffe03f */
[----:B------:R-:W-:Y:S01]  /*5720*/  UMOV UR7, 0x40000040 ;  /* 0x4000004000077882 */ /* 0x000fe20000000000 */
[----:B-1----:R-:W-:-:S05]  /*5730*/  SHF.R.U32.HI R14, RZ, 0x7, R13 ;  /* 0x00000007ff0e7819 */ /* 0x002fca000001160d */
[C---:B------:R-:W-:Y:S02]  /*5740*/  VIADD R13, R14.reuse, 0x9 ;  /* 0x000000090e0d7836 */ /* 0x040fe40000000000 */
[----:B--2---:R-:W-:Y:S01]  /*5750*/  VIADD R0, R14, 0xc ;  /* 0x0000000c0e007836 */ /* 0x004fe20000000000 */
[----:B------:R-:W-:Y:S02]  /*5760*/  WARPGROUP.DEPBAR.LE gsb0, 0x0 ;  /* 0x00008000000079c5 */ /* 0x000fe40000010000 */
[----:B------:R-:W-:-:S06]  /*5770*/  WARPGROUP.ARRIVE ;  /* 0x00000000000079c5 */ /* 0x000fcc0000000000 */
[----:B------:R-:W-:Y:S01]  /*5780*/  HGMMA.64x64x16.F32 R168, R80, gdesc[UR4].tnspB, R168, gsb0 ;  /* 0x40e0000450a87df0 */ /* 0x000fe200080008a8 */
[----:B------:R-:W-:Y:S01]  /*5790*/  UIADD3 UR6, UR4, 0x100, URZ ;  /* 0x0000010004067890 */ /* 0x000fe2000fffe03f */
[----:B------:R-:W-:Y:S01]  /*57a0*/  UMOV UR7, 0x40000040 ;  /* 0x4000004000077882 */ /* 0x000fe20000000000 */
        /* <DEDUP_REMOVED lines=20> */
[----:B------:R-:W-:Y:S01]  /*58f0*/  UIADD3 UR4, UR4, 0x380, URZ ;  /* 0x0000038004047890 */ /* 0x000fe2000fffe03f */
[----:B------:R-:W-:Y:S02]  /*5900*/  WARPGROUP.DEPBAR.LE gsb0, 0x0 ;  /* 0x00008000000079c5 */ /* 0x000fe40000010000 */
[----:B------:R-:W-:-:S06]  /*5910*/  WARPGROUP.ARRIVE ;  /* 0x00000000000079c5 */ /* 0x000fcc0000000000 */
[----:B------:R-:W-:Y:S01]  /*5920*/  HGMMA.64x64x16.F32 R168, R60, gdesc[UR4].tnspB, R168, gsb0 ;  /* 0x40e000043ca87df0 */ /* 0x000fe200080008a8 */
[----:B------:R-:W-:Y:S01]  /*5930*/  UMOV UR6, UR4 ;  /* 0x0000000400067c82 */ /* 0x000fe20008000000 */
[----:B------:R-:W-:Y:S01]  /*5940*/  UMOV UR7, 0x40000040 ;  /* 0x4000004000077882 */ /* 0x000fe20000000000 */
[----:B------:R-:W-:Y:S02]  /*5950*/  WARPGROUP.DEPBAR.LE gsb0, 0x0 ;  /* 0x00008000000079c5 */ /* 0x000fe40000010000 */
[----:B------:R-:W-:-:S06]  /*5960*/  WARPGROUP.ARRIVE ;  /* 0x00000000000079c5 */ /* 0x000fcc0000000000 */
[----:B------:R-:W-:Y:S03]  /*5970*/  HGMMA.64x64x16.F32 R168, R56, gdesc[UR4].tnspB, R168, gsb0 ;  /* 0x40e0000438a87df0 */ /* 0x000fe600080008a8 */
[----:B------:R-:W-:Y:S02]  /*5980*/  WARPGROUP.DEPBAR.LE gsb0, 0x0 ;  /* 0x00008000000079c5 */ /* 0x000fe40000010000 */
[----:B------:R1:W-:Y:S06]  /*5990*/  BAR.SYNC.DEFER_BLOCKING R13, 0xa0 ;  /* 0x0002800d0000751d */ /* 0x0003ec0000010000 */
[----:B------:R1:W-:Y:S04]  /*59a0*/  STS.128 [R4+0x8000], R24 ;  /* 0x0080001804007388 */ /* 0x0003e80000000c00 */
[----:B------:R1:W-:Y:S04]  /*59b0*/  STS.128 [R4+0x8800], R28 ;  /* 0x0088001c04007388 */ /* 0x0003e80000000c00 */
[----:B------:R1:W-:Y:S04]  /*59c0*/  STS.128 [R4+0x9000], R32 ;  /* 0x0090002004007388 */ /* 0x0003e80000000c00 */
[----:B------:R1:W-:Y:S04]  /*59d0*/  STS.128 [R4+0x9800], R36 ;  /* 0x0098002404007388 */ /* 0x0003e80000000c00 */
[----:B------:R1:W-:Y:S04]  /*59e0*/  STS.128 [R4+0xa000], R40 ;  /* 0x00a0002804007388 */ /* 0x0003e80000000c00 */
[----:B------:R1:W-:Y:S04]  /*59f0*/  STS.128 [R4+0xa800], R44 ;  /* 0x00a8002c04007388 */ /* 0x0003e80000000c00 */
[----:B------:R1:W-:Y:S04]  /*5a00*/  STS.128 [R4+0xb000], R48 ;  /* 0x00b0003004007388 */ /* 0x0003e80000000c00 */
[----:B------:R1:W-:Y:S01]  /*5a10*/  STS.128 [R4+0xb800], R52 ;  /* 0x00b8003404007388 */ /* 0x0003e20000000c00 */
[----:B------:R-:W-:Y:S01]  /*5a20*/  @!PT LDS RZ, [RZ] ;  /* 0x00000000fffff984 */ /* 0x000fe20000000800 */
[----:B------:R-:W-:Y:S01]  /*5a30*/  @!PT LDS RZ, [RZ] ;  /* 0x00000000fffff984 */ /* 0x000fe20000000800 */
[----:B------:R-:W-:Y:S01]  /*5a40*/  @!PT LDS RZ, [RZ] ;  /* 0x00000000fffff984 */ /* 0x000fe20000000800 */
[----:B------:R-:W-:Y:S01]  /*5a50*/  @!PT LDS RZ, [RZ] ;  /* 0x00000000fffff984 */ /* 0x000fe20000000800 */
[----:B------:R2:W-:Y:S06]  /*5a60*/  MEMBAR.ALL.CTA ;  /* 0x0000000000007992 */ /* 0x0005ec0000008000 */
[----:B--2---:R-:W2:Y:S02]  /*5a70*/  FENCE.VIEW.ASYNC.S ;  /* 0x00000000000073c6 */ /* 0x004ea40000000000 */
[----:B--2---:R1:W-:Y:S06]  /*5a80*/  BAR.ARV R0, 0xa0 ;  /* 0x000280000000751d */ /* 0x0043ec0000002000 */
[----:B------:R-:W-:Y:S05]  /*5a90*/  @!P0 BRA `(.L_x_25) ;  /* 0x0000000000048947 */ /* 0x000fea0003800000 */
[----:B------:R-:W-:Y:S01]  /*5aa0*/  BPT.TRAP 0x1 ;  /* 0x000000040000795c */ /* 0x000fe20000300000 */
.L_x_25:
[----:B-1----:R-:W2:Y:S01]  /*5ab0*/  LDL R0, [R1] ;  /* 0x0000000001007983 */ /* 0x002ea20000100800 */
[----:B------:R-:W-:Y:S01]  /*5ac0*/  VIADD R7, R7, 0x1 ;  /* 0x0000000107077836 */ /* 0x000fe20000000000 */
[----:B------:R-:W-:Y:S01]  /*5ad0*/  IADD3 R3, R3, 0x30c20, RZ ;  /* 0x00030c2003037810 */ /* 0x000fe20007ffe0ff */
[----:B------:R-:W-:-:S03]  /*5ae0*/  VIADD R5, R5, 0x1 ;  /* 0x0000000105057836 */ /* 0x000fc60000000000 */
[----:B------:R-:W-:Y:S02]  /*5af0*/  PRMT R3, RZ, 0x654, R3 ;  /* 0x00000654ff037816 */ /* 0x000fe40000000003 */
[C---:B------:R-:W-:Y:S02]  /*5b00*/  ISETP.NE.AND P0, PT, R5.reuse, 0x2, PT ;  /* 0x000000020500780c */ /* 0x040fe40003f05270 */
[----:B------:R1:W-:Y:S02]  /*5b10*/  SYNCS.ARRIVE.TRANS64.RED.A1T0 RZ, [R3+URZ], RZ ;  /* 0x000000ff03ff79a7 */ /* 0x0003e4000810043f */
[----:B------:R-:W-:Y:S02]  /*5b20*/  SEL R5, R5, RZ, P0 ;  /* 0x000000ff05057207 */ /* 0x000fe40000000000 */
[----:B-1----:R-:W-:-:S04]  /*5b30*/  SEL R3, RZ, 0x1, P0 ;  /* 0x00000001ff037807 */ /* 0x002fc80000000000 */
[----:B------:R-:W-:Y:S02]  /*5b40*/  LOP3.LUT R6, R6, R3, RZ, 0x3c, !PT ;  /* 0x0000000306067212 */ /* 0x000fe400078e3cff */
[----:B--2---:R-:W-:-:S13]  /*5b50*/  ISETP.GE.AND P1, PT, R7, R0, PT ;  /* 0x000000000700720c */ /* 0x004fda0003f26270 */
[----:B------:R-:W-:Y:S05]  /*5b60*/  @!P1 BRA `(.L_x_26) ;  /* 0xffffffb800549947 */ /* 0x000fea000383ffff */
.L_x_15:
[----:B------:R-:W-:Y:S01]  /*5b70*/  LOP3.LUT P0, RZ, R2, 0x3ff, RZ, 0xc0, !PT ;  /* 0x000003ff02ff7812 */ /* 0x000fe2000780c0ff */
[----:B------:R-:W-:Y:S02]  /*5b80*/  ULDC UR4, c[0x0][0x740] ;  /* 0x0001d00000047ab9 */ /* 0x000fe40000000800 */
[----:B------:R-:W-:Y:S01]  /*5b90*/  FMUL.FTZ R168, R168, UR4 ;  /* 0x00000004a8a87c20 */ /* 0x000fe20008410000 */
        /* <DEDUP_REMOVED lines=31> */
[----:B------:R-:W-:Y:S06]  /*5d90*/  @!P0 BRA `(.L_x_27) ;  /* 0x0000000000408947 */ /* 0x000fec0003800000 */
[----:B------:R-:W-:Y:S01]  /*5da0*/  MOV R0, 0x0 ;  /* 0x0000000000007802 */ /* 0x000fe20000000f00 */
[----:B------:R-:W-:Y:S01]  /*5db0*/  ULDC.64 UR4, c[0x4][0x90] ;  /* 0x0100240000047ab9 */ /* 0x000fe20000000a00 */
[----:B------:R-:W-:Y:S01]  /*5dc0*/  ULDC.64 UR6, c[0x4][0x98] ;  /* 0x0100260000067ab9 */ /* 0x000fe20000000a00 */
[----:B------:R-:W-:Y:S01]  /*5dd0*/  MOV R4, UR4 ;  /* 0x0000000400047c02 */ /* 0x000fe20008000f00 */
[----:B------:R3:W4:Y:S01]  /*5de0*/  LDC.64 R14, c[0x4][R0] ;  /* 0x01000000000e7b82 */ /* 0x0007220000000a00 */
        /* <DEDUP_REMOVED lines=8> */
[----:B-1-3--:R-:W-:-:S07]  /*5e70*/  IMAD.MOV.U32 R13, RZ, RZ, RZ ;  /* 0x000000ffff0d7224 */ /* 0x00afce00078e00ff */
[----:B------:R-:W-:-:S07]  /*5e80*/  LEPC R20, `(.L_x_27) ;  /* 0x000000001014794e */ /* 0x000fce0000000000 */
[----:B--2-4-:R-:W-:Y:S05]  /*5e90*/  CALL.ABS.NOINC R14 ;  /* 0x000000000e007343 */ /* 0x014fea0003c00000 */
.L_x_27:
[----:B------:R-:W-:-:S04]  /*5ea0*/  IADD3 R22, R2, 0x4000, RZ ;  /* 0x0000400002167810 */ /* 0x000fc80007ffe0ff */
[----:B------:R-:W-:-:S13]  /*5eb0*/  LOP3.LUT P0, RZ, R22, 0x3ff, RZ, 0xc0, !PT ;  /* 0x000003ff16ff7812 */ /* 0x000fda000780c0ff */
[----:B------:R-:W-:Y:S05]  /*5ec0*/  @!P0 BRA `(.L_x_28) ;  /* 0x0000000000408947 */ /* 0x000fea0003800000 */
[----:B------:R-:W-:Y:S01]  /*5ed0*/  MOV R0, 0x0 ;  /* 0x0000000000007802 */ /* 0x000fe20000000f00 */
[----:B------:R-:W-:Y:S01]  /*5ee0*/  ULDC.64 UR4, c[0x4][0x90] ;  /* 0x0100240000047ab9 */ /* 0x000fe20000000a00 */
[----:B------:R-:W-:Y:S01]  /*5ef0*/  ULDC.64 UR6, c[0x4][0x18] ;  /* 0x0100060000067ab9 */ /* 0x000fe20000000a00 */
[----:B------:R-:W-:Y:S01]  /*5f00*/  IMAD.U32 R4, RZ, RZ, UR4 ;  /* 0x00000004ff047e24 */ /* 0x000fe2000f8e00ff */
[----:B------:R3:W4:Y:S01]  /*5f10*/  LDC.64 R14, c[0x4][R0] ;  /* 0x01000000000e7b82 */ /* 0x0007220000000a00 */
[----:B------:R-:W-:Y:S01]  /*5f20*/  IMAD.U32 R5, RZ, RZ, UR5 ;  /* 0x00000005ff057e24 */ /* 0x000fe2000f8e00ff */
[----:B------:R-:W-:Y:S01]  /*5f30*/  ULDC.64 UR4, c[0x4][0x98] ;  /* 0x0100260000047ab9 */ /* 0x000fe20000000a00 */
[----:B------:R-:W-:Y:S01]  /*5f40*/  IMAD.U32 R10, RZ, RZ, UR6 ;  /* 0x00000006ff0a7e24 */ /* 0x000fe2000f8e00ff */
[----:B------:R-:W-:Y:S01]  /*5f50*/  MOV R6, UR4 ;  /* 0x0000000400067c02 */ /* 0x000fe20008000f00 */
[----:B------:R-:W-:Y:S01]  /*5f60*/  IMAD.U32 R7, RZ, RZ, UR5 ;  /* 0x00000005ff077e24 */ /* 0x000fe2000f8e00ff */
[----:B------:R-:W-:Y:S01]  /*5f70*/  MOV R11, UR7 ;  /* 0x00000007000b7c02 */ /* 0x000fe20008000f00 */
[----:B------:R-:W-:Y:S01]  /*5f80*/  IMAD.MOV.U32 R8, RZ, RZ, 0x70 ;  /* 0x00000070ff087424 */ /* 0x000fe200078e00ff */
[----:B-1----:R-:W-:Y:S01]  /*5f90*/  MOV R13, RZ ;  /* 0x000000ff000d7202 */ /* 0x002fe20000000f00 */
[----:B---3--:R-:W-:-:S07]  /*5fa0*/  IMAD.MOV.U32 R12, RZ, RZ, 0x1 ;  /* 0x00000001ff0c7424 */ /* 0x008fce00078e00ff */
[----:B------:R-:W-:-:S07]  /*5fb0*/  LEPC R20, `(.L_x_28) ;  /* 0x000000001014794e */ /* 0x000fce0000000000 */
[----:B--2-4-:R-:W-:Y:S05]  /*5fc0*/  CALL.ABS.NOINC R14 ;  /* 0x000000000e007343 */ /* 0x014fea0003c00000 */
.L_x_28:
        /* <DEDUP_REMOVED lines=9> */
[----:B------:R-:W-:Y:S01]  /*6060*/  MOV R6, UR6 ;  /* 0x0000000600067c02 */ /* 0x000fe20008000f00 */
[----:B------:R-:W-:Y:S01]  /*6070*/  IMAD.U32 R7, RZ, RZ, UR7 ;  /* 0x00000007ff077e24 */ /* 0x000fe2000f8e00ff */
[----:B------:R-:W-:Y:S01]  /*6080*/  MOV R11, UR5 ;  /* 0x00000005000b7c02 */ /* 0x000fe20008000f00 */
[----:B------:R-:W-:Y:S01]  /*6090*/  IMAD.U32 R10, RZ, RZ, UR4 ;  /* 0x00000004ff0a7e24 */ /* 0x000fe2000f8e00ff */
[----:B-1----:R-:W-:Y:S01]  /*60a0*/  MOV R13, RZ ;  /* 0x000000ff000d7202 */ /* 0x002fe20000000f00 */
[----:B------:R-:W-:-:S02]  /*60b0*/  IMAD.MOV.U32 R8, RZ, RZ, 0x70 ;  /* 0x00000070ff087424 */ /* 0x000fc400078e00ff */
[----:B---3--:R-:W-:-:S07]  /*60c0*/  IMAD.MOV.U32 R12, RZ, RZ, 0x1 ;  /* 0x00000001ff0c7424 */ /* 0x008fce00078e00ff */
[----:B------:R-:W-:-:S07]  /*60d0*/  LEPC R20, `(.L_x_29) ;  /* 0x000000001014794e */ /* 0x000fce0000000000 */
[----:B--2-4-:R-:W-:Y:S05]  /*60e0*/  CALL.ABS.NOINC R14 ;  /* 0x000000000e007343 */ /* 0x014fea0003c00000 */
.L_x_29:
        /* <DEDUP_REMOVED lines=18> */
.L_x_30:
[----:B------:R-:W3:Y:S01]  /*6210*/  S2R R0, SR_TID.X ;  /* 0x0000000000007919 */ /* 0x000ee20000002100 */
[----:B------:R-:W-:Y:S02]  /*6220*/  F2FP.F16.F32.PACK_AB R136, R137, R136 ;  /* 0x000000888988723e */ /* 0x000fe400000000ff */
[----:B------:R-:W-:Y:S01]  /*6230*/  F2FP.F16.F32.PACK_AB R137, R139, R138 ;  /* 0x0000008a8b89723e */ /* 0x000fe200000000ff */
[----:B------:R-:W4:Y:S01]  /*6240*/  S2R R3, SR_TID.X ;  /* 0x0000000000037919 */ /* 0x000f220000002100 */
[----:B------:R-:W-:Y:S02]  /*6250*/  F2FP.F16.F32.PACK_AB R144, R145, R144 ;  /* 0x000000909190723e */ /* 0x000fe400000000ff */
[----:B------:R-:W-:Y:S01]  /*6260*/  F2FP.F16.F32.PACK_AB R138, R141, R140 ;  /* 0x0000008c8d8a723e */ /* 0x000fe200000000ff */
[----:B------:R-:W-:Y:S01]  /*6270*/  BAR.SYNC.DEFER_BLOCKING 0x1, 0x100 ;  /* 0x0044000000007b1d */ /* 0x000fe20000010000 */
        /* <DEDUP_REMOVED lines=11> */
[----:B------:R-:W-:Y:S01]  /*6330*/  F2FP.F16.F32.PACK_AB R163, R167, R166 ;  /* 0x000000a6a7a3723e */ /* 0x000fe200000000ff */
[----:B---3--:R-:W-:Y:S01]  /*6340*/  VIADD R7, R0, 0xffffff80 ;  /* 0xffffff8000077836 */ /* 0x008fe20000000000 */
[----:B------:R-:W-:Y:S02]  /*6350*/  F2FP.F16.F32.PACK_AB R8, R177, R176 ;  /* 0x000000b0b108723e */ /* 0x000fe400000000ff */
[----:B------:R-:W-:Y:S01]  /*6360*/  F2FP.F16.F32.PACK_AB R10, R181, R180 ;  /* 0x000000b4b50a723e */ /* 0x000fe200000000ff */
[----:B----4-:R-:W-:Y:S01]  /*6370*/  VIADD R3, R3, 0xffffff80 ;  /* 0xffffff8003037836 */ /* 0x010fe20000000000 */
[----:B------:R-:W-:-:S02]  /*6380*/  SHF.R.S32.HI R4, RZ, 0x1f, R7 ;  /* 0x0000001fff047819 */ /* 0x000fc40000011407 */
[----:B------:R-:W-:Y:S02]  /*6390*/  F2FP.F16.F32.PACK_AB R11, R183, R182 ;  /* 0x000000b6b70b723e */ /* 0x000fe400000000ff */
[----:B------:R-:W-:Y:S02]  /*63a0*/  LEA.HI R0, R4, R7, RZ, 0x4 ;  /* 0x0000000704007211 */ /* 0x000fe400078f20ff */
[----:B------:R-:W-:Y:S02]  /*63b0*/  SHF.R.S32.HI R6, RZ, 0x1f, R3 ;  /* 0x0000001fff067819 */ /* 0x000fe40000011403 */
[----:B------:R-:W-:Y:S02]  /*63c0*/  LOP3.LUT R0, R0, 0xfffffff0, RZ, 0xc0, !PT ;  /* 0xfffffff000007812 */ /* 0x000fe400078ec0ff */
[----:B------:R-:W-:Y:S02]  /*63d0*/  LEA.HI R6, R6, R3, RZ, 0x4 ;  /* 0x0000000306067211 */ /* 0x000fe400078f20ff */
[----:B------:R-:W-:-:S02]  /*63e0*/  IADD3 R0, R7, -R0, RZ ;  /* 0x8000000007007210 */ /* 0x000fc40007ffe0ff */
[----:B--2---:R-:W-:Y:S02]  /*63f0*/  SHF.R.S32.HI R9, RZ, 0x4, R6 ;  /* 0x00000004ff097819 */ /* 0x004fe40000011406 */
[----:B------:R-:W-:Y:S02]  /*6400*/  SHF.R.S32.HI R3, RZ, 0x1f, R0 ;  /* 0x0000001fff037819 */ /* 0x000fe40000011400 */
[----:B------:R-:W-:Y:S02]  /*6410*/  LEA.HI R6, R6, R9, RZ, 0x1 ;  /* 0x0000000906067211 */ /* 0x000fe400078f08ff */
[----:B------:R-:W-:Y:S02]  /*6420*/  LEA.HI R3, R3, R0, RZ, 0x3 ;  /* 0x0000000003037211 */ /* 0x000fe400078f18ff */
[----:B------:R-:W-:Y:S02]  /*6430*/  LOP3.LUT R6, R6, 0xfffffffe, RZ, 0xc0, !PT ;  /* 0xfffffffe06067812 */ /* 0x000fe400078ec0ff */
[C---:B------:R-:W-:Y:S01]  /*6440*/  LOP3.LUT R5, R3.reuse, 0xfffffff8, RZ, 0xc0, !PT ;  /* 0xfffffff803057812 */ /* 0x040fe200078ec0ff */
[----:B------:R-:W-:Y:S01]  /*6450*/  IMAD.SHL.U32 R3, R3, 0x40, RZ ;  /* 0x0000004003037824 */ /* 0x000fe200078e00ff */
[----:B------:R-:W-:Y:S01]  /*6460*/  LEA.HI R4, R4, R7, RZ, 0x5 ;  /* 0x0000000704047211 */ /* 0x000fe200078f28ff */
[----:B------:R-:W-:Y:S01]  /*6470*/  IMAD.IADD R6, R9, 0x1, -R6 ;  /* 0x0000000109067824 */ /* 0x000fe200078e0a06 */
[----:B------:R-:W-:Y:S01]  /*6480*/  F2FP.F16.F32.PACK_AB R9, R179, R178 ;  /* 0x000000b2b309723e */ /* 0x000fe200000000ff */
[----:B------:R-:W-:Y:S01]  /*6490*/  IMAD.IADD R5, R0, 0x1, -R5 ;  /* 0x0000000100057824 */ /* 0x000fe200078e0a05 */
[----:B------:R-:W-:Y:S01]  /*64a0*/  SHF.R.S32.HI R22, RZ, 0x5, R4 ;  /* 0x00000005ff167819 */ /* 0x000fe20000011404 */
[----:B------:R-:W-:Y:S01]  /*64b0*/  IMAD.SHL.U32 R7, R6, 0x8, RZ ;  /* 0x0000000806077824 */ /* 0x000fe200078e00ff */
[----:B------:R-:W-:-:S02]  /*64c0*/  LOP3.LUT R3, R3, 0x7ffffe00, RZ, 0xc0, !PT ;  /* 0x7ffffe0003037812 */ /* 0x000fc400078ec0ff */
[C---:B------:R-:W-:Y:S02]  /*64d0*/  SHF.L.U32 R0, R5.reuse, 0x6, RZ ;  /* 0x0000000605007819 */ /* 0x040fe400000006ff */
[----:B------:R-:W-:Y:S02]  /*64e0*/  LEA R3, R22, R3, 0xa ;  /* 0x0000000316037211 */ /* 0x000fe400078e50ff */
[----:B------:R-:W-:Y:S01]  /*64f0*/  LOP3.LUT R0, R0, 0x1c0, RZ, 0xc0, !PT ;  /* 0x000001c000007812 */ /* 0x000fe200078ec0ff */
[----:B------:R-:W2:Y:S01]  /*6500*/  SHFL.IDX PT, R22, R22, RZ, 0x1f ;  /* 0x00001fff16167589 */ /* 0x000ea200000e0000 */
[----:B------:R-:W-:Y:S02]  /*6510*/  R2P PR, R5, 0x6 ;  /* 0x0000000605007804 */ /* 0x000fe40000000000 */
[----:B------:R-:W-:Y:S02]  /*6520*/  LOP3.LUT R7, R0, 0x8, R7, 0xf8, !PT ;  /* 0x0000000800077812 */ /* 0x000fe400078ef807 */
[----:B------:R-:W-:-:S02]  /*6530*/  SHF.R.U32.HI R0, RZ, 0x3, R0 ;  /* 0x00000003ff007819 */ /* 0x000fc40000011600 */
[----:B------:R-:W-:Y:S02]  /*6540*/  MOV R4, 0x40 ;  /* 0x0000004000047802 */ /* 0x000fe40000000f00 */
[----:B------:R-:W-:Y:S02]  /*6550*/  LOP3.LUT R0, R7, R0, RZ, 0x3c, !PT ;  /* 0x0000000007007212 */ /* 0x000fe400078e3cff */
[----:B------:R-:W-:Y:S02]  /*6560*/  SEL R4, R4, 0xffffffc0, !P2 ;  /* 0xffffffc004047807 */ /* 0x000fe40005000000 */
[----:B------:R-:W-:Y:S01]  /*6570*/  F2FP.F16.F32.PACK_AB R5, R171, R170 ;  /* 0x000000aaab05723e */ /* 0x000fe200000000ff */
[----:B------:R-:W-:Y:S01]  /*6580*/  IMAD.IADD R3, R0, 0x1, R3 ;  /* 0x0000000100037824 */ /* 0x000fe200078e0203 */
[----:B------:R-:W-:Y:S01]  /*6590*/  F2FP.F16.F32.PACK_AB R6, R173, R172 ;  /* 0x000000acad06723e */ /* 0x000fe200000000ff */
[----:B------:R-:W-:Y:S01]  /*65a0*/  IMAD.MOV.U32 R0, RZ, RZ, 0x20 ;  /* 0x00000020ff007424 */ /* 0x000fe200078e00ff */
[----:B------:R-:W-:Y:S01]  /*65b0*/  F2FP.F16.F32.PACK_AB R7, R175, R174 ;  /* 0x000000aeaf07723e */ /* 0x000fe200000000ff */
[----:B------:R-:W-:Y:S01]  /*65c0*/  IMAD R3, R3, 0x2, R2 ;  /* 0x0000000203037824 */ /* 0x000fe200078e0202 */
[----:B------:R-:W-:-:S02]  /*65d0*/  F2FP.F16.F32.PACK_AB R12, R185, R184 ;  /* 0x000000b8b90c723e */ /* 0x000fc400000000ff */
[----:B------:R-:W-:Y:S02]  /*65e0*/  SEL R0, R0, 0xffffffe0, !P1 ;  /* 0xffffffe000007807 */ /* 0x000fe40004800000 */
[--C-:B------:R-:W-:Y:S01]  /*65f0*/  IADD3 R21, R4, 0x4000, R3.reuse ;  /* 0x0000400004157810 */ /* 0x100fe20007ffe003 */
[----:B------:R3:W-:Y:S01]  /*6600*/  STSM.16.M88.4 [R3+0x4000], R136 ;  /* 0x0040008803007844 */ /* 0x0007e20000000200 */
[C---:B------:R-:W-:Y:S02]  /*6610*/  IADD3 R20, R0.reuse, 0x4000, R3 ;  /* 0x0000400000147810 */ /* 0x040fe40007ffe003 */
[----:B------:R-:W-:Y:S01]  /*6620*/  F2FP.F16.F32.PACK_AB R4, R169, R168 ;  /* 0x000000a8a904723e */ /* 0x000fe200000000ff */
[----:B------:R-:W-:Y:S01]  /*6630*/  IMAD.IADD R0, R0, 0x1, R21 ;  /* 0x0000000100007824 */ /* 0x000fe200078e0215 */
[----:B-1----:R-:W-:Y:S01]  /*6640*/  F2FP.F16.F32.PACK_AB R13, R187, R186 ;  /* 0x000000babb0d723e */ /* 0x002fe200000000ff */
[----:B------:R3:W-:Y:S01]  /*6650*/  STSM.16.M88.4 [R20], R144 ;  /* 0x0000009014007844 */ /* 0x0007e20000000200 */
[----:B------:R-:W-:-:S02]  /*6660*/  F2FP.F16.F32.PACK_AB R14, R189, R188 ;  /* 0x000000bcbd0e723e */ /* 0x000fc400000000ff */
[----:B------:R-:W-:Y:S01]  /*6670*/  F2FP.F16.F32.PACK_AB R15, R191, R190 ;  /* 0x000000bebf0f723e */ /* 0x000fe200000000ff */
[----:B------:R3:W-:Y:S01]  /*6680*/  STSM.16.M88.4 [R21], R152 ;  /* 0x0000009815007844 */ /* 0x0007e20000000200 */
[----:B------:R-:W-:Y:S02]  /*6690*/  F2FP.F16.F32.PACK_AB R17, R18, R17 ;  /* 0x000000111211723e */ /* 0x000fe400000000ff */
[----:B------:R-:W-:Y:S01]  /*66a0*/  F2FP.F16.F32.PACK_AB R16, R193, R16 ;  /* 0x00000010c110723e */ /* 0x000fe200000000ff */
[----:B------:R3:W-:Y:S01]  /*66b0*/  STSM.16.M88.4 [R0], R160 ;  /* 0x000000a000007844 */ /* 0x0007e20000000200 */
[----:B------:R-:W-:Y:S02]  /*66c0*/  F2FP.F16.F32.PACK_AB R18, R197, R196 ;  /* 0x000000c4c512723e */ /* 0x000fe400000000ff */
[----:B------:R-:W-:Y:S01]  /*66d0*/  F2FP.F16.F32.PACK_AB R19, R24, R19 ;  /* 0x000000131813723e */ /* 0x000fe200000000ff */
[----:B------:R3:W-:Y:S01]  /*66e0*/  STSM.16.M88.4 [R3], R4 ;  /* 0x0000000403007844 */ /* 0x0007e20000000200 */
[----:B--2---:R-:W-:-:S03]  /*66f0*/  ISETP.NE.AND P0, PT, R22, 0x7, PT ;  /* 0x000000071600780c */ /* 0x004fc60003f05270 */
[----:B------:R3:W-:Y:S04]  /*6700*/  STSM.16.M88.4 [R20+-0x4000], R8 ;  /* 0xffc0000814007844 */ /* 0x0007e80000000200 */
[----:B------:R3:W-:Y:S04]  /*6710*/  STSM.16.M88.4 [R21+-0x4000], R12 ;  /* 0xffc0000c15007844 */ /* 0x0007e80000000200 */
[----:B------:R3:W-:Y:S01]  /*6720*/  STSM.16.M88.4 [R0+-0x4000], R16 ;  /* 0xffc0001000007844 */ /* 0x0007e20000000200 */
[----:B------:R-:W-:Y:S01]  /*6730*/  @!PT LDS RZ, [RZ] ;  /* 0x00000000fffff984 */ /* 0x000fe20000000800 */
[----:B------:R-:W-:Y:S01]  /*6740*/  @!PT LDS RZ, [RZ] ;  /* 0x00000000fffff984 */ /* 0x000fe20000000800 */
[----:B------:R-:W-:Y:S01]  /*6750*/  @!PT LDS RZ, [RZ] ;  /* 0x00000000fffff984 */ /* 0x000fe20000000800 */
[----:B------:R1:W-:Y:S06]  /*6760*/  MEMBAR.ALL.CTA ;  /* 0x0000000000007992 */ /* 0x0003ec0000008000 */
[----:B-1----:R-:W1:Y:S02]  /*6770*/  FENCE.VIEW.ASYNC.S ;  /* 0x00000000000073c6 */ /* 0x002e640000000000 */
[----:B-1----:R-:W-:Y:S06]  /*6780*/  BAR.ARV 0x1, 0x120 ;  /* 0x0044800000007b1d */ /* 0x002fec0000002000 */
[----:B------:R-:W-:Y:S05]  /*6790*/  @P0 BRA `(.L_x_31) ;  /* 0x0000000000540947 */ /* 0x000fea0003800000 */
[----:B------:R-:W-:Y:S01]  /*67a0*/  BAR.SYNC.DEFER_BLOCKING 0x1, 0x120 ;  /* 0x0044800000007b1d */ /* 0x000fe20000010000 */
[----:B------:R-:W-:-:S05]  /*67b0*/  ELECT P0, URZ, PT ;  /* 0x00000000003f782f */ /* 0x000fca0003800000 */
[----:B------:R-:W-:Y:S08]  /*67c0*/  BSSY B0, `(.L_x_31) ;  /* 0x0000012000007945 */ /* 0x000ff00003800000 */
[----:B------:R-:W-:Y:S05]  /*67d0*/  @!P0 BRA `(.L_x_32) ;  /* 0x0000000000408947 */ /* 0x000fea0003800000 */
[----:B------:R-:W1:Y:S01]  /*67e0*/  S2UR UR10, SR_CTAID.X ;  /* 0x00000000000a79c3 */ /* 0x000e620000002500 */
[----:B------:R-:W-:Y:S01]  /*67f0*/  R2UR UR6, R2 ;  /* 0x00000000020672ca */ /* 0x000fe200000e0000 */
[----:B------:R-:W-:Y:S01]  /*6800*/  ULDC.64 UR14, c[0x0][0x198] ;  /* 0x00006600000e7ab9 */ /* 0x000fe20000000a00 */
[----:B------:R-:W-:Y:S01]  /*6810*/  UMOV UR9, URZ ;  /* 0x0000003f00097c82 */ /* 0x000fe20008000000 */
[----:B------:R-:W-:Y:S02]  /*6820*/  UIADD3 UR4, UP0, UR14, 0x770, URZ ;  /* 0x000007700e047890 */ /* 0x000fe4000ff1e03f */
[----:B------:R-:W-:Y:S02]  /*6830*/  UIADD3 UR14, UP1, UR14, 0x670, URZ ;  /* 0x000006700e0e7890 */ /* 0x000fe4000ff3e03f */
[----:B------:R-:W-:Y:S01]  /*6840*/  S2UR UR12, SR_CTAID.Z ;  /* 0x00000000000c79c3 */ /* 0x000fe20000002700 */
[----:B------:R-:W-:Y:S02]  /*6850*/  UIADD3.X UR5, URZ, UR15, URZ, UP0, !UPT ;  /* 0x0000000f3f057290 */ /* 0x000fe400087fe43f */
[----:B------:R-:W-:-:S03]  /*6860*/  UIADD3.X UR15, URZ, UR15, URZ, UP1, !UPT ;  /* 0x0000000f3f0f7290 */ /* 0x000fc60008ffe43f */
[----:B------:R-:W-:Y:S02]  /*6870*/  UIADD3 UR8, UR6, 0x4000, URZ ;  /* 0x0000400006087890 */ /* 0x000fe4000fffe03f */
[----:B------:R-:W2:Y:S01]  /*6880*/  S2UR UR11, SR_CTAID.Y ;  /* 0x00000000000b79c3 */ /* 0x000ea20000002600 */
[----:B-1----:R-:W-:-:S09]  /*6890*/  USHF.L.U32 UR10, UR10, 0x7, URZ ;  /* 0x000000070a0a7899 */ /* 0x002fd2000800063f */
[----:B--2---:R1:W-:Y:S02]  /*68a0*/  UTMASTG.4D [UR8], [UR4] ;  /* 0x00000008040073b5 */ /* 0x0043e40008018000 */
[----:B-1----:R-:W-:Y:S02]  /*68b0*/  UMOV UR8, UR6 ;  /* 0x0000000600087c82 */ /* 0x002fe40008000000 */
[----:B------:R1:W-:Y:S02]  /*68c0*/  UTMASTG.4D [UR8], [UR14] ;  /* 0x000000080e0073b5 */ /* 0x0003e40008018000 */
[----:B-1----:R0:W-:Y:S02]  /*68d0*/  UTMACMDFLUSH ;  /* 0x00000000000079b7 */ /* 0x0021e40000000000 */
.L_x_32:
[----:B------:R-:W-:Y:S05]  /*68e0*/  BSYNC B0 ;  /* 0x0000000000007941 */ /* 0x000fea0003800000 */
.L_x_31:
[----:B------:R-:W-:-:S04]  /*68f0*/  DEPBAR.LE SB0, 0x0 ;  /* 0x000080000000791a */ /* 0x000fc80000000000 */
[----:B------:R-:W-:Y:S05]  /*6900*/  BRA `(.L_x_7) ;  /* 0x00000024000c7947 */ /* 0x000fea0003800000 */
.L_x_5:
[----:B------:R-:W-:-:S08]  /*6910*/  NOP ;  /* 0x0000000000007918 */ /* 0x000fd00000000000 */
[----:B------:R-:W1:-:S00]  /*6920*/  USETMAXREG.DEALLOC.CTAPOOL 0x18 ;  /* 0x00000018000079c8 */ /* 0x000e4000080e0500 */
[----:B-1----:R-:W-:Y:S02]  /*6930*/  LOP3.LUT R2, R0, 0x3, RZ, 0xc0, !PT ;  /* 0x0000000300027812 */ /* 0x002fe400078ec0ff */
[----:B------:R-:W-:-:S04]  /*6940*/  MOV R0, RZ ;  /* 0x000000ff00007202 */ /* 0x000fc80000000f00 */
[----:B------:R-:W1:Y:S02]  /*6950*/  SHFL.IDX PT, R2, R2, RZ, 0x1f ;  /* 0x00001fff02027589 */ /* 0x000e6400000e0000 */
[----:B-1----:R-:W-:-:S13]  /*6960*/  ISETP.NE.AND P0, PT, R2, RZ, PT ;  /* 0x000000ff0200720c */ /* 0x002fda0003f05270 */
[----:B------:R-:W-:Y:S05]  /*6970*/  @!P0 BRA `(.L_x_33) ;  /* 0x0000000800b08947 */ /* 0x000fea0003800000 */
[----:B------:R-:W-:-:S13]  /*6980*/  ISETP.NE.AND P0, PT, R2, 0x1, PT ;  /* 0x000000010200780c */ /* 0x000fda0003f05270 */
[----:B------:R-:W-:Y:S05]  /*6990*/  @P0 BRA `(.L_x_7) ;  /* 0x0000002000e80947 */ /* 0x000fea0003800000 */
[----:B------:R-:W1:Y:S02]  /*69a0*/  S2UR UR11, SR_CTAID.Z ;  /* 0x00000000000b79c3 */ /* 0x000e640000002700 */
[----:B-1----:R-:W-:-:S13]  /*69b0*/  ISETP.LE.AND P0, PT, RZ, UR11, PT ;  /* 0x0000000bff007c0c */ /* 0x002fda000bf03270 */
[----:B------:R-:W-:Y:S05]  /*69c0*/  @!P0 BRA `(.L_x_7) ;  /* 0x0000002000dc8947 */ /* 0x000fea0003800000 */
[----:B------:R-:W1:Y:S01]  /*69d0*/  S2UR UR7, SR_CTAID.Y ;  /* 0x00000000000779c3 */ /* 0x000e620000002600 */
[----:B------:R-:W-:Y:S01]  /*69e0*/  ULDC.64 UR8, c[0x0][0x2d8] ;  /* 0x0000b60000087ab9 */ /* 0x000fe20000000a00 */
[----:B------:R-:W-:-:S06]  /*69f0*/  ELECT P0, URZ, PT ;  /* 0x00000000003f782f */ /* 0x000fcc0003800000 */
[----:B------:R-:W2:Y:S01]  /*6a00*/  LDC R2, c[0x0][0x280] ;  /* 0x0000a000ff027b82 */ /* 0x000ea20000000800 */
[----:B-1----:R-:W-:-:S04]  /*6a10*/  USHF.R.S32.HI UR4, URZ, 0x1f, UR7 ;  /* 0x0000001f3f047899 */ /* 0x002fc80008011407 */
[----:B------:R-:W-:Y:S02]  /*6a20*/  UIMAD UR6, UR4, UR8, URZ ;  /* 0x00000008040672a4 */ /* 0x000fe4000f8e023f */
[----:B------:R-:W-:Y:S01]  /*6a30*/  UIMAD.WIDE.U32 UR4, UR7, UR8, URZ ;  /* 0x00000008070472a5 */ /* 0x000fe2000f8e003f */
[----:B--2---:R-:W-:Y:S01]  /*6a40*/  ISETP.GE.AND P1, PT, R2, 0x1, PT ;  /* 0x000000010200780c */ /* 0x004fe20003f26270 */
[----:B------:R-:W-:Y:S02]  /*6a50*/  UIMAD UR7, UR7, UR9, UR6 ;  /* 0x00000009070772a4 */ /* 0x000fe4000f8e0206 */
[----:B------:R-:W-:Y:S01]  /*6a60*/  USHF.R.S32.HI UR6, URZ, 0x1f, UR11 ;  /* 0x0000001f3f067899 */ /* 0x000fe2000801140b */
[----:B------:R-:W-:Y:S01]  /*6a70*/  ULDC.64 UR8, c[0x0][0x2e0] ;  /* 0x0000b80000087ab9 */ /* 0x000fe20000000a00 */
[----:B------:R-:W-:Y:S02]  /*6a80*/  UIADD3 UR5, UR5, UR7, URZ ;  /* 0x0000000705057290 */ /* 0x000fe4000fffe03f */
[----:B------:R-:W-:-:S04]  /*6a90*/  UIMAD UR6, UR6, UR8, URZ ;  /* 0x00000008060672a4 */ /* 0x000fc8000f8e023f */
[----:B------:R-:W-:Y:S02]  /*6aa0*/  UIMAD UR10, UR11, UR9, UR6 ;  /* 0x000000090b0a72a4 */ /* 0x000fe4000f8e0206 */
[----:B------:R-:W-:Y:S01]  /*6ab0*/  UIMAD.WIDE.U32 UR6, UR11, UR8, UR4 ;  /* 0x000000080b0672a5 */ /* 0x000fe2000f8e0004 */
[----:B------:R-:W-:Y:S11]  /*6ac0*/  @!P1 BRA `(.L_x_7) ;  /* 0x00000020009c9947 */ /* 0x000ff60003800000 */
[C---:B------:R-:W-:Y:S01]  /*6ad0*/  VIADD R0, R2.reuse, 0x7f ;  /* 0x0000007f02007836 */ /* 0x040fe20000000000 */
[----:B------:R-:W-:Y:S01]  /*6ae0*/  ISETP.GE.AND P1, PT, R2, 0x81, PT ;  /* 0x000000810200780c */ /* 0x000fe20003f26270 */
[----:B------:R-:W-:Y:S01]  /*6af0*/  UIADD3 UR10, UR7, UR10, URZ ;  /* 0x0000000a070a7290 */ /* 0x000fe2000fffe03f */
[----:B------:R-:W-:Y:S02]  /*6b00*/  UMOV UR5, URZ ;  /* 0x0000003f00057c82 */ /* 0x000fe40008000000 */
[----:B------:R-:W-:-:S04]  /*6b10*/  SHF.R.S32.HI R3, RZ, 0x1f, R0 ;  /* 0x0000001fff037819 */ /* 0x000fc80000011400 */
[----:B------:R-:W-:-:S04]  /*6b20*/  LEA.HI R3, R3, R0, RZ, 0x7 ;  /* 0x0000000003037211 */ /* 0x000fc800078f38ff */
[----:B------:R-:W-:-:S04]  /*6b30*/  SHF.R.S32.HI R0, RZ, 0x7, R3 ;  /* 0x00000007ff007819 */ /* 0x000fc80000011403 */
[----:B------:R-:W-:-:S04]  /*6b40*/  VIMNMX R0, R0, 0x1, !PT ;  /* 0x0000000100007848 */ /* 0x000fc80007fe0100 */
[----:B------:R-:W-:Y:S01]  /*6b50*/  LOP3.LUT R3, R0, 0x1, RZ, 0xc0, !PT ;  /* 0x0000000100037812 */ /* 0x000fe200078ec0ff */
[----:B------:R-:W-:Y:S06]  /*6b60*/  @!P1 BRA `(.L_x_34) ;  /* 0x0000000400789947 */ /* 0x000fec0003800000 */
[----:B------:R-:W-:Y:S01]  /*6b70*/  ULDC.64 UR16, c[0x0][0x2c0] ;  /* 0x0000b00000107ab9 */ /* 0x000fe20000000a00 */
[----:B------:R-:W-:Y:S01]  /*6b80*/  IMAD.IADD R0, R0, 0x1, -R3 ;  /* 0x0000000100007824 */ /* 0x000fe200078e0a03 */
[----:B------:R-:W-:Y:S01]  /*6b90*/  ULEA UR16, UP0, UR6, UR16, 0x2 ;  /* 0x0000001006107291 */ /* 0x000fe2000f80103f */
[----:B------:R-:W-:Y:S01]  /*6ba0*/  UMOV UR4, URZ ;  /* 0x0000003f00047c82 */ /* 0x000fe20008000000 */
[----:B------:R-:W-:Y:S02]  /*6bb0*/  UMOV UR5, URZ ;  /* 0x0000003f00057c82 */ /* 0x000fe40008000000 */
[----:B------:R-:W-:Y:S02]  /*6bc0*/  ULEA.HI.X UR17, UR6, UR17, UR10, 0x2, UP0 ;  /* 0x0000001106117291 */ /* 0x000fe400080f140a */
[----:B------:R-:W-:Y:S02]  /*6bd0*/  UIADD3 UR12, UP0, UR16, 0x4000, URZ ;  /* 0x00004000100c7890 */ /* 0x000fe4000ff1e03f */
[----:B------:R-:W-:-:S02]  /*6be0*/  UIADD3 UR14, UP1, UR16, 0x8000, URZ ;  /* 0x00008000100e7890 */ /* 0x000fc4000ff3e03f */
[----:B------:R-:W-:Y:S02]  /*6bf0*/  UIADD3 UR16, UP2, UR16, 0xc000, URZ ;  /* 0x0000c00010107890 */ /* 0x000fe4000ff5e03f */
[----:B------:R-:W-:Y:S02]  /*6c00*/  UIADD3.X UR13, URZ, UR17, URZ, UP0, !UPT ;  /* 0x000000113f0d7290 */ /* 0x000fe400087fe43f */
[----:B------:R-:W-:Y:S02]  /*6c10*/  UIADD3.X UR15, URZ, UR17, URZ, UP1, !UPT ;  /* 0x000000113f0f7290 */ /* 0x000fe40008ffe43f */
[----:B------:R-:W-:Y:S01]  /*6c20*/  UIADD3.X UR17, URZ, UR17, URZ, UP2, !UPT ;  /* 0x000000113f117290 */ /* 0x000fe200097fe43f */
[----:B------:R-:W-:-:S11]  /*6c30*/  ULDC.64 UR20, c[0x0][0x2c0] ;  /* 0x0000b00000147ab9 */ /* 0x000fd60000000a00 */
.L_x_47:
[----:B------:R-:W-:Y:S01]  /*6c40*/  USHF.L.U32 UR8, UR4, 0xe, URZ ;  /* 0x0000000e04087899 */ /* 0x000fe2000800063f */
[----:B------:R-:W-:Y:S03]  /*6c50*/  BAR.SYNC.DEFER_BLOCKING 0xd, 0xa0 ;  /* 0x0342800000007b1d */ /* 0x000fe60000010000 */
[----:B------:R-:W-:Y:S02]  /*6c60*/  UIMAD.WIDE UR24, UR8, 0x4, UR12 ;  /* 0x00000004081878a5 */ /* 0x000fe4000f8e020c */
[----:B------:R-:W-:Y:S01]  /*6c70*/  UIMAD.WIDE UR22, UR8, 0x4, UR14 ;  /* 0x00000004081678a5 */ /* 0x000fe2000f8e020e */
[----:B------:R-:W-:Y:S01]  /*6c80*/  BSSY B0, `(.L_x_35) ;  /* 0x0000011000007945 */ /* 0x000fe20003800000 */
[----:B------:R-:W-:-:S03]  /*6c90*/  UIMAD.WIDE UR8, UR8, 0x4, UR16 ;  /* 0x00000004080878a5 */ /* 0x000fc6000f8e0210 */
[----:B------:R-:W-:Y:S09]  /*6ca0*/  @!P0 BRA `(.L_x_36) ;  /* 0x0000000000388947 */ /* 0x000ff20003800000 */
[----:B------:R-:W1:Y:S01]  /*6cb0*/  S2UR UR19, SR_CgaCtaId ;  /* 0x00000000001379c3 */ /* 0x000e620000008800 */
[----:B------:R-:W-:Y:S01]  /*6cc0*/  USHF.L.U32 UR11, UR5, 0xd, URZ ;  /* 0x0000000d050b7899 */ /* 0x000fe2000800063f */
[----:B------:R-:W-:Y:S01]  /*6cd0*/  UMOV UR18, 0x400 ;  /* 0x0000040000127882 */ /* 0x000fe20000000000 */
[----:B------:R-:W-:Y:S02]  /*6ce0*/  UMOV UR27, 0x14f00000 ;  /* 0x14f00000001b7882 */ /* 0x000fe40000000000 */
[----:B------:R-:W-:-:S04]  /*6cf0*/  UIADD3 UR26, UP0, UR11, UR6, URZ ;  /* 0x000000060b1a7290 */ /* 0x000fc8000ff1e03f */
[----:B------:R-:W-:Y:S02]  /*6d00*/  ULEA.HI.X.SX32 UR11, UR11, UR10, 0x1, UP0 ;  /* 0x0000000a0b0b7291 */ /* 0x000fe400080f0e3f */
[----:B------:R-:W-:-:S04]  /*6d10*/  ULEA UR28, UP0, UR26, UR20, 0x2 ;  /* 0x000000141a1c7291 */ /* 0x000fc8000f80103f */
[----:B------:R-:W-:-:S03]  /*6d20*/  ULEA.HI.X UR29, UR26, UR21, UR11, 0x2, UP0 ;  /* 0x000000151a1d7291 */ /* 0x000fc600080f140b */
[----:B------:R-:W-:Y:S01]  /*6d30*/  UMOV UR11, 0x400 ;  /* 0x00000400000b7882 */ /* 0x000fe20000000000 */
[----:B------:R-:W-:Y:S01]  /*6d40*/  UMOV UR26, 0x0 ;  /* 0x00000000001a7882 */ /* 0x000fe20000000000 */
[----:B-1----:R-:W-:-:S04]  /*6d50*/  ULEA UR18, UR19, UR18, 0x18 ;  /* 0x0000001213127291 */ /* 0x002fc8000f8ec03f */
[----:B------:R-:W-:-:S09]  /*6d60*/  UIADD3 UR18, UR18, 0x8000, URZ ;  /* 0x0000800012127890 */ /* 0x000fd2000fffe03f */
[----:B------:R1:W-:Y:S02]  /*6d70*/  UBLKRED.G.S.ADD.F32.RN [UR28], [UR18], UR11, desc[UR26] ;  /* 0x00001a1c120073bb */ /* 0x0003e400080a140b */
[----:B-1----:R0:W-:Y:S02]  /*6d80*/  UTMACMDFLUSH ;  /* 0x00000000000079b7 */ /* 0x0021e40000000000 */
.L_x_36:
[----:B------:R-:W-:Y:S05]  /*6d90*/  BSYNC B0 ;  /* 0x0000000000007941 */ /* 0x000fea0003800000 */
.L_x_35:
[----:B------:R-:W-:Y:S06]  /*6da0*/  BAR.SYNC.DEFER_BLOCKING 0xe, 0xa0 ;  /* 0x0382800000007b1d */ /* 0x000fec0000010000 */
[----:B------:R-:W-:Y:S04]  /*6db0*/  BSSY B0, `(.L_x_37) ;  /* 0x000000c000007945 */ /* 0x000fe80003800000 */
[----:B------:R-:W-:Y:S05]  /*6dc0*/  @!P0 BRA `(.L_x_38) ;  /* 0x0000000000288947 */ /* 0x000fea0003800000 */
[----:B------:R-:W1:Y:S01]  /*6dd0*/  S2UR UR18, SR_CgaCtaId ;  /* 0x00000000001279c3 */ /* 0x000e620000008800 */
[----:B------:R-:W-:Y:S01]  /*6de0*/  UMOV UR11, 0x400 ;  /* 0x00000400000b7882 */ /* 0x000fe20000000000 */
[----:B------:R-:W-:Y:S01]  /*6df0*/  UMOV UR26, 0x0 ;  /* 0x00000000001a7882 */ /* 0x000fe20000000000 */
[----:B------:R-:W-:Y:S01]  /*6e00*/  UMOV UR27, 0x14f00000 ;  /* 0x14f00000001b7882 */ /* 0x000fe20000000000 */
[----:B-1----:R-:W-:-:S03]  /*6e10*/  ULEA UR11, UR18, UR11, 0x18 ;  /* 0x0000000b120b7291 */ /* 0x002fc6000f8ec03f */
[----:B------:R-:W-:Y:S01]  /*6e20*/  UMOV UR18, 0x400 ;  /* 0x0000040000127882 */ /* 0x000fe20000000000 */
[----:B------:R-:W-:-:S09]  /*6e30*/  UIADD3 UR11, UR11, 0xc000, URZ ;  /* 0x0000c0000b0b7890 */ /* 0x000fd2000fffe03f */
[----:B------:R1:W-:Y:S01]  /*6e40*/  UBLKRED.G.S.ADD.F32.RN [UR24], [UR11], UR18, desc[UR26] ;  /* 0x00001a180b0073bb */ /* 0x0003e200080a1412 */
[----:B------:R0:W-:Y:S01]  /*6e50*/  UTMACMDFLUSH ;  /* 0x00000000000079b7 */ /* 0x0001e20000000000 */
[----:B-1----:R-:W-:-:S04]  /*6e60*/  DEPBAR.LE SB0, 0x1 ;  /* 0x000080400000791a */ /* 0x002fc80000000000 */
.L_x_38:
[----:B------:R-:W-:Y:S05]  /*6e70*/  BSYNC B0 ;  /* 0x0000000000007941 */ /* 0x000fea0003800000 */
.L_x_37:
[----:B------:R-:W-:Y:S06]  /*6e80*/  BAR.ARV 0xa, 0xa0 ;  /* 0x0282800000007b1d */ /* 0x000fec0000002000 */
[----:B------:R-:W-:Y:S04]  /*6e90*/  BSSY B0, `(.L_x_39) ;  /* 0x0000003000007945 */ /* 0x000fe80003800000 */
[----:B------:R-:W-:Y:S05]  /*6ea0*/  @!P0 BRA `(.L_x_40) ;  /* 0x0000000000048947 */ /* 0x000fea0003800000 */
[----:B------:R-:W-:-:S04]  /*6eb0*/  DEPBAR.LE SB0, 0x0 ;  /* 0x000080000000791a */ /* 0x000fc80000000000 */
.L_x_40:
[----:B------:R-:W-:Y:S05]  /*6ec0*/  BSYNC B0 ;  /* 0x0000000000007941 */ /* 0x000fea0003800000 */
.L_x_39:
[----:B------:R-:W-:Y:S06]  /*6ed0*/  BAR.ARV 0xb, 0xa0 ;  /* 0x02c2800000007b1d */ /* 0x000fec0000002000 */
[----:B------:R-:W-:Y:S02]  /*6ee0*/  BSSY B0, `(.L_x_41) ;  /* 0x000000c000007945 */ /* 0x000fe40003800000 */
[----:B------:R-:W-:Y:S06]  /*6ef0*/  BAR.SYNC.DEFER_BLOCKING 0xd, 0xa0 ;  /* 0x0342800000007b1d */ /* 0x000fec0000010000 */
        /* <DEDUP_REMOVED lines=8> */
[----:B------:R1:W-:Y:S02]  /*6f80*/  UBLKRED.G.S.ADD.F32.RN [UR22], [UR11], UR18, desc[UR24] ;  /* 0x000018160b0073bb */ /* 0x0003e400080a1412 */
[----:B-1----:R0:W-:Y:S02]  /*6f90*/  UTMACMDFLUSH ;  /* 0x00000000000079b7 */ /* 0x0021e40000000000 */
.L_x_42:
[----:B------:R-:W-:Y:S05]  /*6fa0*/  BSYNC B0 ;  /* 0x0000000000007941 */ /* 0x000fea0003800000 */
.L_x_41:
        /* <DEDUP_REMOVED lines=13> */
.L_x_44:
[----:B------:R-:W-:Y:S05]  /*7080*/  BSYNC B0 ;  /* 0x0000000000007941 */ /* 0x000fea0003800000 */
.L_x_43:
[----:B------:R-:W-:Y:S01]  /*7090*/  IADD3 R0, R0, -0x2, RZ ;  /* 0xfffffffe00007810 */ /* 0x000fe20007ffe0ff */
[----:B------:R-:W-:Y:S06]  /*70a0*/  BAR.ARV 0xa, 0xa0 ;  /* 0x0282800000007b1d */ /* 0x000fec0000002000 */
[----:B------:R-:W-:Y:S01]  /*70b0*/  BSSY B0, `(.L_x_45) ;  /* 0x0000004000007945 */ /* 0x000fe20003800000 */
[----:B------:R-:W-:-:S03]  /*70c0*/  ISETP.NE.AND P1, PT, R0, RZ, PT ;  /* 0x000000ff0000720c */ /* 0x000fc60003f25270 */
[----:B------:R-:W-:Y:S10]  /*70d0*/  @!P0 BRA `(.L_x_46) ;  /* 0x0000000000048947 */ /* 0x000ff40003800000 */
[----:B------:R-:W-:-:S04]  /*70e0*/  DEPBAR.LE SB0, 0x0 ;  /* 0x000080000000791a */ /* 0x000fc80000000000 */
.L_x_46:
[----:B------:R-:W-:Y:S05]  /*70f0*/  BSYNC B0 ;  /* 0x0000000000007941 */ /* 0x000fea0003800000 */
.L_x_45:
[----:B------:R-:W-:Y:S06]  /*7100*/  BAR.ARV 0xb, 0xa0 ;  /* 0x02c2800000007b1d */ /* 0x000fec0000002000 */
[----:B------:R-:W-:Y:S02]  /*7110*/  UIADD3 UR5, UR5, 0x2, URZ ;  /* 0x0000000205057890 */ /* 0x000fe4000fffe03f */
[----:B------:R-:W-:Y:S01]  /*7120*/  UIADD3 UR4, UR4, 0x1, URZ ;  /* 0x0000000104047890 */ /* 0x000fe2000fffe03f */
[----:B------:R-:W-:Y:S11]  /*7130*/  @P1 BRA `(.L_x_47) ;  /* 0xfffffff800c01947 */ /* 0x000ff6000383ffff */
[----:B------:R-:W-:-:S12]  /*7140*/  USHF.L.U32 UR5, UR5, 0xd, URZ ;  /* 0x0000000d05057899 */ /* 0x000fd8000800063f */
.L_x_34:
[----:B------:R-:W-:-:S13]  /*7150*/  ISETP.NE.AND P1, PT, R3, RZ, PT ;  /* 0x000000ff0300720c */ /* 0x000fda0003f25270 */
[----:B------:R-:W-:Y:S05]  /*7160*/  @!P1 BRA `(.L_x_7) ;  /* 0x0000001800f49947 */ /* 0x000fea0003800000 */
[----:B------:R-:W-:Y:S06]  /*7170*/  BAR.SYNC.DEFER_BLOCKING 0xd, 0xa0 ;  /* 0x0342800000007b1d */ /* 0x000fec0000010000 */
[----:B------:R-:W-:Y:S04]  /*7180*/  BSSY B0, `(.L_x_48) ;  /* 0x0000010000007945 */ /* 0x000fe80003800000 */
[----:B------:R-:W-:Y:S05]  /*7190*/  @!P0 BRA `(.L_x_49) ;  /* 0x0000000000388947 */ /* 0x000fea0003800000 */
[----:B------:R-:W1:Y:S01]  /*71a0*/  S2UR UR11, SR_CgaCtaId ;  /* 0x00000000000b79c3 */ /* 0x000e620000008800 */
[----:B------:R-:W-:Y:S01]  /*71b0*/  UIADD3 UR12, UP0, UR5, UR6, URZ ;  /* 0x00000006050c7290 */ /* 0x000fe2000ff1e03f */
[----:B------:R-:W-:Y:S01]  /*71c0*/  UMOV UR4, 0x400 ;  /* 0x0000040000047882 */ /* 0x000fe20000000000 */
[----:B------:R-:W-:Y:S02]  /*71d0*/  ULDC.64 UR8, c[0x0][0x2c0] ;  /* 0x0000b00000087ab9 */ /* 0x000fe40000000a00 */
[----:B------:R-:W-:Y:S02]  /*71e0*/  ULEA.HI.X.SX32 UR13, UR5, UR10, 0x1, UP0 ;  /* 0x0000000a050d7291 */ /* 0x000fe400080f0e3f */
[----:B------:R-:W-:-:S04]  /*71f0*/  ULEA UR8, UP0, UR12, UR8, 0x2 ;  /* 0x000000080c087291 */ /* 0x000fc8000f80103f */
[----:B------:R-:W-:-:S03]  /*7200*/  ULEA.HI.X UR9, UR12, UR9, UR13, 0x2, UP0 ;  /* 0x000000090c097291 */ /* 0x000fc600080f140d */
[----:B------:R-:W-:Y:S01]  /*7210*/  UMOV UR12, 0x0 ;  /* 0x00000000000c7882 */ /* 0x000fe20000000000 */
[----:B------:R-:W-:Y:S01]  /*7220*/  UMOV UR13, 0x14f00000 ;  /* 0x14f00000000d7882 */ /* 0x000fe20000000000 */
[----:B-1----:R-:W-:-:S03]  /*7230*/  ULEA UR4, UR11, UR4, 0x18 ;  /* 0x000000040b047291 */ /* 0x002fc6000f8ec03f */
[----:B------:R-:W-:Y:S01]  /*7240*/  UMOV UR11, 0x400 ;  /* 0x00000400000b7882 */ /* 0x000fe20000000000 */
[----:B------:R-:W-:-:S09]  /*7250*/  UIADD3 UR4, UR4, 0x8000, URZ ;  /* 0x0000800004047890 */ /* 0x000fd2000fffe03f */
[----:B------:R1:W-:Y:S02]  /*7260*/  UBLKRED.G.S.ADD.F32.RN [UR8], [UR4], UR11, desc[UR12] ;  /* 0x00000c08040073bb */ /* 0x0003e400080a140b */
[----:B-1----:R0:W-:Y:S02]  /*7270*/  UTMACMDFLUSH ;  /* 0x00000000000079b7 */ /* 0x0021e40000000000 */
.L_x_49:
[----:B------:R-:W-:Y:S05]  /*7280*/  BSYNC B0 ;  /* 0x0000000000007941 */ /* 0x000fea0003800000 */
.L_x_48:
[----:B------:R-:W-:Y:S06]  /*7290*/  BAR.SYNC.DEFER_BLOCKING 0xe, 0xa0 ;  /* 0x0382800000007b1d */ /* 0x000fec0000010000 */
[----:B------:R-:W-:Y:S04]  /*72a0*/  BSSY B0, `(.L_x_50) ;  /* 0x0000012000007945 */ /* 0x000fe80003800000 */
[----:B------:R-:W-:Y:S05]  /*72b0*/  @!P0 BRA `(.L_x_51) ;  /* 0x0000000000408947 */ /* 0x000fea0003800000 */
[----:B------:R-:W1:Y:S01]  /*72c0*/  S2UR UR12, SR_CgaCtaId ;  /* 0x00000000000c79c3 */ /* 0x000e620000008800 */
[----:B------:R-:W-:Y:S01]  /*72d0*/  UIADD3 UR4, UR5, 0x1000, URZ ;  /* 0x0000100005047890 */ /* 0x000fe2000fffe03f */
[----:B------:R-:W-:Y:S01]  /*72e0*/  UMOV UR11, 0x400 ;  /* 0x00000400000b7882 */ /* 0x000fe20000000000 */
[----:B------:R-:W-:Y:S02]  /*72f0*/  ULDC.64 UR8, c[0x0][0x2c0] ;  /* 0x0000b00000087ab9 */ /* 0x000fe40000000a00 */
[----:B------:R-:W-:-:S04]  /*7300*/  UIADD3 UR13, UP0, UR4, UR6, URZ ;  /* 0x00000006040d7290 */ /* 0x000fc8000ff1e03f */
        /* <DEDUP_REMOVED lines=11> */
.L_x_51:
[----:B------:R-:W-:Y:S05]  /*73c0*/  BSYNC B0 ;  /* 0x0000000000007941 */ /* 0x000fea0003800000 */
.L_x_50:
[----:B------:R-:W-:Y:S06]  /*73d0*/  BAR.ARV 0xa, 0xa0 ;  /* 0x0282800000007b1d */ /* 0x000fec0000002000 */
[----:B------:R-:W-:Y:S04]  /*73e0*/  BSSY B0, `(.L_x_52) ;  /* 0x0000003000007945 */ /* 0x000fe80003800000 */
[----:B------:R-:W-:Y:S05]  /*73f0*/  @!P0 BRA `(.L_x_53) ;  /* 0x0000000000048947 */ /* 0x000fea0003800000 */
[----:B------:R-:W-:-:S04]  /*7400*/  DEPBAR.LE SB0, 0x0 ;  /* 0x000080000000791a */ /* 0x000fc80000000000 */
.L_x_53:
[----:B------:R-:W-:Y:S05]  /*7410*/  BSYNC B0 ;  /* 0x0000000000007941 */ /* 0x000fea0003800000 */
.L_x_52:
[----:B------:R-:W-:Y:S06]  /*7420*/  BAR.ARV 0xb, 0xa0 ;  /* 0x02c2800000007b1d */ /* 0x000fec0000002000 */
[----:B------:R-:W-:Y:S05]  /*7430*/  BRA `(.L_x_7) ;  /* 0x0000001800407947 */ /* 0x000fea0003800000 */
.L_x_33:
[----:B------:R-:W1:Y:S01]  /*7440*/  S2UR UR21, SR_CTAID.Z ;  /* 0x00000000001579c3 */ /* 0x000e620000002700 */
[----:B------:R-:W-:Y:S01]  /*7450*/  IMAD.MOV.U32 R9, RZ, RZ, 0x1 ;  /* 0x00000001ff097424 */ /* 0x000fe200078e00ff */
[----:B-1----:R-:W-:-:S13]  /*7460*/  ISETP.LE.AND P0, PT, RZ, UR21, PT ;  /* 0x00000015ff007c0c */ /* 0x002fda000bf03270 */
[----:B------:R-:W-:Y:S05]  /*7470*/  @!P0 BRA `(.L_x_54) ;  /* 0x0000001400a08947 */ /* 0x000fea0003800000 */
[----:B------:R-:W1:Y:S01]  /*7480*/  S2R R15, SR_CTAID.Y ;  /* 0x00000000000f7919 */ /* 0x000e620000002600 */
[----:B------:R-:W2:Y:S01]  /*7490*/  LDC.64 R2, c[0x0][0x718] ;  /* 0x0001c600ff027b82 */ /* 0x000ea20000000a00 */
[----:B------:R-:W-:Y:S01]  /*74a0*/  ULDC UR4, c[0x0][0x2e8] ;  /* 0x0000ba0000047ab9 */ /* 0x000fe20000000800 */
[----:B------:R-:W-:Y:S01]  /*74b0*/  BSSY B0, `(.L_x_54) ;  /* 0x0000164000007945 */ /* 0x000fe20003800000 */
[----:B------:R-:W3:Y:S01]  /*74c0*/  S2R R13, SR_CTAID.Z ;  /* 0x00000000000d7919 */ /* 0x000ee20000002700 */
[----:B------:R-:W-:-:S04]  /*74d0*/  UISETP.NE.AND UP0, UPT, UR4, 0x1, UPT ;  /* 0x000000010400788c */ /* 0x000fc8000bf05270 */
[----:B------:R-:W4:Y:S07]  /*74e0*/  S2UR UR20, SR_CTAID.Y ;  /* 0x00000000001479c3 */ /* 0x000f2e0000002600 */
[----:B------:R-:W-:Y:S01]  /*74f0*/  @UP0 ULDC UR6, c[0x0][0x2ec] ;  /* 0x0000bb0000060ab9 */ /* 0x000fe20000000800 */
[----:B------:R-:W5:Y:S01]  /*7500*/  LDC.64 R10, c[0x0][0x720] ;  /* 0x0001c800ff0a7b82 */ /* 0x000f620000000a00 */
[----:B------:R-:W-:-:S07]  /*7510*/  @UP0 ULDC UR8, c[0x0][0x2f0] ;  /* 0x0000bc0000080ab9 */ /* 0x000fce0000000800 */
[----:B------:R-:W5:Y:S01]  /*7520*/  LDC.64 R4, c[0x0][0x700] ;  /* 0x0001c000ff047b82 */ /* 0x000f620000000a00 */
[----:B-1----:R-:W-:Y:S01]  /*7530*/  SHF.R.S32.HI R15, RZ, 0x1f, R15 ;  /* 0x0000001fff0f7819 */ /* 0x002fe2000001140f */
[----:B----4-:R-:W-:Y:S02]  /*7540*/  UIMAD.WIDE.U32 UR6, UR20, UR6, URZ ;  /* 0x00000006140672a5 */ /* 0x010fe4000f8e003f */
[----:B------:R-:W-:Y:S01]  /*7550*/  UMOV UR12, UR20 ;  /* 0x00000014000c7c82 */ /* 0x000fe20008000000 */
[----:B---3--:R-:W-:Y:S01]  /*7560*/  SHF.R.S32.HI R13, RZ, 0x1f, R13 ;  /* 0x0000001fff0d7819 */ /* 0x008fe2000001140d */
[----:B--2---:R-:W-:Y:S01]  /*7570*/  IMAD R0, R15, R2, RZ ;  /* 0x000000020f007224 */ /* 0x004fe200078e02ff */
[----:B------:R-:W-:-:S03]  /*7580*/  @UP0 USHF.R.U32.HI UR12, URZ, UR8, UR7 ;  /* 0x000000083f0c0299 */ /* 0x000fc60008011607 */
[----:B------:R-:W-:Y:S02]  /*7590*/  IMAD R7, R3, UR20, R0 ;  /* 0x0000001403077c24 */ /* 0x000fe4000f8e0200 */
[----:B------:R-:W-:-:S04]  /*75a0*/  IMAD.WIDE.U32 R2, R2, UR20, RZ ;  /* 0x0000001402027c25 */ /* 0x000fc8000f8e00ff */
[----:B------:R-:W-:Y:S02]  /*75b0*/  IMAD.IADD R3, R3, 0x1, R7 ;  /* 0x0000000103037824 */ /* 0x000fe400078e0207 */
[----:B------:R-:W1:Y:S01]  /*75c0*/  LDC.64 R6, c[0x0][0x730] ;  /* 0x0001cc00ff067b82 */ /* 0x000e620000000a00 */
[----:B-----5:R-:W-:Y:S02]  /*75d0*/  IMAD R0, R13, R10, RZ ;  /* 0x0000000a0d007224 */ /* 0x020fe400078e02ff */
[----:B------:R-:W-:-:S04]  /*75e0*/  IMAD.WIDE.U32 R2, R10, UR21, R2 ;  /* 0x000000150a027c25 */ /* 0x000fc8000f8e0002 */
[----:B------:R-:W-:Y:S01]  /*75f0*/  IMAD R11, R11, UR21, R0 ;  /* 0x000000150b0b7c24 */ /* 0x000fe2000f8e0200 */
[----:B------:R-:W-:-:S04]  /*7600*/  LEA R4, P0, R2, R4, 0x2 ;  /* 0x0000000402047211 */ /* 0x000fc800078010ff */
[----:B------:R-:W-:Y:S02]  /*7610*/  IADD3 R0, R3, R11, RZ ;  /* 0x0000000b03007210 */ /* 0x000fe40007ffe0ff */
[----:B------:R-:W-:Y:S02]  /*7620*/  R2UR UR4, R4 ;  /* 0x00000000040472ca */ /* 0x000fe400000e0000 */
[----:B------:R-:W-:Y:S02]  /*7630*/  LEA.HI.X R0, R2, R5, R0, 0x2, P0 ;  /* 0x0000000502007211 */ /* 0x000fe400000f1400 */
[----:B------:R-:W-:Y:S02]  /*7640*/  ELECT P0, URZ, PT ;  /* 0x00000000003f782f */ /* 0x000fe40003800000 */
[----:B------:R-:W-:Y:S01]  /*7650*/  R2UR UR5, R0 ;  /* 0x00000000000572ca */ /* 0x000fe200000e0000 */
[----:B-1----:R-:W-:-:S04]  /*7660*/  IMAD R2, R15, R6, RZ ;  /* 0x000000060f027224 */ /* 0x002fc800078e02ff */
[----:B------:R-:W-:Y:S02]  /*7670*/  IMAD R5, R7, UR20, R2 ;  /* 0x0000001407057c24 */ /* 0x000fe4000f8e0202 */
[----:B------:R-:W1:Y:S01]  /*7680*/  LDC.64 R2, c[0x0][0x738] ;  /* 0x0001ce00ff027b82 */ /* 0x000e620000000a00 */
[----:B------:R-:W-:-:S04]  /*7690*/  IMAD.WIDE.U32 R6, R6, UR20, RZ ;  /* 0x0000001406067c25 */ /* 0x000fc8000f8e00ff */
[----:B------:R-:W-:Y:S02]  /*76a0*/  IMAD.IADD R7, R7, 0x1, R5 ;  /* 0x0000000107077824 */ /* 0x000fe400078e0205 */
[----:B-1----:R-:W-:Y:S02]  /*76b0*/  IMAD R0, R13, R2, RZ ;  /* 0x000000020d007224 */ /* 0x002fe400078e02ff */
[----:B------:R-:W-:-:S04]  /*76c0*/  IMAD.WIDE.U32 R6, R2, UR21, R6 ;  /* 0x0000001502067c25 */ /* 0x000fc8000f8e0006 */
[----:B------:R-:W-:Y:S02]  /*76d0*/  IMAD R3, R3, UR21, R0 ;  /* 0x0000001503037c24 */ /* 0x000fe4000f8e0200 */
[----:B------:R-:W-:Y:S01]  /*76e0*/  IMAD.MOV.U32 R0, RZ, RZ, RZ ;  /* 0x000000ffff007224 */ /* 0x000fe200078e00ff */
[----:B------:R-:W-:Y:S06]  /*76f0*/  @!P0 BRA `(.L_x_55) ;  /* 0x0000001000fc8947 */ /* 0x000fec0003800000 */
[----:B------:R-:W1:Y:S01]  /*7700*/  S2R R0, SR_CgaCtaId ;  /* 0x0000000000007919 */ /* 0x000e620000008800 */
[----:B------:R-:W-:Y:S01]  /*7710*/  MOV R11, 0x400 ;  /* 0x00000400000b7802 */ /* 0x000fe20000000f00 */
[----:B------:R-:W2:Y:S01]  /*7720*/  S2R R8, SR_TID.X ;  /* 0x0000000000087919 */ /* 0x000ea20000002100 */
[----:B------:R-:W3:Y:S02]  /*7730*/  S2R R2, SR_CTAID.X ;  /* 0x0000000000027919 */ /* 0x000ee40000002500 */
[----:B-1----:R-:W-:Y:S02]  /*7740*/  LEA R11, R0, R11, 0x18 ;  /* 0x0000000b000b7211 */ /* 0x002fe400078ec0ff */
[----:B------:R-:W-:Y:S02]  /*7750*/  MOV R0, 0x1 ;  /* 0x0000000100007802 */ /* 0x000fe40000000f00 */
[----:B--2---:R-:W-:Y:S02]  /*7760*/  LOP3.LUT R8, R8, 0x7f, RZ, 0xc0, !PT ;  /* 0x0000007f08087812 */ /* 0x004fe400078ec0ff */
[----:B------:R-:W-:-:S02]  /*7770*/  SHF.L.U32 R0, R0, 0x1f, RZ ;  /* 0x0000001f00007819 */ /* 0x000fc400000006ff */
[----:B------:R-:W-:Y:S02]  /*7780*/  ISETP.NE.AND P0, PT, R8, RZ, PT ;  /* 0x000000ff0800720c */ /* 0x000fe40003f05270 */
[----:B------:R-:W1:Y:S02]  /*7790*/  SYNCS.PHASECHK.TRANS64.TRYWAIT P1, [R11+URZ+0x30c20], R0 ;  /* 0x030c20000b0075a7 */ /* 0x000e64000802017f */
[----:B-1-3--:R-:W-:Y:S09]  /*77a0*/  @!P1 BRA `(.L_x_56) ;  /* 0x0000001400c49947 */ /* 0x00aff20003800000 */
.L_x_84:
[----:B------:R-:W-:Y:S01]  /*77b0*/  IMAD.IADD R10, R7, 0x1, R3 ;  /* 0x00000001070a7824 */ /* 0x000fe200078e0203 */
[----:B------:R-:W-:Y:S01]  /*77c0*/  SHF.L.U32 R2, R2, 0x7, RZ ;  /* 0x0000000702027819 */ /* 0x000fe200000006ff */
[----:B------:R-:W-:Y:S01]  /*77d0*/  IMAD.MOV.U32 R9, RZ, RZ, 0x1 ;  /* 0x00000001ff097424 */ /* 0x000fe200078e00ff */
[----:B------:R-:W-:Y:S06]  /*77e0*/  @P0 BRA `(.L_x_57) ;  /* 0x0000000000180947 */ /* 0x000fec0003800000 */
[----:B------:R-:W2:Y:S01]  /*77f0*/  S2R R4, SR_TID.X ;  /* 0x0000000000047919 */ /* 0x000ea20000002100 */
[----:B-1----:R-:W-:-:S04]  /*7800*/  MOV R0, 0x4200 ;  /* 0x0000420000007802 */ /* 0x002fc80000000f00 */
[----:B------:R3:W-:Y:S01]  /*7810*/  SYNCS.ARRIVE.TRANS64 RZ, [R11+URZ+0x30c10], R0 ;  /* 0x030c10000bff79a7 */ /* 0x0007e2000800003f */
[----:B--2---:R-:W-:-:S13]  /*7820*/  LOP3.LUT P1, RZ, R4, 0x1f, RZ, 0xc0, !PT ;  /* 0x0000001f04ff7812 */ /* 0x004fda000782c0ff */
[----:B---3--:R-:W-:Y:S05]  /*7830*/  @!P1 BRA `(.L_x_57) ;  /* 0x0000000000049947 */ /* 0x008fea0003800000 */
[----:B------:R-:W-:Y:S01]  /*7840*/  BPT.TRAP 0x1 ;  /* 0x000000040000795c */ /* 0x000fe20000300000 */
.L_x_57:
[----:B------:R-:W2:Y:S01]  /*7850*/  LDC.64 R4, c[0x0][0x198] ;  /* 0x00006600ff047b82 */ /* 0x000ea20000000a00 */
[----:B------:R-:W-:Y:S01]  /*7860*/  R2UR UR11, R2 ;  /* 0x00000000020b72ca */ /* 0x000fe200000e0000 */
[----:B------:R-:W-:Y:S01]  /*7870*/  UMOV UR14, 0x0 ;  /* 0x00000000000e7882 */ /* 0x000fe20000000000 */
[----:B------:R-:W-:Y:S01]  /*7880*/  R2UR UR8, R11 ;  /* 0x000000000b0872ca */ /* 0x000fe200000e0000 */
[----:B------:R-:W-:Y:S01]  /*7890*/  UMOV UR15, 0x14f00000 ;  /* 0x14f00000000f7882 */ /* 0x000fe20000000000 */
[----:B------:R-:W-:Y:S01]  /*78a0*/  UMOV UR19, URZ ;  /* 0x0000003f00137c82 */ /* 0x000fe20008000000 */
[----:B------:R-:W-:Y:S01]  /*78b0*/  UMOV UR18, URZ ;  /* 0x0000003f00127c82 */ /* 0x000fe20008000000 */
[----:B------:R-:W-:Y:S01]  /*78c0*/  UMOV UR25, 0x20 ;  /* 0x0000002000197882 */ /* 0x000fe20000000000 */
[----:B------:R-:W3:Y:S01]  /*78d0*/  LDC R12, c[0x0][0x280] ;  /* 0x0000a000ff0c7b82 */ /* 0x000ee20000000800 */
[----:B------:R-:W-:Y:S01]  /*78e0*/  UMOV UR22, 0x0 ;  /* 0x0000000000167882 */ /* 0x000fe20000000000 */
[----:B------:R-:W-:Y:S01]  /*78f0*/  UMOV UR23, 0x10000000 ;  /* 0x1000000000177882 */ /* 0x000fe20000000000 */
[----:B------:R-:W-:Y:S01]  /*7900*/  UMOV UR13, UR21 ;  /* 0x00000015000d7c82 */ /* 0x000fe20008000000 */
[----:B------:R-:W-:Y:S01]  /*7910*/  UMOV UR10, UR18 ;  /* 0x00000012000a7c82 */ /* 0x000fe20008000000 */
[----:B------:R-:W-:Y:S01]  /*7920*/  UMOV UR28, UR12 ;  /* 0x0000000c001c7c82 */ /* 0x000fe20008000000 */
[----:B------:R-:W-:Y:S01]  /*7930*/  UMOV UR29, UR21 ;  /* 0x00000015001d7c82 */ /* 0x000fe20008000000 */
[----:B------:R-:W-:Y:S01]  /*7940*/  UMOV UR26, UR18 ;  /* 0x00000012001a7c82 */ /* 0x000fe20008000000 */
[----:B------:R-:W-:Y:S01]  /*7950*/  UIADD3 UR16, UR8, 0x10000, URZ ;  /* 0x0001000008107890 */ /* 0x000fe2000fffe03f */
[----:B------:R-:W-:Y:S01]  /*7960*/  IMAD.MOV.U32 R20, RZ, RZ, RZ ;  /* 0x000000ffff147224 */ /* 0x000fe200078e00ff */
[----:B------:R-:W-:-:S02]  /*7970*/  UIADD3 UR17, UR8, 0x30c10, URZ ;  /* 0x00030c1008117890 */ /* 0x000fc4000fffe03f */
[----:B------:R-:W-:Y:S02]  /*7980*/  UIADD3 UR30, UR8, 0x20000, URZ ;  /* 0x00020000081e7890 */ /* 0x000fe4000fffe03f */
[----:B------:R-:W-:Y:S01]  /*7990*/  UIADD3 UR9, UR8, 0x30c00, URZ ;  /* 0x00030c0008097890 */ /* 0x000fe2000fffe03f */
[----:B--2---:R-:W-:Y:S01]  /*79a0*/  IMAD.MOV.U32 R8, RZ, RZ, R4 ;  /* 0x000000ffff087224 */ /* 0x004fe200078e0004 */
[----:B------:R-:W-:Y:S01]  /*79b0*/  UIADD3 UR24, UR8, 0x4000, URZ ;  /* 0x0000400008187890 */ /* 0x000fe2000fffe03f */
[----:B------:R-:W-:Y:S01]  /*79c0*/  MOV R4, 0x8000 ;  /* 0x0000800000047802 */ /* 0x000fe20000000f00 */
[----:B------:R-:W-:Y:S01]  /*79d0*/  UMOV UR31, UR17 ;  /* 0x00000011001f7c82 */ /* 0x000fe20008000000 */
[----:B------:R-:W-:Y:S01]  /*79e0*/  UMOV UR27, UR11 ;  /* 0x0000000b001b7c82 */ /* 0x000fe20008000000 */
[----:B-1----:R-:W-:-:S04]  /*79f0*/  IADD3 R0, P1, R8, 0x2f0, RZ ;  /* 0x000002f008007810 */ /* 0x002fc80007f3e0ff */
[----:B------:R-:W-:Y:S02]  /*7a00*/  R2UR UR32, R0 ;  /* 0x00000000002072ca */ /* 0x000fe400000e0000 */
[----:B------:R-:W-:-:S04]  /*7a10*/  IADD3 R0, P2, R8, 0x3f0, RZ ;  /* 0x000003f008007810 */ /* 0x000fc80007f5e0ff */
[----:B------:R-:W-:Y:S02]  /*7a20*/  R2UR UR34, R0 ;  /* 0x00000000002272ca */ /* 0x000fe400000e0000 */
[----:B------:R-:W-:Y:S02]  /*7a30*/  MOV R0, R5 ;  /* 0x0000000500007202 */ /* 0x000fe40000000f00 */
[----:B------:R-:W-:-:S03]  /*7a40*/  MOV R5, RZ ;  /* 0x000000ff00057202 */ /* 0x000fc60000000f00 */
[----:B------:R-:W-:-:S05]  /*7a50*/  IMAD.X R2, RZ, RZ, R0, P1 ;  /* 0x000000ffff027224 */ /* 0x000fca00008e0600 */
[----:B------:R-:W-:Y:S02]  /*7a60*/  R2UR UR33, R2 ;  /* 0x00000000022172ca */ /* 0x000fe400000e0000 */
[----:B------:R-:W-:-:S04]  /*7a70*/  IADD3.X R2, RZ, R0, RZ, P2, !PT ;  /* 0x00000000ff027210 */ /* 0x000fc800017fe4ff */
[----:B------:R-:W-:Y:S02]  /*7a80*/  R2UR UR35, R2 ;  /* 0x00000000022372ca */ /* 0x000fe400000e0000 */
[----:B------:R-:W-:-:S04]  /*7a90*/  IADD3 R2, P1, R8, 0xf0, RZ ;  /* 0x000000f008027810 */ /* 0x000fc80007f3e0ff */
[----:B------:R-:W-:Y:S01]  /*7aa0*/  R2UR UR6, R2 ;  /* 0x00000000020672ca */ /* 0x000fe200000e0000 */
[----:B------:R-:W-:Y:S01]  /*7ab0*/  IMAD.X R3, RZ, RZ, R0, P1 ;  /* 0x000000ffff037224 */ /* 0x000fe200008e0600 */
[----:B---3--:R-:W-:-:S04]  /*7ac0*/  ISETP.GE.AND P1, PT, R12, 0x81, PT ;  /* 0x000000810c00780c */ /* 0x008fc80003f26270 */
[----:B------:R-:W-:-:S13]  /*7ad0*/  R2UR UR7, R3 ;  /* 0x00000000030772ca */ /* 0x000fda00000e0000 */
[----:B------:R-:W-:Y:S01]  /*7ae0*/  UTMALDG.4D [UR16], [UR6], desc[UR14] ;  /* 0x00000e10060075b4 */ /* 0x000fe20008019000 */
[----:B------:R1:W-:Y:S01]  /*7af0*/  UBLKCP.S.G [UR30], [UR4], UR25 ;  /* 0x0000001e040073ba */ /* 0x0003e20008000219 */
[----:B------:R2:W-:Y:S01]  /*7b00*/  SYNCS.ARRIVE.TRANS64 RZ, [R11+URZ+0x30c00], R4 ;  /* 0x030c00040bff79a7 */ /* 0x0005e2000800003f */
[----:B------:R2:W-:Y:S01]  /*7b10*/  UTMALDG.4D [UR8], [UR32], desc[UR22] ;  /* 0x00001608200075b4 */ /* 0x0005e20008019000 */
[----:B-1----:R-:W-:Y:S02]  /*7b20*/  UMOV UR25, UR9 ;  /* 0x0000000900197c82 */ /* 0x002fe40008000000 */
[----:B------:R2:W-:Y:S01]  /*7b30*/  UTMALDG.4D [UR24], [UR34], desc[UR22] ;  /* 0x00001618220075b4 */ /* 0x0005e20008019000 */
[----:B------:R-:W-:Y:S05]  /*7b40*/  @!P1 BRA `(.L_x_58) ;  /* 0x0000000c002c9947 */ /* 0x000fea0003800000 */
[----:B------:R-:W1:Y:S01]  /*7b50*/  S2R R13, SR_TID.X ;  /* 0x00000000000d7919 */ /* 0x000e620000002100 */
[C---:B--2---:R-:W-:Y:S01]  /*7b60*/  VIADD R4, R12.reuse, 0x7f ;  /* 0x0000007f0c047836 */ /* 0x044fe20000000000 */
[----:B------:R-:W-:Y:S01]  /*7b70*/  ISETP.GE.AND P1, PT, R12, 0x101, PT ;  /* 0x000001010c00780c */ /* 0x000fe20003f26270 */
[----:B------:R-:W-:Y:S01]  /*7b80*/  IMAD.MOV.U32 R20, RZ, RZ, RZ ;  /* 0x000000ffff147224 */ /* 0x000fe200078e00ff */
[----:B------:R-:W-:Y:S02]  /*7b90*/  MOV R15, RZ ;  /* 0x000000ff000f7202 */ /* 0x000fe40000000f00 */
[----:B------:R-:W-:-:S04]  /*7ba0*/  SHF.R.S32.HI R9, RZ, 0x1f, R4 ;  /* 0x0000001fff097819 */ /* 0x000fc80000011404 */
[----:B------:R-:W-:Y:S02]  /*7bb0*/  LEA.HI R4, R9, R4, RZ, 0x7 ;  /* 0x0000000409047211 */ /* 0x000fe400078f38ff */
[----:B------:R-:W-:Y:S02]  /*7bc0*/  MOV R9, 0x1 ;  /* 0x0000000100097802 */ /* 0x000fe40000000f00 */
[----:B------:R-:W-:-:S04]  /*7bd0*/  LEA.HI.SX32 R4, R4, 0xffffffff, 0x19 ;  /* 0xffffffff04047811 */ /* 0x000fc800078fcaff */
[----:B------:R-:W-:-:S04]  /*7be0*/  VIMNMX R4, R4, 0x1, !PT ;  /* 0x0000000104047848 */ /* 0x000fc80007fe0100 */
[----:B------:R-:W-:Y:S02]  /*7bf0*/  LOP3.LUT R19, R4, 0x1, RZ, 0xc0, !PT ;  /* 0x0000000104137812 */ /* 0x000fe400078ec0ff */
[----:B-1----:R-:W-:Y:S01]  /*7c00*/  LOP3.LUT R14, R13, 0x1f, RZ, 0xc0, !PT ;  /* 0x0000001f0d0e7812 */ /* 0x002fe200078ec0ff */
[----:B------:R-:W-:Y:S06]  /*7c10*/  @!P1 BRA `(.L_x_59) ;  /* 0x0000000800009947 */ /* 0x000fec0003800000 */
[----:B------:R-:W-:Y:S01]  /*7c20*/  IMAD.IADD R18, R4, 0x1, -R19 ;  /* 0x0000000104127824 */ /* 0x000fe200078e0a13 */
[----:B------:R-:W-:Y:S01]  /*7c30*/  MOV R9, 0x1 ;  /* 0x0000000100097802 */ /* 0x000fe20000000f00 */
[----:B------:R-:W-:-:S07]  /*7c40*/  IMAD.MOV.U32 R15, RZ, RZ, RZ ;  /* 0x000000ffff0f7224 */ /* 0x000fce00078e00ff */
.L_x_68:
[----:B------:R-:W-:-:S04]  /*7c50*/  SHF.L.U32 R21, R9, 0x1f, RZ ;  /* 0x0000001f09157819 */ /* 0x000fc800000006ff */
[----:B-1----:R-:W1:Y:S02]  /*7c60*/  SYNCS.PHASECHK.TRANS64.TRYWAIT P1, [R11+URZ+0x30c40], R21 ;  /* 0x030c40150b0075a7 */ /* 0x002e64000802017f */
[----:B-12---:R-:W-:Y:S05]  /*7c70*/  @!P1 BRA `(.L_x_60) ;  /* 0x0000001000a49947 */ /* 0x006fea0003800000 */
.L_x_85:
[----:B------:R-:W-:Y:S05]  /*7c80*/  @P0 BRA `(.L_x_61) ;  /* 0x0000000000140947 */ /* 0x000fea0003800000 */
[----:B------:R-:W-:Y:S02]  /*7c90*/  ISETP.NE.AND P1, PT, R14, RZ, PT ;  /* 0x000000ff0e00720c */ /* 0x000fe40003f25270 */
[----:B------:R-:W-:-:S04]  /*7ca0*/  MOV R0, 0x4200 ;  /* 0x0000420000007802 */ /* 0x000fc80000000f00 */
[----:B------:R2:W-:Y:S07]  /*7cb0*/  SYNCS.ARRIVE.TRANS64 RZ, [R11+URZ+0x30c30], R0 ;  /* 0x030c30000bff79a7 */ /* 0x0005ee000800003f */
[----:B------:R-:W-:Y:S05]  /*7cc0*/  @!P1 BRA `(.L_x_61) ;  /* 0x0000000000049947 */ /* 0x000fea0003800000 */
[----:B------:R-:W-:Y:S01]  /*7cd0*/  BPT.TRAP 0x1 ;  /* 0x000000040000795c */ /* 0x000fe20000300000 */
.L_x_61:
[----:B------:R-:W3:Y:S01]  /*7ce0*/  LDC.64 R12, c[0x0][0x728] ;  /* 0x0001ca00ff0c7b82 */ /* 0x000ee20000000a00 */
[----:B------:R-:W-:Y:S01]  /*7cf0*/  IMAD.SHL.U32 R17, R15, 0x80, RZ ;  /* 0x000000800f117824 */ /* 0x000fe200078e00ff */
[----:B------:R-:W-:Y:S01]  /*7d00*/  R2UR UR6, R11 ;  /* 0x000000000b0672ca */ /* 0x000fe200000e0000 */
[----:B------:R-:W-:Y:S01]  /*7d10*/  UMOV UR14, 0x0 ;  /* 0x00000000000e7882 */ /* 0x000fe20000000000 */
[----:B------:R-:W-:Y:S01]  /*7d20*/  UMOV UR15, 0x14f00000 ;  /* 0x14f00000000f7882 */ /* 0x000fe20000000000 */
[----:B------:R-:W-:Y:S01]  /*7d30*/  UMOV UR18, URZ ;  /* 0x0000003f00127c82 */ /* 0x000fe20008000000 */
[C---:B--2---:R-:W-:Y:S01]  /*7d40*/  IADD3 R0, P1, R17.reuse, R6, RZ ;  /* 0x0000000611007210 */ /* 0x044fe20007f3e0ff */
[----:B------:R-:W-:Y:S01]  /*7d50*/  UMOV UR13, 0x20 ;  /* 0x00000020000d7882 */ /* 0x000fe20000000000 */
[----:B------:R-:W2:Y:S01]  /*7d60*/  LDC.64 R4, c[0x0][0x198] ;  /* 0x00006600ff047b82 */ /* 0x000ea20000000a00 */
[----:B------:R-:W-:-:S06]  /*7d70*/  R2UR UR19, R17 ;  /* 0x00000000111372ca */ /* 0x000fcc00000e0000 */
[----:B------:R-:W-:Y:S02]  /*7d80*/  UIADD3 UR16, UR6, 0x18000, URZ ;  /* 0x0001800006107890 */ /* 0x000fe4000fffe03f */
[----:B------:R-:W-:Y:S02]  /*7d90*/  UIADD3 UR17, UR6, 0x30c30, URZ ;  /* 0x00030c3006117890 */ /* 0x000fe4000fffe03f */
[----:B------:R-:W-:Y:S01]  /*7da0*/  UIADD3 UR6, UR6, 0x20400, URZ ;  /* 0x0002040006067890 */ /* 0x000fe2000fffe03f */
[----:B---3--:R-:W-:-:S04]  /*7db0*/  LEA R2, P2, R0, R12, 0x2 ;  /* 0x0000000c00027211 */ /* 0x008fc800078410ff */
[----:B------:R-:W-:Y:S01]  /*7dc0*/  UMOV UR7, UR17 ;  /* 0x0000001100077c82 */ /* 0x000fe20008000000 */
[----:B------:R-:W-:Y:S02]  /*7dd0*/  R2UR UR8, R2 ;  /* 0x00000000020872ca */ /* 0x000fe400000e0000 */
[----:B------:R-:W-:Y:S02]  /*7de0*/  LEA.HI.X.SX32 R2, R17, R10, 0x1, P1 ;  /* 0x0000000a11027211 */ /* 0x000fe400008f0eff */
[----:B--2---:R-:W-:Y:S02]  /*7df0*/  MOV R8, R4 ;  /* 0x0000000400087202 */ /* 0x004fe40000000f00 */
[----:B------:R-:W-:Y:S02]  /*7e00*/  LEA.HI.X R0, R0, R13, R2, 0x2, P2 ;  /* 0x0000000d00007211 */ /* 0x000fe400010f1402 */
[----:B------:R-:W-:Y:S02]  /*7e10*/  IADD3 R4, P1, R8, 0x1f0, RZ ;  /* 0x000001f008047810 */ /* 0x000fe40007f3e0ff */
[----:B------:R-:W-:Y:S01]  /*7e20*/  R2UR UR9, R0 ;  /* 0x00000000000972ca */ /* 0x000fe200000e0000 */
[----:B------:R-:W-:Y:S01]  /*7e30*/  IMAD.MOV.U32 R0, RZ, RZ, R5 ;  /* 0x000000ffff007224 */ /* 0x000fe200078e0005 */
[----:B------:R-:W-:-:S04]  /*7e40*/  R2UR UR10, R4 ;  /* 0x00000000040a72ca */ /* 0x000fc800000e0000 */
[----:B------:R-:W-:-:S04]  /*7e50*/  IADD3.X R5, RZ, R0, RZ, P1, !PT ;  /* 0x00000000ff057210 */ /* 0x000fc80000ffe4ff */
[----:B------:R-:W-:-:S13]  /*7e60*/  R2UR UR11, R5 ;  /* 0x00000000050b72ca */ /* 0x000fda00000e0000 */
[----:B------:R2:W-:Y:S01]  /*7e70*/  UTMALDG.4D [UR16], [UR10], desc[UR14] ;  /* 0x00000e100a0075b4 */ /* 0x0005e20008019000 */
[----:B------:R2:W-:Y:S01]  /*7e80*/  UBLKCP.S.G [UR6], [UR8], UR13 ;  /* 0x00000006080073ba */ /* 0x0005e2000800020d */
[----:B------:R-:W3:Y:S02]  /*7e90*/  SYNCS.PHASECHK.TRANS64.TRYWAIT P1, [R11+URZ+0x30c28], R21 ;  /* 0x030c28150b0075a7 */ /* 0x000ee4000802017f */
[----:B--23--:R-:W-:Y:S05]  /*7ea0*/  @!P1 BRA `(.L_x_62) ;  /* 0x00000010002c9947 */ /* 0x00cfea0003800000 */
.L_x_86:
[----:B------:R-:W-:Y:S05]  /*7eb0*/  @P0 BRA `(.L_x_63) ;  /* 0x0000000000140947 */ /* 0x000fea0003800000 */
[----:B------:R-:W-:Y:S01]  /*7ec0*/  ISETP.NE.AND P1, PT, R14, RZ, PT ;  /* 0x000000ff0e00720c */ /* 0x000fe20003f25270 */
[----:B------:R-:W-:-:S04]  /*7ed0*/  IMAD.MOV.U32 R2, RZ, RZ, 0x4200 ;  /* 0x00004200ff027424 */ /* 0x000fc800078e00ff */
[----:B------:R3:W-:Y:S08]  /*7ee0*/  SYNCS.ARRIVE.TRANS64 RZ, [R11+URZ+0x30c18], R2 ;  /* 0x030c18020bff79a7 */ /* 0x0007f0000800003f */
[----:B------:R-:W-:Y:S05]  /*7ef0*/  @!P1 BRA `(.L_x_63) ;  /* 0x0000000000049947 */ /* 0x000fea0003800000 */
[----:B------:R-:W-:Y:S01]  /*7f00*/  BPT.TRAP 0x1 ;  /* 0x000000040000795c */ /* 0x000fe20000300000 */
.L_x_63:
[----:B------:R-:W-:Y:S01]  /*7f10*/  IADD3 R17, R17, 0x80, RZ ;  /* 0x0000008011117810 */ /* 0x000fe20007ffe0ff */
[----:B------:R-:W-:Y:S01]  /*7f20*/  UMOV UR14, 0x0 ;  /* 0x00000000000e7882 */ /* 0x000fe20000000000 */
[----:B------:R-:W-:Y:S01]  /*7f30*/  R2UR UR17, R11 ;  /* 0x000000000b1172ca */ /* 0x000fe200000e0000 */
[----:B------:R-:W-:Y:S01]  /*7f40*/  UMOV UR15, 0x14f00000 ;  /* 0x14f00000000f7882 */ /* 0x000fe20000000000 */
[----:B---3--:R-:W-:Y:S01]  /*7f50*/  IADD3 R2, P1, R8, 0xf0, RZ ;  /* 0x000000f008027810 */ /* 0x008fe20007f3e0ff */
[----:B------:R-:W-:Y:S01]  /*7f60*/  UMOV UR18, URZ ;  /* 0x0000003f00127c82 */ /* 0x000fe20008000000 */
[----:B------:R-:W-:Y:S01]  /*7f70*/  R2UR UR19, R17 ;  /* 0x00000000111372ca */ /* 0x000fe200000e0000 */
[----:B------:R-:W-:Y:S01]  /*7f80*/  UMOV UR13, 0x20 ;  /* 0x00000020000d7882 */ /* 0x000fe20000000000 */
[----:B------:R-:W-:Y:S01]  /*7f90*/  R2UR UR10, R2 ;  /* 0x00000000020a72ca */ /* 0x000fe200000e0000 */
[----:B------:R-:W-:-:S05]  /*7fa0*/  IMAD.X R3, RZ, RZ, R0, P1 ;  /* 0x000000ffff037224 */ /* 0x000fca00008e0600 */
[----:B------:R-:W-:Y:S01]  /*7fb0*/  R2UR UR11, R3 ;  /* 0x00000000030b72ca */ /* 0x000fe200000e0000 */
[----:B------:R-:W-:Y:S02]  /*7fc0*/  UIADD3 UR8, UR17, 0x20200, URZ ;  /* 0x0002020011087890 */ /* 0x000fe4000fffe03f */
[----:B------:R-:W-:Y:S02]  /*7fd0*/  UIADD3 UR16, UR17, 0x14000, URZ ;  /* 0x0001400011107890 */ /* 0x000fe4000fffe03f */
[----:B------:R-:W-:Y:S02]  /*7fe0*/  UIADD3 UR17, UR17, 0x30c18, URZ ;  /* 0x00030c1811117890 */ /* 0x000fe4000fffe03f */
[----:B------:R-:W-:-:S05]  /*7ff0*/  UIMAD.WIDE UR6, UR19, 0x4, UR4 ;  /* 0x00000004130678a5 */ /* 0x000fca000f8e0204 */
[----:B------:R-:W-:Y:S02]  /*8000*/  UMOV UR9, UR17 ;  /* 0x0000001100097c82 */ /* 0x000fe40008000000 */
[----:B------:R3:W-:Y:S02]  /*8010*/  UTMALDG.4D [UR16], [UR10], desc[UR14] ;  /* 0x00000e100a0075b4 */ /* 0x0007e40008019000 */
[----:B------:R3:W-:Y:S01]  /*8020*/  UBLKCP.S.G [UR8], [UR6], UR13 ;  /* 0x00000008060073ba */ /* 0x0007e2000800020d */
[----:B------:R-:W4:Y:S02]  /*8030*/  SYNCS.PHASECHK.TRANS64.TRYWAIT P1, [R11+URZ+0x30c48], R21 ;  /* 0x030c48150b0075a7 */ /* 0x000f24000802017f */
[----:B---34-:R-:W-:Y:S05]  /*8040*/  @!P1 BRA `(.L_x_64) ;  /* 0x0000000c00d89947 */ /* 0x018fea0003800000 */
.L_x_87:
[----:B-123--:R-:W-:Y:S01]  /*8050*/  SHF.R.S32.HI R21, RZ, 0x1f, R17 ;  /* 0x0000001fff157819 */ /* 0x00efe20000011411 */
[----:B------:R-:W-:Y:S06]  /*8060*/  @P0 BRA `(.L_x_65) ;  /* 0x00000000001c0947 */ /* 0x000fec0003800000 */
[----:B------:R-:W-:-:S04]  /*8070*/  MOV R14, 0x4200 ;  /* 0x00004200000e7802 */ /* 0x000fc80000000f00 */
[----:B------:R1:W-:Y:S02]  /*8080*/  SYNCS.ARRIVE.TRANS64 RZ, [R11+URZ+0x30c38], R14 ;  /* 0x030c380e0bff79a7 */ /* 0x0003e4000800003f */
[----:B-1----:R-:W1:Y:S02]  /*8090*/  S2R R14, SR_TID.X ;  /* 0x00000000000e7919 */ /* 0x002e640000002100 */
[----:B-1----:R-:W-:-:S04]  /*80a0*/  LOP3.LUT R14, R14, 0x1f, RZ, 0xc0, !PT ;  /* 0x0000001f0e0e7812 */ /* 0x002fc800078ec0ff */
[----:B------:R-:W-:-:S13]  /*80b0*/  ISETP.NE.AND P1, PT, R14, RZ, PT ;  /* 0x000000ff0e00720c */ /* 0x000fda0003f25270 */
[----:B------:R-:W-:Y:S05]  /*80c0*/  @!P1 BRA `(.L_x_65) ;  /* 0x0000000000049947 */ /* 0x000fea0003800000 */
[----:B------:R-:W-:Y:S01]  /*80d0*/  BPT.TRAP 0x1 ;  /* 0x000000040000795c */ /* 0x000fe20000300000 */
.L_x_65:
[C---:B------:R-:W-:Y:S01]  /*80e0*/  R2UR UR19, R17.reuse ;  /* 0x00000000111372ca */ /* 0x040fe200000e0000 */
[----:B------:R-:W-:Y:S01]  /*80f0*/  UMOV UR8, 0x0 ;  /* 0x0000000000087882 */ /* 0x000fe20000000000 */
[----:B------:R-:W-:Y:S01]  /*8100*/  IADD3 R17, P1, R17, R6, RZ ;  /* 0x0000000611117210 */ /* 0x000fe20007f3e0ff */
[----:B------:R-:W-:Y:S01]  /*8110*/  UMOV UR9, 0x14f00000 ;  /* 0x14f0000000097882 */ /* 0x000fe20000000000 */
[----:B------:R-:W-:Y:S01]  /*8120*/  R2UR UR10, R11 ;  /* 0x000000000b0a72ca */ /* 0x000fe200000e0000 */
[----:B------:R-:W-:Y:S01]  /*8130*/  UMOV UR18, URZ ;  /* 0x0000003f00127c82 */ /* 0x000fe20008000000 */
[----:B------:R-:W-:Y:S01]  /*8140*/  R2UR UR6, R4 ;  /* 0x00000000040672ca */ /* 0x000fe200000e0000 */
[----:B------:R-:W-:Y:S01]  /*8150*/  IMAD.X R21, R21, 0x1, R10, P1 ;  /* 0x0000000115157824 */ /* 0x000fe200008e060a */
[----:B------:R-:W-:Y:S01]  /*8160*/  LEA R12, P1, R17, R12, 0x2 ;  /* 0x0000000c110c7211 */ /* 0x000fe200078210ff */
[----:B------:R-:W-:Y:S01]  /*8170*/  UMOV UR13, 0x20 ;  /* 0x00000020000d7882 */ /* 0x000fe20000000000 */
[----:B------:R-:W-:-:S02]  /*8180*/  R2UR UR7, R5 ;  /* 0x00000000050772ca */ /* 0x000fc400000e0000 */
[----:B------:R-:W-:Y:S02]  /*8190*/  LEA.HI.X R21, R17, R13, R21, 0x2, P1 ;  /* 0x0000000d11157211 */ /* 0x000fe400008f1415 */
[----:B------:R-:W-:Y:S02]  /*81a0*/  R2UR UR14, R12 ;  /* 0x000000000c0e72ca */ /* 0x000fe400000e0000 */
[----:B------:R-:W-:Y:S01]  /*81b0*/  R2UR UR15, R21 ;  /* 0x00000000150f72ca */ /* 0x000fe200000e0000 */
[----:B------:R-:W-:Y:S01]  /*81c0*/  UIADD3 UR16, UR10, 0x1c000, URZ ;  /* 0x0001c0000a107890 */ /* 0x000fe2000fffe03f */
[----:B------:R-:W-:Y:S01]  /*81d0*/  LOP3.LUT R9, R9, 0x1, RZ, 0x3c, !PT ;  /* 0x0000000109097812 */ /* 0x000fe200078e3cff */
[----:B------:R-:W-:Y:S02]  /*81e0*/  UIADD3 UR17, UR10, 0x30c38, URZ ;  /* 0x00030c380a117890 */ /* 0x000fe4000fffe03f */
[----:B------:R-:W-:Y:S01]  /*81f0*/  UIADD3 UR10, UR10, 0x20600, URZ ;  /* 0x000206000a0a7890 */ /* 0x000fe2000fffe03f */
[----:B------:R-:W-:-:S04]  /*8200*/  SHF.L.U32 R4, R9, 0x1f, RZ ;  /* 0x0000001f09047819 */ /* 0x000fc800000006ff */
[----:B------:R-:W-:Y:S02]  /*8210*/  UMOV UR11, UR17 ;  /* 0x00000011000b7c82 */ /* 0x000fe40008000000 */
[----:B------:R1:W-:Y:S02]  /*8220*/  UTMALDG.4D [UR16], [UR6], desc[UR8] ;  /* 0x00000810060075b4 */ /* 0x0003e40008019000 */
[----:B------:R1:W-:Y:S01]  /*8230*/  UBLKCP.S.G [UR10], [UR14], UR13 ;  /* 0x0000000a0e0073ba */ /* 0x0003e2000800020d */
[----:B------:R-:W2:Y:S02]  /*8240*/  SYNCS.PHASECHK.TRANS64.TRYWAIT P1, [R11+URZ+0x30c20], R4 ;  /* 0x030c20040b0075a7 */ /* 0x000ea4000802017f */
[----:B-12---:R-:W-:Y:S05]  /*8250*/  @!P1 BRA `(.L_x_66) ;  /* 0x0000000c00689947 */ /* 0x006fea0003800000 */
.L_x_89:
[----:B------:R-:W-:Y:S05]  /*8260*/  @P0 BRA `(.L_x_67) ;  /* 0x0000000000140947 */ /* 0x000fea0003800000 */
[----:B------:R-:W-:Y:S02]  /*8270*/  ISETP.NE.AND P1, PT, R14, RZ, PT ;  /* 0x000000ff0e00720c */ /* 0x000fe40003f25270 */
[----:B-1----:R-:W-:-:S04]  /*8280*/  MOV R4, 0x4200 ;  /* 0x0000420000047802 */ /* 0x002fc80000000f00 */
[----:B------:R2:W-:Y:S07]  /*8290*/  SYNCS.ARRIVE.TRANS64 RZ, [R11+URZ+0x30c10], R4 ;  /* 0x030c10040bff79a7 */ /* 0x0005ee000800003f */
[----:B------:R-:W-:Y:S05]  /*82a0*/  @!P1 BRA `(.L_x_67) ;  /* 0x0000000000049947 */ /* 0x000fea0003800000 */
[----:B------:R-:W-:Y:S01]  /*82b0*/  BPT.TRAP 0x1 ;  /* 0x000000040000795c */ /* 0x000fe20000300000 */
.L_x_67:
[----:B------:R-:W-:Y:S01]  /*82c0*/  R2UR UR6, R15 ;  /* 0x000000000f0672ca */ /* 0x000fe200000e0000 */
[----:B------:R-:W-:Y:S01]  /*82d0*/  VIADD R18, R18, 0xfffffffe ;  /* 0xfffffffe12127836 */ /* 0x000fe20000000000 */
[----:B------:R-:W-:Y:S01]  /*82e0*/  R2UR UR17, R11 ;  /* 0x000000000b1172ca */ /* 0x000fe200000e0000 */
[----:B------:R-:W-:Y:S01]  /*82f0*/  UMOV UR22, 0x0 ;  /* 0x0000000000167882 */ /* 0x000fe20000000000 */
[----:B------:R-:W-:Y:S01]  /*8300*/  R2UR UR14, R2 ;  /* 0x00000000020e72ca */ /* 0x000fe200000e0000 */
[----:B------:R-:W-:Y:S01]  /*8310*/  UMOV UR23, 0x14f00000 ;  /* 0x14f0000000177882 */ /* 0x000fe20000000000 */
[----:B------:R-:W-:Y:S01]  /*8320*/  R2UR UR15, R3 ;  /* 0x00000000030f72ca */ /* 0x000fe200000e0000 */
[----:B------:R-:W-:Y:S01]  /*8330*/  UMOV UR18, URZ ;  /* 0x0000003f00127c82 */ /* 0x000fe20008000000 */
[----:B------:R-:W-:Y:S01]  /*8340*/  ISETP.NE.AND P1, PT, R18, RZ, PT ;  /* 0x000000ff1200720c */ /* 0x000fe20003f25270 */
[----:B------:R-:W-:-:S04]  /*8350*/  UMOV UR7, 0x20 ;  /* 0x0000002000077882 */ /* 0x000fc80000000000 */
[----:B------:R-:W-:Y:S02]  /*8360*/  UIADD3 UR6, UR6, 0x2, URZ ;  /* 0x0000000206067890 */ /* 0x000fe4000fffe03f */
[----:B------:R-:W-:Y:S02]  /*8370*/  UIADD3 UR10, UR17, 0x20000, URZ ;  /* 0x00020000110a7890 */ /* 0x000fe4000fffe03f */
[----:B------:R-:W-:Y:S02]  /*8380*/  USHF.L.U32 UR19, UR6, 0x7, URZ ;  /* 0x0000000706137899 */ /* 0x000fe4000800063f */
[----:B------:R-:W-:Y:S01]  /*8390*/  UIADD3 UR16, UR17, 0x10000, URZ ;  /* 0x0001000011107890 */ /* 0x000fe2000fffe03f */
[----:B------:R-:W-:Y:S01]  /*83a0*/  MOV R15, UR6 ;  /* 0x00000006000f7c02 */ /* 0x000fe20008000f00 */
[----:B------:R-:W-:Y:S02]  /*83b0*/  UIADD3 UR17, UR17, 0x30c10, URZ ;  /* 0x00030c1011117890 */ /* 0x000fe4000fffe03f */
[----:B------:R-:W-:-:S05]  /*83c0*/  UIMAD.WIDE UR8, UR19, 0x4, UR4 ;  /* 0x00000004130878a5 */ /* 0x000fca000f8e0204 */
[----:B------:R-:W-:Y:S02]  /*83d0*/  UMOV UR11, UR17 ;  /* 0x00000011000b7c82 */ /* 0x000fe40008000000 */
[----:B------:R3:W-:Y:S02]  /*83e0*/  UTMALDG.4D [UR16], [UR14], desc[UR22] ;  /* 0x000016100e0075b4 */ /* 0x0007e40008019000 */
[----:B------:R3:W-:Y:S02]  /*83f0*/  UBLKCP.S.G [UR10], [UR8], UR7 ;  /* 0x0000000a080073ba */ /* 0x0007e40008000207 */
[----:B---3--:R-:W-:Y:S05]  /*8400*/  @P1 BRA `(.L_x_68) ;  /* 0xfffffff800101947 */ /* 0x008fea000383ffff */
[----:B------:R-:W-:-:S07]  /*8410*/  IMAD.U32 R5, RZ, RZ, UR19 ;  /* 0x00000013ff057e24 */ /* 0x000fce000f8e00ff */
.L_x_59:
[----:B------:R-:W-:-:S13]  /*8420*/  ISETP.NE.AND P1, PT, R19, RZ, PT ;  /* 0x000000ff1300720c */ /* 0x000fda0003f25270 */
[----:B------:R-:W-:Y:S05]  /*8430*/  @!P1 BRA `(.L_x_58) ;  /* 0x0000000000f09947 */ /* 0x000fea0003800000 */
[----:B------:R-:W-:-:S04]  /*8440*/  SHF.L.U32 R12, R9, 0x1f, RZ ;  /* 0x0000001f090c7819 */ /* 0x000fc800000006ff */
[----:B------:R-:W3:Y:S02]  /*8450*/  SYNCS.PHASECHK.TRANS64.TRYWAIT P1, [R11+URZ+0x30c40], R12 ;  /* 0x030c400c0b0075a7 */ /* 0x000ee4000802017f */
[----:B---3--:R-:W-:Y:S05]  /*8460*/  @!P1 BRA `(.L_x_69) ;  /* 0x0000000800fc9947 */ /* 0x008fea0003800000 */
.L_x_90:
[----:B------:R-:W-:Y:S05]  /*8470*/  @P0 BRA `(.L_x_70) ;  /* 0x0000000000140947 */ /* 0x000fea0003800000 */
[----:B------:R-:W-:Y:S02]  /*8480*/  ISETP.NE.AND P1, PT, R14, RZ, PT ;  /* 0x000000ff0e00720c */ /* 0x000fe40003f25270 */
[----:B-12---:R-:W-:-:S04]  /*8490*/  MOV R4, 0x4200 ;  /* 0x0000420000047802 */ /* 0x006fc80000000f00 */
[----:B------:R4:W-:Y:S07]  /*84a0*/  SYNCS.ARRIVE.TRANS64 RZ, [R11+URZ+0x30c30], R4 ;  /* 0x030c30040bff79a7 */ /* 0x0009ee000800003f */
[----:B------:R-:W-:Y:S05]  /*84b0*/  @!P1 BRA `(.L_x_70) ;  /* 0x0000000000049947 */ /* 0x000fea0003800000 */
[----:B------:R-:W-:Y:S01]  /*84c0*/  BPT.TRAP 0x1 ;  /* 0x000000040000795c */ /* 0x000fe20000300000 */
.L_x_70:
[----:B-12-4-:R-:W1:Y:S01]  /*84d0*/  LDC.64 R4, c[0x0][0x728] ;  /* 0x0001ca00ff047b82 */ /* 0x016e620000000a00 */
[----:B------:R-:W-:Y:S01]  /*84e0*/  IMAD.SHL.U32 R15, R15, 0x80, RZ ;  /* 0x000000800f0f7824 */ /* 0x000fe200078e00ff */
[----:B------:R-:W-:Y:S01]  /*84f0*/  R2UR UR10, R11 ;  /* 0x000000000b0a72ca */ /* 0x000fe200000e0000 */
[----:B------:R-:W-:Y:S01]  /*8500*/  UMOV UR8, 0x0 ;  /* 0x0000000000087882 */ /* 0x000fe20000000000 */
[----:B------:R-:W-:Y:S01]  /*8510*/  UMOV UR9, 0x14f00000 ;  /* 0x14f0000000097882 */ /* 0x000fe20000000000 */
[----:B------:R-:W-:Y:S01]  /*8520*/  UMOV UR18, URZ ;  /* 0x0000003f00127c82 */ /* 0x000fe20008000000 */
[C---:B------:R-:W-:Y:S01]  /*8530*/  IADD3 R13, P1, R15.reuse, R6, RZ ;  /* 0x000000060f0d7210 */ /* 0x040fe20007f3e0ff */
[----:B------:R-:W-:Y:S01]  /*8540*/  UMOV UR13, 0x20 ;  /* 0x00000020000d7882 */ /* 0x000fe20000000000 */
[----:B------:R-:W-:-:S07]  /*8550*/  R2UR UR19, R15 ;  /* 0x000000000f1372ca */ /* 0x000fce00000e0000 */
[----:B------:R-:W-:Y:S02]  /*8560*/  UIADD3 UR16, UR10, 0x18000, URZ ;  /* 0x000180000a107890 */ /* 0x000fe4000fffe03f */
[----:B------:R-:W-:Y:S02]  /*8570*/  UIADD3 UR17, UR10, 0x30c30, URZ ;  /* 0x00030c300a117890 */ /* 0x000fe4000fffe03f */
[----:B------:R-:W-:Y:S01]  /*8580*/  UIADD3 UR10, UR10, 0x20400, URZ ;  /* 0x000204000a0a7890 */ /* 0x000fe2000fffe03f */
[----:B-1----:R-:W-:-:S04]  /*8590*/  LEA R4, P2, R13, R4, 0x2 ;  /* 0x000000040d047211 */ /* 0x002fc800078410ff */
[----:B------:R-:W-:Y:S01]  /*85a0*/  UMOV UR11, UR17 ;  /* 0x00000011000b7c82 */ /* 0x000fe20008000000 */
[----:B------:R-:W-:Y:S02]  /*85b0*/  R2UR UR14, R4 ;  /* 0x00000000040e72ca */ /* 0x000fe400000e0000 */
[----:B------:R-:W-:-:S04]  /*85c0*/  LEA.HI.X.SX32 R4, R15, R10, 0x1, P1 ;  /* 0x0000000a0f047211 */ /* 0x000fc800008f0eff */
[----:B------:R-:W-:Y:S02]  /*85d0*/  LEA.HI.X R5, R13, R5, R4, 0x2, P2 ;  /* 0x000000050d057211 */ /* 0x000fe400010f1404 */
[----:B------:R-:W-:Y:S02]  /*85e0*/  IADD3 R4, P1, R8, 0x1f0, RZ ;  /* 0x000001f008047810 */ /* 0x000fe40007f3e0ff */
[----:B------:R-:W-:Y:S02]  /*85f0*/  R2UR UR15, R5 ;  /* 0x00000000050f72ca */ /* 0x000fe400000e0000 */
[----:B------:R-:W-:Y:S02]  /*8600*/  R2UR UR6, R4 ;  /* 0x00000000040672ca */ /* 0x000fe400000e0000 */
[----:B------:R-:W-:-:S04]  /*8610*/  IADD3.X R4, RZ, R0, RZ, P1, !PT ;  /* 0x00000000ff047210 */ /* 0x000fc80000ffe4ff */
[----:B------:R-:W-:-:S13]  /*8620*/  R2UR UR7, R4 ;  /* 0x00000000040772ca */ /* 0x000fda00000e0000 */
[----:B------:R1:W-:Y:S01]  /*8630*/  UTMALDG.4D [UR16], [UR6], desc[UR8] ;  /* 0x00000810060075b4 */ /* 0x0003e20008019000 */
[----:B------:R1:W-:Y:S01]  /*8640*/  UBLKCP.S.G [UR10], [UR14], UR13 ;  /* 0x0000000a0e0073ba */ /* 0x0003e2000800020d */
[----:B------:R-:W2:Y:S02]  /*8650*/  SYNCS.PHASECHK.TRANS64.TRYWAIT P1, [R11+URZ+0x30c28], R12 ;  /* 0x030c280c0b0075a7 */ /* 0x000ea4000802017f */
[----:B-12---:R-:W-:Y:S05]  /*8660*/  @!P1 BRA `(.L_x_71) ;  /* 0x0000000800909947 */ /* 0x006fea0003800000 */
.L_x_91:
[----:B------:R-:W-:Y:S05]  /*8670*/  @P0 BRA `(.L_x_72) ;  /* 0x0000000000140947 */ /* 0x000fea0003800000 */
[----:B------:R-:W-:Y:S01]  /*8680*/  ISETP.NE.AND P0, PT, R14, RZ, PT ;  /* 0x000000ff0e00720c */ /* 0x000fe20003f05270 */
[----:B------:R-:W-:-:S04]  /*8690*/  IMAD.MOV.U32 R4, RZ, RZ, 0x4200 ;  /* 0x00004200ff047424 */ /* 0x000fc800078e00ff */
[----:B------:R2:W-:Y:S08]  /*86a0*/  SYNCS.ARRIVE.TRANS64 RZ, [R11+URZ+0x30c18], R4 ;  /* 0x030c18040bff79a7 */ /* 0x0005f0000800003f */
[----:B------:R-:W-:Y:S05]  /*86b0*/  @!P0 BRA `(.L_x_72) ;  /* 0x0000000000048947 */ /* 0x000fea0003800000 */
[----:B------:R-:W-:Y:S01]  /*86c0*/  BPT.TRAP 0x1 ;  /* 0x000000040000795c */ /* 0x000fe20000300000 */
.L_x_72:
[----:B------:R-:W-:Y:S01]  /*86d0*/  R2UR UR19, R15 ;  /* 0x000000000f1372ca */ /* 0x000fe200000e0000 */
[----:B------:R-:W-:Y:S01]  /*86e0*/  UMOV UR14, 0x0 ;  /* 0x00000000000e7882 */ /* 0x000fe20000000000 */
[----:B------:R-:W-:Y:S01]  /*86f0*/  R2UR UR17, R11 ;  /* 0x000000000b1172ca */ /* 0x000fe200000e0000 */
[----:B------:R-:W-:Y:S01]  /*8700*/  UMOV UR15, 0x14f00000 ;  /* 0x14f00000000f7882 */ /* 0x000fe20000000000 */
[----:B------:R-:W-:Y:S01]  /*8710*/  R2UR UR10, R2 ;  /* 0x00000000020a72ca */ /* 0x000fe200000e0000 */
[----:B------:R-:W-:Y:S01]  /*8720*/  UMOV UR18, URZ ;  /* 0x0000003f00127c82 */ /* 0x000fe20008000000 */
[----:B------:R-:W-:Y:S01]  /*8730*/  R2UR UR11, R3 ;  /* 0x00000000030b72ca */ /* 0x000fe200000e0000 */
[----:B------:R-:W-:Y:S01]  /*8740*/  UMOV UR13, 0x20 ;  /* 0x00000020000d7882 */ /* 0x000fe20000000000 */
[----:B------:R-:W-:-:S05]  /*8750*/  MOV R20, 0x1 ;  /* 0x0000000100147802 */ /* 0x000fca0000000f00 */
[----:B------:R-:W-:Y:S02]  /*8760*/  UIADD3 UR19, UR19, 0x80, URZ ;  /* 0x0000008013137890 */ /* 0x000fe4000fffe03f */
[----:B------:R-:W-:Y:S02]  /*8770*/  UIADD3 UR8, UR17, 0x20200, URZ ;  /* 0x0002020011087890 */ /* 0x000fe4000fffe03f */
[----:B------:R-:W-:Y:S02]  /*8780*/  UIADD3 UR16, UR17, 0x14000, URZ ;  /* 0x0001400011107890 */ /* 0x000fe4000fffe03f */
[----:B------:R-:W-:Y:S01]  /*8790*/  UIADD3 UR17, UR17, 0x30c18, URZ ;  /* 0x00030c1811117890 */ /* 0x000fe2000fffe03f */
[----:B------:R-:W-:Y:S01]  /*87a0*/  IMAD.U32 R5, RZ, RZ, UR19 ;  /* 0x00000013ff057e24 */ /* 0x000fe2000f8e00ff */
[----:B------:R-:W-:-:S05]  /*87b0*/  UIMAD.WIDE UR6, UR19, 0x4, UR4 ;  /* 0x00000004130678a5 */ /* 0x000fca000f8e0204 */
[----:B------:R-:W-:Y:S02]  /*87c0*/  UMOV UR9, UR17 ;  /* 0x0000001100097c82 */ /* 0x000fe40008000000 */
[----:B------:R4:W-:Y:S02]  /*87d0*/  UTMALDG.4D [UR16], [UR10], desc[UR14] ;  /* 0x00000e100a0075b4 */ /* 0x0009e40008019000 */
[----:B------:R4:W-:Y:S02]  /*87e0*/  UBLKCP.S.G [UR8], [UR6], UR13 ;  /* 0x00000008060073ba */ /* 0x0009e4000800020d */
[----:B----4-:R-:W-:Y:S01]  /*87f0*/  NOP ;  /* 0x0000000000007918 */ /* 0x010fe20000000000 */
.L_x_58:
[----:B------:R-:W4:Y:S01]  /*8800*/  S2R R2, SR_TID.X ;  /* 0x0000000000027919 */ /* 0x000f220000002100 */
[----:B------:R-:W-:Y:S02]  /*8810*/  LEA R13, R20, R11, 0x3 ;  /* 0x0000000b140d7211 */ /* 0x000fe400078e18ff */
[----:B----4-:R-:W-:Y:S02]  /*8820*/  LOP3.LUT R3, R2, 0x7f, RZ, 0xc0, !PT ;  /* 0x0000007f02037812 */ /* 0x010fe400078ec0ff */
[----:B------:R-:W-:Y:S02]  /*8830*/  SHF.L.U32 R2, R9, 0x1f, RZ ;  /* 0x0000001f09027819 */ /* 0x000fe400000006ff */
[----:B------:R-:W-:Y:S02]  /*8840*/  ISETP.NE.AND P1, PT, R3, RZ, PT ;  /* 0x000000ff0300720c */ /* 0x000fe40003f25270 */
[----:B------:R-:W4:Y:S02]  /*8850*/  SYNCS.PHASECHK.TRANS64.TRYWAIT P0, [R13+URZ+0x30c40], R2 ;  /* 0x030c40020d0075a7 */ /* 0x000f24000800017f */
[----:B----4-:R-:W-:Y:S09]  /*8860*/  @!P0 BRA `(.L_x_73) ;  /* 0x0000000800248947 */ /* 0x010ff20003800000 */
.L_x_92:
[----:B------:R-:W-:Y:S05]  /*8870*/  @P1 BRA `(.L_x_74) ;  /* 0x0000000000181947 */ /* 0x000fea0003800000 */
[----:B------:R-:W5:Y:S01]  /*8880*/  S2R R3, SR_TID.X ;  /* 0x0000000000037919 */ /* 0x000f620000002100 */
[----:B----4-:R-:W-:-:S04]  /*8890*/  IMAD.MOV.U32 R2, RZ, RZ, 0x4200 ;  /* 0x00004200ff027424 */ /* 0x010fc800078e00ff */
[----:B------:R4:W-:Y:S01]  /*88a0*/  SYNCS.ARRIVE.TRANS64 RZ, [R13+URZ+0x30c30], R2 ;  /* 0x030c30020dff79a7 */ /* 0x0009e2000800003f */
[----:B-----5:R-:W-:-:S13]  /*88b0*/  LOP3.LUT P0, RZ, R3, 0x1f, RZ, 0xc0, !PT ;  /* 0x0000001f03ff7812 */ /* 0x020fda000780c0ff */
[----:B----4-:R-:W-:Y:S05]  /*88c0*/  @!P0 BRA `(.L_x_74) ;  /* 0x0000000000048947 */ /* 0x010fea0003800000 */
[----:B--2---:R-:W-:Y:S01]  /*88d0*/  BPT.TRAP 0x1 ;  /* 0x000000040000795c */ /* 0x004fe20000300000 */
.L_x_74:
[----:B----4-:R-:W4:Y:S01]  /*88e0*/  LDC.64 R2, c[0x0][0x728] ;  /* 0x0001ca00ff027b82 */ /* 0x010f220000000a00 */
[C---:B------:R-:W-:Y:S01]  /*88f0*/  IADD3 R6, P0, R5.reuse, R6, RZ ;  /* 0x0000000605067210 */ /* 0x040fe20007f1e0ff */
[----:B--2---:R-:W-:Y:S01]  /*8900*/  UMOV UR8, 0x0 ;  /* 0x0000000000087882 */ /* 0x004fe20000000000 */
[C---:B-1----:R-:W-:Y:S01]  /*8910*/  LEA R4, R20.reuse, R11, 0xe ;  /* 0x0000000b14047211 */ /* 0x042fe200078e70ff */
[----:B---3--:R-:W-:Y:S01]  /*8920*/  IMAD R11, R20, 0x200, R11 ;  /* 0x00000200140b7824 */ /* 0x008fe200078e020b */
[----:B------:R-:W-:Y:S01]  /*8930*/  LEA.HI.X.SX32 R10, R5, R10, 0x1, P0 ;  /* 0x0000000a050a7211 */ /* 0x000fe200000f0eff */
[----:B------:R-:W-:Y:S01]  /*8940*/  UMOV UR9, 0x14f00000 ;  /* 0x14f0000000097882 */ /* 0x000fe20000000000 */
[----:B------:R-:W-:Y:S01]  /*8950*/  R2UR UR17, R13 ;  /* 0x000000000d1172ca */ /* 0x000fe200000e0000 */
[----:B------:R-:W-:Y:S01]  /*8960*/  UMOV UR18, URZ ;  /* 0x0000003f00127c82 */ /* 0x000fe20008000000 */
[----:B------:R-:W-:Y:S01]  /*8970*/  R2UR UR16, R4 ;  /* 0x00000000041072ca */ /* 0x000fe200000e0000 */
[----:B------:R-:W-:Y:S01]  /*8980*/  UMOV UR13, 0x20 ;  /* 0x00000020000d7882 */ /* 0x000fe20000000000 */
[----:B------:R-:W-:-:S02]  /*8990*/  R2UR UR10, R11 ;  /* 0x000000000b0a72ca */ /* 0x000fc400000e0000 */
[----:B------:R-:W-:-:S07]  /*89a0*/  R2UR UR19, R5 ;  /* 0x00000000051372ca */ /* 0x000fce00000e0000 */
[----:B------:R-:W-:Y:S02]  /*89b0*/  UIADD3 UR17, UR17, 0x30c30, URZ ;  /* 0x00030c3011117890 */ /* 0x000fe4000fffe03f */
[----:B------:R-:W-:Y:S01]  /*89c0*/  UIADD3 UR16, UR16, 0x18000, URZ ;  /* 0x0001800010107890 */ /* 0x000fe2000fffe03f */
[----:B----4-:R-:W-:Y:S01]  /*89d0*/  LEA R2, P0, R6, R2, 0x2 ;  /* 0x0000000206027211 */ /* 0x010fe200078010ff */
[----:B------:R-:W-:-:S03]  /*89e0*/  UIADD3 UR10, UR10, 0x20400, URZ ;  /* 0x000204000a0a7890 */ /* 0x000fc6000fffe03f */
[----:B------:R-:W-:Y:S01]  /*89f0*/  UMOV UR11, UR17 ;  /* 0x00000011000b7c82 */ /* 0x000fe20008000000 */
[----:B------:R-:W-:Y:S02]  /*8a00*/  LEA.HI.X R3, R6, R3, R10, 0x2, P0 ;  /* 0x0000000306037211 */ /* 0x000fe400000f140a */
[----:B------:R-:W-:Y:S02]  /*8a10*/  IADD3 R8, P0, R8, 0x1f0, RZ ;  /* 0x000001f008087810 */ /* 0x000fe40007f1e0ff */
[----:B------:R-:W-:Y:S02]  /*8a20*/  R2UR UR14, R2 ;  /* 0x00000000020e72ca */ /* 0x000fe400000e0000 */
[----:B------:R-:W-:Y:S02]  /*8a30*/  IADD3.X R0, RZ, R0, RZ, P0, !PT ;  /* 0x00000000ff007210 */ /* 0x000fe400007fe4ff */
[----:B------:R-:W-:Y:S02]  /*8a40*/  R2UR UR6, R8 ;  /* 0x00000000080672ca */ /* 0x000fe400000e0000 */
[----:B------:R-:W-:Y:S01]  /*8a50*/  R2UR UR7, R0 ;  /* 0x00000000000772ca */ /* 0x000fe200000e0000 */
[----:B------:R-:W-:Y:S01]  /*8a60*/  VIADD R0, R20, 0x1 ;  /* 0x0000000114007836 */ /* 0x000fe20000000000 */
[----:B------:R-:W-:-:S04]  /*8a70*/  R2UR UR15, R3 ;  /* 0x00000000030f72ca */ /* 0x000fc800000e0000 */
[----:B------:R-:W-:-:S04]  /*8a80*/  ISETP.NE.AND P0, PT, R0, 0x2, PT ;  /* 0x000000020000780c */ /* 0x000fc80003f05270 */
[----:B------:R-:W-:Y:S02]  /*8a90*/  SEL R2, RZ, 0x1, P0 ;  /* 0x00000001ff027807 */ /* 0x000fe40000000000 */
[----:B------:R-:W-:Y:S01]  /*8aa0*/  SEL R0, R0, RZ, P0 ;  /* 0x000000ff00007207 */ /* 0x000fe20000000000 */
[----:B------:R1:W-:Y:S01]  /*8ab0*/  UTMALDG.4D [UR16], [UR6], desc[UR8] ;  /* 0x00000810060075b4 */ /* 0x0003e20008019000 */
[----:B------:R-:W-:Y:S01]  /*8ac0*/  LOP3.LUT R9, R9, R2, RZ, 0x3c, !PT ;  /* 0x0000000209097212 */ /* 0x000fe200078e3cff */
[----:B------:R1:W-:Y:S02]  /*8ad0*/  UBLKCP.S.G [UR10], [UR14], UR13 ;  /* 0x0000000a0e0073ba */ /* 0x0003e4000800020d */
[----:B-1----:R-:W-:-:S04]  /*8ae0*/  NOP ;  /* 0x0000000000007918 */ /* 0x002fc80000000000 */
.L_x_55:
[----:B------:R-:W-:Y:S05]  /*8af0*/  BSYNC B0 ;  /* 0x0000000000007941 */ /* 0x000fea0003800000 */
.L_x_54:
[----:B------:R-:W-:-:S03]  /*8b00*/  UMOV UR6, 0xffffffff ;  /* 0xffffffff00067882 */ /* 0x000fc60000000000 */
[----:B------:R-:W-:Y:S05]  /*8b10*/  BRA.DIV UR6, `(.L_x_75) ;  /* 0x00000006068c7947 */ /* 0x000fea000b800000 */
[----:B------:R-:W-:-:S13]  /*8b20*/  ELECT P0, URZ, PT ;  /* 0x00000000003f782f */ /* 0x000fda0003800000 */
.L_x_95:
[----:B------:R-:W-:Y:S05]  /*8b30*/  @!P0 BRA `(.L_x_7) ;  /* 0x0000000000808947 */ /* 0x000fea0003800000 */
[----:B------:R-:W-:-:S04]  /*8b40*/  LOP3.LUT R16, R16, 0x2, RZ, 0xfc, !PT ;  /* 0x0000000210107812 */ /* 0x000fc800078efcff */
[----:B------:R-:W-:-:S13]  /*8b50*/  ISETP.NE.AND P0, PT, R16, 0x3, PT ;  /* 0x000000031000780c */ /* 0x000fda0003f05270 */
[----:B------:R-:W-:Y:S05]  /*8b60*/  @!P0 BRA `(.L_x_76) ;  /* 0x0000000000048947 */ /* 0x000fea0003800000 */
[----:B------:R-:W-:Y:S01]  /*8b70*/  BPT.TRAP 0x1 ;  /* 0x000000040000795c */ /* 0x000fe20000300000 */
.L_x_76:
[----:B------:R-:W1:Y:S01]  /*8b80*/  S2R R3, SR_CgaCtaId ;  /* 0x0000000000037919 */ /* 0x000e620000008800 */
[----:B------:R-:W-:Y:S02]  /*8b90*/  MOV R2, 0x400 ;  /* 0x0000040000027802 */ /* 0x000fe40000000f00 */
[----:B------:R-:W-:Y:S02]  /*8ba0*/  SHF.L.U32 R5, R9, 0x1f, RZ ;  /* 0x0000001f09057819 */ /* 0x000fe400000006ff */
[----:B-1----:R-:W-:Y:S02]  /*8bb0*/  LEA R7, R3, R2, 0x18 ;  /* 0x0000000203077211 */ /* 0x002fe400078ec0ff */
[----:B------:R-:W-:Y:S02]  /*8bc0*/  IADD3 R2, R0, 0x1, RZ ;  /* 0x0000000100027810 */ /* 0x000fe40007ffe0ff */
[----:B------:R-:W-:Y:S02]  /*8bd0*/  IADD3 R3, R7, 0x30c20, RZ ;  /* 0x00030c2007037810 */ /* 0x000fe40007ffe0ff */
[----:B------:R-:W-:-:S03]  /*8be0*/  ISETP.NE.AND P2, PT, R2, 0x2, PT ;  /* 0x000000020200780c */ /* 0x000fc60003f45270 */
[----:B------:R-:W-:Y:S01]  /*8bf0*/  IMAD R6, R0, 0x8, R3 ;  /* 0x0000000800067824 */ /* 0x000fe200078e0203 */
[----:B------:R-:W-:-:S03]  /*8c00*/  SEL R4, RZ, 0x1, P2 ;  /* 0x00000001ff047807 */ /* 0x000fc60001000000 */
[----:B------:R-:W1:Y:S01]  /*8c10*/  SYNCS.PHASECHK.TRANS64.TRYWAIT P1, [R6+URZ], R5 ;  /* 0x00000005060075a7 */ /* 0x000e62000802017f */
[----:B------:R-:W-:Y:S02]  /*8c20*/  LOP3.LUT R9, R9, R4, RZ, 0x3c, !PT ;  /* 0x0000000409097212 */ /* 0x000fe400078e3cff */
[----:B------:R-:W-:Y:S02]  /*8c30*/  SEL R4, R2, RZ, P2 ;  /* 0x000000ff02047207 */ /* 0x000fe40001000000 */
[----:B------:R-:W-:-:S03]  /*8c40*/  SHF.L.U32 R2, R9, 0x1f, RZ ;  /* 0x0000001f09027819 */ /* 0x000fc600000006ff */
[----:B------:R-:W-:Y:S01]  /*8c50*/  IMAD R3, R4, 0x8, R3 ;  /* 0x0000000804037824 */ /* 0x000fe200078e0203 */
[----:B-1----:R-:W-:Y:S06]  /*8c60*/  @!P1 BRA `(.L_x_77) ;  /* 0x00000004005c9947 */ /* 0x002fec0003800000 */
.L_x_96:
[----:B------:R-:W2:Y:S02]  /*8c70*/  SYNCS.PHASECHK.TRANS64.TRYWAIT P1, [R3+URZ], R2 ;  /* 0x00000002030075a7 */ /* 0x000ea4000802017f */
[----:B--2---:R-:W-:Y:S05]  /*8c80*/  @!P1 BRA `(.L_x_78) ;  /* 0x0000000400689947 */ /* 0x004fea0003800000 */
.L_x_97:
[----:B------:R-:W-:Y:S05]  /*8c90*/  @!P0 BRA `(.L_x_79) ;  /* 0x0000000000048947 */ /* 0x000fea0003800000 */
[----:B------:R-:W-:Y:S01]  /*8ca0*/  BPT.TRAP 0x1 ;  /* 0x000000040000795c */ /* 0x000fe20000300000 */
.L_x_79:
[----:B--2---:R-:W-:-:S05]  /*8cb0*/  IADD3 R3, R7, 0x30c40, RZ ;  /* 0x00030c4007037810 */ /* 0x004fca0007ffe0ff */
[----:B------:R-:W-:-:S04]  /*8cc0*/  IMAD R0, R0, 0x8, R3 ;  /* 0x0000000800007824 */ /* 0x000fc800078e0203 */
[----:B------:R-:W2:Y:S02]  /*8cd0*/  SYNCS.PHASECHK.TRANS64.TRYWAIT P0, [R0+URZ], R5 ;  /* 0x00000005000075a7 */ /* 0x000ea4000800017f */
[----:B--2---:R-:W-:Y:S05]  /*8ce0*/  @!P0 BRA `(.L_x_80) ;  /* 0x0000000400648947 */ /* 0x004fea0003800000 */
.L_x_98:
[----:B------:R-:W-:-:S07]  /*8cf0*/  LEA R3, R4, R3, 0x3 ;  /* 0x0000000304037211 */ /* 0x000fce00078e18ff */
.L_x_81:
[----:B---3--:R3:W4:Y:S02]  /*8d00*/  SYNCS.PHASECHK.TRANS64.TRYWAIT P0, [R3+URZ], R2 ;  /* 0x00000002030075a7 */ /* 0x008724000800017f */
[----:B----4-:R-:W-:Y:S05]  /*8d10*/  @!P0 NANOSLEEP.SYNCS 0x989680 ;  /* 0x009896800000895d */ /* 0x010fea0003900000 */
[----:B------:R-:W4:Y:S02]  /*8d20*/  @!P0 SYNCS.PHASECHK.TRANS64 P0, [R3+URZ], R2 ;  /* 0x00000002030085a7 */ /* 0x000f24000800007f */
[----:B----4-:R-:W-:Y:S05]  /*8d30*/  @!P0 BRA `(.L_x_81) ;  /* 0xfffffffc00f08947 */ /* 0x010fea000383ffff */
.L_x_7:
[----:B------:R-:W-:Y:S05]  /*8d40*/  BSYNC B6 ;  /* 0x0000000000067941 */ /* 0x000fea0003800000 */
.L_x_4:
[----:B------:R-:W-:Y:S05]  /*8d50*/  EXIT ;  /* 0x000000000000794d */ /* 0x000fea0003800000 */
.L_x_12:
[----:B------:R-:W-:Y:S01]  /*8d60*/  IMAD.MOV.U32 R12, RZ, RZ, RZ ;  /* 0x000000ffff0c7224 */ /* 0x000fe200078e00ff */
[----:B------:R-:W-:Y:S01]  /*8d70*/  MOV R11, 0x1f ;  /* 0x0000001f000b7802 */ /* 0x000fe20000000f00 */
[----:B------:R-:W-:-:S07]  /*8d80*/  IMAD.MOV.U32 R15, RZ, RZ, -0x1 ;  /* 0xffffffffff0f7424 */ /* 0x000fce00078e00ff */
[----:B------:R-:W-:Y:S05]  /*8d90*/  WARPSYNC.COLLECTIVE R15, `(.L_x_82) ;  /* 0x000000000f087348 */ /* 0x000fea0003c00000 */
[----:B------:R1:W2:Y:S02]  /*8da0*/  SHFL.IDX P6, R14, R13, R12, R11 ;  /* 0x0000000c0d0e7389 */ /* 0x0002a400000c000b */
[----:B-12---:R-:W-:Y:S01]  /*8db0*/  ENDCOLLECTIVE ;  /* 0x000000000000791b */ /* 0x006fe20003800000 */
.L_x_82:
[----:B------:R-:W-:Y:S05]  /*8dc0*/  BRA `(.L_x_83) ;  /* 0xffffff7c00747947 */ /* 0x000fea000383ffff */
.L_x_14:
[----:B--2---:R2:W3:Y:S02]  /*8dd0*/  SYNCS.PHASECHK.TRANS64.TRYWAIT P0, [R2+URZ+0x30c00], R9 ;  /* 0x030c0009020075a7 */ /* 0x0044e4000800017f */
[----:B---3--:R-:W-:Y:S05]  /*8de0*/  @!P0 NANOSLEEP.SYNCS 0x989680 ;  /* 0x009896800000895d */ /* 0x008fea0003900000 */
[----:B------:R-:W3:Y:S02]  /*8df0*/  @!P0 SYNCS.PHASECHK.TRANS64 P0, [R2+URZ+0x30c00], R9 ;  /* 0x030c0009020085a7 */ /* 0x000ee4000800007f */
[----:B---3--:R-:W-:Y:S05]  /*8e00*/  @!P0 BRA `(.L_x_14) ;  /* 0xfffffffc00f08947 */ /* 0x008fea000383ffff */
[----:B------:R-:W-:Y:S05]  /*8e10*/  BRA `(.L_x_13) ;  /* 0xffffff7c00947947 */ /* 0x000fea000383ffff */
.L_x_19:
[----:B-1----:R1:W3:Y:S02]  /*8e20*/  SYNCS.PHASECHK.TRANS64.TRYWAIT P1, [R3+URZ+0x30c10], R20 ;  /* 0x030c1014030075a7 */ /* 0x0022e4000802017f */
[----:B---3--:R-:W-:Y:S05]  /*8e30*/  @!P1 NANOSLEEP.SYNCS 0x989680 ;  /* 0x009896800000995d */ /* 0x008fea0003900000 */
[----:B------:R-:W3:Y:S02]  /*8e40*/  @!P1 SYNCS.PHASECHK.TRANS64 P1, [R3+URZ+0x30c10], R20 ;  /* 0x030c1014030095a7 */ /* 0x000ee4000802007f */
[----:B---3--:R-:W-:Y:S05]  /*8e50*/  @!P1 BRA `(.L_x_19) ;  /* 0xfffffffc00f09947 */ /* 0x008fea000383ffff */
[----:B------:R-:W-:Y:S05]  /*8e60*/  BRA `(.L_x_18) ;  /* 0xffffff8400d07947 */ /* 0x000fea000383ffff */
.L_x_23:
[----:B------:R1:W1:Y:S02]  /*8e70*/  SYNCS.PHASECHK.TRANS64.TRYWAIT P1, [R3+URZ+0x30c30], R20 ;  /* 0x030c3014030075a7 */ /* 0x000264000802017f */
[----:B-1----:R-:W-:Y:S05]  /*8e80*/  @!P1 NANOSLEEP.SYNCS 0x989680 ;  /* 0x009896800000995d */ /* 0x002fea0003900000 */
[----:B------:R-:W1:Y:S02]  /*8e90*/  @!P1 SYNCS.PHASECHK.TRANS64 P1, [R3+URZ+0x30c30], R20 ;  /* 0x030c3014030095a7 */ /* 0x000e64000802007f */
[----:B-1----:R-:W-:Y:S05]  /*8ea0*/  @!P1 BRA `(.L_x_23) ;  /* 0xfffffffc00f09947 */ /* 0x002fea000383ffff */
[----:B------:R-:W-:Y:S05]  /*8eb0*/  BRA `(.L_x_22) ;  /* 0xffffff8800d47947 */ /* 0x000fea000383ffff */
.L_x_56:
[----:B-1----:R1:W2:Y:S02]  /*8ec0*/  SYNCS.PHASECHK.TRANS64.TRYWAIT P1, [R11+URZ+0x30c20], R0 ;  /* 0x030c20000b0075a7 */ /* 0x0022a4000802017f */
[----:B--2---:R-:W-:Y:S05]  /*8ed0*/  @!P1 NANOSLEEP.SYNCS 0x989680 ;  /* 0x009896800000995d */ /* 0x004fea0003900000 */
[----:B------:R-:W2:Y:S02]  /*8ee0*/  @!P1 SYNCS.PHASECHK.TRANS64 P1, [R11+URZ+0x30c20], R0 ;  /* 0x030c20000b0095a7 */ /* 0x000ea4000802007f */
[----:B--2---:R-:W-:Y:S05]  /*8ef0*/  @!P1 BRA `(.L_x_56) ;  /* 0xfffffffc00f09947 */ /* 0x004fea000383ffff */
[----:B------:R-:W-:Y:S05]  /*8f00*/  BRA `(.L_x_84) ;  /* 0xffffffe800287947 */ /* 0x000fea000383ffff */
.L_x_60:
[----:B-1----:R1:W2:Y:S02]  /*8f10*/  SYNCS.PHASECHK.TRANS64.TRYWAIT P1, [R11+URZ+0x30c40], R21 ;  /* 0x030c40150b0075a7 */ /* 0x0022a4000802017f */
[----:B--2---:R-:W-:Y:S05]  /*8f20*/  @!P1 NANOSLEEP.SYNCS 0x989680 ;  /* 0x009896800000995d */ /* 0x004fea0003900000 */
[----:B------:R-:W2:Y:S02]  /*8f30*/  @!P1 SYNCS.PHASECHK.TRANS64 P1, [R11+URZ+0x30c40], R21 ;  /* 0x030c40150b0095a7 */ /* 0x000ea4000802007f */
[----:B--2---:R-:W-:Y:S05]  /*8f40*/  @!P1 BRA `(.L_x_60) ;  /* 0xfffffffc00f09947 */ /* 0x004fea000383ffff */
[----:B------:R-:W-:Y:S05]  /*8f50*/  BRA `(.L_x_85) ;  /* 0xffffffec00487947 */ /* 0x000fea000383ffff */
.L_x_62:
[----:B--2---:R2:W3:Y:S02]  /*8f60*/  SYNCS.PHASECHK.TRANS64.TRYWAIT P1, [R11+URZ+0x30c28], R21 ;  /* 0x030c28150b0075a7 */ /* 0x0044e4000802017f */
[----:B---3--:R-:W-:Y:S05]  /*8f70*/  @!P1 NANOSLEEP.SYNCS 0x989680 ;  /* 0x009896800000995d */ /* 0x008fea0003900000 */
[----:B------:R-:W3:Y:S02]  /*8f80*/  @!P1 SYNCS.PHASECHK.TRANS64 P1, [R11+URZ+0x30c28], R21 ;  /* 0x030c28150b0095a7 */ /* 0x000ee4000802007f */
[----:B---3--:R-:W-:Y:S05]  /*8f90*/  @!P1 BRA `(.L_x_62) ;  /* 0xfffffffc00f09947 */ /* 0x008fea000383ffff */
[----:B------:R-:W-:Y:S05]  /*8fa0*/  BRA `(.L_x_86) ;  /* 0xffffffec00c07947 */ /* 0x000fea000383ffff */
.L_x_64:
[----:B---3--:R3:W4:Y:S02]  /*8fb0*/  SYNCS.PHASECHK.TRANS64.TRYWAIT P1, [R11+URZ+0x30c48], R21 ;  /* 0x030c48150b0075a7 */ /* 0x008724000802017f */
[----:B----4-:R-:W-:Y:S05]  /*8fc0*/  @!P1 NANOSLEEP.SYNCS 0x989680 ;  /* 0x009896800000995d */ /* 0x010fea0003900000 */
[----:B------:R-:W4:Y:S02]  /*8fd0*/  @!P1 SYNCS.PHASECHK.TRANS64 P1, [R11+URZ+0x30c48], R21 ;  /* 0x030c48150b0095a7 */ /* 0x000f24000802007f */
[----:B----4-:R-:W-:Y:S05]  /*8fe0*/  @!P1 BRA `(.L_x_64) ;  /* 0xfffffffc00f09947 */ /* 0x010fea000383ffff */
[----:B------:R-:W-:Y:S05]  /*8ff0*/  BRA `(.L_x_87) ;  /* 0xfffffff000147947 */ /* 0x000fea000383ffff */
.L_x_66:
[----:B------:R-:W-:-:S07]  /*9000*/  SHF.L.U32 R4, R9, 0x1f, RZ ;  /* 0x0000001f09047819 */ /* 0x000fce00000006ff */
.L_x_88:
[----:B-1----:R1:W2:Y:S02]  /*9010*/  SYNCS.PHASECHK.TRANS64.TRYWAIT P1, [R11+URZ+0x30c20], R4 ;  /* 0x030c20040b0075a7 */ /* 0x0022a4000802017f */
[----:B--2---:R-:W-:Y:S05]  /*9020*/  @!P1 NANOSLEEP.SYNCS 0x989680 ;  /* 0x009896800000995d */ /* 0x004fea0003900000 */
[----:B------:R-:W2:Y:S02]  /*9030*/  @!P1 SYNCS.PHASECHK.TRANS64 P1, [R11+URZ+0x30c20], R4 ;  /* 0x030c20040b0095a7 */ /* 0x000ea4000802007f */
[----:B--2---:R-:W-:Y:S05]  /*9040*/  @!P1 BRA `(.L_x_88) ;  /* 0xfffffffc00f09947 */ /* 0x004fea000383ffff */
[----:B------:R-:W-:Y:S05]  /*9050*/  BRA `(.L_x_89) ;  /* 0xfffffff000807947 */ /* 0x000fea000383ffff */
.L_x_69:
[----:B---3--:R3:W4:Y:S02]  /*9060*/  SYNCS.PHASECHK.TRANS64.TRYWAIT P1, [R11+URZ+0x30c40], R12 ;  /* 0x030c400c0b0075a7 */ /* 0x008724000802017f */
[----:B----4-:R-:W-:Y:S05]  /*9070*/  @!P1 NANOSLEEP.SYNCS 0x989680 ;  /* 0x009896800000995d */ /* 0x010fea0003900000 */
[----:B------:R-:W4:Y:S02]  /*9080*/  @!P1 SYNCS.PHASECHK.TRANS64 P1, [R11+URZ+0x30c40], R12 ;  /* 0x030c400c0b0095a7 */ /* 0x000f24000802007f */
[----:B----4-:R-:W-:Y:S05]  /*9090*/  @!P1 BRA `(.L_x_69) ;  /* 0xfffffffc00f09947 */ /* 0x010fea000383ffff */
[----:B------:R-:W-:Y:S05]  /*90a0*/  BRA `(.L_x_90) ;  /* 0xfffffff000f07947 */ /* 0x000fea000383ffff */
.L_x_71:
[----:B-1----:R1:W2:Y:S02]  /*90b0*/  SYNCS.PHASECHK.TRANS64.TRYWAIT P1, [R11+URZ+0x30c28], R12 ;  /* 0x030c280c0b0075a7 */ /* 0x0022a4000802017f */
[----:B--2---:R-:W-:Y:S05]  /*90c0*/  @!P1 NANOSLEEP.SYNCS 0x989680 ;  /* 0x009896800000995d */ /* 0x004fea0003900000 */
[----:B------:R-:W2:Y:S02]  /*90d0*/  @!P1 SYNCS.PHASECHK.TRANS64 P1, [R11+URZ+0x30c28], R12 ;  /* 0x030c280c0b0095a7 */ /* 0x000ea4000802007f */
[----:B--2---:R-:W-:Y:S05]  /*90e0*/  @!P1 BRA `(.L_x_71) ;  /* 0xfffffffc00f09947 */ /* 0x004fea000383ffff */
[----:B------:R-:W-:Y:S05]  /*90f0*/  BRA `(.L_x_91) ;  /* 0xfffffff4005c7947 */ /* 0x000fea000383ffff */
.L_x_73:
[----:B----4-:R4:W1:Y:S02]  /*9100*/  SYNCS.PHASECHK.TRANS64.TRYWAIT P0, [R13+URZ+0x30c40], R2 ;  /* 0x030c40020d0075a7 */ /* 0x010864000800017f */
[----:B-1----:R-:W-:Y:S05]  /*9110*/  @!P0 NANOSLEEP.SYNCS 0x989680 ;  /* 0x009896800000895d */ /* 0x002fea0003900000 */
[----:B------:R-:W1:Y:S02]  /*9120*/  @!P0 SYNCS.PHASECHK.TRANS64 P0, [R13+URZ+0x30c40], R2 ;  /* 0x030c40020d0085a7 */ /* 0x000e64000800007f */
[----:B-1----:R-:W-:Y:S05]  /*9130*/  @!P0 BRA `(.L_x_73) ;  /* 0xfffffffc00f08947 */ /* 0x002fea000383ffff */
[----:B------:R-:W-:Y:S05]  /*9140*/  BRA `(.L_x_92) ;  /* 0xfffffff400c87947 */ /* 0x000fea000383ffff */
.L_x_75:
[----:B------:R-:W-:Y:S01]  /*9150*/  BSSY B0, `(.L_x_93) ;  /* 0x0000006000007945 */ /* 0x000fe20003800000 */
[----:B------:R-:W-:-:S07]  /*9160*/  MOV R15, 0xffffffff ;  /* 0xffffffff000f7802 */ /* 0x000fce0000000f00 */
[----:B------:R-:W-:Y:S05]  /*9170*/  WARPSYNC.COLLECTIVE R15, `(.L_x_94) ;  /* 0x000000000f0c7348 */ /* 0x000fea0003c00000 */
[----:B------:R-:W-:Y:S02]  /*9180*/  ELECT P6, UR62, PT ;  /* 0x00000000003e782f */ /* 0x000fe400038c0000 */
[----:B------:R-:W-:Y:S01]  /*9190*/  MOV R14, UR62 ;  /* 0x0000003e000e7c02 */ /* 0x000fe20008000f00 */
[----:B------:R-:W-:Y:S10]  /*91a0*/  ENDCOLLECTIVE ;  /* 0x000000000000791b */ /* 0x000ff40003800000 */
.L_x_94:
[----:B------:R-:W-:Y:S05]  /*91b0*/  BSYNC B0 ;  /* 0x0000000000007941 */ /* 0x000fea0003800000 */
.L_x_93:
[----:B------:R-:W-:Y:S01]  /*91c0*/  PLOP3.LUT P0, PT, P6, PT, PT, 0x80, 0x0 ;  /* 0x000000000000781c */ /* 0x000fe2000370f070 */
[----:B------:R-:W-:-:S12]  /*91d0*/  BRA `(.L_x_95) ;  /* 0xfffffff800547947 */ /* 0x000fd8000383ffff */
.L_x_77:
[----:B-1----:R1:W2:Y:S02]  /*91e0*/  SYNCS.PHASECHK.TRANS64.TRYWAIT P1, [R6+URZ], R5 ;  /* 0x00000005060075a7 */ /* 0x0022a4000802017f */
[----:B--2---:R-:W-:Y:S05]  /*91f0*/  @!P1 NANOSLEEP.SYNCS 0x989680 ;  /* 0x009896800000995d */ /* 0x004fea0003900000 */
[----:B------:R-:W2:Y:S02]  /*9200*/  @!P1 SYNCS.PHASECHK.TRANS64 P1, [R6+URZ], R5 ;  /* 0x00000005060095a7 */ /* 0x000ea4000802007f */
[----:B--2---:R-:W-:Y:S05]  /*9210*/  @!P1 BRA `(.L_x_77) ;  /* 0xfffffffc00f09947 */ /* 0x004fea000383ffff */
[----:B------:R-:W-:Y:S05]  /*9220*/  BRA `(.L_x_96) ;  /* 0xfffffff800907947 */ /* 0x000fea000383ffff */
.L_x_78:
[----:B--2---:R2:W3:Y:S02]  /*9230*/  SYNCS.PHASECHK.TRANS64.TRYWAIT P1, [R3+URZ], R2 ;  /* 0x00000002030075a7 */ /* 0x0044e4000802017f */
[----:B---3--:R-:W-:Y:S05]  /*9240*/  @!P1 NANOSLEEP.SYNCS 0x989680 ;  /* 0x009896800000995d */ /* 0x008fea0003900000 */
[----:B------:R-:W3:Y:S02]  /*9250*/  @!P1 SYNCS.PHASECHK.TRANS64 P1, [R3+URZ], R2 ;  /* 0x00000002030095a7 */ /* 0x000ee4000802007f */
[----:B---3--:R-:W-:Y:S05]  /*9260*/  @!P1 BRA `(.L_x_78) ;  /* 0xfffffffc00f09947 */ /* 0x008fea000383ffff */
[----:B------:R-:W-:Y:S05]  /*9270*/  BRA `(.L_x_97) ;  /* 0xfffffff800847947 */ /* 0x000fea000383ffff */
.L_x_80:
[----:B--2---:R2:W3:Y:S02]  /*9280*/  SYNCS.PHASECHK.TRANS64.TRYWAIT P0, [R0+URZ], R5 ;  /* 0x00000005000075a7 */ /* 0x0044e4000800017f */
[----:B---3--:R-:W-:Y:S05]  /*9290*/  @!P0 NANOSLEEP.SYNCS 0x989680 ;  /* 0x009896800000895d */ /* 0x008fea0003900000 */
[----:B------:R-:W3:Y:S02]  /*92a0*/  @!P0 SYNCS.PHASECHK.TRANS64 P0, [R0+URZ], R5 ;  /* 0x00000005000085a7 */ /* 0x000ee4000800007f */
[----:B---3--:R-:W-:Y:S05]  /*92b0*/  @!P0 BRA `(.L_x_80) ;  /* 0xfffffffc00f08947 */ /* 0x008fea000383ffff */
[----:B------:R-:W-:Y:S05]  /*92c0*/  BRA `(.L_x_98) ;  /* 0xfffffff800887947 */ /* 0x000fea000383ffff */
.L_x_99:
[----:B------:R-:W-:-:S00]  /*92d0*/  BRA `(.L_x_99) ;  /* 0xfffffffc00fc7947 */ /* 0x000fc0000383ffff */
[----:B------:R-:W-:-:S00]  /*92e0*/  NOP ;  /* 0x0000000000007918 */ /* 0x000fc00000000000 */
        /* <DEDUP_REMOVED lines=9> */
.L_x_3718:


//--------------------- .text._ZN7cutlass13device_kernelIN5flash11enable_sm90INS1_16FlashAttnBwdSm90INS1_25CollectiveMainloopBwdSm90ILi2ELi2ELi2EN4cute5tupleIJNS5_1CILi1EEES8_S8_EEENS6_IJNS7_ILi128EEESA_NS7_ILi64EEEEEENS_6half_tEfNS_4arch4Sm90ELb0ELb0ELb1ELb0ELb1ELb1ELb0ELb0ELi2ELi1ELi2ELi2ELb0EEENS1_21CollectiveEpilogueBwdISC_SD_SF_Li256ELb0ELb0ELi1EEENS1_19SingleTileSchedulerILb0ELb0ELb0ELi128EEEEEEEEEvNT_6ParamsE --------------------------
	.section	.text._ZN7cutlass13device_kernelIN5flash11enable_sm90INS1_16FlashAttnBwdSm90INS1_25CollectiveMainloopBwdSm90ILi2ELi2ELi2EN4cute5tupleIJNS5_1CILi1EEES8_S8_EEENS6_IJNS7_ILi128EEESA_NS7_ILi64EEEEEENS_6half_tEfNS_4arch4Sm90ELb0ELb0ELb1ELb0ELb1ELb1ELb0ELb0ELi2ELi1ELi2ELi2ELb0EEENS1_21CollectiveEpilogueBwdISC_SD_SF_Li256ELb0ELb0ELi1EEENS1_19SingleTileSchedulerILb0ELb0ELb0ELi128EEEEEEEEEvNT_6ParamsE,"ax",@progbits
	.align	128
.text._ZN7cutlass13device_kernelIN5flash11enable_sm90INS1_16FlashAttnBwdSm90INS1_25CollectiveMainloopBwdSm90ILi2ELi2ELi2EN4cute5tupleIJNS5_1CILi1EEES8_S8_EEENS6_IJNS7_ILi128EEESA_NS7_ILi64EEEEEENS_6half_tEfNS_4arch4Sm90ELb0ELb0ELb1ELb0ELb1ELb1ELb0ELb0ELi2ELi1ELi2ELi2ELb0EEENS1_21CollectiveEpilogueBwdISC_SD_SF_Li256ELb0ELb0ELi1EEENS1_19SingleTileSchedulerILb0ELb0ELb0ELi128EEEEEEEEEvNT_6ParamsE:
        .type           _ZN7cutlass13device_kernelIN5flash11enable_sm90INS1_16FlashAttnBwdSm90INS1_25CollectiveMainloopBwdSm90ILi2ELi2ELi2EN4cute5tupleIJNS5_1CILi1EEES8_S8_EEENS6_IJNS7_ILi128EEESA_NS7_ILi64EEEEEENS_6half_tEfNS_4arch4Sm90ELb0ELb0ELb1ELb0ELb1ELb1ELb0ELb0ELi2ELi1ELi2ELi2ELb0EEENS1_21CollectiveEpilogueBwdISC_SD_SF_Li256ELb0ELb0ELi1EEENS1_19SingleTileSchedulerILb0ELb0ELb0ELi128EEEEEEEEEvNT_6ParamsE,@function
        .size           _ZN7cutlass13device_kernelIN5flash11enable_sm90INS1_16FlashAttnBwdSm90INS1_25CollectiveMainloopBwdSm90ILi2ELi2ELi2EN4cute5tupleIJNS5_1CILi1EEES8_S8_EEENS6_IJNS7_ILi128EEESA_NS7_ILi64EEEEEENS_6half_tEfNS_4arch4Sm90ELb0ELb0ELb1ELb0ELb1ELb1ELb0ELb0ELi2ELi1ELi2ELi2ELb0EEENS1_21CollectiveEpilogueBwdISC_SD_SF_Li256ELb0ELb0ELi1EEENS1_19SingleTileSchedulerILb0ELb0ELb0ELi128EEEEEEEEEvNT_6ParamsE,(.L_x_3719 - _ZN7cutlass13device_kernelIN5flash11enable_sm90INS1_16FlashAttnBwdSm90INS1_25CollectiveMainloopBwdSm90ILi2ELi2ELi2EN4cute5tupleIJNS5_1CILi1EEES8_S8_EEENS6_IJNS7_ILi128EEESA_NS7_ILi64EEEEEENS_6half_tEfNS_4arch4Sm90ELb0ELb0ELb1ELb0ELb1ELb1ELb0ELb0ELi2ELi1ELi2ELi2ELb0EEENS1_21CollectiveEpilogueBwdISC_SD_SF_Li256ELb0ELb0ELi1EEENS1_19SingleTileSchedulerILb0ELb0ELb0ELi128EEEEEEEEEvNT_6ParamsE)
        .other          _ZN7cutlass13device_kernelIN5flash11enable_sm90INS1_16FlashAttnBwdSm90INS1_25CollectiveMainloopBwdSm90ILi2ELi2ELi2EN4cute5tupleIJNS5_1CILi1EEES8_S8_EEENS6_IJNS7_ILi128EEESA_NS7_ILi64EEEEEENS_6half_tEfNS_4arch4Sm90ELb0ELb0ELb1ELb0ELb1ELb1ELb0ELb0ELi2ELi1ELi2ELi2ELb0EEENS1_21CollectiveEpilogueBwdISC_SD_SF_Li256ELb0ELb0ELi1EEENS1_19SingleTileSchedulerILb0ELb0ELb0ELi128EEEEEEEEEvNT_6ParamsE,@"STO_CUDA_ENTRY STV_DEFAULT"
_ZN7cutlass13device_kernelIN5flash11enable_sm90INS1_16FlashAttnBwdSm90INS1_25CollectiveMainloopBwdSm90ILi2ELi2ELi2EN4cute5tupleIJNS5_1CILi1EEES8_S8_EEENS6_IJNS7_ILi128EEESA_NS7_ILi64EEEEEENS_6half_tEfNS_4arch4Sm90ELb0ELb0ELb1ELb0ELb1ELb1ELb0ELb0ELi2ELi1ELi2ELi2ELb0EEENS1_21CollectiveEpilogueBwdISC_SD_SF_Li256ELb0ELb0ELi1EEENS1_19SingleTileSchedulerILb0ELb0ELb0ELi128EEEEEEEEEvNT_6ParamsE:
        /* <DEDUP_REMOVED lines=29> */
.L_x_101:
[----:B------:R-:W-:Y:S05]  /*01d0*/  BSYNC B0 ;  /* 0x0000000000007941 */ /* 0x000fea0003800000 */
.L_x_100:
        /* <DEDUP_REMOVED lines=34> */
.L_x_102:
        /* <DEDUP_REMOVED lines=22> */
.L_x_103:
[----:B---3--:R-:W-:Y:S01]  /*0560*/  ISETP.NE.AND P0, PT, R2, RZ, PT ;  /* 0x000000ff0200720c */ /* 0x008fe20003f05270 */
[----:B------:R-:W-:Y:S01]  /*0570*/  IMAD.MOV.U32 R16, RZ, RZ, 0x1 ;  /* 0x00000001ff107424 */ /* 0x000fe200078e00ff */
[----:B------:R-:W-:Y:S01]  /*0580*/  NOP ;  /* 0x0000000000007918 */ /* 0x000fe20000000000 */
[----:B------:R-:W-:Y:S03]  /*0590*/  BSSY B6, `(.L_x_104) ;  /* 0x00008fc000067945 */ /* 0x000fe60003800000 */
[----:B------:R-:W-:Y:S01]  /*05a0*/  SEL R16, R16, 0x2, !P0 ;  /* 0x0000000210107807 */ /* 0x000fe20004000000 */
[----:B-12-4-:R-:W-:Y:S06]  /*05b0*/  BAR.SYNC.DEFER_BLOCKING 0x0 ;  /* 0x0000000000007b1d */ /* 0x016fec0000010000 */
[----:B------:R-:W-:Y:S05]  /*05c0*/  @!P0 BRA `(.L_x_105) ;  /* 0x0000006000cc8947 */ /* 0x000fea0003800000 */
.L_x_106:
        /* <DEDUP_REMOVED lines=35> */
.L_x_109:
        /* <DEDUP_REMOVED lines=15> */
.L_x_108:
        /* <DEDUP_REMOVED lines=22> */
.L_x_111:
        /* <DEDUP_REMOVED lines=15> */
.L_x_110:
[----:B------:R-:W-:Y:S01]  /*0b40*/  SHF.R.S32.HI R3, RZ, 0x1f, R18 ;  /* 0x0000001fff037819 */ /* 0x000fe20000011412 */
[----:B------:R-:W-:-:S03]  /*0b50*/  UMOV UR4, 0xffffffff ;  /* 0xffffffff00047882 */ /* 0x000fc60000000000 */
[----:B------:R-:W-:-:S04]  /*0b60*/  LEA.HI R0, R3, R18, RZ, 0x7 ;  /* 0x0000001203007211 */ /* 0x000fc800078f38ff */
[----:B------:R-:W-:Y:S01]  /*0b70*/  SHF.R.S32.HI R13, RZ, 0x7, R0 ;  /* 0x00000007ff0d7819 */ /* 0x000fe20000011400 */
[----:B------:R-:W-:Y:S06]  /*0b80*/  BRA.DIV UR4, `(.L_x_112) ;  /* 0x0000008a04787947 */ /* 0x000fec000b800000 */
[----:B------:R1:W2:Y:S02]  /*0b90*/  SHFL.IDX PT, R14, R13, RZ, 0x1f ;  /* 0x00001fff0d0e7589 */ /* 0x0002a400000e0000 */
.L_x_199:
[----:B------:R-:W-:Y:S02]  /*0ba0*/  SHF.L.U32 R7, RZ, 0x1f, RZ ;  /* 0x0000001fff077819 */ /* 0x000fe400000006ff */
[----:B------:R-:W-:Y:S02]  /*0bb0*/  LEA.HI R5, R3, R18, RZ, 0x4 ;  /* 0x0000001203057211 */ /* 0x000fe400078f20ff */
[----:B------:R-:W3:Y:S01]  /*0bc0*/  SYNCS.PHASECHK.TRANS64.TRYWAIT P0, [R2+URZ+0x30c00], R7 ;  /* 0x030c0007020075a7 */ /* 0x000ee2000800017f */
[----:B--2---:R-:W-:Y:S02]  /*0bd0*/  LEA.HI R4, R14, R14, RZ, 0x1 ;  /* 0x0000000e0e047211 */ /* 0x004fe400078f08ff */
[----:B------:R-:W-:Y:S02]  /*0be0*/  SHF.R.S32.HI R6, RZ, 0x4, R5 ;  /* 0x00000004ff067819 */ /* 0x000fe40000011405 */
[----:B------:R-:W-:Y:S02]  /*0bf0*/  LOP3.LUT R11, R4, 0xffffe, RZ, 0xc0, !PT ;  /* 0x000ffffe040b7812 */ /* 0x000fe400078ec0ff */
[----:B------:R-:W-:-:S02]  /*0c00*/  LEA.HI R5, R5, R6, RZ, 0x1 ;  /* 0x0000000605057211 */ /* 0x000fc400078f08ff */
[----:B------:R-:W-:Y:S02]  /*0c10*/  IADD3 R11, R14, -R11, RZ ;  /* 0x8000000b0e0b7210 */ /* 0x000fe40007ffe0ff */
[----:B------:R-:W-:-:S05]  /*0c20*/  LOP3.LUT R5, R5, 0xfffffffe, RZ, 0xc0, !PT ;  /* 0xfffffffe05057812 */ /* 0x000fca00078ec0ff */
[----:B------:R-:W-:Y:S01]  /*0c30*/  IMAD.IADD R6, R6, 0x1, -R5 ;  /* 0x0000000106067824 */ /* 0x000fe200078e0a05 */
[----:B---3--:R-:W-:Y:S06]  /*0c40*/  @P0 BRA `(.L_x_113) ;  /* 0x0000000000080947 */ /* 0x008fec0003800000 */
[----:B------:R-:W2:Y:S02]  /*0c50*/  SYNCS.PHASECHK.TRANS64.TRYWAIT P0, [R2+URZ+0x30c00], R7 ;  /* 0x030c0007020075a7 */ /* 0x000ea4000800017f */
[----:B--2---:R-:W-:Y:S05]  /*0c60*/  @!P0 BRA `(.L_x_114) ;  /* 0x00000088005c8947 */ /* 0x004fea0003800000 */
.L_x_113:
        /* <DEDUP_REMOVED lines=37> */
[----:B--2---:R-:W-:Y:S01]  /*0ec0*/  IMAD.SHL.U32 R7, R18, 0x40, RZ ;  /* 0x0000004012077824 */ /* 0x004fe200078e00ff */
[----:B------:R-:W-:Y:S01]  /*0ed0*/  SHF.L.U32 R8, R5, 0x4, RZ ;  /* 0x0000000405087819 */ /* 0x000fe200000006ff */
[----:B------:R-:W-:Y:S01]  /*0ee0*/  VIADD R12, R12, 0x7f ;  /* 0x0000007f0c0c7836 */ /* 0x000fe20000000000 */
[-C--:B------:R-:W-:Y:S01]  /*0ef0*/  LEA.HI R9, R3, R18.reuse, RZ, 0x3 ;  /* 0x0000001203097211 */ /* 0x080fe200078f18ff */
[----:B------:R-:W2:Y:S01]  /*0f00*/  S2R R19, SR_CTAID.X ;  /* 0x0000000000137919 */ /* 0x000ea20000002500 */
[----:B------:R-:W-:Y:S01]  /*0f10*/  LOP3.LUT R7, R7, 0x1c0, RZ, 0xc0, !PT ;  /* 0x000001c007077812 */ /* 0x000fe200078ec0ff */
[----:B------:R-:W2:Y:S01]  /*0f20*/  LDC R24, c[0x0][0x290] ;  /* 0x0000a400ff187b82 */ /* 0x000ea20000000800 */
[----:B------:R-:W-:Y:S02]  /*0f30*/  LOP3.LUT R5, R0, 0xffffff80, RZ, 0xc0, !PT ;  /* 0xffffff8000057812 */ /* 0x000fe400078ec0ff */
[----:B------:R-:W-:Y:S02]  /*0f40*/  LOP3.LUT R10, R7, 0x30, R8, 0xf8, !PT ;  /* 0x00000030070a7812 */ /* 0x000fe400078ef808 */
[----:B------:R-:W-:Y:S01]  /*0f50*/  LEA.HI R8, R3, R18, RZ, 0x2 ;  /* 0x0000001203087211 */ /* 0x000fe200078f10ff */
[----:B------:R-:W-:Y:S01]  /*0f60*/  IMAD.IADD R0, R18, 0x1, -R5 ;  /* 0x0000000112007824 */ /* 0x000fe200078e0a05 */
[----:B------:R-:W-:-:S02]  /*0f70*/  LOP3.LUT R3, R4, 0xffffffe0, RZ, 0xc0, !PT ;  /* 0xffffffe004037812 */ /* 0x000fc400078ec0ff */
[----:B------:R-:W-:Y:S01]  /*0f80*/  LOP3.LUT R9, R10, 0x8, R9, 0xf8, !PT ;  /* 0x000000080a097812 */ /* 0x000fe200078ef809 */
[C---:B------:R-:W-:Y:S01]  /*0f90*/  IMAD R23, R13.reuse, 0x400, R0 ;  /* 0x000004000d177824 */ /* 0x040fe200078e0200 */
[----:B------:R-:W-:Y:S02]  /*0fa0*/  SHF.R.U32.HI R4, RZ, 0x3, R7 ;  /* 0x00000003ff047819 */ /* 0x000fe40000011607 */
[----:B------:R-:W-:Y:S02]  /*0fb0*/  IADD3 R3, R18, -R3, RZ ;  /* 0x8000000312037210 */ /* 0x000fe40007ffe0ff */
[----:B------:R-:W-:Y:S01]  /*0fc0*/  LOP3.LUT R5, R8, 0xfffffffc, RZ, 0xc0, !PT ;  /* 0xfffffffc08057812 */ /* 0x000fe200078ec0ff */
[----:B------:R-:W-:Y:S01]  /*0fd0*/  IMAD R8, R13, 0x10, R6 ;  /* 0x000000100d087824 */ /* 0x000fe200078e0206 */
[----:B------:R-:W-:Y:S02]  /*0fe0*/  LOP3.LUT R9, R9, R4, RZ, 0x3c, !PT ;  /* 0x0000000409097212 */ /* 0x000fe400078e3cff */
[----:B------:R-:W-:Y:S01]  /*0ff0*/  SHF.R.S32.HI R4, RZ, 0x1f, R3 ;  /* 0x0000001fff047819 */ /* 0x000fe20000011403 */
[----:B------:R-:W-:Y:S01]  /*1000*/  IMAD.IADD R10, R18, 0x1, -R5 ;  /* 0x00000001120a7824 */ /* 0x000fe200078e0a05 */
[----:B------:R-:W-:-:S02]  /*1010*/  LEA.HI R6, R13, R13, RZ, 0x1 ;  /* 0x0000000d0d067211 */ /* 0x000fc400078f08ff */
[CC--:B------:R-:W-:Y:S02]  /*1020*/  LEA.HI R5, R4.reuse, R3.reuse, RZ, 0x3 ;  /* 0x0000000304057211 */ /* 0x0c0fe400078f18ff */
[----:B------:R-:W-:Y:S02]  /*1030*/  LEA.HI R7, R4, R3, RZ, 0x2 ;  /* 0x0000000304077211 */ /* 0x000fe400078f10ff */
[----:B------:R-:W-:Y:S02]  /*1040*/  LEA R8, R8, R9, 0x9 ;  /* 0x0000000908087211 */ /* 0x000fe400078e48ff */
[----:B------:R-:W-:Y:S01]  /*1050*/  LOP3.LUT R4, R6, 0xfffffffe, RZ, 0xc0, !PT ;  /* 0xfffffffe06047812 */ /* 0x000fe200078ec0ff */
[----:B--2---:R-:W-:Y:S01]  /*1060*/  IMAD R19, R19, -0x80, R24 ;  /* 0xffffff8013137824 */ /* 0x004fe200078e0218 */
[----:B------:R-:W-:Y:S01]  /*1070*/  SHF.R.S32.HI R3, RZ, 0x1f, R0 ;  /* 0x0000001fff037819 */ /* 0x000fe20000011400 */
[----:B------:R2:W-:Y:S01]  /*1080*/  STL [R1+0x4], R8 ;  /* 0x0000040801007387 */ /* 0x0005e20000100800 */
[----:B------:R-:W-:Y:S01]  /*1090*/  SHF.R.S32.HI R6, RZ, 0x3, R5 ;  /* 0x00000003ff067819 */ /* 0x000fe20000011405 */
[----:B------:R-:W-:Y:S01]  /*10a0*/  IMAD.IADD R20, R13, 0x1, -R4 ;  /* 0x000000010d147824 */ /* 0x000fe200078e0a04 */
[----:B------:R-:W-:-:S02]  /*10b0*/  LEA.HI R4, R3, R0, RZ, 0x2 ;  /* 0x0000000003047211 */ /* 0x000fc400078f10ff */
[----:B------:R-:W-:Y:S02]  /*10c0*/  SHF.R.S32.HI R15, RZ, 0x1f, R12 ;  /* 0x0000001fff0f7819 */ /* 0x000fe4000001140c */
[----:B------:R-:W-:Y:S02]  /*10d0*/  SHF.R.S32.HI R5, RZ, 0x1f, R5 ;  /* 0x0000001fff057819 */ /* 0x000fe40000011405 */
[----:B------:R-:W-:Y:S02]  /*10e0*/  LOP3.LUT R9, R4, 0x7ffffffc, RZ, 0xc0, !PT ;  /* 0x7ffffffc04097812 */ /* 0x000fe400078ec0ff */
[----:B--2---:R-:W-:Y:S02]  /*10f0*/  SHF.R.S32.HI R8, RZ, 0x2, R7 ;  /* 0x00000002ff087819 */ /* 0x004fe40000011407 */
[----:B------:R-:W-:Y:S02]  /*1100*/  LEA.HI R22, R15, R12, RZ, 0x7 ;  /* 0x0000000c0f167211 */ /* 0x000fe400078f38ff */
[----:B------:R-:W-:Y:S01]  /*1110*/  LEA.HI R7, R7, R8, RZ, 0x1 ;  /* 0x0000000807077211 */ /* 0x000fe200078f08ff */
[----:B------:R-:W-:Y:S01]  /*1120*/  VIADD R14, R8, 0x18 ;  /* 0x00000018080e7836 */ /* 0x000fe20000000000 */
[----:B------:R-:W-:-:S02]  /*1130*/  LEA.HI R5, R5, R6, RZ, 0x4 ;  /* 0x0000000605057211 */ /* 0x000fc400078f20ff */
[----:B------:R-:W-:Y:S02]  /*1140*/  LOP3.LUT R7, R7, 0xfffffffe, RZ, 0xc0, !PT ;  /* 0xfffffffe07077812 */ /* 0x000fe400078ec0ff */
[----:B-1----:R-:W-:Y:S02]  /*1150*/  LEA.HI R13, R3, R0, RZ, 0x5 ;  /* 0x00000000030d7211 */ /* 0x002fe400078f28ff */
[----:B------:R-:W-:Y:S01]  /*1160*/  IADD3 R9, R0, -R9, RZ ;  /* 0x8000000900097210 */ /* 0x000fe20007ffe0ff */
[C---:B------:R-:W-:Y:S01]  /*1170*/  VIADD R0, R8.reuse, 0x8 ;  /* 0x0000000808007836 */ /* 0x040fe20000000000 */
[C---:B------:R-:W-:Y:S01]  /*1180*/  IADD3 R12, R8.reuse, 0x10, RZ ;  /* 0x00000010080c7810 */ /* 0x040fe20007ffe0ff */
[----:B------:R-:W-:Y:S01]  /*1190*/  IMAD.IADD R7, R8, 0x1, -R7 ;  /* 0x0000000108077824 */ /* 0x000fe200078e0a07 */
[----:B------:R-:W-:Y:S02]  /*11a0*/  LOP3.LUT R5, R5, 0x1ffffff0, RZ, 0xc0, !PT ;  /* 0x1ffffff005057812 */ /* 0x000fe400078ec0ff */
[----:B------:R-:W-:-:S02]  /*11b0*/  LEA.HI R8, R12, R12, RZ, 0x1 ;  /* 0x0000000c0c087211 */ /* 0x000fc400078f08ff */
[----:B------:R-:W-:Y:S01]  /*11c0*/  LEA.HI R17, R14, R14, RZ, 0x1 ;  /* 0x0000000e0e117211 */ /* 0x000fe200078f08ff */
[----:B------:R-:W-:Y:S01]  /*11d0*/  IMAD.IADD R6, R6, 0x1, -R5 ;  /* 0x0000000106067824 */ /* 0x000fe200078e0a05 */
[----:B------:R-:W-:Y:S02]  /*11e0*/  LEA.HI R3, R0, R0, RZ, 0x1 ;  /* 0x0000000000037211 */ /* 0x000fe400078f08ff */
[----:B------:R-:W-:Y:S02]  /*11f0*/  SHF.R.S32.HI R18, RZ, 0x5, R13 ;  /* 0x00000005ff127819 */ /* 0x000fe4000001140d */
[----:B------:R-:W-:Y:S02]  /*1200*/  LOP3.LUT R13, R8, 0xfffffffe, RZ, 0xc0, !PT ;  /* 0xfffffffe080d7812 */ /* 0x000fe400078ec0ff */
[----:B------:R-:W-:Y:S01]  /*1210*/  LOP3.LUT R15, R17, 0xfffffffe, RZ, 0xc0, !PT ;  /* 0xfffffffe110f7812 */ /* 0x000fe200078ec0ff */
[----:B------:R-:W-:Y:S01]  /*1220*/  IMAD R21, R18, -0x10, R19 ;  /* 0xfffffff012157824 */ /* 0x000fe200078e0213 */
[----:B------:R-:W-:Y:S01]  /*1230*/  LOP3.LUT R5, R3, 0xfffffffe, RZ, 0xc0, !PT ;  /* 0xfffffffe03057812 */ /* 0x000fe200078ec0ff */
[----:B------:R-:W-:Y:S01]  /*1240*/  IMAD.IADD R13, R12, 0x1, -R13 ;  /* 0x000000010c0d7824 */ /* 0x000fe200078e0a0d */
[----:B------:R-:W-:Y:S01]  /*1250*/  SHF.R.S32.HI R12, RZ, 0x1, R8 ;  /* 0x00000001ff0c7819 */ /* 0x000fe20000011408 */
[----:B------:R-:W-:Y:S01]  /*1260*/  IMAD.IADD R14, R14, 0x1, -R15 ;  /* 0x000000010e0e7824 */ /* 0x000fe200078e0a0f */
[----:B------:R-:W-:-:S02]  /*1270*/  IADD3 R5, R0, -R5, RZ ;  /* 0x8000000500057210 */ /* 0x000fc40007ffe0ff */
[--C-:B------:R-:W-:Y:S02]  /*1280*/  SHF.R.S32.HI R0, RZ, 0x1, R3.reuse ;  /* 0x00000001ff007819 */ /* 0x100fe40000011403 */
[----:B------:R-:W-:Y:S02]  /*1290*/  SHF.R.S32.HI R15, RZ, 0x1f, R8 ;  /* 0x0000001fff0f7819 */ /* 0x000fe40000011408 */
[----:B------:R-:W-:Y:S02]  /*12a0*/  SHF.R.S32.HI R3, RZ, 0x1f, R3 ;  /* 0x0000001fff037819 */ /* 0x000fe40000011403 */
[--C-:B------:R-:W-:Y:S02]  /*12b0*/  SHF.R.S32.HI R8, RZ, 0x1, R17.reuse ;  /* 0x00000001ff087819 */ /* 0x100fe40000011411 */
[----:B------:R-:W-:Y:S02]  /*12c0*/  SHF.R.S32.HI R17, RZ, 0x1f, R17 ;  /* 0x0000001fff117819 */ /* 0x000fe40000011411 */
[----:B------:R-:W-:-:S02]  /*12d0*/  LEA.HI R3, R3, R0, RZ, 0x4 ;  /* 0x0000000003037211 */ /* 0x000fc400078f20ff */
[----:B------:R-:W-:Y:S02]  /*12e0*/  LEA.HI R15, R15, R12, RZ, 0x4 ;  /* 0x0000000c0f0f7211 */ /* 0x000fe400078f20ff */
[----:B------:R-:W-:Y:S02]  /*12f0*/  LEA.HI R17, R17, R8, RZ, 0x4 ;  /* 0x0000000811117211 */ /* 0x000fe400078f20ff */
[----:B------:R-:W-:Y:S02]  /*1300*/  LOP3.LUT R3, R3, 0x1ffffff0, RZ, 0xc0, !PT ;  /* 0x1ffffff003037812 */ /* 0x000fe400078ec0ff */
[----:B------:R-:W-:Y:S02]  /*1310*/  LOP3.LUT R15, R15, 0x1ffffff0, RZ, 0xc0, !PT ;  /* 0x1ffffff00f0f7812 */ /* 0x000fe400078ec0ff */
[----:B------:R-:W-:Y:S02]  /*1320*/  LOP3.LUT R17, R17, 0x1ffffff0, RZ, 0xc0, !PT ;  /* 0x1ffffff011117812 */ /* 0x000fe400078ec0ff */
[----:B------:R-:W-:Y:S01]  /*1330*/  IADD3 R0, R0, -R3, RZ ;  /* 0x8000000300007210 */ /* 0x000fe20007ffe0ff */
[----:B------:R-:W-:Y:S01]  /*1340*/  IMAD.IADD R12, R12, 0x1, -R15 ;  /* 0x000000010c0c7824 */ /* 0x000fe200078e0a0f */
[--C-:B------:R-:W-:Y:S01]  /*1350*/  SHF.R.S32.HI R18, RZ, 0x2, R4.reuse ;  /* 0x00000002ff127819 */ /* 0x100fe20000011404 */
[----:B------:R-:W-:Y:S01]  /*1360*/  IMAD.IADD R17, R8, 0x1, -R17 ;  /* 0x0000000108117824 */ /* 0x000fe200078e0a11 */
[----:B------:R-:W-:Y:S01]  /*1370*/  SHF.R.S32.HI R19, RZ, 0x1f, R4 ;  /* 0x0000001fff137819 */ /* 0x000fe20000011404 */
[----:B------:R-:W-:Y:S01]  /*1380*/  IMAD R4, R0, 0x8, R5 ;  /* 0x0000000800047824 */ /* 0x000fe200078e0205 */
[----:B------:R-:W-:Y:S01]  /*1390*/  LEA R6, R6, R7, 0x3 ;  /* 0x0000000706067211 */ /* 0x000fe200078e18ff */
[----:B------:R-:W-:Y:S01]  /*13a0*/  IMAD R3, R12, 0x8, R13 ;  /* 0x000000080c037824 */ /* 0x000fe200078e020d */
[----:B------:R-:W-:-:S02]  /*13b0*/  LEA R0, R17, R14, 0x3 ;  /* 0x0000000e11007211 */ /* 0x000fc400078e18ff */
[----:B------:R-:W-:Y:S01]  /*13c0*/  LEA.HI R19, R19, R18, RZ, 0x3 ;  /* 0x0000001213137211 */ /* 0x000fe200078f18ff */
[----:B------:R1:W-:Y:S01]  /*13d0*/  STL [R1+0x14], R6 ;  /* 0x0000140601007387 */ /* 0x0003e20000100800 */
[----:B------:R-:W-:Y:S02]  /*13e0*/  LOP3.LUT R7, R16, 0x1, RZ, 0xfc, !PT ;  /* 0x0000000110077812 */ /* 0x000fe400078efcff */
[----:B------:R-:W-:Y:S01]  /*13f0*/  LOP3.LUT R19, R19, 0xfffffff8, RZ, 0xc0, !PT ;  /* 0xfffffff813137812 */ /* 0x000fe200078ec0ff */
[----:B------:R2:W-:Y:S01]  /*1400*/  STL [R1+0x10], R4 ;  /* 0x0000100401007387 */ /* 0x0005e20000100800 */
[----:B------:R-:W-:Y:S02]  /*1410*/  MOV R199, RZ ;  /* 0x000000ff00c77202 */ /* 0x000fe40000000f00 */
[----:B------:R-:W-:Y:S01]  /*1420*/  IADD3 R19, R21, R19, -R18 ;  /* 0x0000001315137210 */ /* 0x000fe20007ffe812 */
[----:B------:R3:W-:Y:S01]  /*1430*/  STL [R1+0xc], R3 ;  /* 0x00000c0301007387 */ /* 0x0007e20000100800 */
[----:B-1----:R-:W-:-:S03]  /*1440*/  IMAD.MOV.U32 R6, RZ, RZ, RZ ;  /* 0x000000ffff067224 */ /* 0x002fc600078e00ff */
[----:B------:R1:W-:Y:S01]  /*1450*/  STL [R1+0x8], R0 ;  /* 0x0000080001007387 */ /* 0x0003e20000100800 */
[----:B------:R-:W-:Y:S01]  /*1460*/  IMAD R8, R20, -0x40, R19 ;  /* 0xffffffc014087824 */ /* 0x000fe200078e0213 */
[----:B--2---:R-:W-:Y:S01]  /*1470*/  CS2R R4, SRZ ;  /* 0x0000000000047805 */ /* 0x004fe2000001ff00 */
[----:B---3--:R-:W-:Y:S01]  /*1480*/  IMAD.SHL.U32 R3, R23, 0x4, RZ ;  /* 0x0000000417037824 */ /* 0x008fe200078e00ff */
[----:B-1----:R-:W-:-:S03]  /*1490*/  SHF.R.S32.HI R0, RZ, 0x7, R22 ;  /* 0x00000007ff007819 */ /* 0x002fc60000011416 */
[----:B------:R-:W-:Y:S02]  /*14a0*/  IMAD R3, R3, 0x4, R2 ;  /* 0x0000000403037824 */ /* 0x000fe400078e0202 */
[----:B------:R1:W-:Y:S05]  /*14b0*/  STL [R1], R0 ;  /* 0x0000000001007387 */ /* 0x0003ea0000100800 */
.L_x_126:
[----:B------:R-:W-:Y:S01]  /*14c0*/  ISETP.NE.AND P0, PT, R7, 0x3, PT ;  /* 0x000000030700780c */ /* 0x000fe20003f05270 */
[----:B------:R-:W-:-:S12]  /*14d0*/  YIELD ;  /* 0x0000000000007946 */ /* 0x000fd80003800000 */
[----:B------:R-:W-:Y:S05]  /*14e0*/  @!P0 BRA `(.L_x_116) ;  /* 0x0000000000048947 */ /* 0x000fea0003800000 */
[----:B------:R-:W-:Y:S01]  /*14f0*/  BPT.TRAP 0x1 ;  /* 0x000000040000795c */ /* 0x000fe20000300000 */
.L_x_116:
[----:B------:R-:W-:Y:S01]  /*1500*/  IMAD R21, R4, 0x8, R2 ;  /* 0x0000000804157824 */ /* 0x000fe200078e0202 */
[----:B------:R-:W-:-:S04]  /*1510*/  SHF.L.U32 R20, R5, 0x1f, RZ ;  /* 0x0000001f05147819 */ /* 0x000fc800000006ff */
[----:B------:R2:W3:Y:S01]  /*1520*/  SYNCS.PHASECHK.TRANS64.TRYWAIT P1, [R21+URZ+0x30c10], R20 ;  /* 0x030c1014150075a7 */ /* 0x0004e2000802017f */
[----:B------:R-:W-:Y:S05]  /*1530*/  @!P0 BRA `(.L_x_117) ;  /* 0x0000000000048947 */ /* 0x000fea0003800000 */
[----:B------:R-:W-:Y:S01]  /*1540*/  BPT.TRAP 0x1 ;  /* 0x000000040000795c */ /* 0x000fe20000300000 */
.L_x_117:
[----:B-1----:R-:W-:-:S04]  /*1550*/  IADD3 R0, R2, 0x10000, RZ ;  /* 0x0001000002007810 */ /* 0x002fc80007ffe0ff */
[----:B------:R-:W-:-:S04]  /*1560*/  SHF.R.U32.HI R0, RZ, 0x4, R0 ;  /* 0x00000004ff007819 */ /* 0x000fc80000011600 */
[----:B------:R-:W-:Y:S01]  /*1570*/  LOP3.LUT R0, R0, 0x3fff, RZ, 0xc0, !PT ;  /* 0x00003fff00007812 */ /* 0x000fe200078ec0ff */
[----:B---3--:R-:W-:Y:S06]  /*1580*/  @P1 BRA `(.L_x_118) ;  /* 0x0000000000081947 */ /* 0x008fec0003800000 */
[----:B------:R-:W1:Y:S02]  /*1590*/  SYNCS.PHASECHK.TRANS64.TRYWAIT P1, [R21+URZ+0x30c10], R20 ;  /* 0x030c1014150075a7 */ /* 0x000e64000802017f */
[----:B-1----:R-:W-:Y:S05]  /*15a0*/  @!P1 BRA `(.L_x_119) ;  /* 0x0000008000209947 */ /* 0x002fea0003800000 */
.L_x_118:
        /* <DEDUP_REMOVED lines=64> */
.L_x_120:
[----:B------:R1:W1:Y:S01]  /*19b0*/  SYNCS.PHASECHK.TRANS64.TRYWAIT P1, [R21+URZ+0x30c30], R20 ;  /* 0x030c3014150075a7 */ /* 0x000262000802017f */
[----:B------:R-:W-:Y:S05]  /*19c0*/  @!P0 BRA `(.L_x_121) ;  /* 0x0000000000048947 */ /* 0x000fea0003800000 */
[----:B------:R-:W-:Y:S01]  /*19d0*/  BPT.TRAP 0x1 ;  /* 0x000000040000795c */ /* 0x000fe20000300000 */
.L_x_121:
[----:B-1----:R-:W-:Y:S05]  /*19e0*/  @P1 BRA `(.L_x_122) ;  /* 0x0000000000081947 */ /* 0x002fea0003800000 */
[----:B------:R-:W1:Y:S02]  /*19f0*/  SYNCS.PHASECHK.TRANS64.TRYWAIT P1, [R21+URZ+0x30c30], R20 ;  /* 0x030c3014150075a7 */ /* 0x000e64000802017f */
[----:B-1----:R-:W-:Y:S05]  /*1a00*/  @!P1 BRA `(.L_x_123) ;  /* 0x0000007c001c9947 */ /* 0x002fea0003800000 */
.L_x_122:
        /* <DEDUP_REMOVED lines=35> */
[----:B------:R-:W-:Y:S01]  /*1c40*/  FMUL.FTZ R106, R106, UR10 ;  /* 0x0000000a6a6a7c20 */ /* 0x000fe20008410000 */
[----:B------:R-:W-:Y:S01]  /*1c50*/  HGMMA.64x128x16.F32 R24, gdesc[UR4], RZ, !UPT, gsb0 ;  /* 0x01e00000041879f0 */ /* 0x000fe2000c0008ff */
[----:B------:R-:W-:Y:S01]  /*1c60*/  UIADD3 UR6, UR8, 0x2, URZ ;  /* 0x0000000208067890 */ /* 0x000fe2000fffe03f */
[----:B------:R-:W-:Y:S01]  /*1c70*/  STL [R1+0xa8], R198 ;  /* 0x0000a8c601007387 */ /* 0x000fe20000100800 */
[----:B------:R-:W-:Y:S01]  /*1c80*/  UIADD3 UR4, UR9, 0x2, URZ ;  /* 0x0000000209047890 */ /* 0x000fe2000fffe03f */
[----:B-1----:R-:W-:Y:S01]  /*1c90*/  MUFU.TANH R11, R92 ;  /* 0x0000005c000b7308 */ /* 0x002fe20000002400 */
[----:B------:R-:W-:Y:S01]  /*1ca0*/  UMOV UR7, 0x40000040 ;  /* 0x4000004000077882 */ /* 0x000fe20000000000 */
[----:B------:R-:W-:Y:S01]  /*1cb0*/  UMOV UR5, 0x40000040 ;  /* 0x4000004000057882 */ /* 0x000fe20000000000 */
[----:B------:R-:W-:Y:S01]  /*1cc0*/  STL [R1+0xa4], R197 ;  /* 0x0000a4c501007387 */ /* 0x000fe20000100800 */
[----:B------:R-:W-:Y:S01]  /*1cd0*/  FMUL.FTZ R109, R109, UR10 ;  /* 0x0000000a6d6d7c20 */ /* 0x000fe20008410000 */
[----:B------:R-:W-:Y:S01]  /*1ce0*/  FMUL.FTZ R236, R89, UR10 ;  /* 0x0000000a59ec7c20 */ /* 0x000fe20008410000 */
[----:B------:R-:W-:Y:S01]  /*1cf0*/  FMUL.FTZ R232, R88, UR10 ;  /* 0x0000000a58e87c20 */ /* 0x000fe20008410000 */
[----:B------:R-:W-:Y:S01]  /*1d00*/  STL [R1+0xa0], R196 ;  /* 0x0000a0c401007387 */ /* 0x000fe20000100800 */
[----:B------:R-:W1:Y:S01]  /*1d10*/  MUFU.TANH R17, R17 ;  /* 0x0000001100117308 */ /* 0x000e620000002400 */
[----:B------:R-:W-:Y:S01]  /*1d20*/  FMUL.FTZ R108, R108, UR10 ;  /* 0x0000000a6c6c7c20 */ /* 0x000fe20008410000 */
[C---:B------:R-:W-:Y:S01]  /*1d30*/  ISETP.GT.AND P2, PT, R8.reuse, RZ, PT ;  /* 0x000000ff0800720c */ /* 0x040fe20003f44270 */
[----:B------:R-:W-:Y:S01]  /*1d40*/  STL [R1+0x9c], R195 ;  /* 0x00009cc301007387 */ /* 0x000fe20000100800 */
[----:B------:R-:W-:Y:S01]  /*1d50*/  ISETP.GT.AND P1, PT, R8, 0x8, PT ;  /* 0x000000080800780c */ /* 0x000fe20003f24270 */
[----:B------:R-:W-:Y:S01]  /*1d60*/  FMUL.FTZ R235, R90, UR10 ;  /* 0x0000000a5aeb7c20 */ /* 0x000fe20008410000 */
[----:B------:R-:W-:Y:S01]  /*1d70*/  FMUL.FTZ R231, R91, UR10 ;  /* 0x0000000a5be77c20 */ /* 0x000fe20008410000 */
[----:B------:R-:W-:Y:S01]  /*1d80*/  STL [R1+0x98], R194 ;  /* 0x000098c201007387 */ /* 0x000fe20000100800 */
[----:B------:R-:W2:Y:S01]  /*1d90*/  MUFU.TANH R19, R19 ;  /* 0x0000001300137308 */ /* 0x000ea20000002400 */
[----:B------:R-:W-:Y:S01]  /*1da0*/  FMUL.FTZ R101, R101, UR10 ;  /* 0x0000000a65657c20 */ /* 0x000fe20008410000 */
[----:B------:R-:W-:Y:S01]  /*1db0*/  FMUL.FTZ R113, R113, UR10 ;  /* 0x0000000a71717c20 */ /* 0x000fe20008410000 */
[----:B------:R-:W-:Y:S01]  /*1dc0*/  STL [R1+0x94], R193 ;  /* 0x000094c101007387 */ /* 0x000fe20000100800 */
[----:B------:R-:W-:Y:S01]  /*1dd0*/  ULDC UR11, c[0x0][0x744] ;  /* 0x0001d100000b7ab9 */ /* 0x000fe20000000800 */
[----:B------:R-:W-:Y:S01]  /*1de0*/  FMUL.FTZ R110, R110, UR10 ;  /* 0x0000000a6e6e7c20 */ /* 0x000fe20008410000 */
[----:B------:R-:W-:Y:S01]  /*1df0*/  FMUL.FTZ R114, R114, UR10 ;  /* 0x0000000a72727c20 */ /* 0x000fe20008410000 */
[----:B------:R-:W-:Y:S01]  /*1e00*/  STL [R1+0x90], R192 ;  /* 0x000090c001007387 */ /* 0x000fe20000100800 */
[----:B------:R-:W3:Y:S01]  /*1e10*/  MUFU.TANH R18, R18 ;  /* 0x0000001200127308 */ /* 0x000ee20000002400 */
[----:B-1----:R-:W-:Y:S01]  /*1e20*/  FSEL R90, R17, -INF , P2 ;  /* 0xff800000115a7808 */ /* 0x002fe20001000000 */
[----:B------:R-:W-:Y:S01]  /*1e30*/  FMUL.FTZ R102, R102, UR10 ;  /* 0x0000000a66667c20 */ /* 0x000fe20008410000 */
[----:B------:R-:W-:Y:S01]  /*1e40*/  STL [R1+0x8c], R191 ;  /* 0x00008cbf01007387 */ /* 0x000fe20000100800 */
[----:B------:R-:W-:Y:S01]  /*1e50*/  FMUL.FTZ R107, R107, UR10 ;  /* 0x0000000a6b6b7c20 */ /* 0x000fe20008410000 */
[----:B------:R-:W-:Y:S01]  /*1e60*/  FMUL.FTZ R234, R94, UR10 ;  /* 0x0000000a5eea7c20 */ /* 0x000fe20008410000 */
[----:B------:R-:W-:Y:S01]  /*1e70*/  FMUL.FTZ R112, R112, UR10 ;  /* 0x0000000a70707c20 */ /* 0x000fe20008410000 */
[----:B------:R-:W-:Y:S01]  /*1e80*/  STL [R1+0x88], R190 ;  /* 0x000088be01007387 */ /* 0x000fe20000100800 */
[----:B------:R-:W1:Y:S01]  /*1e90*/  MUFU.TANH R20, R20 ;  /* 0x0000001400147308 */ /* 0x000e620000002400 */
[----:B--2---:R-:W-:Y:S01]  /*1ea0*/  FSEL R91, R19, -INF , P1 ;  /* 0xff800000135b7808 */ /* 0x004fe20000800000 */
[----:B------:R-:W-:Y:S01]  /*1eb0*/  FMUL.FTZ R116, R116, UR10 ;  /* 0x0000000a74747c20 */ /* 0x000fe20008410000 */
[----:B------:R2:W-:Y:S01]  /*1ec0*/  STL [R1+0x84], R189 ;  /* 0x000084bd01007387 */ /* 0x0005e20000100800 */
[----:B------:R-:W-:Y:S01]  /*1ed0*/  FMUL.FTZ R93, R93, UR10 ;  /* 0x0000000a5d5d7c20 */ /* 0x000fe20008410000 */
[----:B------:R-:W-:Y:S01]  /*1ee0*/  FMUL.FTZ R237, R97, UR10 ;  /* 0x0000000a61ed7c20 */ /* 0x000fe20008410000 */
[----:B------:R-:W-:Y:S01]  /*1ef0*/  FMUL.FTZ R103, R103, UR10 ;  /* 0x0000000a67677c20 */ /* 0x000fe20008410000 */
[----:B------:R-:W4:Y:S01]  /*1f00*/  SHFL.IDX PT, R92, R202, R10, 0x1f ;  /* 0x00001f0aca5c7589 */ /* 0x000f2200000e0000 */
[----:B------:R-:W1:Y:S01]  /*1f10*/  MUFU.TANH R21, R21 ;  /* 0x0000001500157308 */ /* 0x000e620000002400 */
[----:B------:R-:W-:Y:S01]  /*1f20*/  FMUL.FTZ R111, R111, UR10 ;  /* 0x0000000a6f6f7c20 */ /* 0x000fe20008410000 */
[----:B------:R-:W-:Y:S01]  /*1f30*/  FMUL.FTZ R118, R118, UR10 ;  /* 0x0000000a76767c20 */ /* 0x000fe20008410000 */
[----:B------:R-:W-:Y:S01]  /*1f40*/  STL [R1+0x80], R188 ;  /* 0x000080bc01007387 */ /* 0x000fe20000100800 */
[----:B------:R-:W-:Y:S01]  /*1f50*/  FMUL.FTZ R95, R95, UR10 ;  /* 0x0000000a5f5f7c20 */ /* 0x000fe20008410000 */
[----:B------:R-:W-:Y:S01]  /*1f60*/  FMUL.FTZ R129, R129, UR10 ;  /* 0x0000000a81817c20 */ /* 0x000fe20008410000 */
[----:B------:R-:W-:Y:S01]  /*1f70*/  FMUL.FTZ R217, R135, UR10 ;  /* 0x0000000a87d97c20 */ /* 0x000fe20008410000 */
[----:B------:R3:W-:Y:S01]  /*1f80*/  STL [R1+0x7c], R187 ;  /* 0x00007cbb01007387 */ /* 0x0007e20000100800 */
[----:B--2---:R2:W-:Y:S01]  /*1f90*/  MUFU.TANH R189, R106 ;  /* 0x0000006a00bd7308 */ /* 0x0045e20000002400 */
[----:B------:R-:W-:Y:S01]  /*1fa0*/  FMUL.FTZ R126, R126, UR10 ;  /* 0x0000000a7e7e7c20 */ /* 0x000fe20008410000 */
[----:B------:R-:W-:Y:S01]  /*1fb0*/  FMUL.FTZ R96, R96, UR10 ;  /* 0x0000000a60607c20 */ /* 0x000fe20008410000 */
[----:B------:R-:W-:Y:S01]  /*1fc0*/  STL [R1+0x78], R186 ;  /* 0x000078ba01007387 */ /* 0x000fe20000100800 */
[----:B------:R-:W-:Y:S01]  /*1fd0*/  FMUL.FTZ R99, R99, UR10 ;  /* 0x0000000a63637c20 */ /* 0x000fe20008410000 */
[----:B------:R-:W-:Y:S01]  /*1fe0*/  FMUL.FTZ R105, R105, UR10 ;  /* 0x0000000a69697c20 */ /* 0x000fe20008410000 */
[----:B------:R-:W-:Y:S01]  /*1ff0*/  FMUL.FTZ R122, R122, UR10 ;  /* 0x0000000a7a7a7c20 */ /* 0x000fe20008410000 */
[----:B------:R1:W-:Y:S01]  /*2000*/  STL [R1+0x74], R185 ;  /* 0x000074b901007387 */ /* 0x0003e20000100800 */
[----:B------:R-:W1:Y:S01]  /*2010*/  MUFU.TANH R200, R200 ;  /* 0x000000c800c87308 */ /* 0x000e620000002400 */
[----:B--2---:R-:W-:-:S02]  /*2020*/  VIADD R106, R10, 0x4 ;  /* 0x000000040a6a7836 */ /* 0x004fc40000000000 */
[----:B------:R-:W-:Y:S01]  /*2030*/  FMUL.FTZ R100, R100, UR10 ;  /* 0x0000000a64647c20 */ /* 0x000fe20008410000 */
[----:B------:R-:W-:Y:S01]  /*2040*/  STL [R1+0x70], R184 ;  /* 0x000070b801007387 */ /* 0x000fe20000100800 */
[----:B------:R-:W-:Y:S01]  /*2050*/  FMUL.FTZ R233, R98, UR10 ;  /* 0x0000000a62e97c20 */ /* 0x000fe20008410000 */
[----:B------:R-:W-:Y:S01]  /*2060*/  FMUL.FTZ R128, R128, UR10 ;  /* 0x0000000a80807c20 */ /* 0x000fe20008410000 */
[----:B------:R-:W-:Y:S01]  /*2070*/  FMUL.FTZ R132, R132, UR10 ;  /* 0x0000000a84847c20 */ /* 0x000fe20008410000 */
[----:B------:R-:W2:Y:S01]  /*2080*/  SHFL.IDX PT, R89, R202, R106, 0x1f ;  /* 0x00001f6aca597589 */ /* 0x000ea200000e0000 */
[----:B---3--:R3:W-:Y:S01]  /*2090*/  MUFU.TANH R187, R108 ;  /* 0x0000006c00bb7308 */ /* 0x0087e20000002400 */
[----:B----4-:R-:W-:Y:S01]  /*20a0*/  FFMA.FTZ R91, R91, UR11, -R92 ;  /* 0x0000000b5b5b7c23 */ /* 0x010fe2000801085c */
[----:B------:R-:W-:Y:S01]  /*20b0*/  FMUL.FTZ R104, R104, UR10 ;  /* 0x0000000a68687c20 */ /* 0x000fe20008410000 */
[----:B------:R-:W-:Y:S01]  /*20c0*/  STL [R1+0x6c], R183 ;  /* 0x00006cb701007387 */ /* 0x000fe20000100800 */
[----:B------:R-:W-:Y:S01]  /*20d0*/  FMUL.FTZ R117, R117, UR10 ;  /* 0x0000000a75757c20 */ /* 0x000fe20008410000 */
[----:B------:R-:W-:Y:S01]  /*20e0*/  FMUL.FTZ R119, R119, UR10 ;  /* 0x0000000a77777c20 */ /* 0x000fe20008410000 */
[----:B------:R-:W-:Y:S01]  /*20f0*/  FMUL.FTZ R131, R131, UR10 ;  /* 0x0000000a83837c20 */ /* 0x000fe20008410000 */
[----:B------:R-:W-:Y:S01]  /*2100*/  STL [R1+0x68], R182 ;  /* 0x000068b601007387 */ /* 0x000fe20000100800 */
[----:B-1----:R1:W-:Y:S01]  /*2110*/  MUFU.TANH R185, R109 ;  /* 0x0000006d00b97308 */ /* 0x0023e20000002400 */
[----:B---3--:R-:W-:Y:S01]  /*2120*/  IADD3 R108, R10, 0xc, RZ ;  /* 0x0000000c0a6c7810 */ /* 0x008fe20007ffe0ff */
[----:B------:R-:W-:Y:S01]  /*2130*/  FMUL.FTZ R121, R121, UR10 ;  /* 0x0000000a79797c20 */ /* 0x000fe20008410000 */
[----:B------:R3:W-:Y:S01]  /*2140*/  STL [R1+0x64], R181 ;  /* 0x000064b501007387 */ /* 0x0007e20000100800 */
[----:B------:R-:W-:Y:S01]  /*2150*/  FMUL.FTZ R127, R127, UR10 ;  /* 0x0000000a7f7f7c20 */ /* 0x000fe20008410000 */
[----:B------:R-:W-:Y:S01]  /*2160*/  FMUL.FTZ R115, R115, UR10 ;  /* 0x0000000a73737c20 */ /* 0x000fe20008410000 */
[----:B------:R-:W-:Y:S01]  /*2170*/  LEA R203, R4, R203, 0xa ;  /* 0x000000cb04cb7211 */ /* 0x000fe200078e50ff */
[----:B------:R-:W-:Y:S01]  /*2180*/  STL [R1+0x60], R180 ;  /* 0x000060b401007387 */ /* 0x000fe20000100800 */
[----:B------:R4:W-:Y:S01]  /*2190*/  MUFU.TANH R194, R101 ;  /* 0x0000006500c27308 */ /* 0x0009e20000002400 */
[----:B-1----:R-:W-:-:S02]  /*21a0*/  VIADD R109, R10, 0x8 ;  /* 0x000000080a6d7836 */ /* 0x002fc40000000000 */
[----:B------:R-:W-:Y:S01]  /*21b0*/  FMUL.FTZ R130, R130, UR10 ;  /* 0x0000000a82827c20 */ /* 0x000fe20008410000 */
[----:B------:R-:W-:Y:S01]  /*21c0*/  STL [R1+0x5c], R179 ;  /* 0x00005cb301007387 */ /* 0x000fe20000100800 */
[----:B------:R-:W-:Y:S01]  /*21d0*/  FMUL.FTZ R120, R120, UR10 ;  /* 0x0000000a78787c20 */ /* 0x000fe20008410000 */
[----:B------:R-:W-:Y:S01]  /*21e0*/  FMUL.FTZ R123, R123, UR10 ;  /* 0x0000000a7b7b7c20 */ /* 0x000fe20008410000 */
[----:B------:R-:W-:Y:S01]  /*21f0*/  FMUL.FTZ R124, R124, UR10 ;  /* 0x0000000a7c7c7c20 */ /* 0x000fe20008410000 */
[----:B------:R-:W1:Y:S01]  /*2200*/  SHFL.IDX PT, R88, R202, R109, 0x1f ;  /* 0x00001f6dca587589 */ /* 0x000e6200000e0000 */
[----:B---3--:R3:W-:Y:S01]  /*2210*/  MUFU.TANH R181, R113 ;  /* 0x0000007100b57308 */ /* 0x0087e20000002400 */
[----:B------:R-:W-:Y:S01]  /*2220*/  FMUL.FTZ R125, R125, UR10 ;  /* 0x0000000a7d7d7c20 */ /* 0x000fe20008410000 */
[----:B------:R-:W-:Y:S01]  /*2230*/  FMUL.FTZ R133, R133, UR10 ;  /* 0x0000000a85857c20 */ /* 0x000fe20008410000 */
[----:B----4-:R-:W-:Y:S01]  /*2240*/  SHFL.IDX PT, R101, R202, R108, 0x1f ;  /* 0x00001f6cca657589 */ /* 0x010fe200000e0000 */
[----:B------:R-:W-:Y:S01]  /*2250*/  FMUL.FTZ R218, R134, UR10 ;  /* 0x0000000a86da7c20 */ /* 0x000fe20008410000 */
[----:B------:R-:W-:Y:S01]  /*2260*/  R2UR UR10, R203 ;  /* 0x00000000cb0a72ca */ /* 0x000fe200000e0000 */
[----:B------:R-:W-:Y:S01]  /*2270*/  FFMA.FTZ R19, -R19, R19, 1 ;  /* 0x3f80000013137423 */ /* 0x000fe20000010113 */
[----:B------:R-:W-:Y:S01]  /*2280*/  STL [R1+0x58], R178 ;  /* 0x000058b201007387 */ /* 0x000fe20000100800 */
[----:B------:R-:W4:Y:S01]  /*2290*/  MUFU.TANH R201, R201 ;  /* 0x000000c900c97308 */ /* 0x000f220000002400 */
[----:B---3--:R-:W-:Y:S01]  /*22a0*/  FFMA.FTZ R113, R90, UR11, -R92 ;  /* 0x0000000b5a717c23 */ /* 0x008fe2000801085c */
[----:B------:R-:W-:Y:S01]  /*22b0*/  FSEL R90, R18, -INF , P2 ;  /* 0xff800000125a7808 */ /* 0x000fe20001000000 */
[----:B------:R-:W-:Y:S01]  /*22c0*/  STL [R1+0x54], R177 ;  /* 0x000054b101007387 */ /* 0x000fe20000100800 */
[C---:B------:R-:W-:Y:S01]  /*22d0*/  FSEL R92, R20.reuse, -INF , P1 ;  /* 0xff800000145c7808 */ /* 0x040fe20000800000 */
[----:B------:R-:W-:-:S02]  /*22e0*/  FFMA.FTZ R20, -R20, R20, 1 ;  /* 0x3f80000014147423 */ /* 0x000fc40000010114 */
[--C-:B--2---:R-:W-:Y:S01]  /*22f0*/  FFMA.FTZ R90, R90, UR11, -R89.reuse ;  /* 0x0000000b5a5a7c23 */ /* 0x104fe20008010859 */
[----:B------:R2:W-:Y:S01]  /*2300*/  MUFU.TANH R186, R110 ;  /* 0x0000006e00ba7308 */ /* 0x0005e20000002400 */
[----:B------:R-:W-:Y:S01]  /*2310*/  FFMA.FTZ R92, R92, UR11, -R89 ;  /* 0x0000000b5c5c7c23 */ /* 0x000fe20008010859 */
[----:B------:R-:W-:Y:S01]  /*2320*/  FSEL R89, R21, -INF , P2 ;  /* 0xff80000015597808 */ /* 0x000fe20001000000 */
[----:B------:R-:W-:Y:S04]  /*2330*/  STL [R1+0x50], R176 ;  /* 0x000050b001007387 */ /* 0x000fe80000100800 */
[----:B------:R-:W-:Y:S01]  /*2340*/  STL [R1+0x4c], R175 ;  /* 0x00004caf01007387 */ /* 0x000fe20000100800 */
[----:B------:R-:W-:Y:S01]  /*2350*/  MUFU.TANH R221, R221 ;  /* 0x000000dd00dd7308 */ /* 0x000fe20000002400 */
[----:B--2---:R-:W-:-:S02]  /*2360*/  VIADD R110, R10, 0x14 ;  /* 0x000000140a6e7836 */ /* 0x004fc40000000000 */
[----:B------:R-:W-:Y:S04]  /*2370*/  STL [R1+0x48], R174 ;  /* 0x000048ae01007387 */ /* 0x000fe80000100800 */
[----:B------:R-:W-:Y:S01]  /*2380*/  SHFL.IDX PT, R94, R202, R110, 0x1f ;  /* 0x00001f6eca5e7589 */ /* 0x000fe200000e0000 */
[----:B------:R2:W-:Y:S03]  /*2390*/  MUFU.TANH R182, R114 ;  /* 0x0000007200b67308 */ /* 0x0005e60000002400 */
[----:B------:R-:W-:Y:S04]  /*23a0*/  STL [R1+0x44], R173 ;  /* 0x000044ad01007387 */ /* 0x000fe80000100800 */
[----:B------:R-:W-:Y:S01]  /*23b0*/  STL [R1+0x40], R172 ;  /* 0x000040ac01007387 */ /* 0x000fe20000100800 */
[----:B------:R1:W-:Y:S01]  /*23c0*/  MUFU.TANH R193, R102 ;  /* 0x0000006600c17308 */ /* 0x0003e20000002400 */
[----:B--2---:R-:W-:Y:S01]  /*23d0*/  VIADD R114, R10, 0x1c ;  /* 0x0000001c0a727836 */ /* 0x004fe20000000000 */
[----:B------:R-:W-:-:S02]  /*23e0*/  WARPGROUP.DEPBAR.LE gsb0, 0x0 ;  /* 0x00008000000079c5 */ /* 0x000fc40000010000 */
[----:B------:R-:W-:Y:S01]  /*23f0*/  WARPGROUP.ARRIVE ;  /* 0x00000000000079c5 */ /* 0x000fe20000000000 */
[----:B------:R-:W-:Y:S03]  /*2400*/  STL [R1+0x3c], R171 ;  /* 0x00003cab01007387 */ /* 0x000fe60000100800 */
[----:B------:R-:W-:Y:S01]  /*2410*/  MUFU.TANH R219, R219 ;  /* 0x000000db00db7308 */ /* 0x000fe20000002400 */
[--C-:B-1----:R-:W-:Y:S01]  /*2420*/  FFMA.FTZ R102, R89, UR11, -R88.reuse ;  /* 0x0000000b59667c23 */ /* 0x102fe20008010858 */
[----:B------:R-:W-:Y:S01]  /*2430*/  HGMMA.64x128x16.F32 R24, gdesc[UR4], R24, gsb0 ;  /* 0x01e00000041879f0 */ /* 0x000fe20008000818 */
[----:B------:R-:W-:Y:S01]  /*2440*/  UIADD3 UR6, UR8, 0x4, URZ ;  /* 0x0000000408067890 */ /* 0x000fe2000fffe03f */
[----:B------:R-:W-:Y:S01]  /*2450*/  FSEL R89, R200, -INF , P1 ;  /* 0xff800000c8597808 */ /* 0x000fe20000800000 */
[----:B------:R-:W-:Y:S01]  /*2460*/  UIADD3 UR4, UR9, 0x4, URZ ;  /* 0x0000000409047890 */ /* 0x000fe2000fffe03f */
[----:B------:R-:W-:Y:S01]  /*2470*/  STL [R1+0x38], R170 ;  /* 0x000038aa01007387 */ /* 0x000fe20000100800 */
[----:B------:R-:W-:Y:S01]  /*2480*/  UMOV UR7, 0x40000040 ;  /* 0x4000004000077882 */ /* 0x000fe20000000000 */
[----:B------:R-:W-:Y:S01]  /*2490*/  UMOV UR5, 0x40000040 ;  /* 0x4000004000057882 */ /* 0x000fe20000000000 */
[----:B------:R-:W-:Y:S01]  /*24a0*/  MUFU.TANH R188, R107 ;  /* 0x0000006b00bc7308 */ /* 0x000fe20000002400 */
[----:B------:R-:W-:Y:S01]  /*24b0*/  FFMA.FTZ R97, R89, UR11, -R88 ;  /* 0x0000000b59617c23 */ /* 0x000fe20008010858 */
[----:B----4-:R-:W-:Y:S01]  /*24c0*/  FSEL R88, R201, -INF , P2 ;  /* 0xff800000c9587808 */ /* 0x010fe20001000000 */
[----:B------:R-:W-:Y:S04]  /*24d0*/  STL [R1+0x34], R169 ;  /* 0x000034a901007387 */ /* 0x000fe80000100800 */
[----:B------:R-:W-:Y:S01]  /*24e0*/  SHFL.IDX PT, R135, R22, R108, 0x1f ;  /* 0x00001f6c16877589 */ /* 0x000fe200000e0000 */
[----:B------:R-:W-:Y:S03]  /*24f0*/  MUFU.TANH R228, R228 ;  /* 0x000000e400e47308 */ /* 0x000fe60000002400 */
[----:B------:R-:W-:Y:S04]  /*2500*/  STL [R1+0x30], R168 ;  /* 0x000030a801007387 */ /* 0x000fe80000100800 */
[----:B------:R-:W-:Y:S01]  /*2510*/  STL [R1+0x2c], R9 ;  /* 0x00002c0901007387 */ /* 0x000fe20000100800 */
[----:B------:R1:W-:Y:S03]  /*2520*/  MUFU.EX2 R107, R90 ;  /* 0x0000005a006b7308 */ /* 0x0003e60000000800 */
[----:B------:R-:W-:Y:S04]  /*2530*/  STL [R1+0x28], R7 ;  /* 0x0000280701007387 */ /* 0x000fe80000100800 */
[----:B------:R-:W-:Y:S01]  /*2540*/  SHFL.IDX PT, R205, R22, R114, 0x1f ;  /* 0x00001f7216cd7589 */ /* 0x000fe200000e0000 */
[----:B------:R2:W3:Y:S03]  /*2550*/  MUFU.TANH R184, R112 ;  /* 0x0000007000b87308 */ /* 0x0004e60000002400 */
[----:B-1----:R-:W-:Y:S04]  /*2560*/  SHFL.IDX PT, R90, R202, R114, 0x1f ;  /* 0x00001f72ca5a7589 */ /* 0x002fe800000e0000 */
[----:B------:R-:W-:Y:S01]  /*2570*/  STL [R1+0x24], R6 ;  /* 0x0000240601007387 */ /* 0x000fe20000100800 */
[----:B------:R-:W-:Y:S01]  /*2580*/  MUFU.TANH R230, R230 ;  /* 0x000000e600e67308 */ /* 0x000fe20000002400 */
[----:B--2---:R-:W-:-:S02]  /*2590*/  VIADD R112, R10, 0x10 ;  /* 0x000000100a707836 */ /* 0x004fc40000000000 */
[----:B------:R-:W-:Y:S04]  /*25a0*/  STL [R1+0x20], R5 ;  /* 0x0000200501007387 */ /* 0x000fe80000100800 */
[----:B------:R-:W-:Y:S01]  /*25b0*/  STL [R1+0x1c], R3 ;  /* 0x00001c0301007387 */ /* 0x000fe20000100800 */
[----:B------:R1:W2:Y:S01]  /*25c0*/  MUFU.TANH R179, R116 ;  /* 0x0000007400b37308 */ /* 0x0002a20000002400 */
[----:B---3--:R-:W-:Y:S02]  /*25d0*/  FSEL R214, R184, -INF , P2 ;  /* 0xff800000b8d67808 */ /* 0x008fe40001000000 */
[----:B------:R-:W-:Y:S04]  /*25e0*/  SHFL.IDX PT, R215, R16, R108, 0x1f ;  /* 0x00001f6c10d77589 */ /* 0x000fe800000e0000 */
[----:B------:R-:W3:Y:S01]  /*25f0*/  SHFL.IDX PT, R213, R16, R112, 0x1f ;  /* 0x00001f7010d57589 */ /* 0x000ee200000e0000 */
[----:B------:R-:W-:Y:S03]  /*2600*/  MUFU.TANH R227, R227 ;  /* 0x000000e300e37308 */ /* 0x000fe60000002400 */
[----:B-1----:R-:W-:Y:S04]  /*2610*/  SHFL.IDX PT, R116, R22, R10, 0x1f ;  /* 0x00001f0a16747589 */ /* 0x002fe800000e0000 */
[----:B------:R-:W-:Y:S01]  /*2620*/  STL [R1+0x18], R0 ;  /* 0x0000180001007387 */ /* 0x000fe20000100800 */
[----:B------:R-:W-:Y:S01]  /*2630*/  MUFU.TANH R232, R232 ;  /* 0x000000e800e87308 */ /* 0x000fe20000002400 */
[----:B--2---:R-:W-:-:S02]  /*2640*/  FSEL R208, R179, -INF , P2 ;  /* 0xff800000b3d07808 */ /* 0x004fc40001000000 */
[----:B------:R-:W-:Y:S05]  /*2650*/  SHFL.IDX PT, R225, R13, R109, 0x1f ;  /* 0x00001f6d0de17589 */ /* 0x000fea00000e0000 */
[----:B------:R-:W1:Y:S01]  /*2660*/  MUFU.TANH R235, R235 ;  /* 0x000000eb00eb7308 */ /* 0x000e620000002400 */
[----:B---3--:R-:W-:-:S07]  /*2670*/  FFMA.FTZ R214, R214, UR11, -R213 ;  /* 0x0000000bd6d67c23 */ /* 0x008fce00080108d5 */
[----:B------:R2:W-:Y:S08]  /*2680*/  MUFU.TANH R199, R93 ;  /* 0x0000005d00c77308 */ /* 0x0005f00000002400 */
[----:B------:R3:W-:Y:S01]  /*2690*/  MUFU.TANH R192, R103 ;  /* 0x0000006700c07308 */ /* 0x0007e20000002400 */
[----:B--2---:R-:W2:Y:S01]  /*26a0*/  SHFL.IDX PT, R93, R202, R112, 0x1f ;  /* 0x00001f70ca5d7589 */ /* 0x004ea200000e0000 */
[----:B-1----:R-:W-:-:S06]  /*26b0*/  FSEL R98, R235, -INF , P1 ;  /* 0xff800000eb627808 */ /* 0x002fcc0000800000 */
[----:B------:R1:W-:Y:S01]  /*26c0*/  MUFU.TANH R183, R111 ;  /* 0x0000006f00b77308 */ /* 0x0003e20000002400 */
[----:B---3--:R-:W-:Y:S01]  /*26d0*/  FFMA.FTZ R103, R88, UR11, -R101 ;  /* 0x0000000b58677c23 */ /* 0x008fe20008010865 */
[----:B------:R-:W-:-:S05]  /*26e0*/  FSEL R88, R221, -INF , P1 ;  /* 0xff800000dd587808 */ /* 0x000fca0000800000 */
[----:B------:R-:W-:Y:S01]  /*26f0*/  FFMA.FTZ R101, R88, UR11, -R101 ;  /* 0x0000000b58657c23 */ /* 0x000fe20008010865 */
[----:B------:R-:W-:Y:S01]  /*2700*/  MUFU.TANH R220, R220 ;  /* 0x000000dc00dc7308 */ /* 0x000fe20000002400 */
[----:B-1----:R-:W-:Y:S01]  /*2710*/  VIADD R111, R10, 0x18 ;  /* 0x000000180a6f7836 */ /* 0x002fe20000000000 */
[----:B------:R-:W-:-:S04]  /*2720*/  FSEL R88, R228, -INF , P1 ;  /* 0xff800000e4587808 */ /* 0x000fc80000800000 */
[----:B------:R1:W-:Y:S02]  /*2730*/  SHFL.IDX PT, R89, R202, R111, 0x1f ;  /* 0x00001f6fca597589 */ /* 0x0003e400000e0000 */
[----:B------:R3:W4:Y:S08]  /*2740*/  MUFU.TANH R177, R118 ;  /* 0x0000007600b17308 */ /* 0x0007300000002400 */
[----:B------:R-:W-:Y:S01]  /*2750*/  MUFU.TANH R216, R216 ;  /* 0x000000d800d87308 */ /* 0x000fe20000002400 */
[----:B---3--:R-:W3:Y:S01]  /*2760*/  SHFL.IDX PT, R118, R22, R109, 0x1f ;  /* 0x00001f6d16767589 */ /* 0x008ee200000e0000 */
[----:B-1----:R-:W-:-:S05]  /*2770*/  FSEL R202, R194, -INF , P2 ;  /* 0xff800000c2ca7808 */ /* 0x002fca0001000000 */
[----:B------:R-:W-:Y:S01]  /*2780*/  FFMA.FTZ R202, R202, UR11, -R205 ;  /* 0x0000000bcaca7c23 */ /* 0x000fe200080108cd */
[----:B------:R1:W-:Y:S01]  /*2790*/  MUFU.TANH R197, R95 ;  /* 0x0000005f00c57308 */ /* 0x0003e20000002400 */
[----:B----4-:R-:W-:Y:S01]  /*27a0*/  FSEL R207, R177, -INF , P1 ;  /* 0xff800000b1cf7808 */ /* 0x010fe20000800000 */
[----:B------:R-:W-:Y:S02]  /*27b0*/  WARPGROUP.DEPBAR.LE gsb0, 0x0 ;  /* 0x00008000000079c5 */ /* 0x000fe40000010000 */
[----:B------:R-:W-:-:S04]  /*27c0*/  WARPGROUP.ARRIVE ;  /* 0x00000000000079c5 */ /* 0x000fc80000000000 */
[----:B------:R4:W-:Y:S01]  /*27d0*/  MUFU.TANH R7, R129 ;  /* 0x0000008100077308 */ /* 0x0009e20000002400 */
[C---:B-1----:R-:W-:Y:S01]  /*27e0*/  FSEL R95, R220.reuse, -INF , P2 ;  /* 0xff800000dc5f7808 */ /* 0x042fe20001000000 */
[----:B------:R-:W-:Y:S01]  /*27f0*/  FFMA.FTZ R220, -R220, R220, 1 ;  /* 0x3f800000dcdc7423 */ /* 0x000fe200000101dc */
[----:B------:R-:W-:Y:S01]  /*2800*/  HGMMA.64x128x16.F32 R24, gdesc[UR4], R24, gsb0 ;  /* 0x01e00000041879f0 */ /* 0x000fe20008000818 */
[----:B------:R-:W-:Y:S02]  /*2810*/  UIADD3 UR6, UR8, 0x6, URZ ;  /* 0x0000000608067890 */ /* 0x000fe4000fffe03f */
[----:B--2---:R-:W-:Y:S01]  /*2820*/  FFMA.FTZ R95, R95, UR11, -R93 ;  /* 0x0000000b5f5f7c23 */ /* 0x004fe2000801085d */
[----:B------:R-:W-:Y:S01]  /*2830*/  UIADD3 UR4, UR9, 0x6, URZ ;  /* 0x0000000609047890 */ /* 0x000fe2000fffe03f */
[----:B------:R1:W-:Y:S01]  /*2840*/  MUFU.TANH R169, R126 ;  /* 0x0000007e00a97308 */ /* 0x0003e20000002400 */
[----:B------:R-:W-:Y:S01]  /*2850*/  UMOV UR7, 0x40000040 ;  /* 0x4000004000077882 */ /* 0x000fe20000000000 */
[----:B------:R-:W-:Y:S01]  /*2860*/  UMOV UR5, 0x40000040 ;  /* 0x4000004000057882 */ /* 0x000fe20000000000 */
[----:B----4-:R-:W-:Y:S05]  /*2870*/  SHFL.IDX PT, R129, R22, R110, 0x1f ;  /* 0x00001f6e16817589 */ /* 0x010fea00000e0000 */
[----:B------:R-:W-:Y:S01]  /*2880*/  MUFU.TANH R234, R234 ;  /* 0x000000ea00ea7308 */ /* 0x000fe20000002400 */
[----:B-1----:R-:W-:Y:S07]  /*2890*/  SHFL.IDX PT, R126, R16, R109, 0x1f ;  /* 0x00001f6d107e7589 */ /* 0x002fee00000e0000 */
[----:B------:R1:W2:Y:S08]  /*28a0*/  MUFU.TANH R198, R96 ;  /* 0x0000006000c67308 */ /* 0x0002b00000002400 */
[----:B------:R-:W-:Y:S01]  /*28b0*/  MUFU.TANH R237, R237 ;  /* 0x000000ed00ed7308 */ /* 0x000fe20000002400 */
[----:B-1----:R-:W-:-:S05]  /*28c0*/  FSEL R96, R219, -INF , P2 ;  /* 0xff800000db607808 */ /* 0x002fca0001000000 */
[--C-:B------:R-:W-:Y:S01]  /*28d0*/  FFMA.FTZ R96, R96, UR11, -R94.reuse ;  /* 0x0000000b60607c23 */ /* 0x100fe2000801085e */
[----:B------:R-:W-:Y:S01]  /*28e0*/  FFMA.FTZ R94, R88, UR11, -R94 ;  /* 0x0000000b585e7c23 */ /* 0x000fe2000801085e */
[----:B------:R1:W-:Y:S01]  /*28f0*/  MUFU.TANH R196, R99 ;  /* 0x0000006300c47308 */ /* 0x0003e20000002400 */
[C---:B------:R-:W-:Y:S01]  /*2900*/  FSEL R88, R232.reuse, -INF , P2 ;  /* 0xff800000e8587808 */ /* 0x040fe20001000000 */
[----:B------:R-:W-:Y:S01]  /*2910*/  FFMA.FTZ R232, -R232, R232, 1 ;  /* 0x3f800000e8e87423 */ /* 0x000fe200000101e8 */
[----:B--2---:R-:W-:-:S03]  /*2920*/  FSEL R224, R198, -INF , P2 ;  /* 0xff800000c6e07808 */ /* 0x004fc60001000000 */
[--C-:B------:R-:W-:Y:S01]  /*2930*/  FFMA.FTZ R88, R88, UR11, -R116.reuse ;  /* 0x0000000b58587c23 */ /* 0x100fe20008010874 */
[----:B------:R-:W-:Y:S01]  /*2940*/  FFMA.FTZ R116, R98, UR11, -R116 ;  /* 0x0000000b62747c23 */ /* 0x000fe20008010874 */
[----:B------:R-:W-:Y:S01]  /*2950*/  MUFU.TANH R222, R222 ;  /* 0x000000de00de7308 */ /* 0x000fe20000002400 */
[C---:B-1----:R-:W-:Y:S01]  /*2960*/  FSEL R99, R227.reuse, -INF , P1 ;  /* 0xff800000e3637808 */ /* 0x042fe20000800000 */
[----:B------:R-:W-:Y:S01]  /*2970*/  FFMA.FTZ R227, -R227, R227, 1 ;  /* 0x3f800000e3e37423 */ /* 0x000fe200000101e3 */
[----:B------:R-:W-:-:S05]  /*2980*/  FSEL R98, R11, -INF , P2 ;  /* 0xff8000000b627808 */ /* 0x000fca0001000000 */
[----:B------:R-:W-:Y:S01]  /*2990*/  MUFU.TANH R229, R229 ;  /* 0x000000e500e57308 */ /* 0x000fe20000002400 */
[----:B---3--:R-:W-:-:S07]  /*29a0*/  FFMA.FTZ R98, R98, UR11, -R118 ;  /* 0x0000000b62627c23 */ /* 0x008fce0008010876 */
[----:B------:R-:W-:Y:S08]  /*29b0*/  MUFU.TANH R190, R105 ;  /* 0x0000006900be7308 */ /* 0x000ff00000002400 */
[----:B------:R1:W-:Y:S08]  /*29c0*/  MUFU.TANH R173, R122 ;  /* 0x0000007a00ad7308 */ /* 0x0003f00000002400 */
[----:B------:R2:W-:Y:S01]  /*29d0*/  MUFU.EX2 R105, R92 ;  /* 0x0000005c00697308 */ /* 0x0005e20000000800 */
[----:B-1----:R-:W1:Y:S07]  /*29e0*/  SHFL.IDX PT, R122, R22, R112, 0x1f ;  /* 0x00001f70167a7589 */ /* 0x002e6e00000e0000 */
[----:B------:R3:W4:Y:S01]  /*29f0*/  MUFU.TANH R195, R100 ;  /* 0x0000006400c37308 */ /* 0x0007220000002400 */
[----:B--2---:R-:W-:-:S05]  /*2a00*/  FSEL R92, R230, -INF , P2 ;  /* 0xff800000e65c7808 */ /* 0x004fca0001000000 */
[--C-:B------:R-:W-:Y:S01]  /*2a10*/  FFMA.FTZ R92, R92, UR11, -R90.reuse ;  /* 0x0000000b5c5c7c23 */ /* 0x100fe2000801085a */
[----:B------:R-:W-:Y:S01]  /*2a20*/  FFMA.FTZ R90, R99, UR11, -R90 ;  /* 0x0000000b635a7c23 */ /* 0x000fe2000801085a */
[----:B------:R-:W2:Y:S01]  /*2a30*/  MUFU.TANH R233, R233 ;  /* 0x000000e900e97308 */ /* 0x000ea20000002400 */
[----:B---3--:R-:W-:Y:S01]  /*2a40*/  SHFL.IDX PT, R100, R22, R106, 0x1f ;  /* 0x00001f6a16647589 */ /* 0x008fe200000e0000 */
[----:B------:R-:W-:-:S05]  /*2a50*/  FSEL R99, R199, -INF , P2 ;  /* 0xff800000c7637808 */ /* 0x000fca0001000000 */
[----:B------:R-:W-:Y:S01]  /*2a60*/  FFMA.FTZ R99, R99, UR11, -R135 ;  /* 0x0000000b63637c23 */ /* 0x000fe20008010887 */
[----:B------:R-:W3:Y:S01]  /*2a70*/  MUFU.TANH R236, R236 ;  /* 0x000000ec00ec7308 */ /* 0x000ee20000002400 */
[----:B-1----:R-:W-:Y:S01]  /*2a80*/  FFMA.FTZ R224, R224, UR11, -R122 ;  /* 0x0000000be0e07c23 */ /* 0x002fe2000801087a */
[----:B----4-:R-:W-:-:S06]  /*2a90*/  FSEL R134, R195, -INF , P2 ;  /* 0xff800000c3867808 */ /* 0x010fcc0001000000 */
[----:B------:R1:W-:Y:S08]  /*2aa0*/  MUFU.TANH R9, R128 ;  /* 0x0000008000097308 */ /* 0x0003f00000002400 */
[----:B------:R4:W-:Y:S01]  /*2ab0*/  MUFU.TANH R3, R132 ;  /* 0x0000008400037308 */ /* 0x0009e20000002400 */
[----:B-1----:R-:W-:Y:S07]  /*2ac0*/  SHFL.IDX PT, R128, R16, R106, 0x1f ;  /* 0x00001f6a10807589 */ /* 0x002fee00000e0000 */
[----:B------:R-:W-:Y:S01]  /*2ad0*/  MUFU.TANH R191, R104 ;  /* 0x0000006800bf7308 */ /* 0x000fe20000002400 */
[----:B----4-:R2:W1:Y:S07]  /*2ae0*/  SHFL.IDX PT, R132, R22, R111, 0x1f ;  /* 0x00001f6f16847589 */ /* 0x01046e00000e0000 */
[----:B------:R4:W-:Y:S01]  /*2af0*/  MUFU.TANH R178, R117 ;  /* 0x0000007500b27308 */ /* 0x0009e20000002400 */
[----:B------:R-:W-:-:S02]  /*2b00*/  WARPGROUP.DEPBAR.LE gsb0, 0x0 ;  /* 0x00008000000079c5 */ /* 0x000fc40000010000 */
[----:B------:R-:W-:Y:S01]  /*2b10*/  WARPGROUP.ARRIVE ;  /* 0x00000000000079c5 */ /* 0x000fe20000000000 */
[----:B--2---:R-:W-:-:S04]  /*2b20*/  FSEL R22, R233, -INF , P1 ;  /* 0xff800000e9167808 */ /* 0x004fc80000800000 */
[----:B------:R2:W-:Y:S01]  /*2b30*/  MUFU.EX2 R104, R91 ;  /* 0x0000005b00687308 */ /* 0x0005e20000000800 */
[----:B----4-:R-:W-:Y:S01]  /*2b40*/  FSEL R117, R197, -INF , P1 ;  /* 0xff800000c5757808 */ /* 0x010fe20000800000 */
[----:B------:R-:W-:Y:S01]  /*2b50*/  HGMMA.64x128x16.F32 R24, gdesc[UR4], R24, gsb0 ;  /* 0x01e00000041879f0 */ /* 0x000fe20008000818 */
[----:B------:R-:W-:Y:S01]  /*2b60*/  FFMA.FTZ R122, R22, UR11, -R122 ;  /* 0x0000000b167a7c23 */ /* 0x000fe2000801087a */
[----:B------:R-:W-:Y:S02]  /*2b70*/  FSEL R22, R193, -INF , P1 ;  /* 0xff800000c1167808 */ /* 0x000fe40000800000 */
[----:B------:R-:W-:Y:S01]  /*2b80*/  FFMA.FTZ R135, R117, UR11, -R135 ;  /* 0x0000000b75877c23 */ /* 0x000fe20008010887 */
[----:B------:R-:W-:Y:S01]  /*2b90*/  FSEL R117, R186, -INF , P1 ;  /* 0xff800000ba757808 */ /* 0x000fe20000800000 */
[----:B------:R4:W-:Y:S01]  /*2ba0*/  MUFU.TANH R176, R119 ;  /* 0x0000007700b07308 */ /* 0x0009e20000002400 */
[----:B--2---:R-:W-:Y:S01]  /*2bb0*/  FSEL R91, R216, -INF , P1 ;  /* 0xff800000d85b7808 */ /* 0x004fe20000800000 */
[--C-:B-1----:R-:W-:Y:S01]  /*2bc0*/  FFMA.FTZ R134, R134, UR11, -R132.reuse ;  /* 0x0000000b86867c23 */ /* 0x102fe20008010884 */
[----:B------:R-:W-:Y:S01]  /*2bd0*/  FFMA.FTZ R132, R22, UR11, -R132 ;  /* 0x0000000b16847c23 */ /* 0x000fe20008010884 */
[----:B------:R-:W-:-:S02]  /*2be0*/  FSEL R22, R189, -INF , P1 ;  /* 0xff800000bd167808 */ /* 0x000fc40000800000 */
[----:B------:R-:W-:Y:S01]  /*2bf0*/  FFMA.FTZ R93, R91, UR11, -R93 ;  /* 0x0000000b5b5d7c23 */ /* 0x000fe2000801085d */
[----:B------:R-:W-:Y:S01]  /*2c00*/  FSEL R91, R222, -INF , P2 ;  /* 0xff800000de5b7808 */ /* 0x000fe20001000000 */
[----:B------:R1:W-:Y:S01]  /*2c10*/  MUFU.TANH R174, R121 ;  /* 0x0000007900ae7308 */ /* 0x0003e20000002400 */
[----:B----4-:R-:W-:-:S03]  /*2c20*/  FSEL R119, R234, -INF , P1 ;  /* 0xff800000ea777808 */ /* 0x010fc60000800000 */
[----:B------:R-:W-:Y:S02]  /*2c30*/  FFMA.FTZ R91, R91, UR11, -R89 ;  /* 0x0000000b5b5b7c23 */ /* 0x000fe40008010859 */
[----:B------:R-:W-:Y:S02]  /*2c40*/  FFMA.FTZ R118, R119, UR11, -R118 ;  /* 0x0000000b77767c23 */ /* 0x000fe40008010876 */
[----:B------:R2:W-:Y:S01]  /*2c50*/  MUFU.TANH R5, R131 ;  /* 0x0000008300057308 */ /* 0x0005e20000002400 */
[----:B-1----:R-:W-:Y:S01]  /*2c60*/  FSEL R121, R237, -INF , P2 ;  /* 0xff800000ed797808 */ /* 0x002fe20001000000 */
[----:B------:R-:W1:Y:S04]  /*2c70*/  SHFL.IDX PT, R119, R16, R110, 0x1f ;  /* 0x00001f6e10777589 */ /* 0x000e6800000e0000 */
[----:B------:R-:W-:-:S02]  /*2c80*/  FFMA.FTZ R121, R121, UR11, -R129 ;  /* 0x0000000b79797c23 */ /* 0x000fc40008010881 */
[----:B------:R4:W-:Y:S01]  /*2c90*/  MUFU.TANH R168, R127 ;  /* 0x0000007f00a87308 */ /* 0x0009e20000002400 */
[----:B--2---:R-:W2:Y:S07]  /*2ca0*/  SHFL.IDX PT, R131, R16, R10, 0x1f ;  /* 0x00001f0a10837589 */ /* 0x004eae00000e0000 */
[----:B------:R-:W1:Y:S01]  /*2cb0*/  MUFU.TANH R231, R231 ;  /* 0x000000e700e77308 */ /* 0x000e620000002400 */
[----:B----4-:R-:W-:-:S05]  /*2cc0*/  FSEL R127, R187, -INF , P2 ;  /* 0xff800000bb7f7808 */ /* 0x010fca0001000000 */
[--C-:B------:R-:W-:Y:S01]  /*2cd0*/  FFMA.FTZ R127, R127, UR11, -R126.reuse ;  /* 0x0000000b7f7f7c23 */ /* 0x100fe2000801087e */
[----:B------:R-:W-:Y:S01]  /*2ce0*/  FFMA.FTZ R126, R117, UR11, -R126 ;  /* 0x0000000b757e7c23 */ /* 0x000fe2000801087e */
[----:B------:R4:W2:Y:S01]  /*2cf0*/  MUFU.TANH R180, R115 ;  /* 0x0000007300b47308 */ /* 0x0008a20000002400 */
[----:B------:R-:W-:Y:S07]  /*2d00*/  SHFL.IDX PT, R117, R16, R111, 0x1f ;  /* 0x00001f6f10757589 */ /* 0x000fee00000e0000 */
[----:B------:R1:W-:Y:S01]  /*2d10*/  MUFU.TANH R6, R130 ;  /* 0x0000008200067308 */ /* 0x0003e20000002400 */
[----:B----4-:R-:W-:-:S05]  /*2d20*/  FSEL R115, R229, -INF , P1 ;  /* 0xff800000e5737808 */ /* 0x010fca0000800000 */
[----:B------:R-:W-:Y:S01]  /*2d30*/  FFMA.FTZ R89, R115, UR11, -R89 ;  /* 0x0000000b73597c23 */ /* 0x000fe20008010859 */
[----:B---3--:R-:W-:Y:S01]  /*2d40*/  FSEL R115, R236, -INF , P2 ;  /* 0xff800000ec737808 */ /* 0x008fe20001000000 */
[----:B------:R3:W4:Y:S01]  /*2d50*/  MUFU.TANH R175, R120 ;  /* 0x0000007800af7308 */ /* 0x0007220000002400 */
[----:B-1----:R-:W-:-:S03]  /*2d60*/  FSEL R130, R190, -INF , P2 ;  /* 0xff800000be827808 */ /* 0x002fc60001000000 */
[----:B------:R-:W-:Y:S02]  /*2d70*/  FFMA.FTZ R115, R115, UR11, -R100 ;  /* 0x0000000b73737c23 */ /* 0x000fe40008010864 */
[----:B------:R-:W-:Y:S02]  /*2d80*/  FFMA.FTZ R130, R130, UR11, -R128 ;  /* 0x0000000b82827c23 */ /* 0x000fe40008010880 */
[----:B------:R1:W-:Y:S01]  /*2d90*/  MUFU.TANH R0, R133 ;  /* 0x0000008500007308 */ /* 0x0003e20000002400 */
[C---:B---3--:R-:W-:Y:S01]  /*2da0*/  FSEL R120, R231.reuse, -INF , P1 ;  /* 0xff800000e7787808 */ /* 0x048fe20000800000 */
[----:B------:R-:W-:-:S04]  /*2db0*/  FFMA.FTZ R231, -R231, R231, 1 ;  /* 0x3f800000e7e77423 */ /* 0x000fc800000101e7 */
[----:B------:R-:W-:Y:S01]  /*2dc0*/  FFMA.FTZ R100, R120, UR11, -R100 ;  /* 0x0000000b78647c23 */ /* 0x000fe20008010864 */
[----:B------:R-:W-:Y:S01]  /*2dd0*/  FSEL R120, R181, -INF , P2 ;  /* 0xff800000b5787808 */ /* 0x000fe20001000000 */
[----:B------:R3:W-:Y:S01]  /*2de0*/  MUFU.TANH R170, R125 ;  /* 0x0000007d00aa7308 */ /* 0x0007e20000002400 */
[----:B-1----:R-:W-:-:S03]  /*2df0*/  FSEL R133, R191, -INF , P2 ;  /* 0xff800000bf857808 */ /* 0x002fc60001000000 */
[----:B------:R-:W-:Y:S02]  /*2e00*/  FFMA.FTZ R120, R120, UR11, -R119 ;  /* 0x0000000b78787c23 */ /* 0x000fe40008010877 */
[--C-:B--2---:R-:W-:Y:S01]  /*2e10*/  FFMA.FTZ R133, R133, UR11, -R131.reuse ;  /* 0x0000000b85857c23 */ /* 0x104fe20008010883 */
[----:B------:R-:W-:Y:S01]  /*2e20*/  FFMA.FTZ R131, R22, UR11, -R131 ;  /* 0x0000000b16837c23 */ /* 0x000fe20008010883 */
[----:B------:R1:W-:Y:S01]  /*2e30*/  MUFU.TANH R172, R123 ;  /* 0x0000007b00ac7308 */ /* 0x0003e20000002400 */
[----:B---3--:R-:W-:-:S05]  /*2e40*/  FSEL R125, R185, -INF , P2 ;  /* 0xff800000b97d7808 */ /* 0x008fca0001000000 */
[----:B------:R-:W-:Y:S02]  /*2e50*/  FFMA.FTZ R125, R125, UR11, -R215 ;  /* 0x0000000b7d7d7c23 */ /* 0x000fe400080108d7 */
[----:B------:R2:W-:Y:S01]  /*2e60*/  MUFU.EX2 R22, R116 ;  /* 0x0000007400167308 */ /* 0x0005e20000000800 */
[----:B-1----:R-:W-:-:S07]  /*2e70*/  FSEL R123, R176, -INF , P1 ;  /* 0xff800000b07b7808 */ /* 0x002fce0000800000 */
[----:B------:R1:W-:Y:S01]  /*2e80*/  MUFU.TANH R171, R124 ;  /* 0x0000007c00ab7308 */ /* 0x0003e20000002400 */
[----:B--2---:R-:W-:-:S05]  /*2e90*/  FSEL R116, R183, -INF , P1 ;  /* 0xff800000b7747808 */ /* 0x004fca0000800000 */
[----:B------:R-:W-:Y:S01]  /*2ea0*/  FFMA.FTZ R215, R116, UR11, -R215 ;  /* 0x0000000b74d77c23 */ /* 0x000fe200080108d7 */
[----:B------:R-:W-:Y:S01]  /*2eb0*/  FSEL R116, R182, -INF , P1 ;  /* 0xff800000b6747808 */ /* 0x000fe20000800000 */
[----:B------:R-:W2:Y:S01]  /*2ec0*/  MUFU.EX2 R113, R113 ;  /* 0x0000007100717308 */ /* 0x000ea20000000800 */
[----:B-1----:R-:W-:Y:S03]  /*2ed0*/  SHFL.IDX PT, R124, R13, R10, 0x1f ;  /* 0x00001f0a0d7c7589 */ /* 0x002fe600000e0000 */
[----:B------:R-:W-:Y:S01]  /*2ee0*/  FFMA.FTZ R213, R116, UR11, -R213 ;  /* 0x0000000b74d57c23 */ /* 0x000fe200080108d5 */
[----:B------:R-:W-:-:S03]  /*2ef0*/  FSEL R116, R178, -INF , P2 ;  /* 0xff800000b2747808 */ /* 0x000fc60001000000 */
[----:B------:R-:W1:Y:S08]  /*2f00*/  MUFU.EX2 R97, R97 ;  /* 0x0000006100617308 */ /* 0x000e700000000800 */
[----:B------:R-:W-:Y:S01]  /*2f10*/  MUFU.EX2 R103, R103 ;  /* 0x0000006700677308 */ /* 0x000fe20000000800 */
[----:B------:R-:W-:Y:S02]  /*2f20*/  WARPGROUP.DEPBAR.LE gsb0, 0x0 ;  /* 0x00008000000079c5 */ /* 0x000fe40000010000 */
[----:B------:R3:W4:Y:S05]  /*2f30*/  LDS R211, [R23+0x400] ;  /* 0x0004000017d37984 */ /* 0x00072a0000000800 */
[----:B------:R-:W-:Y:S01]  /*2f40*/  MUFU.EX2 R91, R91 ;  /* 0x0000005b005b7308 */ /* 0x000fe20000000800 */
[----:B------:R-:W-:Y:S01]  /*2f50*/  LDS R12, [R12+0x400] ;  /* 0x000400000c0c7984 */ /* 0x000fe20000000800 */
[----:B---3--:R-:W-:-:S06]  /*2f60*/  FSEL R23, R196, -INF , P1 ;  /* 0xff800000c4177808 */ /* 0x008fcc0000800000 */
[----:B------:R-:W3:Y:S01]  /*2f70*/  MUFU.EX2 R102, R102 ;  /* 0x0000006600667308 */ /* 0x000ee20000000800 */
[----:B------:R-:W-:Y:S01]  /*2f80*/  FFMA.FTZ R129, R23, UR11, -R129 ;  /* 0x0000000b17817c23 */ /* 0x000fe20008010881 */
[----:B------:R-:W-:-:S06]  /*2f90*/  FSEL R23, R192, -INF , P1 ;  /* 0xff800000c0177808 */ /* 0x000fcc0000800000 */
[----:B------:R-:W-:Y:S01]  /*2fa0*/  MUFU.TANH R218, R218 ;  /* 0x000000da00da7308 */ /* 0x000fe20000002400 */
[----:B------:R-:W-:Y:S01]  /*2fb0*/  FFMA.FTZ R205, R23, UR11, -R205 ;  /* 0x0000000b17cd7c23 */ /* 0x000fe200080108cd */
[----:B------:R-:W-:-:S05]  /*2fc0*/  FSEL R23, R188, -INF , P1 ;  /* 0xff800000bc177808 */ /* 0x000fca0000800000 */
[----:B------:R-:W-:Y:S01]  /*2fd0*/  FFMA.FTZ R128, R23, UR11, -R128 ;  /* 0x0000000b17807c23 */ /* 0x000fe20008010880 */
[----:B------:R-:W-:Y:S08]  /*2fe0*/  MUFU.TANH R217, R217 ;  /* 0x000000d900d97308 */ /* 0x000ff00000002400 */
[----:B------:R2:W-:Y:S01]  /*2ff0*/  MUFU.EX2 R23, R115 ;  /* 0x0000007300177308 */ /* 0x0005e20000000800 */
[----:B----4-:R-:W-:Y:S07]  /*3000*/  SHFL.IDX PT, R203, R211, R109, 0x1f ;  /* 0x00001f6dd3cb7589 */ /* 0x010fee00000e0000 */
[----:B------:R-:W4:Y:S01]  /*3010*/  MUFU.EX2 R94, R94 ;  /* 0x0000005e005e7308 */ /* 0x000f220000000800 */
[----:B------:R-:W-:Y:S04]  /*3020*/  SHFL.IDX PT, R212, R211, R108, 0x1f ;  /* 0x00001f6cd3d47589 */ /* 0x000fe800000e0000 */
[----:B--2---:R2:W1:Y:S03]  /*3030*/  SHFL.IDX PT, R115, R16, R114, 0x1f ;  /* 0x00001f7210737589 */ /* 0x00446600000e0000 */
[----:B------:R-:W4:Y:S01]  /*3040*/  MUFU.EX2 R101, R101 ;  /* 0x0000006500657308 */ /* 0x000f220000000800 */
[----:B------:R-:W3:Y:S04]  /*3050*/  SHFL.IDX PT, R206, R211, R10, 0x1f ;  /* 0x00001f0ad3ce7589 */ /* 0x000ee800000e0000 */
[----:B------:R-:W4:Y:S01]  /*3060*/  SHFL.IDX PT, R204, R211, R106, 0x1f ;  /* 0x00001f6ad3cc7589 */ /* 0x000f2200000e0000 */
[----:B--2---:R-:W-:-:S02]  /*3070*/  FSEL R16, R180, -INF , P1 ;  /* 0xff800000b4107808 */ /* 0x004fc40000800000 */
[----:B------:R-:W2:Y:S01]  /*3080*/  MUFU.EX2 R95, R95 ;  /* 0x0000005f005f7308 */ /* 0x000ea20000000800 */
[----:B------:R-:W2:Y:S02]  /*3090*/  SHFL.IDX PT, R226, R211, R112, 0x1f ;  /* 0x00001f70d3e27589 */ /* 0x000ea400000e0000 */
[----:B------:R-:W-:Y:S02]  /*30a0*/  FFMA.FTZ R119, R16, UR11, -R119 ;  /* 0x0000000b10777c23 */ /* 0x000fe40008010877 */
[----:B------:R-:W-:Y:S03]  /*30b0*/  SHFL.IDX PT, R223, R211, R110, 0x1f ;  /* 0x00001f6ed3df7589 */ /* 0x000fe600000e0000 */
[----:B------:R3:W-:Y:S01]  /*30c0*/  MUFU.EX2 R16, R118 ;  /* 0x0000007600107308 */ /* 0x0007e20000000800 */
[--C-:B-1----:R-:W-:Y:S01]  /*30d0*/  FFMA.FTZ R116, R116, UR11, -R115.reuse ;  /* 0x0000000b74747c23 */ /* 0x102fe20008010873 */
[----:B------:R-:W-:-:S02]  /*30e0*/  FFMA.FTZ R115, R123, UR11, -R115 ;  /* 0x0000000b7b737c23 */ /* 0x000fc40008010873 */
[----:B------:R-:W1:Y:S01]  /*30f0*/  SHFL.IDX PT, R123, R13, R106, 0x1f ;  /* 0x00001f6a0d7b7589 */ /* 0x000e6200000e0000 */
[--C-:B---3--:R-:W-:Y:S01]  /*3100*/  FFMA.FTZ R118, R208, UR11, -R117.reuse ;  /* 0x0000000bd0767c23 */ /* 0x108fe20008010875 */
[----:B------:R-:W-:Y:S01]  /*3110*/  FFMA.FTZ R117, R207, UR11, -R117 ;  /* 0x0000000bcf757c23 */ /* 0x000fe20008010875 */
[--C-:B------:R-:W-:Y:S01]  /*3120*/  FADD.FTZ R207, R28, -R203.reuse ;  /* 0x800000cb1ccf7221 */ /* 0x100fe20000010000 */
[----:B------:R-:W-:Y:S01]  /*3130*/  FADD.FTZ R208, R29, -R212 ;  /* 0x800000d41dd07221 */ /* 0x000fe20000010000 */
[----:B------:R3:W-:Y:S01]  /*3140*/  MUFU.EX2 R28, R135 ;  /* 0x00000087001c7308 */ /* 0x0007e20000000800 */
[----:B------:R-:W-:Y:S01]  /*3150*/  FADD.FTZ R203, R30, -R203 ;  /* 0x800000cb1ecb7221 */ /* 0x000fe20000010000 */
[----:B------:R-:W-:Y:S01]  /*3160*/  FADD.FTZ R210, R24, -R206 ;  /* 0x800000ce18d27221 */ /* 0x000fe20000010000 */
[----:B----4-:R-:W-:Y:S01]  /*3170*/  FADD.FTZ R209, R25, -R204 ;  /* 0x800000cc19d17221 */ /* 0x010fe20000010000 */
[----:B------:R-:W-:Y:S01]  /*3180*/  FADD.FTZ R206, R26, -R206 ;  /* 0x800000ce1ace7221 */ /* 0x000fe20000010000 */
[----:B------:R-:W-:Y:S01]  /*3190*/  FADD.FTZ R204, R27, -R204 ;  /* 0x800000cc1bcc7221 */ /* 0x000fe20000010000 */
[----:B------:R-:W-:Y:S01]  /*31a0*/  FSEL R27, R175, -INF , P2 ;  /* 0xff800000af1b7808 */ /* 0x000fe20001000000 */
[----:B------:R-:W-:Y:S01]  /*31b0*/  FMUL.FTZ R210, R113, R210 ;  /* 0x000000d271d27220 */ /* 0x000fe20000410000 */
[----:B------:R2:W-:Y:S01]  /*31c0*/  MUFU.EX2 R30, R224 ;  /* 0x000000e0001e7308 */ /* 0x0005e20000000800 */
[----:B---3--:R-:W-:Y:S01]  /*31d0*/  FADD.FTZ R135, R31, -R212 ;  /* 0x800000d41f877221 */ /* 0x008fe20000010000 */
[----:B------:R-:W-:Y:S01]  /*31e0*/  FSEL R26, R173, -INF , P1 ;  /* 0xff800000ad1a7808 */ /* 0x000fe20000800000 */
[----:B------:R-:W3:Y:S01]  /*31f0*/  SHFL.IDX PT, R212, R211, R111, 0x1f ;  /* 0x00001f6fd3d47589 */ /* 0x000ee200000e0000 */
[----:B------:R-:W-:Y:S01]  /*3200*/  FSEL R25, R174, -INF , P2 ;  /* 0xff800000ae197808 */ /* 0x000fe20001000000 */
[----:B------:R-:W-:Y:S01]  /*3210*/  FFMA.FTZ R27, R27, UR11, -R124 ;  /* 0x0000000b1b1b7c23 */ /* 0x000fe2000801087c */
[----:B------:R-:W-:Y:S01]  /*3220*/  FSEL R24, R172, -INF , P1 ;  /* 0xff800000ac187808 */ /* 0x000fe20000800000 */
[----:B------:R-:W4:Y:S01]  /*3230*/  SHFL.IDX PT, R211, R211, R114, 0x1f ;  /* 0x00001f72d3d37589 */ /* 0x000f2200000e0000 */
[----:B------:R1:W-:Y:S01]  /*3240*/  MUFU.EX2 R29, R122 ;  /* 0x0000007a001d7308 */ /* 0x0003e20000000800 */
[--C-:B--2---:R-:W-:Y:S01]  /*3250*/  FADD.FTZ R224, R32, -R226.reuse ;  /* 0x800000e220e07221 */ /* 0x104fe20000010000 */
[----:B------:R-:W-:Y:S01]  /*3260*/  FADD.FTZ R226, R34, -R226 ;  /* 0x800000e222e27221 */ /* 0x000fe20000010000 */
[----:B------:R-:W2:Y:S01]  /*3270*/  SHFL.IDX PT, R31, R13, R108, 0x1f ;  /* 0x00001f6c0d1f7589 */ /* 0x000ea200000e0000 */
[----:B------:R-:W-:Y:S01]  /*3280*/  FFMA.FTZ R26, R26, UR11, -R124 ;  /* 0x0000000b1a1a7c23 */ /* 0x000fe2000801087c */
[--C-:B-1----:R-:W-:Y:S01]  /*3290*/  FFMA.FTZ R25, R25, UR11, -R123.reuse ;  /* 0x0000000b19197c23 */ /* 0x102fe2000801087b */
[----:B------:R-:W-:Y:S01]  /*32a0*/  FFMA.FTZ R24, R24, UR11, -R123 ;  /* 0x0000000b18187c23 */ /* 0x000fe2000801087b */
[----:B------:R-:W-:Y:S01]  /*32b0*/  SHFL.IDX PT, R34, R13, R110, 0x1f ;  /* 0x00001f6e0d227589 */ /* 0x000fe200000e0000 */
[----:B------:R1:W-:Y:S01]  /*32c0*/  MUFU.EX2 R32, R121 ;  /* 0x0000007900207308 */ /* 0x0003e20000000800 */
[----:B------:R-:W-:Y:S01]  /*32d0*/  FSEL R122, R170, -INF , P2 ;  /* 0xff800000aa7a7808 */ /* 0x000fe20001000000 */
[----:B------:R-:W-:Y:S01]  /*32e0*/  FMUL.FTZ R206, R104, R206 ;  /* 0x000000ce68ce7220 */ /* 0x000fe20000410000 */
[----:B------:R-:W-:Y:S01]  /*32f0*/  FSEL R124, R171, -INF , P2 ;  /* 0xff800000ab7c7808 */ /* 0x000fe20001000000 */
[--C-:B------:R-:W-:Y:S01]  /*3300*/  FADD.FTZ R33, R33, -R223.reuse ;  /* 0x800000df21217221 */ /* 0x100fe20000010000 */
[----:B------:R-:W-:Y:S01]  /*3310*/  FSEL R123, R169, -INF , P1 ;  /* 0xff800000a97b7808 */ /* 0x000fe20000800000 */
[----:B------:R-:W-:Y:S01]  /*3320*/  FADD.FTZ R223, R35, -R223 ;  /* 0x800000df23df7221 */ /* 0x000fe20000010000 */
[----:B------:R-:W-:Y:S01]  /*3330*/  FMUL.FTZ R203, R97, R203 ;  /* 0x000000cb61cb7220 */ /* 0x000fe20000410000 */
[--C-:B------:R-:W-:Y:S01]  /*3340*/  FFMA.FTZ R124, R124, UR11, -R225.reuse ;  /* 0x0000000b7c7c7c23 */ /* 0x100fe200080108e1 */
[----:B-1----:R-:W-:Y:S01]  /*3350*/  FSEL R121, R168, -INF , P1 ;  /* 0xff800000a8797808 */ /* 0x002fe20000800000 */
[----:B------:R-:W-:Y:S01]  /*3360*/  FFMA.FTZ R123, R123, UR11, -R225 ;  /* 0x0000000b7b7b7c23 */ /* 0x000fe200080108e1 */
[--C-:B---3--:R-:W-:Y:S01]  /*3370*/  FADD.FTZ R225, R36, -R212.reuse ;  /* 0x800000d424e17221 */ /* 0x108fe20000010000 */
[----:B------:R-:W-:Y:S01]  /*3380*/  FMUL.FTZ R36, R105, R204 ;  /* 0x000000cc69247220 */ /* 0x000fe20000410000 */
[----:B------:R-:W1:Y:S01]  /*3390*/  SHFL.IDX PT, R35, R13, R111, 0x1f ;  /* 0x00001f6f0d237589 */ /* 0x000e6200000e0000 */
[----:B------:R-:W-:Y:S01]  /*33a0*/  FADD.FTZ R38, R38, -R212 ;  /* 0x800000d426267221 */ /* 0x000fe20000010000 */
[--C-:B----4-:R-:W-:Y:S01]  /*33b0*/  FADD.FTZ R37, R37, -R211.reuse ;  /* 0x800000d325257221 */ /* 0x110fe20000010000 */
[----:B------:R-:W-:Y:S01]  /*33c0*/  FADD.FTZ R39, R39, -R211 ;  /* 0x800000d327277221 */ /* 0x000fe20000010000 */
[----:B------:R-:W-:Y:S01]  /*33d0*/  FSEL R212, R9, -INF , P2 ;  /* 0xff80000009d47808 */ /* 0x000fe20001000000 */
[----:B------:R-:W3:Y:S01]  /*33e0*/  SHFL.IDX PT, R211, R13, R112, 0x1f ;  /* 0x00001f700dd37589 */ /* 0x000ee200000e0000 */
[--C-:B--2---:R-:W-:Y:S01]  /*33f0*/  FFMA.FTZ R122, R122, UR11, -R31.reuse ;  /* 0x0000000b7a7a7c23 */ /* 0x104fe2000801081f */
[----:B------:R-:W-:Y:S01]  /*3400*/  FFMA.FTZ R121, R121, UR11, -R31 ;  /* 0x0000000b79797c23 */ /* 0x000fe2000801081f */
[----:B------:R-:W-:Y:S01]  /*3410*/  FFMA.FTZ R204, -R21, R21, 1 ;  /* 0x3f80000015cc7423 */ /* 0x000fe20000010115 */
[----:B------:R2:W-:Y:S01]  /*3420*/  MUFU.EX2 R31, R129 ;  /* 0x00000081001f7308 */ /* 0x0005e20000000800 */
[----:B------:R-:W-:Y:S01]  /*3430*/  FMUL.FTZ R207, R102, R207 ;  /* 0x000000cf66cf7220 */ /* 0x000fe20000410000 */
[----:B------:R-:W-:Y:S01]  /*3440*/  FMUL.FTZ R223, R94, R223 ;  /* 0x000000df5edf7220 */ /* 0x000fe20000410000 */
[----:B------:R-:W-:Y:S01]  /*3450*/  FMUL.FTZ R135, R101, R135 ;  /* 0x0000008765877220 */ /* 0x000fe20000410000 */
[----:B------:R-:W-:Y:S01]  /*3460*/  FMUL.FTZ R224, R95, R224 ;  /* 0x000000e05fe07220 */ /* 0x000fe20000410000 */
[----:B------:R-:W-:Y:S01]  /*3470*/  FMUL.FTZ R204, R204, R207 ;  /* 0x000000cfcccc7220 */ /* 0x000fe20000410000 */
[----:B------:R-:W-:Y:S01]  /*3480*/  FSEL R207, R3, -INF , P2 ;  /* 0xff80000003cf7808 */ /* 0x000fe20001000000 */
[----:B------:R-:W-:Y:S01]  /*3490*/  FMUL.FTZ R209, R107, R209 ;  /* 0x000000d16bd17220 */ /* 0x000fe20000410000 */
[----:B------:R4:W-:Y:S01]  /*34a0*/  MUFU.EX2 R21, R131 ;  /* 0x0000008300157308 */ /* 0x0009e20000000800 */
[----:B--2---:R-:W-:-:S04]  /*34b0*/  FFMA.FTZ R129, -R17, R17, 1 ;  /* 0x3f80000011817423 */ /* 0x004fc80000010111 */
[----:B------:R-:W-:Y:S01]  /*34c0*/  FMUL.FTZ R129, R129, R210 ;  /* 0x000000d281817220 */ /* 0x000fe20000410000 */
[----:B------:R-:W-:Y:S01]  /*34d0*/  FSEL R210, R7, -INF , P2 ;  /* 0xff80000007d27808 */ /* 0x000fe20001000000 */
[----:B-1----:R-:W-:Y:S01]  /*34e0*/  FFMA.FTZ R207, R207, UR11, -R35 ;  /* 0x0000000bcfcf7c23 */ /* 0x002fe20008010823 */
[----:B------:R1:W-:Y:S01]  /*34f0*/  MUFU.EX2 R17, R134 ;  /* 0x0000008600117308 */ /* 0x0003e20000000800 */
[----:B----4-:R-:W-:Y:S02]  /*3500*/  FFMA.FTZ R131, -R216, R216, 1 ;  /* 0x3f800000d8837423 */ /* 0x010fe400000101d8 */
[----:B------:R-:W-:Y:S01]  /*3510*/  FFMA.FTZ R210, R210, UR11, -R34 ;  /* 0x0000000bd2d27c23 */ /* 0x000fe20008010822 */
[----:B---3--:R-:W-:Y:S01]  /*3520*/  FFMA.FTZ R212, R212, UR11, -R211 ;  /* 0x0000000bd4d47c23 */ /* 0x008fe200080108d3 */
[----:B------:R-:W2:Y:S03]  /*3530*/  SHFL.IDX PT, R216, R12, R10, 0x1f ;  /* 0x00001f0a0cd87589 */ /* 0x000ea600000e0000 */
[----:B------:R-:W3:Y:S01]  /*3540*/  MUFU.EX2 R96, R96 ;  /* 0x0000006000607308 */ /* 0x000ee20000000800 */
[----:B-1----:R-:W-:-:S04]  /*3550*/  FFMA.FTZ R134, -R18, R18, 1 ;  /* 0x3f80000012867423 */ /* 0x002fc80000010112 */
[----:B------:R-:W-:Y:S01]  /*3560*/  FMUL.FTZ R134, R134, R209 ;  /* 0x000000d186867220 */ /* 0x000fe20000410000 */
[----:B------:R-:W-:Y:S02]  /*3570*/  FSEL R209, R0, -INF , P2 ;  /* 0xff80000000d17808 */ /* 0x000fe40001000000 */
[----:B------:R1:W-:Y:S08]  /*3580*/  MUFU.EX2 R18, R132 ;  /* 0x0000008400127308 */ /* 0x0003f00000000800 */
[----:B------:R-:W4:Y:S01]  /*3590*/  MUFU.EX2 R89, R89 ;  /* 0x0000005900597308 */ /* 0x000f220000000800 */
[----:B-1----:R-:W-:Y:S01]  /*35a0*/  FMUL.FTZ R132, R19, R206 ;  /* 0x000000ce13847220 */ /* 0x002fe20000410000 */
[----:B------:R-:W-:Y:S01]  /*35b0*/  FSEL R206, R5, -INF , P1 ;  /* 0xff80000005ce7808 */ /* 0x000fe20000800000 */
[----:B------:R1:W4:Y:S01]  /*35c0*/  SHFL.IDX PT, R19, R13, R114, 0x1f ;  /* 0x00001f720d137589 */ /* 0x00032200000e0000 */
[----:B---3--:R-:W-:Y:S01]  /*35d0*/  FMUL.FTZ R33, R96, R33 ;  /* 0x0000002160217220 */ /* 0x008fe20000410000 */
[--C-:B--2---:R-:W-:Y:S01]  /*35e0*/  FADD.FTZ R40, R40, -R216.reuse ;  /* 0x800000d828287221 */ /* 0x104fe20000010000 */
[----:B------:R-:W-:Y:S01]  /*35f0*/  FADD.FTZ R42, R42, -R216 ;  /* 0x800000d82a2a7221 */ /* 0x000fe20000010000 */
[----:B------:R-:W-:Y:S01]  /*3600*/  FFMA.FTZ R206, R206, UR11, -R34 ;  /* 0x0000000bcece7c23 */ /* 0x000fe20008010822 */
[----:B------:R-:W2:Y:S02]  /*3610*/  MUFU.EX2 R92, R92 ;  /* 0x0000005c005c7308 */ /* 0x000ea40000000800 */
[----:B------:R-:W-:-:S06]  /*3620*/  FMUL.FTZ R42, R22, R42 ;  /* 0x0000002a162a7220 */ /* 0x000fcc0000410000 */
[----:B-1----:R1:W-:Y:S01]  /*3630*/  MUFU.EX2 R13, R202 ;  /* 0x000000ca000d7308 */ /* 0x0023e20000000800 */
[----:B----4-:R-:W-:-:S07]  /*3640*/  FMUL.FTZ R38, R89, R38 ;  /* 0x0000002659267220 */ /* 0x010fce0000410000 */
[----:B------:R3:W-:Y:S01]  /*3650*/  MUFU.EX2 R34, R133 ;  /* 0x0000008500227308 */ /* 0x0007e20000000800 */
[----:B-1----:R-:W-:Y:S01]  /*3660*/  FMUL.FTZ R202, R20, R36 ;  /* 0x0000002414ca7220 */ /* 0x002fe20000410000 */
[----:B------:R-:W-:Y:S01]  /*3670*/  FSEL R20, R6, -INF , P1 ;  /* 0xff80000006147808 */ /* 0x000fe20000800000 */
[----:B------:R-:W-:Y:S01]  /*3680*/  FFMA.FTZ R209, R209, UR11, -R19 ;  /* 0x0000000bd1d17c23 */ /* 0x000fe20008010813 */
[----:B--2---:R-:W-:-:S03]  /*3690*/  FMUL.FTZ R37, R92, R37 ;  /* 0x000000255c257220 */ /* 0x004fc60000410000 */
[----:B------:R-:W-:Y:S01]  /*36a0*/  FFMA.FTZ R211, R20, UR11, -R211 ;  /* 0x0000000b14d37c23 */ /* 0x000fe200080108d3 */
[----:B------:R-:W-:Y:S01]  /*36b0*/  FFMA.FTZ R20, -R201, R201, 1 ;  /* 0x3f800000c9147423 */ /* 0x000fe200000101c9 */
[----:B------:R-:W-:Y:S01]  /*36c0*/  FFMA.FTZ R201, -R200, R200, 1 ;  /* 0x3f800000c8c97423 */ /* 0x000fe200000101c8 */
[----:B---3--:R-:W-:Y:S01]  /*36d0*/  FMUL.FTZ R133, R103, R208 ;  /* 0x000000d067857220 */ /* 0x008fe20000410000 */
[----:B------:R1:W-:Y:S01]  /*36e0*/  MUFU.EX2 R36, R205 ;  /* 0x000000cd00247308 */ /* 0x0003e20000000800 */
[----:B------:R-:W-:Y:S01]  /*36f0*/  FFMA.FTZ R200, -R221, R221, 1 ;  /* 0x3f800000ddc87423 */ /* 0x000fe200000101dd */
[----:B------:R-:W-:Y:S01]  /*3700*/  FMUL.FTZ R201, R201, R203 ;  /* 0x000000cbc9c97220 */ /* 0x000fe20000410000 */
[----:B------:R-:W-:Y:S01]  /*3710*/  FMUL.FTZ R203, R20, R133 ;  /* 0x0000008514cb7220 */ /* 0x000fe20000410000 */
[----:B------:R-:W-:Y:S01]  /*3720*/  FMUL.FTZ R20, R91, R225 ;  /* 0x000000e15b147220 */ /* 0x000fe20000410000 */
[----:B------:R-:W-:Y:S01]  /*3730*/  FFMA.FTZ R133, -R219, R219, 1 ;  /* 0x3f800000db857423 */ /* 0x000fe200000101db */
[----:B------:R-:W2:Y:S01]  /*3740*/  SHFL.IDX PT, R225, R12, R108, 0x1f ;  /* 0x00001f6c0ce17589 */ /* 0x000ea200000e0000 */
[----:B------:R-:W-:Y:S01]  /*3750*/  FMUL.FTZ R200, R200, R135 ;  /* 0x00000087c8c87220 */ /* 0x000fe20000410000 */
[----:B------:R-:W-:Y:S01]  /*3760*/  FMUL.FTZ R135, R220, R224 ;  /* 0x000000e0dc877220 */ /* 0x000fe20000410000 */
[----:B-1----:R-:W-:Y:S01]  /*3770*/  FSEL R205, R218, -INF , P1 ;  /* 0xff800000dacd7808 */ /* 0x002fe20000800000 */
[----:B------:R-:W1:Y:S01]  /*3780*/  SHFL.IDX PT, R219, R12, R106, 0x1f ;  /* 0x00001f6a0cdb7589 */ /* 0x000e6200000e0000 */
[----:B------:R-:W3:Y:S01]  /*3790*/  MUFU.EX2 R90, R90 ;  /* 0x0000005a005a7308 */ /* 0x000ee20000000800 */
[----:B------:R-:W-:-:S02]  /*37a0*/  FMUL.FTZ R133, R133, R33 ;  /* 0x0000002185857220 */ /* 0x000fc40000410000 */
[----:B------:R-:W-:Y:S01]  /*37b0*/  FFMA.FTZ R205, R205, UR11, -R35 ;  /* 0x0000000bcdcd7c23 */ /* 0x000fe20008010823 */
[----:B------:R-:W-:Y:S01]  /*37c0*/  FSEL R35, R217, -INF , P1 ;  /* 0xff800000d9237808 */ /* 0x000fe20000800000 */
[----:B------:R-:W4:Y:S03]  /*37d0*/  SHFL.IDX PT, R220, R12, R109, 0x1f ;  /* 0x00001f6d0cdc7589 */ /* 0x000f2600000e0000 */
[----:B------:R-:W4:Y:S01]  /*37e0*/  MUFU.EX2 R100, R100 ;  /* 0x0000006400647308 */ /* 0x000f220000000800 */
[----:B------:R-:W-:Y:S01]  /*37f0*/  FFMA.FTZ R208, R35, UR11, -R19 ;  /* 0x0000000b23d07c23 */ /* 0x000fe20008010813 */
[----:B------:R-:W4:Y:S04]  /*3800*/  SHFL.IDX PT, R224, R12, R110, 0x1f ;  /* 0x00001f6e0ce07589 */ /* 0x000f2800000e0000 */
[----:B------:R-:W-:Y:S02]  /*3810*/  SHFL.IDX PT, R221, R12, R111, 0x1f ;  /* 0x00001f6f0cdd7589 */ /* 0x000fe400000e0000 */
[----:B------:R1:W-:Y:S01]  /*3820*/  MUFU.EX2 R35, R130 ;  /* 0x0000008200237308 */ /* 0x0003e20000000800 */
[----:B---3--:R-:W-:Y:S01]  /*3830*/  FMUL.FTZ R39, R90, R39 ;  /* 0x000000275a277220 */ /* 0x008fe20000410000 */
[----:B--2---:R-:W-:-:S06]  /*3840*/  FADD.FTZ R216, R45, -R225 ;  /* 0x800000e12dd87221 */ /* 0x004fcc0000010000 */
[----:B------:R-:W2:Y:S01]  /*3850*/  MUFU.EX2 R88, R88 ;  /* 0x0000005800587308 */ /* 0x000ea20000000800 */
[----:B-1----:R-:W-:Y:S01]  /*3860*/  FFMA.FTZ R130, -R228, R228, 1 ;  /* 0x3f800000e4827423 */ /* 0x002fe200000101e4 */
[----:B------:R-:W-:Y:S01]  /*3870*/  LDS R45, [R15+0x400] ;  /* 0x000400000f2d7984 */ /* 0x000fe20000000800 */
[--C-:B------:R-:W-:Y:S01]  /*3880*/  FADD.FTZ R43, R43, -R219.reuse ;  /* 0x800000db2b2b7221 */ /* 0x100fe20000010000 */
[----:B------:R-:W-:Y:S01]  /*3890*/  FADD.FTZ R41, R41, -R219 ;  /* 0x800000db29297221 */ /* 0x000fe20000010000 */
[----:B------:R-:W-:Y:S01]  /*38a0*/  FMUL.FTZ R130, R130, R223 ;  /* 0x000000df82827220 */ /* 0x000fe20000410000 */
[----:B----4-:R-:W-:Y:S01]  /*38b0*/  FADD.FTZ R44, R44, -R220 ;  /* 0x800000dc2c2c7221 */ /* 0x010fe20000010000 */
[----:B------:R-:W1:Y:S01]  /*38c0*/  SHFL.IDX PT, R223, R12, R112, 0x1f ;  /* 0x00001f700cdf7589 */ /* 0x000e6200000e0000 */
[----:B------:R3:W-:Y:S01]  /*38d0*/  MUFU.EX2 R33, R128 ;  /* 0x0000008000217308 */ /* 0x0007e20000000800 */
[----:B------:R-:W-:Y:S01]  /*38e0*/  FMUL.FTZ R43, R100, R43 ;  /* 0x0000002b642b7220 */ /* 0x000fe20000410000 */
[----:B------:R-:W-:Y:S01]  /*38f0*/  FADD.FTZ R49, R49, -R224 ;  /* 0x800000e031317221 */ /* 0x000fe20000010000 */
[----:B------:R-:W-:-:S05]  /*3900*/  FMUL.FTZ R41, R23, R41 ;  /* 0x0000002917297220 */ /* 0x000fca0000410000 */
[----:B------:R-:W4:Y:S01]  /*3910*/  MUFU.EX2 R98, R98 ;  /* 0x0000006200627308 */ /* 0x000f220000000800 */
[----:B---3--:R-:W-:Y:S01]  /*3920*/  FFMA.FTZ R128, -R222, R222, 1 ;  /* 0x3f800000de807423 */ /* 0x008fe200000101de */
[----:B--2---:R-:W-:Y:S01]  /*3930*/  FMUL.FTZ R40, R88, R40 ;  /* 0x0000002858287220 */ /* 0x004fe20000410000 */
[----:B------:R2:W3:Y:S05]  /*3940*/  SHFL.IDX PT, R222, R12, R114, 0x1f ;  /* 0x00001f720cde7589 */ /* 0x0004ea00000e0000 */
[----:B------:R-:W3:Y:S01]  /*3950*/  MUFU.EX2 R99, R99 ;  /* 0x0000006300637308 */ /* 0x000ee20000000800 */
[----:B------:R-:W-:Y:S01]  /*3960*/  FMUL.FTZ R128, R128, R20 ;  /* 0x0000001480807220 */ /* 0x000fe20000410000 */
[----:B------:R-:W-:Y:S01]  /*3970*/  FFMA.FTZ R233, -R233, R233, 1 ;  /* 0x3f800000e9e97423 */ /* 0x000fe200000101e9 */
[----:B------:R-:W-:Y:S01]  /*3980*/  FFMA.FTZ R237, -R237, R237, 1 ;  /* 0x3f800000eded7423 */ /* 0x000fe200000101ed */
[----:B------:R-:W-:Y:S01]  /*3990*/  FADD.FTZ R46, R46, -R220 ;  /* 0x800000dc2e2e7221 */ /* 0x000fe20000010000 */
[----:B------:R-:W-:Y:S01]  /*39a0*/  FADD.FTZ R47, R47, -R225 ;  /* 0x800000e12f2f7221 */ /* 0x000fe20000010000 */
[----:B------:R-:W-:Y:S01]  /*39b0*/  FADD.FTZ R51, R51, -R224 ;  /* 0x800000e033337221 */ /* 0x000fe20000010000 */
[--C-:B-1----:R-:W-:Y:S01]  /*39c0*/  FADD.FTZ R50, R50, -R223.reuse ;  /* 0x800000df32327221 */ /* 0x102fe20000010000 */
[----:B--2---:R1:W-:Y:S08]  /*39d0*/  MUFU.EX2 R12, R126 ;  /* 0x0000007e000c7308 */ /* 0x0043f00000000800 */
[----:B------:R2:W-:Y:S01]  /*39e0*/  MUFU.EX2 R19, R127 ;  /* 0x0000007f00137308 */ /* 0x0005e20000000800 */
[----:B-1----:R-:W-:Y:S01]  /*39f0*/  FFMA.FTZ R126, -R229, R229, 1 ;  /* 0x3f800000e57e7423 */ /* 0x002fe200000101e5 */
[----:B----4-:R-:W-:Y:S01]  /*3a00*/  FMUL.FTZ R44, R98, R44 ;  /* 0x0000002c622c7220 */ /* 0x010fe20000410000 */
[----:B------:R-:W-:Y:S01]  /*3a10*/  FADD.FTZ R48, R48, -R223 ;  /* 0x800000df30307221 */ /* 0x000fe20000010000 */
[----:B------:R-:W-:Y:S01]  /*3a20*/  FADD.FTZ R52, R52, -R221 ;  /* 0x800000dd34347221 */ /* 0x000fe20000010000 */
[----:B------:R-:W-:Y:S01]  /*3a30*/  FMUL.FTZ R126, R126, R38 ;  /* 0x000000267e7e7220 */ /* 0x000fe20000410000 */
[----:B---3--:R-:W-:-:S02]  /*3a40*/  FADD.FTZ R219, R53, -R222 ;  /* 0x800000de35db7221 */ /* 0x008fc40000010000 */
[----:B------:R1:W-:Y:S01]  /*3a50*/  MUFU.EX2 R20, R125 ;  /* 0x0000007d00147308 */ /* 0x0003e20000000800 */
[----:B--2---:R-:W-:Y:S01]  /*3a60*/  FFMA.FTZ R127, -R230, R230, 1 ;  /* 0x3f800000e67f7423 */ /* 0x004fe200000101e6 */
[----:B------:R-:W-:Y:S01]  /*3a70*/  FMUL.FTZ R50, R29, R50 ;  /* 0x000000321d327220 */ /* 0x000fe20000410000 */
[----:B------:R-:W-:Y:S01]  /*3a80*/  FMUL.FTZ R216, R99, R216 ;  /* 0x000000d863d87220 */ /* 0x000fe20000410000 */
[----:B------:R-:W-:Y:S01]  /*3a90*/  FADD.FTZ R221, R54, -R221 ;  /* 0x800000dd36dd7221 */ /* 0x000fe20000010000 */
[----:B------:R-:W-:Y:S01]  /*3aa0*/  FMUL.FTZ R127, R127, R37 ;  /* 0x000000257f7f7220 */ /* 0x000fe20000410000 */
[----:B------:R-:W-:Y:S02]  /*3ab0*/  FADD.FTZ R222, R55, -R222 ;  /* 0x800000de37de7221 */ /* 0x000fe40000010000 */
[----:B------:R2:W-:Y:S01]  /*3ac0*/  MUFU.EX2 R38, R213 ;  /* 0x000000d500267308 */ /* 0x0005e20000000800 */
[----:B-1----:R-:W-:-:S07]  /*3ad0*/  FMUL.FTZ R125, R227, R39 ;  /* 0x00000027e37d7220 */ /* 0x002fce0000410000 */
[----:B------:R1:W-:Y:S01]  /*3ae0*/  MUFU.EX2 R37, R215 ;  /* 0x000000d700257308 */ /* 0x0003e20000000800 */
[----:B--2---:R-:W-:-:S04]  /*3af0*/  FFMA.FTZ R213, -R235, R235, 1 ;  /* 0x3f800000ebd57423 */ /* 0x004fc800000101eb */
[----:B------:R-:W-:Y:S01]  /*3b00*/  FMUL.FTZ R213, R213, R42 ;  /* 0x0000002ad5d57220 */ /* 0x000fe20000410000 */
[----:B------:R-:W-:Y:S02]  /*3b10*/  FFMA.FTZ R42, -R11, R11, 1 ;  /* 0x3f8000000b2a7423 */ /* 0x000fe4000001010b */
[----:B------:R2:W-:Y:S01]  /*3b20*/  MUFU.EX2 R39, R120 ;  /* 0x0000007800277308 */ /* 0x0005e20000000800 */
[----:B-1----:R-:W-:Y:S01]  /*3b30*/  FFMA.FTZ R215, -R236, R236, 1 ;  /* 0x3f800000ecd77423 */ /* 0x002fe200000101ec */
[----:B------:R-:W-:Y:S01]  /*3b40*/  FMUL.FTZ R46, R16, R46 ;  /* 0x0000002e102e7220 */ /* 0x000fe20000410000 */
[----:B------:R-:W-:-:S05]  /*3b50*/  FMUL.FTZ R47, R28, R47 ;  /* 0x0000002f1c2f7220 */ /* 0x000fca0000410000 */
[----:B------:R1:W3:Y:S01]  /*3b60*/  MUFU.EX2 R15, R214 ;  /* 0x000000d6000f7308 */ /* 0x0002e20000000800 */
[----:B--2---:R-:W-:Y:S01]  /*3b70*/  FMUL.FTZ R120, R231, R43 ;  /* 0x0000002be7787220 */ /* 0x004fe20000410000 */
[----:B------:R-:W-:Y:S01]  /*3b80*/  FMUL.FTZ R43, R32, R49 ;  /* 0x00000031202b7220 */ /* 0x000fe20000410000 */
[----:B------:R-:W-:Y:S01]  /*3b90*/  FMUL.FTZ R215, R215, R41 ;  /* 0x00000029d7d77220 */ /* 0x000fe20000410000 */
[----:B------:R-:W-:Y:S01]  /*3ba0*/  FFMA.FTZ R41, -R199, R199, 1 ;  /* 0x3f800000c7297423 */ /* 0x000fe200000101c7 */
[----:B------:R-:W-:Y:S01]  /*3bb0*/  FMUL.FTZ R49, R233, R50 ;  /* 0x00000032e9317220 */ /* 0x000fe20000410000 */
[----:B------:R-:W-:Y:S01]  /*3bc0*/  FMUL.FTZ R50, R237, R43 ;  /* 0x0000002bed327220 */ /* 0x000fe20000410000 */
[----:B------:R-:W-:Y:S01]  /*3bd0*/  FMUL.FTZ R48, R30, R48 ;  /* 0x000000301e307220 */ /* 0x000fe20000410000 */
[----:B------:R-:W-:Y:S01]  /*3be0*/  FMUL.FTZ R51, R31, R51 ;  /* 0x000000331f337220 */ /* 0x000fe20000410000 */
[----:B-1----:R-:W-:Y:S01]  /*3bf0*/  FMUL.FTZ R214, R232, R40 ;  /* 0x00000028e8d67220 */ /* 0x002fe20000410000 */
[----:B------:R-:W-:Y:S01]  /*3c00*/  FFMA.FTZ R55, -R234, R234, 1 ;  /* 0x3f800000ea377423 */ /* 0x000fe200000101ea */
[----:B------:R1:W-:Y:S01]  /*3c10*/  MUFU.EX2 R40, R119 ;  /* 0x0000007700287308 */ /* 0x0003e20000000800 */
[----:B------:R-:W-:Y:S01]  /*3c20*/  FFMA.FTZ R43, -R196, R196, 1 ;  /* 0x3f800000c42b7423 */ /* 0x000fe200000101c4 */
[----:B------:R-:W-:Y:S01]  /*3c30*/  FFMA.FTZ R54, -R198, R198, 1 ;  /* 0x3f800000c6367423 */ /* 0x000fe200000101c6 */
[----:B------:R-:W-:Y:S01]  /*3c40*/  FMUL.FTZ R216, R41, R216 ;  /* 0x000000d829d87220 */ /* 0x000fe20000410000 */
[----:B------:R-:W-:Y:S04]  /*3c50*/  SHFL.IDX PT, R224, R45, R108, 0x1f ;  /* 0x00001f6c2de07589 */ /* 0x000fe800000e0000 */
[----:B------:R-:W-:Y:S01]  /*3c60*/  SHFL.IDX PT, R223, R45, R110, 0x1f ;  /* 0x00001f6e2ddf7589 */ /* 0x000fe200000e0000 */
[----:B-1----:R-:W-:Y:S01]  /*3c70*/  FMUL.FTZ R119, R42, R44 ;  /* 0x0000002c2a777220 */ /* 0x002fe20000410000 */
[----:B------:R-:W-:Y:S01]  /*3c80*/  FFMA.FTZ R42, -R197, R197, 1 ;  /* 0x3f800000c52a7423 */ /* 0x000fe200000101c5 */
[----:B------:R1:W-:Y:S01]  /*3c90*/  MUFU.EX2 R41, R118 ;  /* 0x0000007600297308 */ /* 0x0003e20000000800 */
[----:B------:R-:W-:Y:S01]  /*3ca0*/  FMUL.FTZ R51, R43, R51 ;  /* 0x000000332b337220 */ /* 0x000fe20000410000 */
[----:B------:R-:W-:Y:S01]  /*3cb0*/  FMUL.FTZ R55, R55, R46 ;  /* 0x0000002e37377220 */ /* 0x000fe20000410000 */
[----:B------:R-:W-:Y:S01]  /*3cc0*/  FMUL.FTZ R54, R54, R48 ;  /* 0x0000003036367220 */ /* 0x000fe20000410000 */
[----:B------:R-:W2:Y:S04]  /*3cd0*/  SHFL.IDX PT, R46, R45, R10, 0x1f ;  /* 0x00001f0a2d2e7589 */ /* 0x000ea800000e0000 */
[----:B------:R4:W-:Y:S01]  /*3ce0*/  MUFU.EX2 R43, R116 ;  /* 0x00000074002b7308 */ /* 0x0009e20000000800 */
[----:B-1----:R-:W-:Y:S01]  /*3cf0*/  FMUL.FTZ R118, R42, R47 ;  /* 0x0000002f2a767220 */ /* 0x002fe20000410000 */
[----:B------:R-:W1:Y:S04]  /*3d00*/  SHFL.IDX PT, R48, R45, R109, 0x1f ;  /* 0x00001f6d2d307589 */ /* 0x000e6800000e0000 */
[----:B------:R-:W3:Y:S02]  /*3d10*/  SHFL.IDX PT, R47, R45, R106, 0x1f ;  /* 0x00001f6a2d2f7589 */ /* 0x000ee400000e0000 */
[----:B------:R2:W-:Y:S02]  /*3d20*/  MUFU.EX2 R42, R117 ;  /* 0x00000075002a7308 */ /* 0x0005e40000000800 */
[----:B----4-:R-:W-:Y:S04]  /*3d30*/  SHFL.IDX PT, R116, R45, R111, 0x1f ;  /* 0x00001f6f2d747589 */ /* 0x010fe800000e0000 */
[----:B------:R-:W-:Y:S02]  /*3d40*/  SHFL.IDX PT, R220, R45, R114, 0x1f ;  /* 0x00001f722ddc7589 */ /* 0x000fe400000e0000 */
[----:B------:R4:W-:Y:S02]  /*3d50*/  MUFU.EX2 R44, R115 ;  /* 0x00000073002c7308 */ /* 0x0009e40000000800 */
[----:B--2---:R2:W3:Y:S01]  /*3d60*/  SHFL.IDX PT, R117, R45, R112, 0x1f ;  /* 0x00001f702d757589 */ /* 0x0044e200000e0000 */
[----:B------:R-:W-:Y:S01]  /*3d70*/  FMUL.FTZ R222, R36, R222 ;  /* 0x000000de24de7220 */ /* 0x000fe20000410000 */
[----:B------:R-:W-:Y:S01]  /*3d80*/  FFMA.FTZ R53, -R195, R195, 1 ;  /* 0x3f800000c3357423 */ /* 0x000fe200000101c3 */
[----:B------:R-:W-:Y:S01]  /*3d90*/  FMUL.FTZ R52, R17, R52 ;  /* 0x0000003411347220 */ /* 0x000fe20000410000 */
[----:B------:R-:W3:Y:S02]  /*3da0*/  LDL.LU R11, [R1+0xb0] ;  /* 0x0000b000010b7983 */ /* 0x000ee40000300800 */
[----:B------:R-:W3:Y:S01]  /*3db0*/  MUFU.EX2 R93, R93 ;  /* 0x0000005d005d7308 */ /* 0x000ee20000000800 */
[----:B----4-:R-:W-:Y:S01]  /*3dc0*/  FMUL.FTZ R115, R13, R219 ;  /* 0x000000db0d737220 */ /* 0x010fe20000410000 */
[----:B------:R-:W-:Y:S01]  /*3dd0*/  FFMA.FTZ R219, -R192, R192, 1 ;  /* 0x3f800000c0db7423 */ /* 0x000fe200000101c0 */
[----:B------:R-:W-:Y:S01]  /*3de0*/  FADD.FTZ R56, R56, -R46 ;  /* 0x8000002e38387221 */ /* 0x000fe20000010000 */
[----:B--2---:R-:W-:Y:S01]  /*3df0*/  FFMA.FTZ R45, -R194, R194, 1 ;  /* 0x3f800000c22d7423 */ /* 0x004fe200000101c2 */
[----:B-1----:R-:W-:Y:S01]  /*3e00*/  FADD.FTZ R60, R60, -R48 ;  /* 0x800000303c3c7221 */ /* 0x002fe20000010000 */
[----:B---3--:R-:W-:Y:S01]  /*3e10*/  FADD.FTZ R57, R57, -R47 ;  /* 0x8000002f39397221 */ /* 0x008fe20000010000 */
[----:B------:R1:W5:Y:S01]  /*3e20*/  LDL.LU R199, [R1+0xac] ;  /* 0x0000ac0001c77983 */ /* 0x0003620000300800 */
[----:B------:R-:W-:-:S02]  /*3e30*/  FMUL.FTZ R115, R45, R115 ;  /* 0x000000732d737220 */ /* 0x000fc40000410000 */
[----:B------:R2:W3:Y:S01]  /*3e40*/  MUFU.EX2 R45, R27 ;  /* 0x0000001b002d7308 */ /* 0x0004e20000000800 */
[----:B------:R-:W-:Y:S01]  /*3e50*/  FADD.FTZ R64, R64, -R117 ;  /* 0x8000007540407221 */ /* 0x000fe20000010000 */
[----:B--2---:R-:W-:Y:S01]  /*3e60*/  FMUL.FTZ R27, R219, R222 ;  /* 0x000000dedb1b7220 */ /* 0x004fe20000410000 */
[----:B------:R-:W-:Y:S01]  /*3e70*/  FADD.FTZ R48, R62, -R48 ;  /* 0x800000303e307221 */ /* 0x000fe20000010000 */
[----:B------:R2:W4:Y:S01]  /*3e80*/  LDS R219, [R14+0x400] ;  /* 0x000400000edb7984 */ /* 0x0005220000000800 */
[----:B------:R-:W-:Y:S01]  /*3e90*/  FMUL.FTZ R64, R15, R64 ;  /* 0x000000400f407220 */ /* 0x000fe20000410000 */
[----:B------:R-:W-:Y:S01]  /*3ea0*/  FADD.FTZ R58, R58, -R46 ;  /* 0x8000002e3a3a7221 */ /* 0x000fe20000010000 */
[----:B------:R-:W-:Y:S01]  /*3eb0*/  FMUL.FTZ R56, R34, R56 ;  /* 0x0000003822387220 */ /* 0x000fe20000410000 */
[----:B------:R1:W5:Y:S01]  /*3ec0*/  LDL.LU R198, [R1+0xa8] ;  /* 0x0000a80001c67983 */ /* 0x0003620000300800 */
[----:B------:R-:W-:Y:S01]  /*3ed0*/  FADD.FTZ R59, R59, -R47 ;  /* 0x8000002f3b3b7221 */ /* 0x000fe20000010000 */
[----:B------:R-:W-:Y:S01]  /*3ee0*/  FMUL.FTZ R53, R53, R52 ;  /* 0x0000003435357220 */ /* 0x000fe20000410000 */
[--C-:B------:R-:W-:Y:S01]  /*3ef0*/  FADD.FTZ R63, R63, -R224.reuse ;  /* 0x800000e03f3f7221 */ /* 0x100fe20000010000 */
[----:B--2---:R2:W-:Y:S01]  /*3f00*/  MUFU.EX2 R14, R24 ;  /* 0x00000018000e7308 */ /* 0x0045e20000000800 */
[----:B------:R-:W-:Y:S01]  /*3f10*/  FADD.FTZ R62, R61, -R224 ;  /* 0x800000e03d3e7221 */ /* 0x000fe20000010000 */
[----:B------:R1:W5:Y:S01]  /*3f20*/  LDL.LU R197, [R1+0xa4] ;  /* 0x0000a40001c57983 */ /* 0x0003620000300800 */
[----:B------:R-:W-:Y:S01]  /*3f30*/  FADD.FTZ R67, R67, -R223 ;  /* 0x800000df43437221 */ /* 0x000fe20000010000 */
[----:B------:R-:W-:Y:S01]  /*3f40*/  FMUL.FTZ R221, R18, R221 ;  /* 0x000000dd12dd7220 */ /* 0x000fe20000410000 */
[----:B------:R-:W-:Y:S01]  /*3f50*/  FMUL.FTZ R226, R93, R226 ;  /* 0x000000e25de27220 */ /* 0x000fe20000410000 */
[----:B--2---:R-:W-:-:S02]  /*3f60*/  FFMA.FTZ R24, -R184, R184, 1 ;  /* 0x3f800000b8187423 */ /* 0x004fc400000101b8 */
[----:B------:R2:W-:Y:S01]  /*3f70*/  MUFU.EX2 R46, R26 ;  /* 0x0000001a002e7308 */ /* 0x0005e20000000800 */
[----:B------:R-:W-:Y:S01]  /*3f80*/  FADD.FTZ R61, R68, -R116 ;  /* 0x80000074443d7221 */ /* 0x000fe20000010000 */
[----:B------:R1:W5:Y:S01]  /*3f90*/  LDL.LU R196, [R1+0xa0] ;  /* 0x0000a00001c47983 */ /* 0x0003620000300800 */
[----:B------:R-:W-:Y:S01]  /*3fa0*/  FMUL.FTZ R64, R24, R64 ;  /* 0x0000004018407220 */ /* 0x000fe20000410000 */
[----:B------:R-:W-:Y:S01]  /*3fb0*/  FFMA.FTZ R68, -R191, R191, 1 ;  /* 0x3f800000bf447423 */ /* 0x000fe200000101bf */
[----:B------:R-:W-:Y:S01]  /*3fc0*/  FMUL.FTZ R57, R35, R57 ;  /* 0x0000003923397220 */ /* 0x000fe20000410000 */
[----:B------:R1:W5:Y:S01]  /*3fd0*/  LDL.LU R195, [R1+0x9c] ;  /* 0x00009c0001c37983 */ /* 0x0003620000300800 */
[----:B------:R-:W-:Y:S01]  /*3fe0*/  FFMA.FTZ R52, -R193, R193, 1 ;  /* 0x3f800000c1347423 */ /* 0x000fe200000101c1 */
[----:B------:R1:W3:Y:S01]  /*3ff0*/  MUFU.EX2 R47, R25 ;  /* 0x00000019002f7308 */ /* 0x0002e20000000800 */
[----:B--2---:R-:W-:Y:S01]  /*4000*/  FADD.FTZ R26, R65, -R223 ;  /* 0x800000df411a7221 */ /* 0x004fe20000010000 */
[----:B------:R-:W-:Y:S01]  /*4010*/  FFMA.FTZ R65, -R190, R190, 1 ;  /* 0x3f800000be417423 */ /* 0x000fe200000101be */
[----:B------:R2:W5:Y:S01]  /*4020*/  LDL.LU R194, [R1+0x98] ;  /* 0x0000980001c27983 */ /* 0x0005620000300800 */
[----:B------:R-:W-:Y:S01]  /*4030*/  FADD.FTZ R117, R66, -R117 ;  /* 0x8000007542757221 */ /* 0x000fe20000010000 */
[----:B------:R-:W-:-:S02]  /*4040*/  FMUL.FTZ R58, R21, R58 ;  /* 0x0000003a153a7220 */ /* 0x000fc40000410000 */
[----:B----4-:R-:W-:Y:S04]  /*4050*/  SHFL.IDX PT, R108, R219, R108, 0x1f ;  /* 0x00001f6cdb6c7589 */ /* 0x010fe800000e0000 */
[----:B------:R-:W-:Y:S04]  /*4060*/  SHFL.IDX PT, R106, R219, R106, 0x1f ;  /* 0x00001f6adb6a7589 */ /* 0x000fe800000e0000 */
[----:B------:R-:W-:Y:S04]  /*4070*/  SHFL.IDX PT, R111, R219, R111, 0x1f ;  /* 0x00001f6fdb6f7589 */ /* 0x000fe800000e0000 */
[----:B------:R-:W-:Y:S04]  /*4080*/  SHFL.IDX PT, R112, R219, R112, 0x1f ;  /* 0x00001f70db707589 */ /* 0x000fe800000e0000 */
[----:B------:R-:W-:Y:S01]  /*4090*/  SHFL.IDX PT, R109, R219, R109, 0x1f ;  /* 0x00001f6ddb6d7589 */ /* 0x000fe200000e0000 */
[----:B------:R-:W-:-:S03]  /*40a0*/  FMUL.FTZ R62, R20, R62 ;  /* 0x0000003e143e7220 */ /* 0x000fc60000410000 */
[----:B------:R-:W-:Y:S01]  /*40b0*/  SHFL.IDX PT, R110, R219, R110, 0x1f ;  /* 0x00001f6edb6e7589 */ /* 0x000fe200000e0000 */
[----:B------:R-:W-:Y:S01]  /*40c0*/  FMUL.FTZ R60, R19, R60 ;  /* 0x0000003c133c7220 */ /* 0x000fe20000410000 */
[----:B------:R-:W-:Y:S02]  /*40d0*/  FMUL.FTZ R59, R33, R59 ;  /* 0x0000003b213b7220 */ /* 0x000fe40000410000 */
[----:B------:R-:W-:Y:S01]  /*40e0*/  SHFL.IDX PT, R114, R219, R114, 0x1f ;  /* 0x00001f72db727589 */ /* 0x000fe200000e0000 */
[----:B------:R-:W-:Y:S01]  /*40f0*/  FMUL.FTZ R63, R37, R63 ;  /* 0x0000003f253f7220 */ /* 0x000fe20000410000 */
[----:B------:R-:W-:Y:S01]  /*4100*/  FMUL.FTZ R48, R12, R48 ;  /* 0x000000300c307220 */ /* 0x000fe20000410000 */
[----:B------:R-:W-:Y:S01]  /*4110*/  FMUL.FTZ R67, R40, R67 ;  /* 0x0000004328437220 */ /* 0x000fe20000410000 */
[----:B------:R-:W4:Y:S01]  /*4120*/  SHFL.IDX PT, R24, R219, R10, 0x1f ;  /* 0x00001f0adb187589 */ /* 0x000f2200000e0000 */
[----:B-1----:R-:W-:Y:S01]  /*4130*/  FFMA.FTZ R25, -R189, R189, 1 ;  /* 0x3f800000bd197423 */ /* 0x002fe200000101bd */
[----:B------:R-:W-:Y:S01]  /*4140*/  FMUL.FTZ R68, R68, R56 ;  /* 0x0000003844447220 */ /* 0x000fe20000410000 */
[----:B------:R-:W-:Y:S01]  /*4150*/  FMUL.FTZ R56, R65, R57 ;  /* 0x0000003941387220 */ /* 0x000fe20000410000 */
[----:B------:R2:W5:Y:S01]  /*4160*/  LDL.LU R193, [R1+0x94] ;  /* 0x0000940001c17983 */ /* 0x0005620000300800 */
[----:B------:R-:W-:Y:S01]  /*4170*/  FADD.FTZ R116, R70, -R116 ;  /* 0x8000007446747221 */ /* 0x000fe20000010000 */
[----:B------:R-:W-:Y:S01]  /*4180*/  FFMA.FTZ R57, -R185, R185, 1 ;  /* 0x3f800000b9397423 */ /* 0x000fe200000101b9 */
[----:B------:R-:W1:Y:S01]  /*4190*/  MUFU.EX2 R211, R211 ;  /* 0x000000d300d37308 */ /* 0x000e620000000800 */
[----:B------:R2:W5:Y:S01]  /*41a0*/  LDL.LU R192, [R1+0x90] ;  /* 0x0000900001c07983 */ /* 0x0005620000300800 */
[--C-:B------:R-:W-:Y:S01]  /*41b0*/  FADD.FTZ R66, R69, -R220.reuse ;  /* 0x800000dc45427221 */ /* 0x100fe20000010000 */
[----:B------:R-:W-:Y:S01]  /*41c0*/  FMUL.FTZ R25, R25, R58 ;  /* 0x0000003a19197220 */ /* 0x000fe20000410000 */
[----:B------:R-:W-:Y:S01]  /*41d0*/  FFMA.FTZ R70, -R187, R187, 1 ;  /* 0x3f800000bb467423 */ /* 0x000fe200000101bb */
[----:B------:R2:W5:Y:S01]  /*41e0*/  LDL.LU R191, [R1+0x8c] ;  /* 0x00008c0001bf7983 */ /* 0x0005620000300800 */
[----:B------:R-:W-:Y:S01]  /*41f0*/  FFMA.FTZ R65, -R182, R182, 1 ;  /* 0x3f800000b6417423 */ /* 0x000fe200000101b6 */
[----:B------:R-:W-:Y:S01]  /*4200*/  FMUL.FTZ R117, R38, R117 ;  /* 0x0000007526757220 */ /* 0x000fe20000410000 */
[----:B------:R-:W-:Y:S01]  /*4210*/  FADD.FTZ R220, R71, -R220 ;  /* 0x800000dc47dc7221 */ /* 0x000fe20000010000 */
[----:B------:R2:W5:Y:S01]  /*4220*/  LDL.LU R190, [R1+0x88] ;  /* 0x0000880001be7983 */ /* 0x0005620000300800 */
[----:B------:R-:W-:Y:S01]  /*4230*/  FFMA.FTZ R69, -R188, R188, 1 ;  /* 0x3f800000bc457423 */ /* 0x000fe200000101bc */
[----:B------:R-:W-:Y:S01]  /*4240*/  FFMA.FTZ R58, -R183, R183, 1 ;  /* 0x3f800000b73a7423 */ /* 0x000fe200000101b7 */
[----:B------:R-:W-:Y:S01]  /*4250*/  FFMA.FTZ R71, -R186, R186, 1 ;  /* 0x3f800000ba477423 */ /* 0x000fe200000101ba */
[----:B------:R2:W5:Y:S01]  /*4260*/  LDL.LU R189, [R1+0x84] ;  /* 0x0000840001bd7983 */ /* 0x0005620000300800 */
[----:B------:R-:W-:Y:S01]  /*4270*/  FMUL.FTZ R57, R57, R62 ;  /* 0x0000003e39397220 */ /* 0x000fe20000410000 */
[----:B------:R-:W-:Y:S01]  /*4280*/  FMUL.FTZ R70, R70, R60 ;  /* 0x0000003c46467220 */ /* 0x000fe20000410000 */
[----:B------:R-:W2:Y:S01]  /*4290*/  MUFU.EX2 R205, R205 ;  /* 0x000000cd00cd7308 */ /* 0x000ea20000000800 */
[----:B------:R1:W5:Y:S01]  /*42a0*/  LDL.LU R188, [R1+0x80] ;  /* 0x0000800001bc7983 */ /* 0x0003620000300800 */
[----:B------:R-:W-:Y:S01]  /*42b0*/  FMUL.FTZ R65, R65, R117 ;  /* 0x0000007541417220 */ /* 0x000fe20000410000 */
[----:B------:R-:W-:Y:S01]  /*42c0*/  FFMA.FTZ R62, -R179, R179, 1 ;  /* 0x3f800000b33e7423 */ /* 0x000fe200000101b3 */
[----:B------:R-:W-:Y:S01]  /*42d0*/  FMUL.FTZ R61, R41, R61 ;  /* 0x0000003d293d7220 */ /* 0x000fe20000410000 */
[----:B------:R1:W5:Y:S01]  /*42e0*/  LDL.LU R187, [R1+0x7c] ;  /* 0x00007c0001bb7983 */ /* 0x0003620000300800 */
[----:B------:R-:W-:Y:S01]  /*42f0*/  FMUL.FTZ R69, R69, R59 ;  /* 0x0000003b45457220 */ /* 0x000fe20000410000 */
[----:B------:R-:W-:Y:S01]  /*4300*/  FMUL.FTZ R58, R58, R63 ;  /* 0x0000003f3a3a7220 */ /* 0x000fe20000410000 */
[----:B------:R-:W-:Y:S01]  /*4310*/  FFMA.FTZ R60, -R178, R178, 1 ;  /* 0x3f800000b23c7423 */ /* 0x000fe200000101b2 */
[----:B------:R1:W5:Y:S01]  /*4320*/  LDL.LU R186, [R1+0x78] ;  /* 0x0000780001ba7983 */ /* 0x0003620000300800 */
[----:B------:R-:W-:Y:S01]  /*4330*/  FMUL.FTZ R117, R43, R66 ;  /* 0x000000422b757220 */ /* 0x000fe20000410000 */
[----:B------:R-:W-:Y:S01]  /*4340*/  FMUL.FTZ R71, R71, R48 ;  /* 0x0000003047477220 */ /* 0x000fe20000410000 */
[----:B------:R-:W-:Y:S01]  /*4350*/  FFMA.FTZ R59, -R181, R181, 1 ;  /* 0x3f800000b53b7423 */ /* 0x000fe200000101b5 */
[----:B------:R1:W5:Y:S01]  /*4360*/  LDL.LU R185, [R1+0x74] ;  /* 0x0000740001b97983 */ /* 0x0003620000300800 */
[----:B------:R-:W-:Y:S01]  /*4370*/  FMUL.FTZ R26, R39, R26 ;  /* 0x0000001a271a7220 */ /* 0x000fe20000410000 */
[----:B------:R-:W-:Y:S01]  /*4380*/  FFMA.FTZ R63, -R176, R176, 1 ;  /* 0x3f800000b03f7423 */ /* 0x000fe200000101b0 */
[----:B------:R-:W-:Y:S01]  /*4390*/  FMUL.FTZ R220, R44, R220 ;  /* 0x000000dc2cdc7220 */ /* 0x000fe20000410000 */
[----:B------:R1:W5:Y:S01]  /*43a0*/  LDL.LU R184, [R1+0x70] ;  /* 0x0000700001b87983 */ /* 0x0003620000300800 */
[----:B------:R-:W-:Y:S01]  /*43b0*/  FFMA.FTZ R48, -R180, R180, 1 ;  /* 0x3f800000b4307423 */ /* 0x000fe200000101b4 */
[----:B----4-:R-:W-:Y:S01]  /*43c0*/  FADD.FTZ R72, R72, -R24 ;  /* 0x8000001848487221 */ /* 0x010fe20000010000 */
[----:B------:R-:W-:Y:S01]  /*43d0*/  FMUL.FTZ R66, R62, R61 ;  /* 0x0000003d3e427220 */ /* 0x000fe20000410000 */
[----:B------:R4:W5:Y:S01]  /*43e0*/  LDL.LU R183, [R1+0x6c] ;  /* 0x00006c0001b77983 */ /* 0x0009620000300800 */
[----:B------:R-:W-:Y:S01]  /*43f0*/  FMUL.FTZ R61, R60, R117 ;  /* 0x000000753c3d7220 */ /* 0x000fe20000410000 */
[----:B------:R-:W-:Y:S01]  /*4400*/  FMUL.FTZ R59, R59, R26 ;  /* 0x0000001a3b3b7220 */ /* 0x000fe20000410000 */
[----:B------:R-:W4:Y:S01]  /*4410*/  MUFU.EX2 R207, R207 ;  /* 0x000000cf00cf7308 */ /* 0x000f220000000800 */
[----:B------:R1:W5:Y:S01]  /*4420*/  LDL.LU R182, [R1+0x68] ;  /* 0x0000680001b67983 */ /* 0x0003620000300800 */
[----:B------:R-:W-:Y:S01]  /*4430*/  FMUL.FTZ R60, R63, R220 ;  /* 0x000000dc3f3c7220 */ /* 0x000fe20000410000 */
[----:B------:R-:W-:-:S05]  /*4440*/  FMUL.FTZ R26, R48, R67 ;  /* 0x00000043301a7220 */ /* 0x000fca0000410000 */
[----:B------:R-:W4:Y:S01]  /*4450*/  MUFU.EX2 R209, R209 ;  /* 0x000000d100d17308 */ /* 0x000f220000000800 */
[----:B------:R1:W5:Y:S01]  /*4460*/  LDL.LU R181, [R1+0x64] ;  /* 0x0000640001b57983 */ /* 0x0003620000300800 */
[----:B------:R-:W-:Y:S01]  /*4470*/  FFMA.FTZ R62, -R175, R175, 1 ;  /* 0x3f800000af3e7423 */ /* 0x000fe200000101af */
[----:B---3--:R-:W-:-:S05]  /*4480*/  FMUL.FTZ R63, R45, R72 ;  /* 0x000000482d3f7220 */ /* 0x008fca0000410000 */
[----:B------:R-:W-:Y:S01]  /*4490*/  MUFU.EX2 R210, R210 ;  /* 0x000000d200d27308 */ /* 0x000fe20000000800 */
[----:B------:R3:W5:Y:S01]  /*44a0*/  LDL.LU R180, [R1+0x60] ;  /* 0x0000600001b47983 */ /* 0x0007620000300800 */
[----:B------:R-:W-:-:S06]  /*44b0*/  FFMA.FTZ R67, -R177, R177, 1 ;  /* 0x3f800000b1437423 */ /* 0x000fcc00000101b1 */
[----:B------:R-:W-:Y:S01]  /*44c0*/  MUFU.EX2 R206, R206 ;  /* 0x000000ce00ce7308 */ /* 0x000fe20000000800 */
[----:B------:R3:W5:Y:S01]  /*44d0*/  LDL.LU R179, [R1+0x5c] ;  /* 0x00005c0001b37983 */ /* 0x0007620000300800 */
[--C-:B------:R-:W-:Y:S01]  /*44e0*/  FADD.FTZ R77, R77, -R108.reuse ;  /* 0x8000006c4d4d7221 */ /* 0x100fe20000010000 */
[----:B------:R-:W-:-:S05]  /*44f0*/  FADD.FTZ R79, R79, -R108 ;  /* 0x8000006c4f4f7221 */ /* 0x000fca0000010000 */
[----:B------:R-:W-:Y:S01]  /*4500*/  MUFU.EX2 R124, R124 ;  /* 0x0000007c007c7308 */ /* 0x000fe20000000800 */
[----:B------:R3:W5:Y:S01]  /*4510*/  LDL.LU R178, [R1+0x58] ;  /* 0x0000580001b27983 */ /* 0x0007620000300800 */
[----:B------:R-:W-:Y:S01]  /*4520*/  FMUL.FTZ R62, R62, R63 ;  /* 0x0000003f3e3e7220 */ /* 0x000fe20000410000 */
[----:B------:R-:W-:-:S05]  /*4530*/  FFMA.FTZ R108, -R174, R174, 1 ;  /* 0x3f800000ae6c7423 */ /* 0x000fca00000101ae */
[----:B------:R-:W-:Y:S01]  /*4540*/  MUFU.EX2 R123, R123 ;  /* 0x0000007b007b7308 */ /* 0x000fe20000000800 */
[----:B------:R3:W5:Y:S01]  /*4550*/  LDL.LU R177, [R1+0x54] ;  /* 0x0000540001b17983 */ /* 0x0007620000300800 */
[--C-:B------:R-:W-:Y:S01]  /*4560*/  FADD.FTZ R73, R73, -R106.reuse ;  /* 0x8000006a49497221 */ /* 0x100fe20000010000 */
[----:B------:R-:W-:-:S05]  /*4570*/  FADD.FTZ R75, R75, -R106 ;  /* 0x8000006a4b4b7221 */ /* 0x000fca0000010000 */
[----:B------:R-:W-:Y:S01]  /*4580*/  MUFU.EX2 R122, R122 ;  /* 0x0000007a007a7308 */ /* 0x000fe20000000800 */
[----:B------:R3:W5:Y:S01]  /*4590*/  LDL.LU R176, [R1+0x50] ;  /* 0x0000500001b07983 */ /* 0x0007620000300800 */
[----:B------:R-:W-:Y:S01]  /*45a0*/  FFMA.FTZ R63, -R173, R173, 1 ;  /* 0x3f800000ad3f7423 */ /* 0x000fe200000101ad */
[----:B------:R-:W-:-:S05]  /*45b0*/  FADD.FTZ R84, R84, -R111 ;  /* 0x8000006f54547221 */ /* 0x000fca0000010000 */
[----:B------:R-:W-:Y:S01]  /*45c0*/  MUFU.EX2 R121, R121 ;  /* 0x0000007900797308 */ /* 0x000fe20000000800 */
[----:B------:R3:W5:Y:S01]  /*45d0*/  LDL.LU R175, [R1+0x4c] ;  /* 0x00004c0001af7983 */ /* 0x0007620000300800 */
[----:B------:R-:W-:Y:S01]  /*45e0*/  FADD.FTZ R86, R86, -R111 ;  /* 0x8000006f56567221 */ /* 0x000fe20000010000 */
[----:B------:R-:W-:Y:S01]  /*45f0*/  FFMA.FTZ R106, -R172, R172, 1 ;  /* 0x3f800000ac6a7423 */ /* 0x000fe200000101ac */
        /* <DEDUP_REMOVED lines=11> */
[--C-:B------:R-:W-:Y:S01]  /*46b0*/  FADD.FTZ R81, R81, -R110.reuse ;  /* 0x8000006e51517221 */ /* 0x100fe20000010000 */
[----:B------:R-:W-:Y:S01]  /*46c0*/  FADD.FTZ R83, R83, -R110 ;  /* 0x8000006e53537221 */ /* 0x000fe20000010000 */
[----:B------:R3:W5:Y:S01]  /*46d0*/  LDL.LU R171, [R1+0x3c] ;  /* 0x00003c0001ab7983 */ /* 0x0007620000300800 */
[----:B------:R-:W-:Y:S01]  /*46e0*/  FFMA.FTZ R109, -R169, R169, 1 ;  /* 0x3f800000a96d7423 */ /* 0x000fe200000101a9 */
[----:B------:R-:W-:Y:S01]  /*46f0*/  FFMA.FTZ R110, -R168, R168, 1 ;  /* 0x3f800000a86e7423 */ /* 0x000fe200000101a8 */
[----:B------:R-:W4:Y:S01]  /*4700*/  MUFU.EX2 R208, R208 ;  /* 0x000000d000d07308 */ /* 0x000f220000000800 */
[----:B------:R3:W5:Y:S01]  /*4710*/  LDL.LU R170, [R1+0x38] ;  /* 0x0000380001aa7983 */ /* 0x0007620000300800 */
[----:B------:R-:W-:Y:S01]  /*4720*/  FFMA.FTZ R117, -R9, R9, 1 ;  /* 0x3f80000009757423 */ /* 0x000fe20000010109 */
[--C-:B------:R-:W-:Y:S01]  /*4730*/  FADD.FTZ R85, R85, -R114.reuse ;  /* 0x8000007255557221 */ /* 0x100fe20000010000 */
[----:B------:R-:W-:Y:S01]  /*4740*/  FMUL.FTZ R131, R131, R226 ;  /* 0x000000e283837220 */ /* 0x000fe20000410000 */
[----:B------:R3:W5:Y:S01]  /*4750*/  LDL.LU R169, [R1+0x34] ;  /* 0x0000340001a97983 */ /* 0x0007620000300800 */
[----:B------:R-:W-:-:S02]  /*4760*/  FADD.FTZ R87, R87, -R114 ;  /* 0x8000007257577221 */ /* 0x000fc40000010000 */
[----:B------:R2:W4:Y:S01]  /*4770*/  MUFU.EX2 R48, R212 ;  /* 0x000000d400307308 */ /* 0x0005220000000800 */
[----:B------:R3:W5:Y:S01]  /*4780*/  LDL.LU R168, [R1+0x30] ;  /* 0x0000300001a87983 */ /* 0x0007620000300800 */
[----:B------:R-:W-:Y:S01]  /*4790*/  FMUL.FTZ R67, R67, R116 ;  /* 0x0000007443437220 */ /* 0x000fe20000410000 */
[----:B------:R-:W-:Y:S02]  /*47a0*/  FFMA.FTZ R114, -R6, R6, 1 ;  /* 0x3f80000006727423 */ /* 0x000fe40000010106 */
[----:B------:R3:W5:Y:S01]  /*47b0*/  LDL.LU R9, [R1+0x2c] ;  /* 0x00002c0001097983 */ /* 0x0007620000300800 */
[----:B------:R-:W-:Y:S01]  /*47c0*/  FFMA.FTZ R116, -R5, R5, 1 ;  /* 0x3f80000005747423 */ /* 0x000fe20000010105 */
[----:B--2---:R-:W-:Y:S02]  /*47d0*/  FFMA.FTZ R212, -R7, R7, 1 ;  /* 0x3f80000007d47423 */ /* 0x004fe40000010107 */
[----:B------:R3:W5:Y:S01]  /*47e0*/  LDL.LU R7, [R1+0x28] ;  /* 0x0000280001077983 */ /* 0x0007620000300800 */
[----:B------:R-:W-:Y:S01]  /*47f0*/  FFMA.FTZ R219, -R3, R3, 1 ;  /* 0x3f80000003db7423 */ /* 0x000fe20000010103 */
[----:B------:R-:W-:-:S02]  /*4800*/  FFMA.FTZ R220, -R0, R0, 1 ;  /* 0x3f80000000dc7423 */ /* 0x000fc40000010100 */
[----:B------:R3:W5:Y:S01]  /*4810*/  LDL.LU R6, [R1+0x24] ;  /* 0x0000240001067983 */ /* 0x0007620000300800 */
[----:B------:R-:W-:-:S03]  /*4820*/  FMUL.FTZ R52, R52, R221 ;  /* 0x000000dd34347220 */ /* 0x000fc60000410000 */
[----:B------:R3:W5:Y:S04]  /*4830*/  LDL.LU R5, [R1+0x20] ;  /* 0x0000200001057983 */ /* 0x0007680000300800 */
[----:B------:R3:W5:Y:S04]  /*4840*/  LDL.LU R3, [R1+0x1c] ;  /* 0x00001c0001037983 */ /* 0x0007680000300800 */
[----:B------:R3:W5:Y:S04]  /*4850*/  LDL.LU R0, [R1+0x18] ;  /* 0x0000180001007983 */ /* 0x0007680000300800 */
[----:B------:R-:W2:Y:S01]  /*4860*/  LDL R221, [R1+0x4] ;  /* 0x0000040001dd7983 */ /* 0x000ea20000100800 */
[----:B------:R-:W-:Y:S01]  /*4870*/  FADD.FTZ R24, R74, -R24 ;  /* 0x800000184a187221 */ /* 0x000fe20000010000 */
[----:B------:R-:W-:-:S03]  /*4880*/  FMUL.FTZ R73, R47, R73 ;  /* 0x000000492f497220 */ /* 0x000fc60000410000 */
[----:B------:R-:W-:Y:S01]  /*4890*/  FMUL.FTZ R24, R46, R24 ;  /* 0x000000182e187220 */ /* 0x000fe20000410000 */
[----:B------:R-:W-:Y:S01]  /*48a0*/  FMUL.FTZ R108, R108, R73 ;  /* 0x000000496c6c7220 */ /* 0x000fe20000410000 */
[----:B-1----:R-:W-:Y:S02]  /*48b0*/  FMUL.FTZ R73, R211, R82 ;  /* 0x00000052d3497220 */ /* 0x002fe40000410000 */
[----:B------:R-:W-:Y:S01]  /*48c0*/  FMUL.FTZ R63, R63, R24 ;  /* 0x000000183f3f7220 */ /* 0x000fe20000410000 */
[----:B------:R-:W-:Y:S01]  /*48d0*/  FFMA.FTZ R24, -R217, R217, 1 ;  /* 0x3f800000d9187423 */ /* 0x000fe200000101d9 */
[----:B------:R-:W-:Y:S01]  /*48e0*/  FMUL.FTZ R217, R205, R86 ;  /* 0x00000056cdd97220 */ /* 0x000fe20000410000 */
[----:B------:R-:W-:Y:S01]  /*48f0*/  F2FP.F16.F32.PACK_AB R69, R69, R25 ;  /* 0x000000194545723e */ /* 0x000fe200000000ff */
[----:B----4-:R-:W-:Y:S01]  /*4900*/  FMUL.FTZ R84, R207, R84 ;  /* 0x00000054cf547220 */ /* 0x010fe20000410000 */
[----:B------:R-:W-:Y:S01]  /*4910*/  FMUL.FTZ R85, R209, R85 ;  /* 0x00000055d1557220 */ /* 0x000fe20000410000 */
        /* <DEDUP_REMOVED lines=14> */
[----:B------:R-:W-:Y:S01]  /*4a00*/  F2FP.F16.F32.PACK_AB R73, R51, R49 ;  /* 0x000000313349723e */ /* 0x000fe200000000ff */
[----:B------:R-:W-:Y:S01]  /*4a10*/  FMUL.FTZ R106, R106, R75 ;  /* 0x0000004b6a6a7220 */ /* 0x000fe20000410000 */
[----:B------:R-:W-:Y:S01]  /*4a20*/  FMUL.FTZ R117, R117, R80 ;  /* 0x0000005075757220 */ /* 0x000fe20000410000 */
[----:B------:R-:W-:Y:S01]  /*4a30*/  FMUL.FTZ R212, R212, R81 ;  /* 0x00000051d4d47220 */ /* 0x000fe20000410000 */
[----:B------:R-:W-:Y:S01]  /*4a40*/  FMUL.FTZ R116, R116, R83 ;  /* 0x0000005374747220 */ /* 0x000fe20000410000 */
[----:B------:R-:W-:Y:S01]  /*4a50*/  F2FP.F16.F32.PACK_AB R84, R134, R129 ;  /* 0x000000818654723e */ /* 0x000fe200000000ff */
[----:B------:R-:W-:Y:S01]  /*4a60*/  FMUL.FTZ R111, R111, R76 ;  /* 0x0000004c6f6f7220 */ /* 0x000fe20000410000 */
[----:B------:R-:W-:Y:S01]  /*4a70*/  F2FP.F16.F32.PACK_AB R85, R202, R132 ;  /* 0x00000084ca55723e */ /* 0x000fe200000000ff */
[----:B------:R-:W-:Y:S01]  /*4a80*/  FMUL.FTZ R109, R109, R78 ;  /* 0x0000004e6d6d7220 */ /* 0x000fe20000410000 */
[----:B------:R-:W-:Y:S01]  /*4a90*/  F2FP.F16.F32.PACK_AB R86, R203, R204 ;  /* 0x000000cccb56723e */ /* 0x000fe200000000ff */
[----:B------:R-:W-:Y:S01]  /*4aa0*/  FMUL.FTZ R112, R112, R77 ;  /* 0x0000004d70707220 */ /* 0x000fe20000410000 */
[----:B------:R-:W-:Y:S01]  /*4ab0*/  F2FP.F16.F32.PACK_AB R87, R200, R201 ;  /* 0x000000c9c857723e */ /* 0x000fe200000000ff */
[----:B------:R-:W-:Y:S01]  /*4ac0*/  FMUL.FTZ R110, R110, R79 ;  /* 0x0000004f6e6e7220 */ /* 0x000fe20000410000 */
        /* <DEDUP_REMOVED lines=29> */
[----:B------:R-:W-:Y:S01]  /*4ca0*/  UMOV UR11, 0x40000040 ;  /* 0x40000040000b7882 */ /* 0x000fe20000000000 */
[----:B------:R-:W-:Y:S01]  /*4cb0*/  UIADD3 UR4, UR10, 0x80, URZ ;  /* 0x000000800a047890 */ /* 0x000fe2000fffe03f */
[----:B------:R-:W-:-:S06]  /*4cc0*/  UMOV UR7, 0x40000040 ;  /* 0x4000004000077882 */ /* 0x000fcc0000000000 */
[----:B------:R-:W-:Y:S01]  /*4cd0*/  UMOV UR6, UR4 ;  /* 0x0000000400067c82 */ /* 0x000fe20008000000 */
[----:B------:R-:W-:Y:S01]  /*4ce0*/  F2FP.F16.F32.PACK_AB R88, R23, R88 ;  /* 0x000000581758723e */ /* 0x000fe200000000ff */
[----:B------:R-:W-:Y:S01]  /*4cf0*/  UIADD3 UR4, UR10, 0x100, URZ ;  /* 0x000001000a047890 */ /* 0x000fe2000fffe03f */
[----:B--2---:R-:W-:-:S05]  /*4d00*/  LEA R25, R4, R221, 0xe ;  /* 0x000000dd04197211 */ /* 0x004fca00078e70ff */
        /* <DEDUP_REMOVED lines=20> */
[----:B------:R-:W-:Y:S02]  /*4e50*/  F2FP.F16.F32.PACK_AB R90, R99, R98 ;  /* 0x00000062635a723e */ /* 0x000fe400000000ff */
[----:B------:R-:W-:Y:S01]  /*4e60*/  F2FP.F16.F32.PACK_AB R91, R28, R16 ;  /* 0x000000101c5b723e */ /* 0x000fe200000000ff */
[----:B------:R-:W-:Y:S01]  /*4e70*/  UMOV UR6, UR4 ;  /* 0x0000000400067c82 */ /* 0x000fe20008000000 */
[----:B------:R-:W-:Y:S01]  /*4e80*/  UMOV UR7, 0x40000040 ;  /* 0x4000004000077882 */ /* 0x000fe20000000000 */
[----:B------:R-:W-:Y:S01]  /*4e90*/  F2FP.F16.F32.PACK_AB R28, R32, R30 ;  /* 0x0000001e201c723e */ /* 0x000fe200000000ff */
[----:B------:R-:W-:Y:S02]  /*4ea0*/  WARPGROUP.DEPBAR.LE gsb0, 0x0 ;  /* 0x00008000000079c5 */ /* 0x000fe40000010000 */
[----:B------:R-:W-:-:S06]  /*4eb0*/  WARPGROUP.ARRIVE ;  /* 0x00000000000079c5 */ /* 0x000fcc0000000000 */
[----:B------:R-:W-:Y:S01]  /*4ec0*/  HGMMA.64x64x16.F32 R136, R88, gdesc[UR4].tnspB, R136, gsb0 ;  /* 0x40e0000458887df0 */ /* 0x000fe20008000888 */
[----:B------:R-:W-:Y:S01]  /*4ed0*/  F2FP.F16.F32.PACK_AB R29, R31, R29 ;  /* 0x0000001d1f1d723e */ /* 0x000fe200000000ff */
[----:B------:R-:W-:Y:S01]  /*4ee0*/  UIADD3 UR4, UR10, 0x180, URZ ;  /* 0x000001800a047890 */ /* 0x000fe2000fffe03f */
[----:B------:R-:W-:Y:S02]  /*4ef0*/  F2FP.F16.F32.PACK_AB R30, R13, R17 ;  /* 0x000000110d1e723e */ /* 0x000fe400000000ff */
[----:B------:R-:W-:Y:S01]  /*4f00*/  F2FP.F16.F32.PACK_AB R31, R36, R18 ;  /* 0x00000012241f723e */ /* 0x000fe200000000ff */
[----:B------:R-:W-:-:S03]  /*4f10*/  UMOV UR7, 0x40000040 ;  /* 0x4000004000077882 */ /* 0x000fc60000000000 */
        /* <DEDUP_REMOVED lines=38> */
[----:B-1----:R-:W-:Y:S02]  /*5180*/  F2FP.F16.F32.PACK_AB R49, R206, R211 ;  /* 0x000000d3ce31723e */ /* 0x002fe400000000ff */
[----:B------:R-:W-:Y:S02]  /*5190*/  F2FP.F16.F32.PACK_AB R50, R209, R207 ;  /* 0x000000cfd132723e */ /* 0x000fe400000000ff */
        /* <DEDUP_REMOVED lines=73> */
[----:B---3--:R-:W-:Y:S05]  /*5630*/  @!P0 BRA `(.L_x_124) ;  /* 0x0000000000048947 */ /* 0x008fea0003800000 */
[----:B------:R-:W-:Y:S01]  /*5640*/  BPT.TRAP 0x1 ;  /* 0x000000040000795c */ /* 0x000fe20000300000 */
.L_x_124:
[C---:B-----5:R-:W-:Y:S01]  /*5650*/  IMAD R0, R4.reuse, 0x400, R0 ;  /* 0x0000040004007824 */ /* 0x060fe200078e0200 */
[----:B------:R-:W-:Y:S01]  /*5660*/  LEA R13, R4, R2, 0x3 ;  /* 0x00000002040d7211 */ /* 0x000fe200078e18ff */
[----:B------:R-:W-:Y:S01]  /*5670*/  UMOV UR7, 0x40000040 ;  /* 0x4000004000077882 */ /* 0x000fe20000000000 */
[----:B------:R-:W1:Y:S02]  /*5680*/  S2R R12, SR_TID.X ;  /* 0x00000000000c7919 */ /* 0x000e640000002100 */
[----:B------:R-:W-:Y:S01]  /*5690*/  R2UR UR4, R0 ;  /* 0x00000000000472ca */ /* 0x000fe200000e0000 */
[----:B------:R-:W-:-:S05]  /*56a0*/  VIADD R0, R13, 0x30c40 ;  /* 0x00030c400d007836 */ /* 0x000fca0000000000 */
[----:B------:R-:W-:-:S04]  /*56b0*/  PRMT R0, RZ, 0x654, R0 ;  /* 0x00000654ff007816 */ /* 0x000fc80000000000 */
[----:B------:R2:W-:Y:S01]  /*56c0*/  SYNCS.ARRIVE.TRANS64.RED.A1T0 RZ, [R0+URZ], RZ ;  /* 0x000000ff00ff79a7 */ /* 0x0005e2000810043f */
[----:B------:R-:W-:Y:S02]  /*56d0*/  WARPGROUP.ARRIVE ;  /* 0x00000000000079c5 */ /* 0x000fe40000000000 */
[----:B------:R-:W-:-:S04]  /*56e0*/  UMOV UR6, UR4 ;  /* 0x0000000400067c82 */ /* 0x000fc80008000000 */
[----:B------:R-:W-:Y:S01]  /*56f0*/  HGMMA.64x64x16.F32 R168, R84, gdesc[UR4].tnspB, R168, gsb0 ;  /* 0x40e0000454a87df0 */ /* 0x000fe200080008a8 */
[----:B------:R-:W-:Y:S01]  /*5700*/  UIADD3 UR6, UR4, 0x80, URZ ;  /* 0x0000008004067890 */ /* 0x000fe2000fffe03f */
[----:B------:R-:W-:Y:S01]  /*5710*/  UMOV UR7, 0x40000040 ;  /* 0x4000004000077882 */ /* 0x000fe20000000000 */
[----:B-1----:R-:W-:-:S04]  /*5720*/  SHF.R.U32.HI R14, RZ, 0x7, R12 ;  /* 0x00000007ff0e7819 */ /* 0x002fc8000001160c */
[C---:B--2---:R-:W-:Y:S01]  /*5730*/  IADD3 R0, R14.reuse, 0xc, RZ ;  /* 0x0000000c0e007810 */ /* 0x044fe20007ffe0ff */
[----:B------:R-:W-:Y:S01]  /*5740*/  VIADD R12, R14, 0x9 ;  /* 0x000000090e0c7836 */ /* 0x000fe20000000000 */
        /* <DEDUP_REMOVED lines=53> */
.L_x_125:
[----:B-1----:R-:W2:Y:S01]  /*5aa0*/  LDL R12, [R1] ;  /* 0x00000000010c7983 */ /* 0x002ea20000100800 */
[----:B------:R-:W-:Y:S01]  /*5ab0*/  IADD3 R6, R6, 0x1, RZ ;  /* 0x0000000106067810 */ /* 0x000fe20007ffe0ff */
[----:B------:R-:W-:Y:S02]  /*5ac0*/  VIADD R0, R13, 0x30c20 ;  /* 0x00030c200d007836 */ /* 0x000fe40000000000 */
        /* <DEDUP_REMOVED lines=9> */
.L_x_115:
        /* <DEDUP_REMOVED lines=43> */
[----:B--2---:R-:W-:Y:S01]  /*5e10*/  IMAD.U32 R7, RZ, RZ, UR7 ;  /* 0x00000007ff077e24 */ /* 0x004fe2000f8e00ff */
[----:B------:R-:W-:Y:S01]  /*5e20*/  MOV R11, UR5 ;  /* 0x00000005000b7c02 */ /* 0x000fe20008000f00 */
[----:B------:R-:W-:Y:S01]  /*5e30*/  IMAD.U32 R10, RZ, RZ, UR4 ;  /* 0x00000004ff0a7e24 */ /* 0x000fe2000f8e00ff */
[----:B-1----:R-:W-:Y:S01]  /*5e40*/  MOV R13, RZ ;  /* 0x000000ff000d7202 */ /* 0x002fe20000000f00 */
[----:B------:R-:W-:-:S02]  /*5e50*/  IMAD.MOV.U32 R8, RZ, RZ, 0x70 ;  /* 0x00000070ff087424 */ /* 0x000fc400078e00ff */
[----:B---3--:R-:W-:-:S07]  /*5e60*/  IMAD.MOV.U32 R12, RZ, RZ, 0x1 ;  /* 0x00000001ff0c7424 */ /* 0x008fce00078e00ff */
[----:B------:R-:W-:-:S07]  /*5e70*/  LEPC R20, `(.L_x_127) ;  /* 0x000000001014794e */ /* 0x000fce0000000000 */
[----:B----4-:R-:W-:Y:S05]  /*5e80*/  CALL.ABS.NOINC R14 ;  /* 0x000000000e007343 */ /* 0x010fea0003c00000 */
.L_x_127:
[----:B------:R-:W-:-:S05]  /*5e90*/  VIADD R22, R2, 0x4000 ;  /* 0x0000400002167836 */ /* 0x000fca0000000000 */
[----:B------:R-:W-:-:S13]  /*5ea0*/  LOP3.LUT P0, RZ, R22, 0x3ff, RZ, 0xc0, !PT ;  /* 0x000003ff16ff7812 */ /* 0x000fda000780c0ff */
[----:B------:R-:W-:Y:S05]  /*5eb0*/  @!P0 BRA `(.L_x_128) ;  /* 0x0000000000408947 */ /* 0x000fea0003800000 */
[----:B------:R-:W-:Y:S01]  /*5ec0*/  MOV R0, 0x0 ;  /* 0x0000000000007802 */ /* 0x000fe20000000f00 */
[----:B------:R-:W-:Y:S01]  /*5ed0*/  ULDC.64 UR4, c[0x4][0x90] ;  /* 0x0100240000047ab9 */ /* 0x000fe20000000a00 */
[----:B------:R-:W-:Y:S01]  /*5ee0*/  ULDC.64 UR6, c[0x4][0x18] ;  /* 0x0100060000067ab9 */ /* 0x000fe20000000a00 */
[----:B------:R-:W-:Y:S01]  /*5ef0*/  IMAD.U32 R4, RZ, RZ, UR4 ;  /* 0x00000004ff047e24 */ /* 0x000fe2000f8e00ff */
[----:B------:R3:W4:Y:S01]  /*5f00*/  LDC.64 R14, c[0x4][R0] ;  /* 0x01000000000e7b82 */ /* 0x0007220000000a00 */
[----:B------:R-:W-:Y:S01]  /*5f10*/  MOV R5, UR5 ;  /* 0x0000000500057c02 */ /* 0x000fe20008000f00 */
[----:B------:R-:W-:Y:S01]  /*5f20*/  ULDC.64 UR4, c[0x4][0x98] ;  /* 0x0100260000047ab9 */ /* 0x000fe20000000a00 */
[----:B------:R-:W-:Y:S01]  /*5f30*/  MOV R10, UR6 ;  /* 0x00000006000a7c02 */ /* 0x000fe20008000f00 */
[----:B------:R-:W-:Y:S01]  /*5f40*/  IMAD.U32 R6, RZ, RZ, UR4 ;  /* 0x00000004ff067e24 */ /* 0x000fe2000f8e00ff */
[----:B------:R-:W-:Y:S01]  /*5f50*/  MOV R12, 0x1 ;  /* 0x00000001000c7802 */ /* 0x000fe20000000f00 */
[----:B--2---:R-:W-:-:S02]  /*5f60*/  IMAD.U32 R7, RZ, RZ, UR5 ;  /* 0x00000005ff077e24 */ /* 0x004fc4000f8e00ff */
[----:B------:R-:W-:Y:S02]  /*5f70*/  IMAD.U32 R11, RZ, RZ, UR7 ;  /* 0x00000007ff0b7e24 */ /* 0x000fe4000f8e00ff */
[----:B------:R-:W-:Y:S02]  /*5f80*/  IMAD.MOV.U32 R8, RZ, RZ, 0x70 ;  /* 0x00000070ff087424 */ /* 0x000fe400078e00ff */
[----:B-1-3--:R-:W-:-:S07]  /*5f90*/  IMAD.MOV.U32 R13, RZ, RZ, RZ ;  /* 0x000000ffff0d7224 */ /* 0x00afce00078e00ff */
[----:B------:R-:W-:-:S07]  /*5fa0*/  LEPC R20, `(.L_x_128) ;  /* 0x000000001014794e */ /* 0x000fce0000000000 */
[----:B----4-:R-:W-:Y:S05]  /*5fb0*/  CALL.ABS.NOINC R14 ;  /* 0x000000000e007343 */ /* 0x010fea0003c00000 */
.L_x_128:
        /* <DEDUP_REMOVED lines=9> */
[----:B------:R-:W-:Y:S01]  /*6050*/  IMAD.U32 R6, RZ, RZ, UR6 ;  /* 0x00000006ff067e24 */ /* 0x000fe2000f8e00ff */
[----:B------:R-:W-:Y:S01]  /*6060*/  MOV R10, UR4 ;  /* 0x00000004000a7c02 */ /* 0x000fe20008000f00 */
[----:B--2---:R-:W-:Y:S01]  /*6070*/  IMAD.U32 R7, RZ, RZ, UR7 ;  /* 0x00000007ff077e24 */ /* 0x004fe2000f8e00ff */
[----:B------:R-:W-:Y:S01]  /*6080*/  MOV R12, 0x1 ;  /* 0x00000001000c7802 */ /* 0x000fe20000000f00 */
[----:B------:R-:W-:-:S02]  /*6090*/  IMAD.U32 R11, RZ, RZ, UR5 ;  /* 0x00000005ff0b7e24 */ /* 0x000fc4000f8e00ff */
[----:B------:R-:W-:Y:S02]  /*60a0*/  IMAD.MOV.U32 R8, RZ, RZ, 0x70 ;  /* 0x00000070ff087424 */ /* 0x000fe400078e00ff */
[----:B-1-3--:R-:W-:-:S07]  /*60b0*/  IMAD.MOV.U32 R13, RZ, RZ, RZ ;  /* 0x000000ffff0d7224 */ /* 0x00afce00078e00ff */
[----:B------:R-:W-:-:S07]  /*60c0*/  LEPC R20, `(.L_x_129) ;  /* 0x000000001014794e */ /* 0x000fce0000000000 */
[----:B----4-:R-:W-:Y:S05]  /*60d0*/  CALL.ABS.NOINC R14 ;  /* 0x000000000e007343 */ /* 0x010fea0003c00000 */
.L_x_129:
        /* <DEDUP_REMOVED lines=18> */
.L_x_130:
[----:B------:R-:W2:Y:S01]  /*6200*/  S2R R0, SR_TID.X ;  /* 0x0000000000007919 */ /* 0x000ea20000002100 */
[----:B------:R-:W-:Y:S02]  /*6210*/  F2FP.F16.F32.PACK_AB R136, R137, R136 ;  /* 0x000000888988723e */ /* 0x000fe400000000ff */
[----:B------:R-:W-:Y:S01]  /*6220*/  F2FP.F16.F32.PACK_AB R137, R139, R138 ;  /* 0x0000008a8b89723e */ /* 0x000fe200000000ff */
[----:B------:R-:W3:Y:S01]  /*6230*/  S2R R3, SR_TID.X ;  /* 0x0000000000037919 */ /* 0x000ee20000002100 */
        /* <DEDUP_REMOVED lines=15> */
[----:B--2---:R-:W-:Y:S01]  /*6330*/  VIADD R7, R0, 0xffffff80 ;  /* 0xffffff8000077836 */ /* 0x004fe20000000000 */
[----:B------:R-:W-:Y:S02]  /*6340*/  F2FP.F16.F32.PACK_AB R8, R177, R176 ;  /* 0x000000b0b108723e */ /* 0x000fe400000000ff */
[----:B------:R-:W-:-:S02]  /*6350*/  F2FP.F16.F32.PACK_AB R10, R181, R180 ;  /* 0x000000b4b50a723e */ /* 0x000fc400000000ff */
[----:B------:R-:W-:Y:S02]  /*6360*/  SHF.R.S32.HI R4, RZ, 0x1f, R7 ;  /* 0x0000001fff047819 */ /* 0x000fe40000011407 */
[----:B---3--:R-:W-:Y:S02]  /*6370*/  IADD3 R3, R3, -0x80, RZ ;  /* 0xffffff8003037810 */ /* 0x008fe40007ffe0ff */
[----:B------:R-:W-:Y:S02]  /*6380*/  LEA.HI R0, R4, R7, RZ, 0x4 ;  /* 0x0000000704007211 */ /* 0x000fe400078f20ff */
[----:B------:R-:W-:Y:S02]  /*6390*/  SHF.R.S32.HI R6, RZ, 0x1f, R3 ;  /* 0x0000001fff067819 */ /* 0x000fe40000011403 */
[----:B------:R-:W-:Y:S02]  /*63a0*/  LOP3.LUT R0, R0, 0xfffffff0, RZ, 0xc0, !PT ;  /* 0xfffffff000007812 */ /* 0x000fe400078ec0ff */
[----:B------:R-:W-:-:S02]  /*63b0*/  LEA.HI R6, R6, R3, RZ, 0x4 ;  /* 0x0000000306067211 */ /* 0x000fc400078f20ff */
[----:B------:R-:W-:Y:S01]  /*63c0*/  LEA.HI R4, R4, R7, RZ, 0x5 ;  /* 0x0000000704047211 */ /* 0x000fe200078f28ff */
[----:B------:R-:W-:Y:S01]  /*63d0*/  IMAD.IADD R0, R7, 0x1, -R0 ;  /* 0x0000000107007824 */ /* 0x000fe200078e0a00 */
[----:B------:R-:W-:Y:S02]  /*63e0*/  SHF.R.S32.HI R9, RZ, 0x4, R6 ;  /* 0x00000004ff097819 */ /* 0x000fe40000011406 */
[----:B------:R-:W-:Y:S01]  /*63f0*/  SHF.R.S32.HI R22, RZ, 0x5, R4 ;  /* 0x00000005ff167819 */ /* 0x000fe20000011404 */
[----:B------:R-:W-:Y:S01]  /*6400*/  IMAD.MOV.U32 R4, RZ, RZ, 0x40 ;  /* 0x00000040ff047424 */ /* 0x000fe200078e00ff */
[----:B------:R-:W-:Y:S02]  /*6410*/  SHF.R.S32.HI R3, RZ, 0x1f, R0 ;  /* 0x0000001fff037819 */ /* 0x000fe40000011400 */
[----:B------:R-:W-:Y:S02]  /*6420*/  LEA.HI R6, R6, R9, RZ, 0x1 ;  /* 0x0000000906067211 */ /* 0x000fe400078f08ff */
[----:B------:R-:W-:-:S02]  /*6430*/  LEA.HI R3, R3, R0, RZ, 0x3 ;  /* 0x0000000003037211 */ /* 0x000fc400078f18ff */
[----:B------:R-:W-:Y:S02]  /*6440*/  LOP3.LUT R6, R6, 0xfffffffe, RZ, 0xc0, !PT ;  /* 0xfffffffe06067812 */ /* 0x000fe400078ec0ff */
[----:B------:R-:W-:Y:S02]  /*6450*/  LOP3.LUT R5, R3, 0xfffffff8, RZ, 0xc0, !PT ;  /* 0xfffffff803057812 */ /* 0x000fe400078ec0ff */
[----:B------:R-:W-:Y:S02]  /*6460*/  IADD3 R6, R9, -R6, RZ ;  /* 0x8000000609067210 */ /* 0x000fe40007ffe0ff */
[----:B------:R-:W-:Y:S01]  /*6470*/  SHF.L.U32 R3, R3, 0x6, RZ ;  /* 0x0000000603037819 */ /* 0x000fe200000006ff */
[----:B------:R-:W-:Y:S01]  /*6480*/  IMAD.IADD R5, R0, 0x1, -R5 ;  /* 0x0000000100057824 */ /* 0x000fe200078e0a05 */
[----:B------:R-:W-:Y:S01]  /*6490*/  F2FP.F16.F32.PACK_AB R9, R179, R178 ;  /* 0x000000b2b309723e */ /* 0x000fe200000000ff */
[----:B------:R-:W-:Y:S01]  /*64a0*/  IMAD.SHL.U32 R7, R6, 0x8, RZ ;  /* 0x0000000806077824 */ /* 0x000fe200078e00ff */
[----:B------:R-:W-:Y:S01]  /*64b0*/  LOP3.LUT R3, R3, 0x7ffffe00, RZ, 0xc0, !PT ;  /* 0x7ffffe0003037812 */ /* 0x000fe200078ec0ff */
[C---:B------:R-:W-:Y:S01]  /*64c0*/  IMAD.SHL.U32 R0, R5.reuse, 0x40, RZ ;  /* 0x0000004005007824 */ /* 0x040fe200078e00ff */
[----:B------:R-:W-:-:S02]  /*64d0*/  R2P PR, R5, 0x6 ;  /* 0x0000000605007804 */ /* 0x000fc40000000000 */
[----:B------:R-:W-:Y:S01]  /*64e0*/  F2FP.F16.F32.PACK_AB R5, R171, R170 ;  /* 0x000000aaab05723e */ /* 0x000fe200000000ff */
[----:B------:R-:W-:Y:S01]  /*64f0*/  IMAD R3, R22, 0x400, R3 ;  /* 0x0000040016037824 */ /* 0x000fe200078e0203 */
[----:B------:R-:W-:Y:S01]  /*6500*/  LOP3.LUT R0, R0, 0x1c0, RZ, 0xc0, !PT ;  /* 0x000001c000007812 */ /* 0x000fe200078ec0ff */
[----:B------:R-:W2:Y:S01]  /*6510*/  SHFL.IDX PT, R22, R22, RZ, 0x1f ;  /* 0x00001fff16167589 */ /* 0x000ea200000e0000 */
[----:B------:R-:W-:Y:S02]  /*6520*/  SEL R4, R4, 0xffffffc0, !P2 ;  /* 0xffffffc004047807 */ /* 0x000fe40005000000 */
[----:B------:R-:W-:Y:S02]  /*6530*/  LOP3.LUT R7, R0, 0x8, R7, 0xf8, !PT ;  /* 0x0000000800077812 */ /* 0x000fe400078ef807 */
[----:B------:R-:W-:Y:S02]  /*6540*/  SHF.R.U32.HI R0, RZ, 0x3, R0 ;  /* 0x00000003ff007819 */ /* 0x000fe40000011600 */
[----:B------:R-:W-:-:S02]  /*6550*/  F2FP.F16.F32.PACK_AB R6, R173, R172 ;  /* 0x000000acad06723e */ /* 0x000fc400000000ff */
[----:B------:R-:W-:Y:S02]  /*6560*/  LOP3.LUT R0, R7, R0, RZ, 0x3c, !PT ;  /* 0x0000000007007212 */ /* 0x000fe400078e3cff */
[----:B------:R-:W-:Y:S02]  /*6570*/  F2FP.F16.F32.PACK_AB R7, R175, R174 ;  /* 0x000000aeaf07723e */ /* 0x000fe400000000ff */
[----:B------:R-:W-:Y:S01]  /*6580*/  F2FP.F16.F32.PACK_AB R11, R183, R182 ;  /* 0x000000b6b70b723e */ /* 0x000fe200000000ff */
[----:B------:R-:W-:Y:S01]  /*6590*/  IMAD.IADD R3, R0, 0x1, R3 ;  /* 0x0000000100037824 */ /* 0x000fe200078e0203 */
[----:B------:R-:W-:Y:S02]  /*65a0*/  MOV R0, 0x20 ;  /* 0x0000002000007802 */ /* 0x000fe40000000f00 */
[----:B------:R-:W-:Y:S01]  /*65b0*/  F2FP.F16.F32.PACK_AB R12, R185, R184 ;  /* 0x000000b8b90c723e */ /* 0x000fe200000000ff */
[----:B------:R-:W-:Y:S01]  /*65c0*/  IMAD R3, R3, 0x2, R2 ;  /* 0x0000000203037824 */ /* 0x000fe200078e0202 */
[----:B------:R-:W-:-:S02]  /*65d0*/  SEL R0, R0, 0xffffffe0, !P1 ;  /* 0xffffffe000007807 */ /* 0x000fc40004800000 */
[----:B-1----:R-:W-:Y:S02]  /*65e0*/  F2FP.F16.F32.PACK_AB R13, R187, R186 ;  /* 0x000000babb0d723e */ /* 0x002fe400000000ff */
[--C-:B------:R-:W-:Y:S01]  /*65f0*/  IADD3 R21, R4, 0x4000, R3.reuse ;  /* 0x0000400004157810 */ /* 0x100fe20007ffe003 */
[----:B------:R1:W-:Y:S01]  /*6600*/  STSM.16.M88.4 [R3+0x4000], R136 ;  /* 0x0040008803007844 */ /* 0x0003e20000000200 */
[C---:B------:R-:W-:Y:S02]  /*6610*/  IADD3 R20, R0.reuse, 0x4000, R3 ;  /* 0x0000400000147810 */ /* 0x040fe40007ffe003 */
[----:B------:R-:W-:Y:S02]  /*6620*/  IADD3 R0, R0, R21, RZ ;  /* 0x0000001500007210 */ /* 0x000fe40007ffe0ff */
[----:B------:R-:W-:Y:S01]  /*6630*/  F2FP.F16.F32.PACK_AB R4, R169, R168 ;  /* 0x000000a8a904723e */ /* 0x000fe200000000ff */
        /* <DEDUP_REMOVED lines=18> */
[----:B--2---:R-:W2:Y:S02]  /*6760*/  FENCE.VIEW.ASYNC.S ;  /* 0x00000000000073c6 */ /* 0x004ea40000000000 */
[----:B--2---:R-:W-:Y:S06]  /*6770*/  BAR.ARV 0x1, 0x120 ;  /* 0x0044800000007b1d */ /* 0x004fec0000002000 */
[----:B------:R-:W-:Y:S05]  /*6780*/  @P0 BRA `(.L_x_131) ;  /* 0x0000000000540947 */ /* 0x000fea0003800000 */
[----:B------:R-:W-:Y:S01]  /*6790*/  BAR.SYNC.DEFER_BLOCKING 0x1, 0x120 ;  /* 0x0044800000007b1d */ /* 0x000fe20000010000 */
[----:B------:R-:W-:-:S05]  /*67a0*/  ELECT P0, URZ, PT ;  /* 0x00000000003f782f */ /* 0x000fca0003800000 */
[----:B------:R-:W-:Y:S08]  /*67b0*/  BSSY B0, `(.L_x_131) ;  /* 0x0000012000007945 */ /* 0x000ff00003800000 */
[----:B------:R-:W-:Y:S05]  /*67c0*/  @!P0 BRA `(.L_x_132) ;  /* 0x0000000000408947 */ /* 0x000fea0003800000 */
[----:B------:R-:W2:Y:S01]  /*67d0*/  S2UR UR10, SR_CTAID.X ;  /* 0x00000000000a79c3 */ /* 0x000ea20000002500 */
        /* <DEDUP_REMOVED lines=9> */
[----:B------:R-:W3:Y:S01]  /*6870*/  S2UR UR11, SR_CTAID.Y ;  /* 0x00000000000b79c3 */ /* 0x000ee20000002600 */
[----:B--2---:R-:W-:-:S09]  /*6880*/  USHF.L.U32 UR10, UR10, 0x7, URZ ;  /* 0x000000070a0a7899 */ /* 0x004fd2000800063f */
[----:B---3--:R2:W-:Y:S02]  /*6890*/  UTMASTG.4D [UR8], [UR4] ;  /* 0x00000008040073b5 */ /* 0x0085e40008018000 */
[----:B--2---:R-:W-:Y:S02]  /*68a0*/  UMOV UR8, UR6 ;  /* 0x0000000600087c82 */ /* 0x004fe40008000000 */
[----:B------:R2:W-:Y:S02]  /*68b0*/  UTMASTG.4D [UR8], [UR14] ;  /* 0x000000080e0073b5 */ /* 0x0005e40008018000 */
[----:B--2---:R0:W-:Y:S02]  /*68c0*/  UTMACMDFLUSH ;  /* 0x00000000000079b7 */ /* 0x0041e40000000000 */
.L_x_132:
[----:B------:R-:W-:Y:S05]  /*68d0*/  BSYNC B0 ;  /* 0x0000000000007941 */ /* 0x000fea0003800000 */
.L_x_131:
[----:B------:R-:W-:-:S04]  /*68e0*/  DEPBAR.LE SB0, 0x0 ;  /* 0x000080000000791a */ /* 0x000fc80000000000 */
[----:B------:R-:W-:Y:S05]  /*68f0*/  BRA `(.L_x_107) ;  /* 0x0000002c00147947 */ /* 0x000fea0003800000 */
.L_x_105:
[----:B------:R-:W-:-:S08]  /*6900*/  NOP ;  /* 0x0000000000007918 */ /* 0x000fd00000000000 */
[----:B------:R-:W1:-:S00]  /*6910*/  USETMAXREG.DEALLOC.CTAPOOL 0x18 ;  /* 0x00000018000079c8 */ /* 0x000e4000080e0500 */
[----:B-1----:R-:W-:Y:S01]  /*6920*/  LOP3.LUT R2, R0, 0x3, RZ, 0xc0, !PT ;  /* 0x0000000300027812 */ /* 0x002fe200078ec0ff */
[----:B------:R-:W-:-:S05]  /*6930*/  IMAD.MOV.U32 R0, RZ, RZ, RZ ;  /* 0x000000ffff007224 */ /* 0x000fca00078e00ff */
        /* <DEDUP_REMOVED lines=10> */
[----:B------:R-:W-:Y:S01]  /*69e0*/  ULDC UR13, c[0x0][0x288] ;  /* 0x0000a200000d7ab9 */ /* 0x000fe20000000800 */
[----:B------:R-:W-:Y:S01]  /*69f0*/  ULDC.64 UR14, c[0x0][0x2e0] ;  /* 0x0000b800000e7ab9 */ /* 0x000fe20000000a00 */
[----:B------:R-:W-:-:S04]  /*6a00*/  ELECT P0, URZ, PT ;  /* 0x00000000003f782f */ /* 0x000fc80003800000 */
[----:B------:R-:W2:Y:S01]  /*6a10*/  LDC R4, c[0x0][0x280] ;  /* 0x0000a000ff047b82 */ /* 0x000ea20000000800 */
[----:B-1----:R-:W-:Y:S02]  /*6a20*/  USHF.R.S32.HI UR8, URZ, 0x1f, UR16 ;  /* 0x0000001f3f087899 */ /* 0x002fe40008011410 */
[----:B------:R-:W-:Y:S02]  /*6a30*/  UIMAD.WIDE.U32 UR4, UR16, UR10, URZ ;  /* 0x0000000a100472a5 */ /* 0x000fe4000f8e003f */
[----:B------:R-:W-:Y:S01]  /*6a40*/  UIMAD UR6, UR8, UR10, URZ ;  /* 0x0000000a080672a4 */ /* 0x000fe2000f8e023f */
[----:B--2---:R-:W-:-:S03]  /*6a50*/  ISETP.GE.AND P1, PT, R4, 0x1, PT ;  /* 0x000000010400780c */ /* 0x004fc60003f26270 */
[----:B------:R-:W-:Y:S02]  /*6a60*/  UIMAD UR7, UR16, UR11, UR6 ;  /* 0x0000000b100772a4 */ /* 0x000fe4000f8e0206 */
[----:B------:R-:W-:Y:S02]  /*6a70*/  USHF.R.S32.HI UR6, URZ, 0x1f, UR9 ;  /* 0x0000001f3f067899 */ /* 0x000fe40008011409 */
[----:B------:R-:W-:Y:S02]  /*6a80*/  UIMAD UR11, UR9, UR13, URZ ;  /* 0x0000000d090b72a4 */ /* 0x000fe4000f8e023f */
[----:B------:R-:W-:Y:S02]  /*6a90*/  UIMAD UR6, UR6, UR14, URZ ;  /* 0x0000000e060672a4 */ /* 0x000fe4000f8e023f */
[----:B------:R-:W-:Y:S02]  /*6aa0*/  UIADD3 UR5, UR5, UR7, URZ ;  /* 0x0000000705057290 */ /* 0x000fe4000fffe03f */
[----:B------:R-:W-:-:S02]  /*6ab0*/  UIADD3 UR10, UP0, UR11, UR16, URZ ;  /* 0x000000100b0a7290 */ /* 0x000fc4000ff1e03f */
[----:B------:R-:W-:Y:S02]  /*6ac0*/  UIMAD UR12, UR9, UR15, UR6 ;  /* 0x0000000f090c72a4 */ /* 0x000fe4000f8e0206 */
[----:B------:R-:W-:Y:S02]  /*6ad0*/  UIMAD.WIDE.U32 UR6, UR9, UR14, UR4 ;  /* 0x0000000e090672a5 */ /* 0x000fe4000f8e0004 */
[----:B------:R-:W-:Y:S01]  /*6ae0*/  ULEA.HI.X.SX32 UR11, UR11, UR8, 0x1, UP0 ;  /* 0x000000080b0b7291 */ /* 0x000fe200080f0e3f */
[----:B------:R-:W-:Y:S11]  /*6af0*/  @!P1 BRA `(.L_x_107) ;  /* 0x0000002800949947 */ /* 0x000ff60003800000 */
[----:B------:R-:W1:Y:S01]  /*6b00*/  S2R R5, SR_TID.X ;  /* 0x0000000000057919 */ /* 0x000e620000002100 */
[C---:B------:R-:W-:Y:S01]  /*6b10*/  VIADD R0, R4.reuse, 0x7f ;  /* 0x0000007f04007836 */ /* 0x040fe20000000000 */
[----:B------:R-:W-:Y:S01]  /*6b20*/  ISETP.GE.AND P1, PT, R4, 0x81, PT ;  /* 0x000000810400780c */ /* 0x000fe20003f26270 */
[----:B------:R-:W-:Y:S01]  /*6b30*/  ULDC UR4, c[0x0][0x760] ;  /* 0x0001d80000047ab9 */ /* 0x000fe20000000800 */
[----:B------:R-:W2:Y:S01]  /*6b40*/  S2UR UR28, SR_CTAID.X ;  /* 0x00000000001c79c3 */ /* 0x000ea20000002500 */
[----:B------:R-:W-:Y:S01]  /*6b50*/  UIMAD UR13, UR13, UR4, URZ ;  /* 0x000000040d0d72a4 */ /* 0x000fe2000f8e023f */
[----:B------:R-:W-:Y:S01]  /*6b60*/  SHF.R.S32.HI R3, RZ, 0x1f, R0 ;  /* 0x0000001fff037819 */ /* 0x000fe20000011400 */
[----:B------:R-:W-:Y:S01]  /*6b70*/  UIADD3 UR12, UR7, UR12, URZ ;  /* 0x0000000c070c7290 */ /* 0x000fe2000fffe03f */
[----:B------:R-:W-:Y:S02]  /*6b80*/  UMOV UR4, URZ ;  /* 0x0000003f00047c82 */ /* 0x000fe40008000000 */
[----:B------:R-:W-:Y:S01]  /*6b90*/  LEA.HI R3, R3, R0, RZ, 0x7 ;  /* 0x0000000003037211 */ /* 0x000fe200078f38ff */
[----:B------:R-:W-:-:S03]  /*6ba0*/  ULDC.64 UR26, c[0x0][0x208] ;  /* 0x00008200001a7ab9 */ /* 0x000fc60000000a00 */
[----:B------:R-:W-:-:S04]  /*6bb0*/  SHF.R.S32.HI R2, RZ, 0x7, R3 ;  /* 0x00000007ff027819 */ /* 0x000fc80000011403 */
[----:B------:R-:W-:Y:S02]  /*6bc0*/  VIMNMX R2, R2, 0x1, !PT ;  /* 0x0000000102027848 */ /* 0x000fe40007fe0100 */
[----:B-1----:R-:W-:Y:S02]  /*6bd0*/  LOP3.LUT R0, R5, 0x1f, RZ, 0xc0, !PT ;  /* 0x0000001f05007812 */ /* 0x002fe400078ec0ff */
[----:B------:R-:W-:Y:S01]  /*6be0*/  LOP3.LUT R5, R2, 0x1, RZ, 0xc0, !PT ;  /* 0x0000000102057812 */ /* 0x000fe200078ec0ff */
[----:B--2---:R-:W-:Y:S06]  /*6bf0*/  @!P1 BRA `(.L_x_134) ;  /* 0x0000000800ac9947 */ /* 0x004fec0003800000 */
[----:B------:R-:W-:Y:S01]  /*6c00*/  ULDC.64 UR20, c[0x0][0x2c0] ;  /* 0x0000b00000147ab9 */ /* 0x000fe20000000a00 */
[----:B------:R-:W-:Y:S01]  /*6c10*/  IADD3 R4, R2, -R5, RZ ;  /* 0x8000000502047210 */ /* 0x000fe20007ffe0ff */
        /* <DEDUP_REMOVED lines=9> */
[----:B------:R-:W-:-:S12]  /*6cb0*/  UIADD3.X UR21, URZ, UR21, URZ, UP2, !UPT ;  /* 0x000000153f157290 */ /* 0x000fd800097fe43f */
.L_x_159:
[----:B------:R-:W-:Y:S01]  /*6cc0*/  UIMAD UR22, UR13, UR4, URZ ;  /* 0x000000040d1672a4 */ /* 0x000fe2000f8e023f */
[----:B------:R-:W-:Y:S01]  /*6cd0*/  ISETP.NE.AND P1, PT, R0, RZ, PT ;  /* 0x000000ff0000720c */ /* 0x000fe20003f25270 */
[----:B------:R-:W-:Y:S01]  /*6ce0*/  ULDC.64 UR8, c[0x0][0x768] ;  /* 0x0001da0000087ab9 */ /* 0x000fe20000000a00 */
[----:B------:R-:W-:Y:S01]  /*6cf0*/  USHF.L.U32 UR14, UR5, 0xe, URZ ;  /* 0x0000000e050e7899 */ /* 0x000fe2000800063f */
[----:B------:R-:W-:Y:S01]  /*6d00*/  VIADD R4, R4, 0xfffffffe ;  /* 0xfffffffe04047836 */ /* 0x000fe20000000000 */
[----:B------:R-:W-:Y:S01]  /*6d10*/  UIADD3 UR15, UP0, UR22, UR10, URZ ;  /* 0x0000000a160f7290 */ /* 0x000fe2000ff1e03f */
[----:B------:R-:W-:Y:S01]  /*6d20*/  BSSY B0, `(.L_x_135) ;  /* 0x0000010000007945 */ /* 0x000fe20003800000 */
[----:B------:R-:W-:Y:S02]  /*6d30*/  UIMAD.WIDE UR32, UR14, 0x4, UR16 ;  /* 0x000000040e2078a5 */ /* 0x000fe4000f8e0210 */
[----:B------:R-:W-:Y:S01]  /*6d40*/  ULEA.HI.X.SX32 UR23, UR22, UR11, 0x1, UP0 ;  /* 0x0000000b16177291 */ /* 0x000fe200080f0e3f */
[----:B------:R-:W-:Y:S01]  /*6d50*/  ISETP.NE.AND P2, PT, R4, RZ, PT ;  /* 0x000000ff0400720c */ /* 0x000fe20003f45270 */
[----:B------:R-:W-:-:S02]  /*6d60*/  ULEA UR24, UP0, UR15, UR8, 0x2 ;  /* 0x000000080f187291 */ /* 0x000fc4000f80103f */
[----:B------:R-:W-:Y:S02]  /*6d70*/  UIMAD.WIDE UR30, UR14, 0x4, UR18 ;  /* 0x000000040e1e78a5 */ /* 0x000fe4000f8e0212 */
[----:B------:R-:W-:Y:S02]  /*6d80*/  ULEA.HI.X UR23, UR15, UR9, UR23, 0x2, UP0 ;  /* 0x000000090f177291 */ /* 0x000fe400080f1417 */
[----:B-1----:R-:W-:Y:S01]  /*6d90*/  IMAD.U32 R2, RZ, RZ, UR24 ;  /* 0x00000018ff027e24 */ /* 0x002fe2000f8e00ff */
[----:B------:R-:W-:-:S03]  /*6da0*/  UIMAD.WIDE UR14, UR14, 0x4, UR20 ;  /* 0x000000040e0e78a5 */ /* 0x000fc6000f8e0214 */
[----:B------:R-:W-:Y:S01]  /*6db0*/  MOV R3, UR23 ;  /* 0x0000001700037c02 */ /* 0x000fe20008000f00 */
[----:B------:R-:W-:Y:S08]  /*6dc0*/  @P1 BRA `(.L_x_136) ;  /* 0x0000000000141947 */ /* 0x000ff00003800000 */
.L_x_137:
[----:B------:R-:W2:Y:S04]  /*6dd0*/  LDG.E.STRONG.GPU R6, desc[UR26][R2.64] ;  /* 0x0000001a02067981 */ /* 0x000ea8000c1ef900 */
[----:B--2---:R-:W-:Y:S01]  /*6de0*/  CCTL.IVALL ;  /* 0x00000000ff00798f */ /* 0x004fe20002000000 */
[----:B------:R-:W-:Y:S05]  /*6df0*/  YIELD ;  /* 0x0000000000007946 */ /* 0x000fea0003800000 */
[----:B------:R-:W-:-:S13]  /*6e00*/  ISETP.NE.AND P3, PT, R6, UR28, PT ;  /* 0x0000001c06007c0c */ /* 0x000fda000bf65270 */
[----:B------:R-:W-:Y:S05]  /*6e10*/  @P3 BRA `(.L_x_137) ;  /* 0xfffffffc00ec3947 */ /* 0x000fea000383ffff */
.L_x_136:
[----:B------:R-:W-:Y:S05]  /*6e20*/  BSYNC B0 ;  /* 0x0000000000007941 */ /* 0x000fea0003800000 */
.L_x_135:
[----:B------:R-:W-:-:S03]  /*6e30*/  UMOV UR23, 0xffffffff ;  /* 0xffffffff00177882 */ /* 0x000fc60000000000 */
[----:B------:R-:W-:Y:S05]  /*6e40*/  BRA.DIV UR23, `(.L_x_138) ;  /* 0x0000002a17207947 */ /* 0x000fea000b800000 */
[----:B------:R-:W-:Y:S01]  /*6e50*/  NOP ;  /* 0x0000000000007918 */ /* 0x000fe20000000000 */
.L_x_202:
[----:B------:R-:W-:Y:S05]  /*6e60*/  WARPSYNC.ALL ;  /* 0x0000000000007948 */ /* 0x000fea0003800000 */
[----:B------:R-:W-:Y:S06]  /*6e70*/  BAR.SYNC.DEFER_BLOCKING 0xd, 0xa0 ;  /* 0x0342800000007b1d */ /* 0x000fec0000010000 */
[----:B------:R-:W-:Y:S04]  /*6e80*/  BSSY B0, `(.L_x_139) ;  /* 0x0000011000007945 */ /* 0x000fe80003800000 */
[----:B------:R-:W-:Y:S05]  /*6e90*/  @!P0 BRA `(.L_x_140) ;  /* 0x00000000003c8947 */ /* 0x000fea0003800000 */
[----:B------:R-:W1:Y:S01]  /*6ea0*/  S2UR UR34, SR_CgaCtaId ;  /* 0x00000000002279c3 */ /* 0x000e620000008800 */
[----:B------:R-:W-:Y:S01]  /*6eb0*/  USHF.L.U32 UR23, UR4, 0xd, URZ ;  /* 0x0000000d04177899 */ /* 0x000fe2000800063f */
        /* <DEDUP_REMOVED lines=13> */
.L_x_140:
[----:B------:R-:W-:Y:S05]  /*6f90*/  BSYNC B0 ;  /* 0x0000000000007941 */ /* 0x000fea0003800000 */
.L_x_139:
        /* <DEDUP_REMOVED lines=13> */
.L_x_142:
[----:B------:R-:W-:Y:S05]  /*7070*/  BSYNC B0 ;  /* 0x0000000000007941 */ /* 0x000fea0003800000 */
.L_x_141:
[----:B------:R-:W-:Y:S06]  /*7080*/  BAR.ARV 0xa, 0xa0 ;  /* 0x0282800000007b1d */ /* 0x000fec0000002000 */
[----:B------:R-:W-:Y:S04]  /*7090*/  BSSY B0, `(.L_x_143) ;  /* 0x0000003000007945 */ /* 0x000fe80003800000 */
[----:B------:R-:W-:Y:S05]  /*70a0*/  @!P0 BRA `(.L_x_144) ;  /* 0x0000000000048947 */ /* 0x000fea0003800000 */
[----:B------:R-:W-:-:S04]  /*70b0*/  DEPBAR.LE SB0, 0x0 ;  /* 0x000080000000791a */ /* 0x000fc80000000000 */
.L_x_144:
[----:B------:R-:W-:Y:S05]  /*70c0*/  BSYNC B0 ;  /* 0x0000000000007941 */ /* 0x000fea0003800000 */
.L_x_143:
[----:B------:R-:W-:Y:S06]  /*70d0*/  BAR.ARV 0xb, 0xa0 ;  /* 0x02c2800000007b1d */ /* 0x000fec0000002000 */
[----:B------:R-:W-:Y:S01]  /*70e0*/  NOP ;  /* 0x0000000000007918 */ /* 0x000fe20000000000 */
[----:B------:R-:W-:Y:S04]  /*70f0*/  BSSY B0, `(.L_x_145) ;  /* 0x0000011000007945 */ /* 0x000fe80003800000 */
[----:B------:R-:W-:Y:S05]  /*7100*/  @P1 BRA `(.L_x_146) ;  /* 0x00000000003c1947 */ /* 0x000fea0003800000 */
[----:B------:R-:W-:Y:S01]  /*7110*/  @!PT LDS RZ, [RZ] ;  /* 0x00000000fffff984 */ /* 0x000fe20000000800 */
[----:B------:R-:W-:Y:S01]  /*7120*/  @!PT LDS RZ, [RZ] ;  /* 0x00000000fffff984 */ /* 0x000fe20000000800 */
[----:B------:R-:W-:Y:S01]  /*7130*/  @!PT LDS RZ, [RZ] ;  /* 0x00000000fffff984 */ /* 0x000fe20000000800 */
[----:B------:R-:W-:Y:S01]  /*7140*/  @!PT LDS RZ, [RZ] ;  /* 0x00000000fffff984 */ /* 0x000fe20000000800 */
[----:B------:R1:W-:Y:S06]  /*7150*/  MEMBAR.ALL.CTA ;  /* 0x0000000000007992 */ /* 0x0003ec0000008000 */
[----:B-1----:R-:W-:Y:S06]  /*7160*/  MEMBAR.ALL.GPU ;  /* 0x0000000000007992 */ /* 0x002fec000000a000 */
[----:B------:R-:W-:-:S00]  /*7170*/  ERRBAR ;  /* 0x00000000000079ab */ /* 0x000fc00000000000 */
[----:B------:R-:W-:Y:S06]  /*7180*/  CGAERRBAR ;  /* 0x00000000000075ab */ /* 0x000fec0000000000 */
[----:B012345:R-:W-:Y:S01]  /*7190*/  CCTL.IVALL ;  /* 0x00000000ff00798f */ /* 0x03ffe20002000000 */
[----:B------:R-:W1:Y:S01]  /*71a0*/  S2R R6, SR_LANEID ;  /* 0x0000000000067919 */ /* 0x000e620000000000 */
[----:B------:R-:W-:Y:S02]  /*71b0*/  VOTEU.ANY UR23, UPT, PT ;  /* 0x0000000000177886 */ /* 0x000fe400038e0100 */
[----:B------:R-:W-:-:S02]  /*71c0*/  UFLO.U32 UR24, UR23 ;  /* 0x00000017001872bd */ /* 0x000fc400080e0000 */
[----:B------:R-:W2:Y:S04]  /*71d0*/  POPC R7, UR23 ;  /* 0x0000001700077d09 */ /* 0x000ea80008000000 */
[----:B-1----:R-:W-:-:S13]  /*71e0*/  ISETP.EQ.U32.AND P3, PT, R6, UR24, PT ;  /* 0x0000001806007c0c */ /* 0x002fda000bf62070 */
[----:B--2---:R1:W-:Y:S02]  /*71f0*/  @P3 REDG.E.ADD.S32.STRONG.GPU desc[UR26][R2.64], R7 ;  /* 0x000000070200398e */ /* 0x0043e4000c10e39a */
.L_x_146:
[----:B------:R-:W-:Y:S05]  /*7200*/  BSYNC B0 ;  /* 0x0000000000007941 */ /* 0x000fea0003800000 */
.L_x_145:
[----:B------:R-:W-:Y:S01]  /*7210*/  UIADD3 UR22, UR13, UR22, URZ ;  /* 0x000000160d167290 */ /* 0x000fe2000fffe03f */
[----:B------:R-:W-:Y:S03]  /*7220*/  BSSY B0, `(.L_x_147) ;  /* 0x000000d000007945 */ /* 0x000fe60003800000 */
[----:B------:R-:W-:-:S04]  /*7230*/  UIADD3 UR23, UP0, UR22, UR10, URZ ;  /* 0x0000000a16177290 */ /* 0x000fc8000ff1e03f */
[----:B------:R-:W-:Y:S02]  /*7240*/  ULEA.HI.X.SX32 UR22, UR22, UR11, 0x1, UP0 ;  /* 0x0000000b16167291 */ /* 0x000fe400080f0e3f */
[----:B------:R-:W-:-:S04]  /*7250*/  ULEA UR8, UP0, UR23, UR8, 0x2 ;  /* 0x0000000817087291 */ /* 0x000fc8000f80103f */
[----:B------:R-:W-:Y:S02]  /*7260*/  ULEA.HI.X UR22, UR23, UR9, UR22, 0x2, UP0 ;  /* 0x0000000917167291 */ /* 0x000fe400080f1416 */
[----:B-1----:R-:W-:-:S04]  /*7270*/  IMAD.U32 R2, RZ, RZ, UR8 ;  /* 0x00000008ff027e24 */ /* 0x002fc8000f8e00ff */
[----:B------:R-:W-:Y:S01]  /*7280*/  IMAD.U32 R3, RZ, RZ, UR22 ;  /* 0x00000016ff037e24 */ /* 0x000fe2000f8e00ff */
[----:B------:R-:W-:Y:S06]  /*7290*/  @P1 BRA `(.L_x_148) ;  /* 0x0000000000141947 */ /* 0x000fec0003800000 */
.L_x_149:
[----:B------:R-:W2:Y:S04]  /*72a0*/  LDG.E.STRONG.GPU R6, desc[UR26][R2.64] ;  /* 0x0000001a02067981 */ /* 0x000ea8000c1ef900 */
[----:B--2---:R-:W-:Y:S01]  /*72b0*/  CCTL.IVALL ;  /* 0x00000000ff00798f */ /* 0x004fe20002000000 */
[----:B------:R-:W-:Y:S05]  /*72c0*/  YIELD ;  /* 0x0000000000007946 */ /* 0x000fea0003800000 */
[----:B------:R-:W-:-:S13]  /*72d0*/  ISETP.NE.AND P3, PT, R6, UR28, PT ;  /* 0x0000001c06007c0c */ /* 0x000fda000bf65270 */
[----:B------:R-:W-:Y:S05]  /*72e0*/  @P3 BRA `(.L_x_149) ;  /* 0xfffffffc00ec3947 */ /* 0x000fea000383ffff */
.L_x_148:
[----:B------:R-:W-:Y:S05]  /*72f0*/  BSYNC B0 ;  /* 0x0000000000007941 */ /* 0x000fea0003800000 */
.L_x_147:
[----:B------:R-:W-:-:S03]  /*7300*/  UMOV UR8, 0xffffffff ;  /* 0xffffffff00087882 */ /* 0x000fc60000000000 */
[----:B------:R-:W-:Y:S05]  /*7310*/  BRA.DIV UR8, `(.L_x_150) ;  /* 0x0000002608087947 */ /* 0x000fea000b800000 */
[----:B------:R-:W-:Y:S01]  /*7320*/  NOP ;  /* 0x0000000000007918 */ /* 0x000fe20000000000 */
.L_x_205:
[----:B------:R-:W-:Y:S05]  /*7330*/  WARPSYNC.ALL ;  /* 0x0000000000007948 */ /* 0x000fea0003800000 */
        /* <DEDUP_REMOVED lines=12> */
.L_x_152:
[----:B------:R-:W-:Y:S05]  /*7400*/  BSYNC B0 ;  /* 0x0000000000007941 */ /* 0x000fea0003800000 */
.L_x_151:
        /* <DEDUP_REMOVED lines=13> */
.L_x_154:
[----:B------:R-:W-:Y:S05]  /*74e0*/  BSYNC B0 ;  /* 0x0000000000007941 */ /* 0x000fea0003800000 */
.L_x_153:
[----:B------:R-:W-:Y:S06]  /*74f0*/  BAR.ARV 0xa, 0xa0 ;  /* 0x0282800000007b1d */ /* 0x000fec0000002000 */
[----:B------:R-:W-:Y:S04]  /*7500*/  BSSY B0, `(.L_x_155) ;  /* 0x0000003000007945 */ /* 0x000fe80003800000 */
[----:B------:R-:W-:Y:S05]  /*7510*/  @!P0 BRA `(.L_x_156) ;  /* 0x0000000000048947 */ /* 0x000fea0003800000 */
[----:B------:R-:W-:-:S04]  /*7520*/  DEPBAR.LE SB0, 0x0 ;  /* 0x000080000000791a */ /* 0x000fc80000000000 */
.L_x_156:
[----:B------:R-:W-:Y:S05]  /*7530*/  BSYNC B0 ;  /* 0x0000000000007941 */ /* 0x000fea0003800000 */
.L_x_155:
[----:B------:R-:W-:Y:S06]  /*7540*/  BAR.ARV 0xb, 0xa0 ;  /* 0x02c2800000007b1d */ /* 0x000fec0000002000 */
[----:B------:R-:W-:Y:S01]  /*7550*/  NOP ;  /* 0x0000000000007918 */ /* 0x000fe20000000000 */
[----:B------:R-:W-:Y:S04]  /*7560*/  BSSY B0, `(.L_x_157) ;  /* 0x0000011000007945 */ /* 0x000fe80003800000 */
[----:B------:R-:W-:Y:S05]  /*7570*/  @P1 BRA `(.L_x_158) ;  /* 0x00000000003c1947 */ /* 0x000fea0003800000 */
[----:B------:R-:W1:Y:S01]  /*7580*/  S2R R6, SR_LANEID ;  /* 0x0000000000067919 */ /* 0x000e620000000000 */
[----:B------:R-:W-:Y:S01]  /*7590*/  @!PT LDS RZ, [RZ] ;  /* 0x00000000fffff984 */ /* 0x000fe20000000800 */
[----:B------:R-:W-:Y:S01]  /*75a0*/  @!PT LDS RZ, [RZ] ;  /* 0x00000000fffff984 */ /* 0x000fe20000000800 */
[----:B------:R-:W-:Y:S01]  /*75b0*/  @!PT LDS RZ, [RZ] ;  /* 0x00000000fffff984 */ /* 0x000fe20000000800 */
[----:B------:R-:W-:Y:S01]  /*75c0*/  @!PT LDS RZ, [RZ] ;  /* 0x00000000fffff984 */ /* 0x000fe20000000800 */
[----:B------:R2:W-:Y:S06]  /*75d0*/  MEMBAR.ALL.CTA ;  /* 0x0000000000007992 */ /* 0x0005ec0000008000 */
[----:B--2---:R-:W-:Y:S06]  /*75e0*/  MEMBAR.ALL.GPU ;  /* 0x0000000000007992 */ /* 0x004fec000000a000 */
[----:B------:R-:W-:-:S00]  /*75f0*/  ERRBAR ;  /* 0x00000000000079ab */ /* 0x000fc00000000000 */
[----:B------:R-:W-:Y:S06]  /*7600*/  CGAERRBAR ;  /* 0x00000000000075ab */ /* 0x000fec0000000000 */
[----:B012345:R-:W-:Y:S01]  /*7610*/  CCTL.IVALL ;  /* 0x00000000ff00798f */ /* 0x03ffe20002000000 */
[----:B------:R-:W-:Y:S02]  /*7620*/  VOTEU.ANY UR8, UPT, PT ;  /* 0x0000000000087886 */ /* 0x000fe400038e0100 */
[----:B------:R-:W-:Y:S02]  /*7630*/  UFLO.U32 UR9, UR8 ;  /* 0x00000008000972bd */ /* 0x000fe400080e0000 */
[----:B------:R-:W2:Y:S04]  /*7640*/  POPC R7, UR8 ;  /* 0x0000000800077d09 */ /* 0x000ea80008000000 */
[----:B-1----:R-:W-:-:S13]  /*7650*/  ISETP.EQ.U32.AND P1, PT, R6, UR9, PT ;  /* 0x0000000906007c0c */ /* 0x002fda000bf22070 */
[----:B--2---:R1:W-:Y:S02]  /*7660*/  @P1 REDG.E.ADD.S32.STRONG.GPU desc[UR26][R2.64], R7 ;  /* 0x000000070200198e */ /* 0x0043e4000c10e39a */
.L_x_158:
[----:B------:R-:W-:Y:S05]  /*7670*/  BSYNC B0 ;  /* 0x0000000000007941 */ /* 0x000fea0003800000 */
.L_x_157:
[----:B------:R-:W-:Y:S02]  /*7680*/  UIADD3 UR4, UR4, 0x2, URZ ;  /* 0x0000000204047890 */ /* 0x000fe4000fffe03f */
[----:B------:R-:W-:Y:S01]  /*7690*/  UIADD3 UR5, UR5, 0x1, URZ ;  /* 0x0000000105057890 */ /* 0x000fe2000fffe03f */
[----:B------:R-:W-:Y:S11]  /*76a0*/  @P2 BRA `(.L_x_159) ;  /* 0xfffffff400842947 */ /* 0x000ff6000383ffff */
.L_x_134:
[----:B------:R-:W-:-:S13]  /*76b0*/  ISETP.NE.AND P1, PT, R5, RZ, PT ;  /* 0x000000ff0500720c */ /* 0x000fda0003f25270 */
[----:B------:R-:W-:Y:S05]  /*76c0*/  @!P1 BRA `(.L_x_107) ;  /* 0x0000001c00a09947 */ /* 0x000fea0003800000 */
[----:B------:R-:W-:Y:S01]  /*76d0*/  UIMAD UR5, UR13, UR4, URZ ;  /* 0x000000040d0572a4 */ /* 0x000fe2000f8e023f */
[----:B------:R-:W-:Y:S01]  /*76e0*/  ISETP.NE.AND P1, PT, R0, RZ, PT ;  /* 0x000000ff0000720c */ /* 0x000fe20003f25270 */
[----:B------:R-:W-:Y:S01]  /*76f0*/  ULDC.64 UR14, c[0x0][0x768] ;  /* 0x0001da00000e7ab9 */ /* 0x000fe20000000a00 */
[----:B------:R-:W-:Y:S01]  /*7700*/  BSSY B0, `(.L_x_160) ;  /* 0x000000d000007945 */ /* 0x000fe20003800000 */
[----:B------:R-:W-:-:S04]  /*7710*/  UIADD3 UR8, UP0, UR5, UR10, URZ ;  /* 0x0000000a05087290 */ /* 0x000fc8000ff1e03f */
[----:B------:R-:W-:Y:S02]  /*7720*/  ULEA.HI.X.SX32 UR5, UR5, UR11, 0x1, UP0 ;  /* 0x0000000b05057291 */ /* 0x000fe400080f0e3f */
[----:B------:R-:W-:-:S04]  /*7730*/  ULEA UR9, UP0, UR8, UR14, 0x2 ;  /* 0x0000000e08097291 */ /* 0x000fc8000f80103f */
[----:B------:R-:W-:Y:S02]  /*7740*/  ULEA.HI.X UR5, UR8, UR15, UR5, 0x2, UP0 ;  /* 0x0000000f08057291 */ /* 0x000fe400080f1405 */
[----:B-1----:R-:W-:-:S04]  /*7750*/  MOV R2, UR9 ;  /* 0x0000000900027c02 */ /* 0x002fc80008000f00 */
[----:B------:R-:W-:Y:S01]  /*7760*/  IMAD.U32 R3, RZ, RZ, UR5 ;  /* 0x00000005ff037e24 */ /* 0x000fe2000f8e00ff */
[----:B------:R-:W-:Y:S06]  /*7770*/  @P1 BRA `(.L_x_161) ;  /* 0x0000000000141947 */ /* 0x000fec0003800000 */
.L_x_162:
[----:B------:R-:W2:Y:S04]  /*7780*/  LDG.E.STRONG.GPU R0, desc[UR26][R2.64] ;  /* 0x0000001a02007981 */ /* 0x000ea8000c1ef900 */
[----:B--2---:R-:W-:Y:S01]  /*7790*/  CCTL.IVALL ;  /* 0x00000000ff00798f */ /* 0x004fe20002000000 */
[----:B------:R-:W-:Y:S05]  /*77a0*/  YIELD ;  /* 0x0000000000007946 */ /* 0x000fea0003800000 */
[----:B------:R-:W-:-:S13]  /*77b0*/  ISETP.NE.AND P2, PT, R0, UR28, PT ;  /* 0x0000001c00007c0c */ /* 0x000fda000bf45270 */
[----:B------:R-:W-:Y:S05]  /*77c0*/  @P2 BRA `(.L_x_162) ;  /* 0xfffffffc00ec2947 */ /* 0x000fea000383ffff */
.L_x_161:
[----:B------:R-:W-:Y:S05]  /*77d0*/  BSYNC B0 ;  /* 0x0000000000007941 */ /* 0x000fea0003800000 */
.L_x_160:
[----:B------:R-:W-:-:S03]  /*77e0*/  UMOV UR5, 0xffffffff ;  /* 0xffffffff00057882 */ /* 0x000fc60000000000 */
[----:B------:R-:W-:Y:S05]  /*77f0*/  BRA.DIV UR5, `(.L_x_163) ;  /* 0x0000001e05ec7947 */ /* 0x000fea000b800000 */
[----:B------:R-:W-:Y:S01]  /*7800*/  NOP ;  /* 0x0000000000007918 */ /* 0x000fe20000000000 */
.L_x_208:
[----:B------:R-:W-:Y:S01]  /*7810*/  IMAD.U32 R6, RZ, RZ, UR4 ;  /* 0x00000004ff067e24 */ /* 0x000fe2000f8e00ff */
[----:B------:R-:W-:Y:S05]  /*7820*/  WARPSYNC.ALL ;  /* 0x0000000000007948 */ /* 0x000fea0003800000 */
[----:B------:R-:W-:Y:S01]  /*7830*/  BAR.SYNC.DEFER_BLOCKING 0xd, 0xa0 ;  /* 0x0342800000007b1d */ /* 0x000fe20000010000 */
[----:B------:R-:W-:-:S05]  /*7840*/  SHF.L.U32 R6, R6, 0xd, RZ ;  /* 0x0000000d06067819 */ /* 0x000fca00000006ff */
[----:B------:R-:W-:Y:S04]  /*7850*/  BSSY B0, `(.L_x_164) ;  /* 0x0000012000007945 */ /* 0x000fe80003800000 */
[----:B------:R-:W-:Y:S05]  /*7860*/  @!P0 BRA `(.L_x_165) ;  /* 0x0000000000408947 */ /* 0x000fea0003800000 */
[----:B------:R-:W1:Y:S01]  /*7870*/  LDC.64 R8, c[0x0][0x2c0] ;  /* 0x0000b000ff087b82 */ /* 0x000e620000000a00 */
[C---:B------:R-:W-:Y:S01]  /*7880*/  IADD3 R4, P2, R6.reuse, UR6, RZ ;  /* 0x0000000606047c10 */ /* 0x040fe2000ff5e0ff */
[----:B------:R-:W-:Y:S01]  /*7890*/  UMOV UR5, 0x400 ;  /* 0x0000040000057882 */ /* 0x000fe20000000000 */
[----:B------:R-:W-:Y:S01]  /*78a0*/  UMOV UR16, 0x0 ;  /* 0x0000000000107882 */ /* 0x000fe20000000000 */
[----:B------:R-:W-:Y:S01]  /*78b0*/  UMOV UR17, 0x14f00000 ;  /* 0x14f0000000117882 */ /* 0x000fe20000000000 */
[----:B------:R-:W-:-:S03]  /*78c0*/  LEA.HI.X.SX32 R5, R6, UR12, 0x1, P2 ;  /* 0x0000000c06057c11 */ /* 0x000fc600090f0eff */
[----:B------:R-:W2:Y:S01]  /*78d0*/  S2UR UR8, SR_CgaCtaId ;  /* 0x00000000000879c3 */ /* 0x000ea20000008800 */
[----:B-1----:R-:W-:-:S04]  /*78e0*/  LEA R0, P3, R4, R8, 0x2 ;  /* 0x0000000804007211 */ /* 0x002fc800078610ff */
[----:B------:R-:W-:Y:S02]  /*78f0*/  LEA.HI.X R4, R4, R9, R5, 0x2, P3 ;  /* 0x0000000904047211 */ /* 0x000fe400018f1405 */
[----:B------:R-:W-:Y:S02]  /*7900*/  R2UR UR14, R0 ;  /* 0x00000000000e72ca */ /* 0x000fe400000e0000 */
[----:B------:R-:W-:Y:S01]  /*7910*/  R2UR UR15, R4 ;  /* 0x00000000040f72ca */ /* 0x000fe200000e0000 */
[----:B--2---:R-:W-:-:S03]  /*7920*/  ULEA UR5, UR8, UR5, 0x18 ;  /* 0x0000000508057291 */ /* 0x004fc6000f8ec03f */
[----:B------:R-:W-:Y:S01]  /*7930*/  UMOV UR8, 0x400 ;  /* 0x0000040000087882 */ /* 0x000fe20000000000 */
[----:B------:R-:W-:-:S09]  /*7940*/  UIADD3 UR5, UR5, 0x8000, URZ ;  /* 0x0000800005057890 */ /* 0x000fd2000fffe03f */
[----:B------:R1:W-:Y:S02]  /*7950*/  UBLKRED.G.S.ADD.F32.RN [UR14], [UR5], UR8, desc[UR16] ;  /* 0x0000100e050073bb */ /* 0x0003e400080a1408 */
[----:B-1----:R0:W-:Y:S02]  /*7960*/  UTMACMDFLUSH ;  /* 0x00000000000079b7 */ /* 0x0021e40000000000 */
.L_x_165:
[----:B------:R-:W-:Y:S05]  /*7970*/  BSYNC B0 ;  /* 0x0000000000007941 */ /* 0x000fea0003800000 */
.L_x_164:
[----:B------:R-:W-:Y:S06]  /*7980*/  BAR.SYNC.DEFER_BLOCKING 0xe, 0xa0 ;  /* 0x0382800000007b1d */ /* 0x000fec0000010000 */
[----:B------:R-:W-:Y:S04]  /*7990*/  BSSY B0, `(.L_x_166) ;  /* 0x0000013000007945 */ /* 0x000fe80003800000 */
[----:B------:R-:W-:Y:S05]  /*79a0*/  @!P0 BRA `(.L_x_167) ;  /* 0x0000000000448947 */ /* 0x000fea0003800000 */
[----:B------:R-:W1:Y:S01]  /*79b0*/  S2UR UR15, SR_CgaCtaId ;  /* 0x00000000000f79c3 */ /* 0x000e620000008800 */
[----:B------:R-:W-:Y:S01]  /*79c0*/  R2UR UR5, R6 ;  /* 0x00000000060572ca */ /* 0x000fe200000e0000 */
[----:B------:R-:W-:Y:S01]  /*79d0*/  UMOV UR14, 0x400 ;  /* 0x00000400000e7882 */ /* 0x000fe20000000000 */
[----:B------:R-:W-:Y:S01]  /*79e0*/  ULDC.64 UR8, c[0x0][0x2c0] ;  /* 0x0000b00000087ab9 */ /* 0x000fe20000000a00 */
[----:B------:R-:W-:-:S10]  /*79f0*/  UMOV UR17, 0x14f00000 ;  /* 0x14f0000000117882 */ /* 0x000fd40000000000 */
[----:B------:R-:W-:-:S04]  /*7a00*/  UIADD3 UR5, UR5, 0x1000, URZ ;  /* 0x0000100005057890 */ /* 0x000fc8000fffe03f */
[----:B------:R-:W-:-:S04]  /*7a10*/  UIADD3 UR16, UP0, UR5, UR6, URZ ;  /* 0x0000000605107290 */ /* 0x000fc8000ff1e03f */
[----:B------:R-:W-:Y:S02]  /*7a20*/  ULEA.HI.X.SX32 UR5, UR5, UR12, 0x1, UP0 ;  /* 0x0000000c05057291 */ /* 0x000fe400080f0e3f */
[----:B-1----:R-:W-:Y:S02]  /*7a30*/  ULEA UR14, UR15, UR14, 0x18 ;  /* 0x0000000e0f0e7291 */ /* 0x002fe4000f8ec03f */
[----:B------:R-:W-:Y:S02]  /*7a40*/  ULEA UR8, UP0, UR16, UR8, 0x2 ;  /* 0x0000000810087291 */ /* 0x000fe4000f80103f */
[----:B------:R-:W-:Y:S02]  /*7a50*/  UIADD3 UR14, UR14, 0xc000, URZ ;  /* 0x0000c0000e0e7890 */ /* 0x000fe4000fffe03f */
[----:B------:R-:W-:-:S03]  /*7a60*/  ULEA.HI.X UR9, UR16, UR9, UR5, 0x2, UP0 ;  /* 0x0000000910097291 */ /* 0x000fc600080f1405 */
[----:B------:R-:W-:Y:S01]  /*7a70*/  UMOV UR5, 0x400 ;  /* 0x0000040000057882 */ /* 0x000fe20000000000 */
[----:B------:R-:W-:-:S05]  /*7a80*/  UMOV UR16, 0x0 ;  /* 0x0000000000107882 */ /* 0x000fca0000000000 */
[----:B------:R1:W-:Y:S01]  /*7a90*/  UBLKRED.G.S.ADD.F32.RN [UR8], [UR14], UR5, desc[UR16] ;  /* 0x000010080e0073bb */ /* 0x0003e200080a1405 */
[----:B------:R0:W-:Y:S01]  /*7aa0*/  UTMACMDFLUSH ;  /* 0x00000000000079b7 */ /* 0x0001e20000000000 */
[----:B-1----:R-:W-:-:S04]  /*7ab0*/  DEPBAR.LE SB0, 0x1 ;  /* 0x000080400000791a */ /* 0x002fc80000000000 */
.L_x_167:
[----:B------:R-:W-:Y:S05]  /*7ac0*/  BSYNC B0 ;  /* 0x0000000000007941 */ /* 0x000fea0003800000 */
.L_x_166:
[----:B------:R-:W-:Y:S06]  /*7ad0*/  BAR.ARV 0xa, 0xa0 ;  /* 0x0282800000007b1d */ /* 0x000fec0000002000 */
[----:B------:R-:W-:Y:S04]  /*7ae0*/  BSSY B0, `(.L_x_168) ;  /* 0x0000003000007945 */ /* 0x000fe80003800000 */
[----:B------:R-:W-:Y:S05]  /*7af0*/  @!P0 BRA `(.L_x_169) ;  /* 0x0000000000048947 */ /* 0x000fea0003800000 */
[----:B------:R-:W-:-:S04]  /*7b00*/  DEPBAR.LE SB0, 0x0 ;  /* 0x000080000000791a */ /* 0x000fc80000000000 */
.L_x_169:
[----:B------:R-:W-:Y:S05]  /*7b10*/  BSYNC B0 ;  /* 0x0000000000007941 */ /* 0x000fea0003800000 */
.L_x_168:
[----:B------:R-:W-:Y:S06]  /*7b20*/  BAR.ARV 0xb, 0xa0 ;  /* 0x02c2800000007b1d */ /* 0x000fec0000002000 */
[----:B------:R-:W-:Y:S01]  /*7b30*/  NOP ;  /* 0x0000000000007918 */ /* 0x000fe20000000000 */
        /* <DEDUP_REMOVED lines=15> */
[----:B--2---:R4:W-:Y:S01]  /*7c30*/  @P0 REDG.E.ADD.S32.STRONG.GPU desc[UR26][R2.64], R5 ;  /* 0x000000050200098e */ /* 0x0049e2000c10e39a */
[----:B------:R-:W-:Y:S05]  /*7c40*/  BRA `(.L_x_107) ;  /* 0x0000001800407947 */ /* 0x000fea0003800000 */
.L_x_133:
        /* <DEDUP_REMOVED lines=55> */
.L_x_209:
[----:B------:R-:W-:Y:S01]  /*7fc0*/  IMAD.IADD R10, R7, 0x1, R3 ;  /* 0x00000001070a7824 */ /* 0x000fe200078e0203 */
[----:B------:R-:W-:Y:S01]  /*7fd0*/  MOV R9, 0x1 ;  /* 0x0000000100097802 */ /* 0x000fe20000000f00 */
[----:B------:R-:W-:Y:S01]  /*7fe0*/  IMAD.SHL.U32 R2, R2, 0x80, RZ ;  /* 0x0000008002027824 */ /* 0x000fe200078e00ff */
[----:B------:R-:W-:Y:S06]  /*7ff0*/  @P0 BRA `(.L_x_173) ;  /* 0x0000000000180947 */ /* 0x000fec0003800000 */
[----:B------:R-:W2:Y:S01]  /*8000*/  S2R R4, SR_TID.X ;  /* 0x0000000000047919 */ /* 0x000ea20000002100 */
[----:B-1----:R-:W-:-:S04]  /*8010*/  IMAD.MOV.U32 R0, RZ, RZ, 0x4200 ;  /* 0x00004200ff007424 */ /* 0x002fc800078e00ff */
[----:B------:R3:W-:Y:S01]  /*8020*/  SYNCS.ARRIVE.TRANS64 RZ, [R11+URZ+0x30c10], R0 ;  /* 0x030c10000bff79a7 */ /* 0x0007e2000800003f */
[----:B--2---:R-:W-:-:S13]  /*8030*/  LOP3.LUT P1, RZ, R4, 0x1f, RZ, 0xc0, !PT ;  /* 0x0000001f04ff7812 */ /* 0x004fda000782c0ff */
[----:B---3--:R-:W-:Y:S05]  /*8040*/  @!P1 BRA `(.L_x_173) ;  /* 0x0000000000049947 */ /* 0x008fea0003800000 */
[----:B------:R-:W-:Y:S01]  /*8050*/  BPT.TRAP 0x1 ;  /* 0x000000040000795c */ /* 0x000fe20000300000 */
.L_x_173:
        /* <DEDUP_REMOVED lines=23> */
[----:B------:R-:W-:Y:S01]  /*81d0*/  IMAD.MOV.U32 R4, RZ, RZ, 0x8000 ;  /* 0x00008000ff047424 */ /* 0x000fe200078e00ff */
        /* <DEDUP_REMOVED lines=9> */
[----:B------:R-:W-:Y:S01]  /*8270*/  R2UR UR33, R2 ;  /* 0x00000000022172ca */ /* 0x000fe200000e0000 */
[----:B------:R-:W-:-:S05]  /*8280*/  IMAD.X R2, RZ, RZ, R0, P2 ;  /* 0x000000ffff027224 */ /* 0x000fca00010e0600 */
[----:B------:R-:W-:Y:S02]  /*8290*/  R2UR UR35, R2 ;  /* 0x00000000022372ca */ /* 0x000fe400000e0000 */
[----:B------:R-:W-:-:S04]  /*82a0*/  IADD3 R2, P1, R8, 0xf0, RZ ;  /* 0x000000f008027810 */ /* 0x000fc80007f3e0ff */
[----:B------:R-:W-:Y:S02]  /*82b0*/  IADD3.X R3, RZ, R0, RZ, P1, !PT ;  /* 0x00000000ff037210 */ /* 0x000fe40000ffe4ff */
[----:B------:R-:W-:Y:S02]  /*82c0*/  R2UR UR6, R2 ;  /* 0x00000000020672ca */ /* 0x000fe400000e0000 */
[----:B------:R-:W-:Y:S02]  /*82d0*/  R2UR UR7, R3 ;  /* 0x00000000030772ca */ /* 0x000fe400000e0000 */
[----:B---3--:R-:W-:-:S11]  /*82e0*/  ISETP.GE.AND P1, PT, R12, 0x81, PT ;  /* 0x000000810c00780c */ /* 0x008fd60003f26270 */
        /* <DEDUP_REMOVED lines=13> */
[----:B------:R-:W-:Y:S01]  /*83c0*/  LEA.HI R4, R9, R4, RZ, 0x7 ;  /* 0x0000000409047211 */ /* 0x000fe200078f38ff */
[----:B------:R-:W-:-:S03]  /*83d0*/  IMAD.MOV.U32 R9, RZ, RZ, 0x1 ;  /* 0x00000001ff097424 */ /* 0x000fc600078e00ff */
        /* <DEDUP_REMOVED lines=8> */
.L_x_184:
[----:B------:R-:W-:-:S04]  /*8460*/  SHF.L.U32 R21, R9, 0x1f, RZ ;  /* 0x0000001f09157819 */ /* 0x000fc800000006ff */
[----:B-1----:R-:W1:Y:S02]  /*8470*/  SYNCS.PHASECHK.TRANS64.TRYWAIT P1, [R11+URZ+0x30c40], R21 ;  /* 0x030c40150b0075a7 */ /* 0x002e64000802017f */
[----:B-12---:R-:W-:Y:S05]  /*8480*/  @!P1 BRA `(.L_x_176) ;  /* 0x0000001000f89947 */ /* 0x006fea0003800000 */
.L_x_210:
[----:B------:R-:W-:Y:S05]  /*8490*/  @P0 BRA `(.L_x_177) ;  /* 0x0000000000140947 */ /* 0x000fea0003800000 */
[----:B------:R-:W-:Y:S01]  /*84a0*/  ISETP.NE.AND P1, PT, R14, RZ, PT ;  /* 0x000000ff0e00720c */ /* 0x000fe20003f25270 */
[----:B------:R-:W-:-:S04]  /*84b0*/  IMAD.MOV.U32 R0, RZ, RZ, 0x4200 ;  /* 0x00004200ff007424 */ /* 0x000fc800078e00ff */
[----:B------:R2:W-:Y:S08]  /*84c0*/  SYNCS.ARRIVE.TRANS64 RZ, [R11+URZ+0x30c30], R0 ;  /* 0x030c30000bff79a7 */ /* 0x0005f0000800003f */
[----:B------:R-:W-:Y:S05]  /*84d0*/  @!P1 BRA `(.L_x_177) ;  /* 0x0000000000049947 */ /* 0x000fea0003800000 */
[----:B------:R-:W-:Y:S01]  /*84e0*/  BPT.TRAP 0x1 ;  /* 0x000000040000795c */ /* 0x000fe20000300000 */
.L_x_177:
[----:B------:R-:W3:Y:S01]  /*84f0*/  LDC.64 R12, c[0x0][0x728] ;  /* 0x0001ca00ff0c7b82 */ /* 0x000ee20000000a00 */
[----:B------:R-:W-:Y:S01]  /*8500*/  SHF.L.U32 R17, R15, 0x7, RZ ;  /* 0x000000070f117819 */ /* 0x000fe200000006ff */
[----:B------:R-:W-:Y:S01]  /*8510*/  UMOV UR14, 0x0 ;  /* 0x00000000000e7882 */ /* 0x000fe20000000000 */
[----:B------:R-:W-:Y:S01]  /*8520*/  R2UR UR6, R11 ;  /* 0x000000000b0672ca */ /* 0x000fe200000e0000 */
[----:B------:R-:W-:Y:S01]  /*8530*/  UMOV UR15, 0x14f00000 ;  /* 0x14f00000000f7882 */ /* 0x000fe20000000000 */
[C---:B--2---:R-:W-:Y:S01]  /*8540*/  IADD3 R0, P1, R17.reuse, R6, RZ ;  /* 0x0000000611007210 */ /* 0x044fe20007f3e0ff */
[----:B------:R-:W-:Y:S01]  /*8550*/  UMOV UR18, URZ ;  /* 0x0000003f00127c82 */ /* 0x000fe20008000000 */
[----:B------:R-:W-:Y:S01]  /*8560*/  R2UR UR19, R17 ;  /* 0x00000000111372ca */ /* 0x000fe200000e0000 */
[----:B------:R-:W2:Y:S01]  /*8570*/  LDC.64 R4, c[0x0][0x198] ;  /* 0x00006600ff047b82 */ /* 0x000ea20000000a00 */
[----:B------:R-:W-:-:S07]  /*8580*/  UMOV UR13, 0x20 ;  /* 0x00000020000d7882 */ /* 0x000fce0000000000 */
[----:B------:R-:W-:Y:S02]  /*8590*/  UIADD3 UR16, UR6, 0x18000, URZ ;  /* 0x0001800006107890 */ /* 0x000fe4000fffe03f */
[----:B------:R-:W-:Y:S02]  /*85a0*/  UIADD3 UR17, UR6, 0x30c30, URZ ;  /* 0x00030c3006117890 */ /* 0x000fe4000fffe03f */
[----:B------:R-:W-:Y:S01]  /*85b0*/  UIADD3 UR6, UR6, 0x20400, URZ ;  /* 0x0002040006067890 */ /* 0x000fe2000fffe03f */
[----:B---3--:R-:W-:-:S04]  /*85c0*/  LEA R2, P2, R0, R12, 0x2 ;  /* 0x0000000c00027211 */ /* 0x008fc800078410ff */
[----:B------:R-:W-:Y:S01]  /*85d0*/  UMOV UR7, UR17 ;  /* 0x0000001100077c82 */ /* 0x000fe20008000000 */
[----:B------:R-:W-:Y:S02]  /*85e0*/  R2UR UR8, R2 ;  /* 0x00000000020872ca */ /* 0x000fe400000e0000 */
[----:B------:R-:W-:Y:S01]  /*85f0*/  LEA.HI.X.SX32 R2, R17, R10, 0x1, P1 ;  /* 0x0000000a11027211 */ /* 0x000fe200008f0eff */
[----:B--2---:R-:W-:-:S03]  /*8600*/  IMAD.MOV.U32 R8, RZ, RZ, R4 ;  /* 0x000000ffff087224 */ /* 0x004fc600078e0004 */
        /* <DEDUP_REMOVED lines=11> */
.L_x_211:
[----:B------:R-:W-:Y:S05]  /*86c0*/  @P0 BRA `(.L_x_179) ;  /* 0x0000000000140947 */ /* 0x000fea0003800000 */
[----:B------:R-:W-:Y:S01]  /*86d0*/  ISETP.NE.AND P1, PT, R14, RZ, PT ;  /* 0x000000ff0e00720c */ /* 0x000fe20003f25270 */
[----:B------:R-:W-:-:S04]  /*86e0*/  IMAD.MOV.U32 R2, RZ, RZ, 0x4200 ;  /* 0x00004200ff027424 */ /* 0x000fc800078e00ff */
[----:B------:R3:W-:Y:S08]  /*86f0*/  SYNCS.ARRIVE.TRANS64 RZ, [R11+URZ+0x30c18], R2 ;  /* 0x030c18020bff79a7 */ /* 0x0007f0000800003f */
[----:B------:R-:W-:Y:S05]  /*8700*/  @!P1 BRA `(.L_x_179) ;  /* 0x0000000000049947 */ /* 0x000fea0003800000 */
[----:B------:R-:W-:Y:S01]  /*8710*/  BPT.TRAP 0x1 ;  /* 0x000000040000795c */ /* 0x000fe20000300000 */
.L_x_179:
[----:B------:R-:W-:Y:S01]  /*8720*/  VIADD R17, R17, 0x80 ;  /* 0x0000008011117836 */ /* 0x000fe20000000000 */
[----:B------:R-:W-:Y:S01]  /*8730*/  R2UR UR17, R11 ;  /* 0x000000000b1172ca */ /* 0x000fe200000e0000 */
[----:B------:R-:W-:Y:S01]  /*8740*/  UMOV UR14, 0x0 ;  /* 0x00000000000e7882 */ /* 0x000fe20000000000 */
[----:B---3--:R-:W-:Y:S01]  /*8750*/  IADD3 R2, P1, R8, 0xf0, RZ ;  /* 0x000000f008027810 */ /* 0x008fe20007f3e0ff */
[----:B------:R-:W-:Y:S01]  /*8760*/  UMOV UR15, 0x14f00000 ;  /* 0x14f00000000f7882 */ /* 0x000fe20000000000 */
[----:B------:R-:W-:Y:S01]  /*8770*/  R2UR UR19, R17 ;  /* 0x00000000111372ca */ /* 0x000fe200000e0000 */
[----:B------:R-:W-:Y:S01]  /*8780*/  UMOV UR18, URZ ;  /* 0x0000003f00127c82 */ /* 0x000fe20008000000 */
[----:B------:R-:W-:Y:S01]  /*8790*/  IADD3.X R3, RZ, R0, RZ, P1, !PT ;  /* 0x00000000ff037210 */ /* 0x000fe20000ffe4ff */
[----:B------:R-:W-:Y:S01]  /*87a0*/  UMOV UR13, 0x20 ;  /* 0x00000020000d7882 */ /* 0x000fe20000000000 */
[----:B------:R-:W-:Y:S02]  /*87b0*/  R2UR UR10, R2 ;  /* 0x00000000020a72ca */ /* 0x000fe400000e0000 */
[----:B------:R-:W-:-:S03]  /*87c0*/  R2UR UR11, R3 ;  /* 0x00000000030b72ca */ /* 0x000fc600000e0000 */
        /* <DEDUP_REMOVED lines=9> */
.L_x_212:
[----:B-123--:R-:W-:Y:S01]  /*8860*/  SHF.R.S32.HI R21, RZ, 0x1f, R17 ;  /* 0x0000001fff157819 */ /* 0x00efe20000011411 */
[----:B------:R-:W-:Y:S06]  /*8870*/  @P0 BRA `(.L_x_181) ;  /* 0x00000000001c0947 */ /* 0x000fec0003800000 */
[----:B------:R-:W-:-:S04]  /*8880*/  IMAD.MOV.U32 R14, RZ, RZ, 0x4200 ;  /* 0x00004200ff0e7424 */ /* 0x000fc800078e00ff */
[----:B------:R1:W-:Y:S02]  /*8890*/  SYNCS.ARRIVE.TRANS64 RZ, [R11+URZ+0x30c38], R14 ;  /* 0x030c380e0bff79a7 */ /* 0x0003e4000800003f */
[----:B-1----:R-:W1:Y:S02]  /*88a0*/  S2R R14, SR_TID.X ;  /* 0x00000000000e7919 */ /* 0x002e640000002100 */
[----:B-1----:R-:W-:-:S04]  /*88b0*/  LOP3.LUT R14, R14, 0x1f, RZ, 0xc0, !PT ;  /* 0x0000001f0e0e7812 */ /* 0x002fc800078ec0ff */
[----:B------:R-:W-:-:S13]  /*88c0*/  ISETP.NE.AND P1, PT, R14, RZ, PT ;  /* 0x000000ff0e00720c */ /* 0x000fda0003f25270 */
[----:B------:R-:W-:Y:S05]  /*88d0*/  @!P1 BRA `(.L_x_181) ;  /* 0x0000000000049947 */ /* 0x000fea0003800000 */
[----:B------:R-:W-:Y:S01]  /*88e0*/  BPT.TRAP 0x1 ;  /* 0x000000040000795c */ /* 0x000fe20000300000 */
.L_x_181:
        /* <DEDUP_REMOVED lines=24> */
.L_x_214:
[----:B------:R-:W-:Y:S05]  /*8a70*/  @P0 BRA `(.L_x_183) ;  /* 0x0000000000140947 */ /* 0x000fea0003800000 */
[----:B------:R-:W-:Y:S02]  /*8a80*/  ISETP.NE.AND P1, PT, R14, RZ, PT ;  /* 0x000000ff0e00720c */ /* 0x000fe40003f25270 */
[----:B-1----:R-:W-:-:S04]  /*8a90*/  MOV R4, 0x4200 ;  /* 0x0000420000047802 */ /* 0x002fc80000000f00 */
[----:B------:R2:W-:Y:S07]  /*8aa0*/  SYNCS.ARRIVE.TRANS64 RZ, [R11+URZ+0x30c10], R4 ;  /* 0x030c10040bff79a7 */ /* 0x0005ee000800003f */
[----:B------:R-:W-:Y:S05]  /*8ab0*/  @!P1 BRA `(.L_x_183) ;  /* 0x0000000000049947 */ /* 0x000fea0003800000 */
[----:B------:R-:W-:Y:S01]  /*8ac0*/  BPT.TRAP 0x1 ;  /* 0x000000040000795c */ /* 0x000fe20000300000 */
.L_x_183:
        /* <DEDUP_REMOVED lines=14> */
[----:B------:R-:W-:Y:S01]  /*8bb0*/  IMAD.U32 R15, RZ, RZ, UR6 ;  /* 0x00000006ff0f7e24 */ /* 0x000fe2000f8e00ff */
[----:B------:R-:W-:Y:S02]  /*8bc0*/  UIADD3 UR17, UR17, 0x30c10, URZ ;  /* 0x00030c1011117890 */ /* 0x000fe4000fffe03f */
[----:B------:R-:W-:-:S05]  /*8bd0*/  UIMAD.WIDE UR8, UR19, 0x4, UR4 ;  /* 0x00000004130878a5 */ /* 0x000fca000f8e0204 */
[----:B------:R-:W-:Y:S02]  /*8be0*/  UMOV UR11, UR17 ;  /* 0x00000011000b7c82 */ /* 0x000fe40008000000 */
[----:B------:R3:W-:Y:S02]  /*8bf0*/  UTMALDG.4D [UR16], [UR14], desc[UR22] ;  /* 0x000016100e0075b4 */ /* 0x0007e40008019000 */
[----:B------:R3:W-:Y:S02]  /*8c00*/  UBLKCP.S.G [UR10], [UR8], UR7 ;  /* 0x0000000a080073ba */ /* 0x0007e40008000207 */
[----:B---3--:R-:W-:Y:S05]  /*8c10*/  @P1 BRA `(.L_x_184) ;  /* 0xfffffff800101947 */ /* 0x008fea000383ffff */
[----:B------:R-:W-:-:S07]  /*8c20*/  MOV R5, UR19 ;  /* 0x0000001300057c02 */ /* 0x000fce0008000f00 */
.L_x_175:
[----:B------:R-:W-:-:S13]  /*8c30*/  ISETP.NE.AND P1, PT, R19, RZ, PT ;  /* 0x000000ff1300720c */ /* 0x000fda0003f25270 */
[----:B------:R-:W-:Y:S05]  /*8c40*/  @!P1 BRA `(.L_x_174) ;  /* 0x0000000000f09947 */ /* 0x000fea0003800000 */
[----:B------:R-:W-:-:S04]  /*8c50*/  SHF.L.U32 R12, R9, 0x1f, RZ ;  /* 0x0000001f090c7819 */ /* 0x000fc800000006ff */
[----:B------:R-:W3:Y:S02]  /*8c60*/  SYNCS.PHASECHK.TRANS64.TRYWAIT P1, [R11+URZ+0x30c40], R12 ;  /* 0x030c400c0b0075a7 */ /* 0x000ee4000802017f */
[----:B---3--:R-:W-:Y:S05]  /*8c70*/  @!P1 BRA `(.L_x_185) ;  /* 0x0000000c00509947 */ /* 0x008fea0003800000 */
.L_x_215:
[----:B------:R-:W-:Y:S05]  /*8c80*/  @P0 BRA `(.L_x_186) ;  /* 0x0000000000140947 */ /* 0x000fea0003800000 */
[----:B------:R-:W-:Y:S01]  /*8c90*/  ISETP.NE.AND P1, PT, R14, RZ, PT ;  /* 0x000000ff0e00720c */ /* 0x000fe20003f25270 */
[----:B-12---:R-:W-:-:S04]  /*8ca0*/  IMAD.MOV.U32 R4, RZ, RZ, 0x4200 ;  /* 0x00004200ff047424 */ /* 0x006fc800078e00ff */
[----:B------:R4:W-:Y:S08]  /*8cb0*/  SYNCS.ARRIVE.TRANS64 RZ, [R11+URZ+0x30c30], R4 ;  /* 0x030c30040bff79a7 */ /* 0x0009f0000800003f */
[----:B------:R-:W-:Y:S05]  /*8cc0*/  @!P1 BRA `(.L_x_186) ;  /* 0x0000000000049947 */ /* 0x000fea0003800000 */
[----:B------:R-:W-:Y:S01]  /*8cd0*/  BPT.TRAP 0x1 ;  /* 0x000000040000795c */ /* 0x000fe20000300000 */
.L_x_186:
        /* <DEDUP_REMOVED lines=26> */
.L_x_216:
[----:B------:R-:W-:Y:S05]  /*8e80*/  @P0 BRA `(.L_x_188) ;  /* 0x0000000000140947 */ /* 0x000fea0003800000 */
[----:B------:R-:W-:Y:S01]  /*8e90*/  ISETP.NE.AND P0, PT, R14, RZ, PT ;  /* 0x000000ff0e00720c */ /* 0x000fe20003f05270 */
[----:B------:R-:W-:-:S04]  /*8ea0*/  IMAD.MOV.U32 R4, RZ, RZ, 0x4200 ;  /* 0x00004200ff047424 */ /* 0x000fc800078e00ff */
[----:B------:R2:W-:Y:S08]  /*8eb0*/  SYNCS.ARRIVE.TRANS64 RZ, [R11+URZ+0x30c18], R4 ;  /* 0x030c18040bff79a7 */ /* 0x0005f0000800003f */
[----:B------:R-:W-:Y:S05]  /*8ec0*/  @!P0 BRA `(.L_x_188) ;  /* 0x0000000000048947 */ /* 0x000fea0003800000 */
[----:B------:R-:W-:Y:S01]  /*8ed0*/  BPT.TRAP 0x1 ;  /* 0x000000040000795c */ /* 0x000fe20000300000 */
.L_x_188:
        /* <DEDUP_REMOVED lines=8> */
[----:B------:R-:W-:-:S05]  /*8f60*/  IMAD.MOV.U32 R20, RZ, RZ, 0x1 ;  /* 0x00000001ff147424 */ /* 0x000fca00078e00ff */
[----:B------:R-:W-:Y:S02]  /*8f70*/  UIADD3 UR19, UR19, 0x80, URZ ;  /* 0x0000008013137890 */ /* 0x000fe4000fffe03f */
[----:B------:R-:W-:Y:S02]  /*8f80*/  UIADD3 UR8, UR17, 0x20200, URZ ;  /* 0x0002020011087890 */ /* 0x000fe4000fffe03f */
[----:B------:R-:W-:Y:S02]  /*8f90*/  UIADD3 UR16, UR17, 0x14000, URZ ;  /* 0x0001400011107890 */ /* 0x000fe4000fffe03f */
[----:B------:R-:W-:Y:S01]  /*8fa0*/  UIADD3 UR17, UR17, 0x30c18, URZ ;  /* 0x00030c1811117890 */ /* 0x000fe2000fffe03f */
[----:B------:R-:W-:Y:S01]  /*8fb0*/  MOV R5, UR19 ;  /* 0x0000001300057c02 */ /* 0x000fe20008000f00 */
[----:B------:R-:W-:-:S05]  /*8fc0*/  UIMAD.WIDE UR6, UR19, 0x4, UR4 ;  /* 0x00000004130678a5 */ /* 0x000fca000f8e0204 */
[----:B------:R-:W-:Y:S02]  /*8fd0*/  UMOV UR9, UR17 ;  /* 0x0000001100097c82 */ /* 0x000fe40008000000 */
[----:B------:R4:W-:Y:S02]  /*8fe0*/  UTMALDG.4D [UR16], [UR10], desc[UR14] ;  /* 0x00000e100a0075b4 */ /* 0x0009e40008019000 */
[----:B------:R4:W-:Y:S02]  /*8ff0*/  UBLKCP.S.G [UR8], [UR6], UR13 ;  /* 0x00000008060073ba */ /* 0x0009e4000800020d */
[----:B----4-:R-:W-:Y:S01]  /*9000*/  NOP ;  /* 0x0000000000007918 */ /* 0x010fe20000000000 */
.L_x_174:
[----:B------:R-:W4:Y:S01]  /*9010*/  S2R R2, SR_TID.X ;  /* 0x0000000000027919 */ /* 0x000f220000002100 */
[----:B------:R-:W-:Y:S01]  /*9020*/  IMAD R13, R20, 0x8, R11 ;  /* 0x00000008140d7824 */ /* 0x000fe200078e020b */
[----:B----4-:R-:W-:Y:S02]  /*9030*/  LOP3.LUT R3, R2, 0x7f, RZ, 0xc0, !PT ;  /* 0x0000007f02037812 */ /* 0x010fe400078ec0ff */
[----:B------:R-:W-:Y:S02]  /*9040*/  SHF.L.U32 R2, R9, 0x1f, RZ ;  /* 0x0000001f09027819 */ /* 0x000fe400000006ff */
[----:B------:R-:W-:Y:S02]  /*9050*/  ISETP.NE.AND P1, PT, R3, RZ, PT ;  /* 0x000000ff0300720c */ /* 0x000fe40003f25270 */
[----:B------:R-:W4:Y:S02]  /*9060*/  SYNCS.PHASECHK.TRANS64.TRYWAIT P0, [R13+URZ+0x30c40], R2 ;  /* 0x030c40020d0075a7 */ /* 0x000f24000800017f */
[----:B----4-:R-:W-:Y:S09]  /*9070*/  @!P0 BRA `(.L_x_189) ;  /* 0x0000000800788947 */ /* 0x010ff20003800000 */
.L_x_217:
[----:B------:R-:W-:Y:S05]  /*9080*/  @P1 BRA `(.L_x_190) ;  /* 0x0000000000181947 */ /* 0x000fea0003800000 */
[----:B------:R-:W5:Y:S01]  /*9090*/  S2R R3, SR_TID.X ;  /* 0x0000000000037919 */ /* 0x000f620000002100 */
[----:B----4-:R-:W-:-:S04]  /*90a0*/  MOV R2, 0x4200 ;  /* 0x0000420000027802 */ /* 0x010fc80000000f00 */
[----:B------:R4:W-:Y:S01]  /*90b0*/  SYNCS.ARRIVE.TRANS64 RZ, [R13+URZ+0x30c30], R2 ;  /* 0x030c30020dff79a7 */ /* 0x0009e2000800003f */
[----:B-----5:R-:W-:-:S13]  /*90c0*/  LOP3.LUT P0, RZ, R3, 0x1f, RZ, 0xc0, !PT ;  /* 0x0000001f03ff7812 */ /* 0x020fda000780c0ff */
[----:B----4-:R-:W-:Y:S05]  /*90d0*/  @!P0 BRA `(.L_x_190) ;  /* 0x0000000000048947 */ /* 0x010fea0003800000 */
[----:B--2---:R-:W-:Y:S01]  /*90e0*/  BPT.TRAP 0x1 ;  /* 0x000000040000795c */ /* 0x004fe20000300000 */
.L_x_190:
[----:B----4-:R-:W4:Y:S01]  /*90f0*/  LDC.64 R2, c[0x0][0x728] ;  /* 0x0001ca00ff027b82 */ /* 0x010f220000000a00 */
[C---:B------:R-:W-:Y:S01]  /*9100*/  IADD3 R6, P0, R5.reuse, R6, RZ ;  /* 0x0000000605067210 */ /* 0x040fe20007f1e0ff */
[C---:B-12---:R-:W-:Y:S01]  /*9110*/  IMAD R4, R20.reuse, 0x4000, R11 ;  /* 0x0000400014047824 */ /* 0x046fe200078e020b */
[----:B---3--:R-:W-:Y:S01]  /*9120*/  LEA R11, R20, R11, 0x9 ;  /* 0x0000000b140b7211 */ /* 0x008fe200078e48ff */
[----:B------:R-:W-:Y:S01]  /*9130*/  UMOV UR8, 0x0 ;  /* 0x0000000000087882 */ /* 0x000fe20000000000 */
        /* <DEDUP_REMOVED lines=16> */
[----:B------:R-:W-:Y:S01]  /*9240*/  R2UR UR6, R8 ;  /* 0x00000000080672ca */ /* 0x000fe200000e0000 */
[----:B------:R-:W-:Y:S01]  /*9250*/  IMAD.X R0, RZ, RZ, R0, P0 ;  /* 0x000000ffff007224 */ /* 0x000fe200000e0600 */
[----:B------:R-:W-:-:S04]  /*9260*/  R2UR UR15, R3 ;  /* 0x00000000030f72ca */ /* 0x000fc800000e0000 */
[----:B------:R-:W-:Y:S02]  /*9270*/  R2UR UR7, R0 ;  /* 0x00000000000772ca */ /* 0x000fe400000e0000 */
[----:B------:R-:W-:-:S04]  /*9280*/  IADD3 R0, R20, 0x1, RZ ;  /* 0x0000000114007810 */ /* 0x000fc80007ffe0ff */
[----:B------:R-:W-:-:S04]  /*9290*/  ISETP.NE.AND P0, PT, R0, 0x2, PT ;  /* 0x000000020000780c */ /* 0x000fc80003f05270 */
[----:B------:R-:W-:Y:S02]  /*92a0*/  SEL R2, RZ, 0x1, P0 ;  /* 0x00000001ff027807 */ /* 0x000fe40000000000 */
[----:B------:R-:W-:Y:S01]  /*92b0*/  SEL R0, R0, RZ, P0 ;  /* 0x000000ff00007207 */ /* 0x000fe20000000000 */
[----:B------:R1:W-:Y:S01]  /*92c0*/  UTMALDG.4D [UR16], [UR6], desc[UR8] ;  /* 0x00000810060075b4 */ /* 0x0003e20008019000 */
[----:B------:R-:W-:Y:S01]  /*92d0*/  LOP3.LUT R9, R9, R2, RZ, 0x3c, !PT ;  /* 0x0000000209097212 */ /* 0x000fe200078e3cff */
[----:B------:R1:W-:Y:S02]  /*92e0*/  UBLKCP.S.G [UR10], [UR14], UR13 ;  /* 0x0000000a0e0073ba */ /* 0x0003e4000800020d */
[----:B-1----:R-:W-:-:S04]  /*92f0*/  NOP ;  /* 0x0000000000007918 */ /* 0x002fc80000000000 */
.L_x_171:
[----:B------:R-:W-:Y:S05]  /*9300*/  BSYNC B0 ;  /* 0x0000000000007941 */ /* 0x000fea0003800000 */
.L_x_170:
[----:B------:R-:W-:-:S03]  /*9310*/  UMOV UR6, 0xffffffff ;  /* 0xffffffff00067882 */ /* 0x000fc60000000000 */
[----:B------:R-:W-:Y:S05]  /*9320*/  BRA.DIV UR6, `(.L_x_191) ;  /* 0x0000000606e07947 */ /* 0x000fea000b800000 */
[----:B------:R-:W-:-:S13]  /*9330*/  ELECT P0, URZ, PT ;  /* 0x00000000003f782f */ /* 0x000fda0003800000 */
.L_x_220:
[----:B------:R-:W-:Y:S05]  /*9340*/  @!P0 BRA `(.L_x_107) ;  /* 0x0000000000808947 */ /* 0x000fea0003800000 */
[----:B------:R-:W-:-:S04]  /*9350*/  LOP3.LUT R16, R16, 0x2, RZ, 0xfc, !PT ;  /* 0x0000000210107812 */ /* 0x000fc800078efcff */
[----:B------:R-:W-:-:S13]  /*9360*/  ISETP.NE.AND P0, PT, R16, 0x3, PT ;  /* 0x000000031000780c */ /* 0x000fda0003f05270 */
[----:B------:R-:W-:Y:S05]  /*9370*/  @!P0 BRA `(.L_x_192) ;  /* 0x0000000000048947 */ /* 0x000fea0003800000 */
[----:B------:R-:W-:Y:S01]  /*9380*/  BPT.TRAP 0x1 ;  /* 0x000000040000795c */ /* 0x000fe20000300000 */
.L_x_192:
[----:B------:R-:W1:Y:S01]  /*9390*/  S2R R3, SR_CgaCtaId ;  /* 0x0000000000037919 */ /* 0x000e620000008800 */
[----:B------:R-:W-:Y:S02]  /*93a0*/  MOV R2, 0x400 ;  /* 0x0000040000027802 */ /* 0x000fe40000000f00 */
[----:B------:R-:W-:Y:S02]  /*93b0*/  SHF.L.U32 R5, R9, 0x1f, RZ ;  /* 0x0000001f09057819 */ /* 0x000fe400000006ff */
[----:B-1----:R-:W-:Y:S01]  /*93c0*/  LEA R7, R3, R2, 0x18 ;  /* 0x0000000203077211 */ /* 0x002fe200078ec0ff */
[----:B------:R-:W-:-:S04]  /*93d0*/  VIADD R2, R0, 0x1 ;  /* 0x0000000100027836 */ /* 0x000fc80000000000 */
[----:B------:R-:W-:Y:S01]  /*93e0*/  VIADD R3, R7, 0x30c20 ;  /* 0x00030c2007037836 */ /* 0x000fe20000000000 */
[----:B------:R-:W-:-:S04]  /*93f0*/  ISETP.NE.AND P2, PT, R2, 0x2, PT ;  /* 0x000000020200780c */ /* 0x000fc80003f45270 */
[----:B------:R-:W-:Y:S02]  /*9400*/  LEA R6, R0, R3, 0x3 ;  /* 0x0000000300067211 */ /* 0x000fe400078e18ff */
[----:B------:R-:W-:Y:S02]  /*9410*/  SEL R4, RZ, 0x1, P2 ;  /* 0x00000001ff047807 */ /* 0x000fe40001000000 */
[----:B------:R-:W1:Y:S02]  /*9420*/  SYNCS.PHASECHK.TRANS64.TRYWAIT P1, [R6+URZ], R5 ;  /* 0x00000005060075a7 */ /* 0x000e64000802017f */
[----:B------:R-:W-:Y:S02]  /*9430*/  LOP3.LUT R9, R9, R4, RZ, 0x3c, !PT ;  /* 0x0000000409097212 */ /* 0x000fe400078e3cff */
[----:B------:R-:W-:Y:S02]  /*9440*/  SEL R4, R2, RZ, P2 ;  /* 0x000000ff02047207 */ /* 0x000fe40001000000 */
[----:B------:R-:W-:-:S02]  /*9450*/  SHF.L.U32 R2, R9, 0x1f, RZ ;  /* 0x0000001f09027819 */ /* 0x000fc400000006ff */
[----:B------:R-:W-:Y:S01]  /*9460*/  LEA R3, R4, R3, 0x3 ;  /* 0x0000000304037211 */ /* 0x000fe200078e18ff */
[----:B-1----:R-:W-:Y:S06]  /*9470*/  @!P1 BRA `(.L_x_193) ;  /* 0x0000000400b09947 */ /* 0x002fec0003800000 */
.L_x_221:
[----:B------:R-:W2:Y:S02]  /*9480*/  SYNCS.PHASECHK.TRANS64.TRYWAIT P1, [R3+URZ], R2 ;  /* 0x00000002030075a7 */ /* 0x000ea4000802017f */
[----:B--2---:R-:W-:Y:S05]  /*9490*/  @!P1 BRA `(.L_x_194) ;  /* 0x0000000400bc9947 */ /* 0x004fea0003800000 */
.L_x_222:
[----:B------:R-:W-:Y:S05]  /*94a0*/  @!P0 BRA `(.L_x_195) ;  /* 0x0000000000048947 */ /* 0x000fea0003800000 */
[----:B------:R-:W-:Y:S01]  /*94b0*/  BPT.TRAP 0x1 ;  /* 0x000000040000795c */ /* 0x000fe20000300000 */
.L_x_195:
[----:B--2---:R-:W-:-:S05]  /*94c0*/  VIADD R3, R7, 0x30c40 ;  /* 0x00030c4007037836 */ /* 0x004fca0000000000 */
[----:B------:R-:W-:-:S04]  /*94d0*/  LEA R0, R0, R3, 0x3 ;  /* 0x0000000300007211 */ /* 0x000fc800078e18ff */
[----:B------:R-:W2:Y:S02]  /*94e0*/  SYNCS.PHASECHK.TRANS64.TRYWAIT P0, [R0+URZ], R5 ;  /* 0x00000005000075a7 */ /* 0x000ea4000800017f */
[----:B--2---:R-:W-:Y:S05]  /*94f0*/  @!P0 BRA `(.L_x_196) ;  /* 0x0000000400b88947 */ /* 0x004fea0003800000 */
.L_x_223:
[----:B------:R-:W-:-:S07]  /*9500*/  IMAD R3, R4, 0x8, R3 ;  /* 0x0000000804037824 */ /* 0x000fce00078e0203 */
.L_x_197:
[----:B---3--:R3:W4:Y:S02]  /*9510*/  SYNCS.PHASECHK.TRANS64.TRYWAIT P0, [R3+URZ], R2 ;  /* 0x00000002030075a7 */ /* 0x008724000800017f */
[----:B----4-:R-:W-:Y:S05]  /*9520*/  @!P0 NANOSLEEP.SYNCS 0x989680 ;  /* 0x009896800000895d */ /* 0x010fea0003900000 */
[----:B------:R-:W4:Y:S02]  /*9530*/  @!P0 SYNCS.PHASECHK.TRANS64 P0, [R3+URZ], R2 ;  /* 0x00000002030085a7 */ /* 0x000f24000800007f */
[----:B----4-:R-:W-:Y:S05]  /*9540*/  @!P0 BRA `(.L_x_197) ;  /* 0xfffffffc00f08947 */ /* 0x010fea000383ffff */
.L_x_107:
[----:B------:R-:W-:Y:S05]  /*9550*/  BSYNC B6 ;  /* 0x0000000000067941 */ /* 0x000fea0003800000 */
.L_x_104:
[----:B------:R-:W-:Y:S05]  /*9560*/  EXIT ;  /* 0x000000000000794d */ /* 0x000fea0003800000 */
.L_x_112:
[----:B------:R-:W-:Y:S01]  /*9570*/  MOV R12, RZ ;  /* 0x000000ff000c7202 */ /* 0x000fe20000000f00 */
[----:B------:R-:W-:Y:S01]  /*9580*/  IMAD.MOV.U32 R11, RZ, RZ, 0x1f ;  /* 0x0000001fff0b7424 */ /* 0x000fe200078e00ff */
[----:B------:R-:W-:-:S07]  /*9590*/  MOV R15, 0xffffffff ;  /* 0xffffffff000f7802 */ /* 0x000fce0000000f00 */
[----:B------:R-:W-:Y:S05]  /*95a0*/  WARPSYNC.COLLECTIVE R15, `(.L_x_198) ;  /* 0x000000000f087348 */ /* 0x000fea0003c00000 */
[----:B------:R1:W2:Y:S02]  /*95b0*/  SHFL.IDX P6, R14, R13, R12, R11 ;  /* 0x0000000c0d0e7389 */ /* 0x0002a400000c000b */
[----:B-12---:R-:W-:Y:S01]  /*95c0*/  ENDCOLLECTIVE ;  /* 0x000000000000791b */ /* 0x006fe20003800000 */
.L_x_198:
[----:B------:R-:W-:Y:S05]  /*95d0*/  BRA `(.L_x_199) ;  /* 0xffffff7400707947 */ /* 0x000fea000383ffff */
.L_x_114:
[----:B--2---:R2:W3:Y:S02]  /*95e0*/  SYNCS.PHASECHK.TRANS64.TRYWAIT P0, [R2+URZ+0x30c00], R7 ;  /* 0x030c0007020075a7 */ /* 0x0044e4000800017f */
[----:B---3--:R-:W-:Y:S05]  /*95f0*/  @!P0 NANOSLEEP.SYNCS 0x989680 ;  /* 0x009896800000895d */ /* 0x008fea0003900000 */
[----:B------:R-:W3:Y:S02]  /*9600*/  @!P0 SYNCS.PHASECHK.TRANS64 P0, [R2+URZ+0x30c00], R7 ;  /* 0x030c0007020085a7 */ /* 0x000ee4000800007f */
[----:B---3--:R-:W-:Y:S05]  /*9610*/  @!P0 BRA `(.L_x_114) ;  /* 0xfffffffc00f08947 */ /* 0x008fea000383ffff */
[----:B------:R-:W-:Y:S05]  /*9620*/  BRA `(.L_x_113) ;  /* 0xffffff7400907947 */ /* 0x000fea000383ffff */
.L_x_119:
[----:B-1----:R1:W3:Y:S02]  /*9630*/  SYNCS.PHASECHK.TRANS64.TRYWAIT P1, [R21+URZ+0x30c10], R20 ;  /* 0x030c1014150075a7 */ /* 0x0022e4000802017f */
[----:B---3--:R-:W-:Y:S05]  /*9640*/  @!P1 NANOSLEEP.SYNCS 0x989680 ;  /* 0x009896800000995d */ /* 0x008fea0003900000 */
[----:B------:R-:W3:Y:S02]  /*9650*/  @!P1 SYNCS.PHASECHK.TRANS64 P1, [R21+URZ+0x30c10], R20 ;  /* 0x030c1014150095a7 */ /* 0x000ee4000802007f */
[----:B---3--:R-:W-:Y:S05]  /*9660*/  @!P1 BRA `(.L_x_119) ;  /* 0xfffffffc00f09947 */ /* 0x008fea000383ffff */
[----:B------:R-:W-:Y:S05]  /*9670*/  BRA `(.L_x_118) ;  /* 0xffffff7c00cc7947 */ /* 0x000fea000383ffff */
.L_x_123:
[----:B------:R1:W1:Y:S02]  /*9680*/  SYNCS.PHASECHK.TRANS64.TRYWAIT P1, [R21+URZ+0x30c30], R20 ;  /* 0x030c3014150075a7 */ /* 0x000264000802017f */
[----:B-1----:R-:W-:Y:S05]  /*9690*/  @!P1 NANOSLEEP.SYNCS 0x989680 ;  /* 0x009896800000995d */ /* 0x002fea0003900000 */
[----:B------:R-:W1:Y:S02]  /*96a0*/  @!P1 SYNCS.PHASECHK.TRANS64 P1, [R21+URZ+0x30c30], R20 ;  /* 0x030c3014150095a7 */ /* 0x000e64000802007f */
[----:B-1----:R-:W-:Y:S05]  /*96b0*/  @!P1 BRA `(.L_x_123) ;  /* 0xfffffffc00f09947 */ /* 0x002fea000383ffff */
[----:B------:R-:W-:Y:S05]  /*96c0*/  BRA `(.L_x_122) ;  /* 0xffffff8000d07947 */ /* 0x000fea000383ffff */
.L_x_138:
[----:B------:R-:W-:Y:S01]  /*96d0*/  BSSY B0, `(.L_x_200) ;  /* 0x0000005000007945 */ /* 0x000fe20003800000 */
[----:B------:R-:W-:-:S07]  /*96e0*/  IMAD.MOV.U32 R15, RZ, RZ, -0x1 ;  /* 0xffffffffff0f7424 */ /* 0x000fce00078e00ff */
[----:B------:R-:W-:Y:S05]  /*96f0*/  WARPSYNC.COLLECTIVE R15, `(.L_x_201) ;  /* 0x000000000f087348 */ /* 0x000fea0003c00000 */
[----:B------:R-:W-:Y:S01]  /*9700*/  NOP ;  /* 0x0000000000007918 */ /* 0x000fe20000000000 */
[----:B------:R-:W-:Y:S01]  /*9710*/  ENDCOLLECTIVE ;  /* 0x000000000000791b */ /* 0x000fe20003800000 */
.L_x_201:
[----:B------:R-:W-:Y:S05]  /*9720*/  BSYNC B0 ;  /* 0x0000000000007941 */ /* 0x000fea0003800000 */
.L_x_200:
[----:B------:R-:W-:Y:S05]  /*9730*/  BRA `(.L_x_202) ;  /* 0xffffffd400c87947 */ /* 0x000fea000383ffff */
.L_x_150:
[----:B------:R-:W-:Y:S01]  /*9740*/  BSSY B0, `(.L_x_203) ;  /* 0x0000005000007945 */ /* 0x000fe20003800000 */
[----:B------:R-:W-:-:S07]  /*9750*/  MOV R15, 0xffffffff ;  /* 0xffffffff000f7802 */ /* 0x000fce0000000f00 */
[----:B------:R-:W-:Y:S05]  /*9760*/  WARPSYNC.COLLECTIVE R15, `(.L_x_204) ;  /* 0x000000000f087348 */ /* 0x000fea0003c00000 */
[----:B------:R-:W-:Y:S01]  /*9770*/  NOP ;  /* 0x0000000000007918 */ /* 0x000fe20000000000 */
[----:B------:R-:W-:Y:S01]  /*9780*/  ENDCOLLECTIVE ;  /* 0x000000000000791b */ /* 0x000fe20003800000 */
.L_x_204:
[----:B------:R-:W-:Y:S05]  /*9790*/  BSYNC B0 ;  /* 0x0000000000007941 */ /* 0x000fea0003800000 */
.L_x_203:
[----:B------:R-:W-:Y:S05]  /*97a0*/  BRA `(.L_x_205) ;  /* 0xffffffd800e07947 */ /* 0x000fea000383ffff */
.L_x_163:
[----:B------:R-:W-:Y:S01]  /*97b0*/  BSSY B0, `(.L_x_206) ;  /* 0x0000005000007945 */ /* 0x000fe20003800000 */
[----:B------:R-:W-:-:S07]  /*97c0*/  IMAD.MOV.U32 R15, RZ, RZ, -0x1 ;  /* 0xffffffffff0f7424 */ /* 0x000fce00078e00ff */
[----:B------:R-:W-:Y:S05]  /*97d0*/  WARPSYNC.COLLECTIVE R15, `(.L_x_207) ;  /* 0x000000000f087348 */ /* 0x000fea0003c00000 */
[----:B------:R-:W-:Y:S01]  /*97e0*/  NOP ;  /* 0x0000000000007918 */ /* 0x000fe20000000000 */
[----:B------:R-:W-:Y:S01]  /*97f0*/  ENDCOLLECTIVE ;  /* 0x000000000000791b */ /* 0x000fe20003800000 */
.L_x_207:
[----:B------:R-:W-:Y:S05]  /*9800*/  BSYNC B0 ;  /* 0x0000000000007941 */ /* 0x000fea0003800000 */
.L_x_206:
[----:B------:R-:W-:Y:S05]  /*9810*/  BRA `(.L_x_208) ;  /* 0xffffffdc00fc7947 */ /* 0x000fea000383ffff */
.L_x_172:
[----:B-1----:R1:W2:Y:S02]  /*9820*/  SYNCS.PHASECHK.TRANS64.TRYWAIT P1, [R11+URZ+0x30c20], R0 ;  /* 0x030c20000b0075a7 */ /* 0x0022a4000802017f */
[----:B--2---:R-:W-:Y:S05]  /*9830*/  @!P1 NANOSLEEP.SYNCS 0x989680 ;  /* 0x009896800000995d */ /* 0x004fea0003900000 */
[----:B------:R-:W2:Y:S02]  /*9840*/  @!P1 SYNCS.PHASECHK.TRANS64 P1, [R11+URZ+0x30c20], R0 ;  /* 0x030c20000b0095a7 */ /* 0x000ea4000802007f */
[----:B--2---:R-:W-:Y:S05]  /*9850*/  @!P1 BRA `(.L_x_172) ;  /* 0xfffffffc00f09947 */ /* 0x004fea000383ffff */
[----:B------:R-:W-:Y:S05]  /*9860*/  BRA `(.L_x_209) ;  /* 0xffffffe400d47947 */ /* 0x000fea000383ffff */
.L_x_176:
[----:B-1----:R1:W2:Y:S02]  /*9870*/  SYNCS.PHASECHK.TRANS64.TRYWAIT P1, [R11+URZ+0x30c40], R21 ;  /* 0x030c40150b0075a7 */ /* 0x0022a4000802017f */
[----:B--2---:R-:W-:Y:S05]  /*9880*/  @!P1 NANOSLEEP.SYNCS 0x989680 ;  /* 0x009896800000995d */ /* 0x004fea0003900000 */
[----:B------:R-:W2:Y:S02]  /*9890*/  @!P1 SYNCS.PHASECHK.TRANS64 P1, [R11+URZ+0x30c40], R21 ;  /* 0x030c40150b0095a7 */ /* 0x000ea4000802007f */
[----:B--2---:R-:W-:Y:S05]  /*98a0*/  @!P1 BRA `(.L_x_176) ;  /* 0xfffffffc00f09947 */ /* 0x004fea000383ffff */
[----:B------:R-:W-:Y:S05]  /*98b0*/  BRA `(.L_x_210) ;  /* 0xffffffe800f47947 */ /* 0x000fea000383ffff */
.L_x_178:
[----:B--2---:R2:W3:Y:S02]  /*98c0*/  SYNCS.PHASECHK.TRANS64.TRYWAIT P1, [R11+URZ+0x30c28], R21 ;  /* 0x030c28150b0075a7 */ /* 0x0044e4000802017f */
[----:B---3--:R-:W-:Y:S05]  /*98d0*/  @!P1 NANOSLEEP.SYNCS 0x989680 ;  /* 0x009896800000995d */ /* 0x008fea0003900000 */
[----:B------:R-:W3:Y:S02]  /*98e0*/  @!P1 SYNCS.PHASECHK.TRANS64 P1, [R11+URZ+0x30c28], R21 ;  /* 0x030c28150b0095a7 */ /* 0x000ee4000802007f */
[----:B---3--:R-:W-:Y:S05]  /*98f0*/  @!P1 BRA `(.L_x_178) ;  /* 0xfffffffc00f09947 */ /* 0x008fea000383ffff */
[----:B------:R-:W-:Y:S05]  /*9900*/  BRA `(.L_x_211) ;  /* 0xffffffec006c7947 */ /* 0x000fea000383ffff */
.L_x_180:
[----:B---3--:R3:W4:Y:S02]  /*9910*/  SYNCS.PHASECHK.TRANS64.TRYWAIT P1, [R11+URZ+0x30c48], R21 ;  /* 0x030c48150b0075a7 */ /* 0x008724000802017f */
[----:B----4-:R-:W-:Y:S05]  /*9920*/  @!P1 NANOSLEEP.SYNCS 0x989680 ;  /* 0x009896800000995d */ /* 0x010fea0003900000 */
[----:B------:R-:W4:Y:S02]  /*9930*/  @!P1 SYNCS.PHASECHK.TRANS64 P1, [R11+URZ+0x30c48], R21 ;  /* 0x030c48150b0095a7 */ /* 0x000f24000802007f */
[----:B----4-:R-:W-:Y:S05]  /*9940*/  @!P1 BRA `(.L_x_180) ;  /* 0xfffffffc00f09947 */ /* 0x010fea000383ffff */
[----:B------:R-:W-:Y:S05]  /*9950*/  BRA `(.L_x_212) ;  /* 0xffffffec00c07947 */ /* 0x000fea000383ffff */
.L_x_182:
[----:B------:R-:W-:-:S07]  /*9960*/  SHF.L.U32 R4, R9, 0x1f, RZ ;  /* 0x0000001f09047819 */ /* 0x000fce00000006ff */
.L_x_213:
[----:B-1----:R1:W2:Y:S02]  /*9970*/  SYNCS.PHASECHK.TRANS64.TRYWAIT P1, [R11+URZ+0x30c20], R4 ;  /* 0x030c20040b0075a7 */ /* 0x0022a4000802017f */
[----:B--2---:R-:W-:Y:S05]  /*9980*/  @!P1 NANOSLEEP.SYNCS 0x989680 ;  /* 0x009896800000995d */ /* 0x004fea0003900000 */
[----:B------:R-:W2:Y:S02]  /*9990*/  @!P1 SYNCS.PHASECHK.TRANS64 P1, [R11+URZ+0x30c20], R4 ;  /* 0x030c20040b0095a7 */ /* 0x000ea4000802007f */
[----:B--2---:R-:W-:Y:S05]  /*99a0*/  @!P1 BRA `(.L_x_213) ;  /* 0xfffffffc00f09947 */ /* 0x004fea000383ffff */
[----:B------:R-:W-:Y:S05]  /*99b0*/  BRA `(.L_x_214) ;  /* 0xfffffff0002c7947 */ /* 0x000fea000383ffff */
.L_x_185:
[----:B---3--:R3:W4:Y:S02]  /*99c0*/  SYNCS.PHASECHK.TRANS64.TRYWAIT P1, [R11+URZ+0x30c40], R12 ;  /* 0x030c400c0b0075a7 */ /* 0x008724000802017f */
[----:B----4-:R-:W-:Y:S05]  /*99d0*/  @!P1 NANOSLEEP.SYNCS 0x989680 ;  /* 0x009896800000995d */ /* 0x010fea0003900000 */
[----:B------:R-:W4:Y:S02]  /*99e0*/  @!P1 SYNCS.PHASECHK.TRANS64 P1, [R11+URZ+0x30c40], R12 ;  /* 0x030c400c0b0095a7 */ /* 0x000f24000802007f */
[----:B----4-:R-:W-:Y:S05]  /*99f0*/  @!P1 BRA `(.L_x_185) ;  /* 0xfffffffc00f09947 */ /* 0x010fea000383ffff */
[----:B------:R-:W-:Y:S05]  /*9a00*/  BRA `(.L_x_215) ;  /* 0xfffffff0009c7947 */ /* 0x000fea000383ffff */
.L_x_187:
[----:B-1----:R1:W2:Y:S02]  /*9a10*/  SYNCS.PHASECHK.TRANS64.TRYWAIT P1, [R11+URZ+0x30c28], R12 ;  /* 0x030c280c0b0075a7 */ /* 0x0022a4000802017f */
[----:B--2---:R-:W-:Y:S05]  /*9a20*/  @!P1 NANOSLEEP.SYNCS 0x989680 ;  /* 0x009896800000995d */ /* 0x004fea0003900000 */
[----:B------:R-:W2:Y:S02]  /*9a30*/  @!P1 SYNCS.PHASECHK.TRANS64 P1, [R11+URZ+0x30c28], R12 ;  /* 0x030c280c0b0095a7 */ /* 0x000ea4000802007f */
[----:B--2---:R-:W-:Y:S05]  /*9a40*/  @!P1 BRA `(.L_x_187) ;  /* 0xfffffffc00f09947 */ /* 0x004fea000383ffff */
[----:B------:R-:W-:Y:S05]  /*9a50*/  BRA `(.L_x_216) ;  /* 0xfffffff400087947 */ /* 0x000fea000383ffff */
.L_x_189:
[----:B----4-:R4:W1:Y:S02]  /*9a60*/  SYNCS.PHASECHK.TRANS64.TRYWAIT P0, [R13+URZ+0x30c40], R2 ;  /* 0x030c40020d0075a7 */ /* 0x010864000800017f */
[----:B-1----:R-:W-:Y:S05]  /*9a70*/  @!P0 NANOSLEEP.SYNCS 0x989680 ;  /* 0x009896800000895d */ /* 0x002fea0003900000 */
[----:B------:R-:W1:Y:S02]  /*9a80*/  @!P0 SYNCS.PHASECHK.TRANS64 P0, [R13+URZ+0x30c40], R2 ;  /* 0x030c40020d0085a7 */ /* 0x000e64000800007f */
[----:B-1----:R-:W-:Y:S05]  /*9a90*/  @!P0 BRA `(.L_x_189) ;  /* 0xfffffffc00f08947 */ /* 0x002fea000383ffff */
[----:B------:R-:W-:Y:S05]  /*9aa0*/  BRA `(.L_x_217) ;  /* 0xfffffff400747947 */ /* 0x000fea000383ffff */
.L_x_191:
[----:B------:R-:W-:Y:S01]  /*9ab0*/  BSSY B0, `(.L_x_218) ;  /* 0x0000006000007945 */ /* 0x000fe20003800000 */
[----:B------:R-:W-:-:S07]  /*9ac0*/  MOV R15, 0xffffffff ;  /* 0xffffffff000f7802 */ /* 0x000fce0000000f00 */
[----:B------:R-:W-:Y:S05]  /*9ad0*/  WARPSYNC.COLLECTIVE R15, `(.L_x_219) ;  /* 0x000000000f0c7348 */ /* 0x000fea0003c00000 */
[----:B------:R-:W-:Y:S02]  /*9ae0*/  ELECT P6, UR62, PT ;  /* 0x00000000003e782f */ /* 0x000fe400038c0000 */
[----:B------:R-:W-:Y:S01]  /*9af0*/  MOV R14, UR62 ;  /* 0x0000003e000e7c02 */ /* 0x000fe20008000f00 */
[----:B------:R-:W-:Y:S10]  /*9b00*/  ENDCOLLECTIVE ;  /* 0x000000000000791b */ /* 0x000ff40003800000 */
.L_x_219:
[----:B------:R-:W-:Y:S05]  /*9b10*/  BSYNC B0 ;  /* 0x0000000000007941 */ /* 0x000fea0003800000 */
.L_x_218:
[----:B------:R-:W-:Y:S01]  /*9b20*/  PLOP3.LUT P0, PT, P6, PT, PT, 0x80, 0x0 ;  /* 0x000000000000781c */ /* 0x000fe2000370f070 */
[----:B------:R-:W-:-:S12]  /*9b30*/  BRA `(.L_x_220) ;  /* 0xfffffff800007947 */ /* 0x000fd8000383ffff */
.L_x_193:
[----:B-1----:R1:W2:Y:S02]  /*9b40*/  SYNCS.PHASECHK.TRANS64.TRYWAIT P1, [R6+URZ], R5 ;  /* 0x00000005060075a7 */ /* 0x0022a4000802017f */
[----:B--2---:R-:W-:Y:S05]  /*9b50*/  @!P1 NANOSLEEP.SYNCS 0x989680 ;  /* 0x009896800000995d */ /* 0x004fea0003900000 */
[----:B------:R-:W2:Y:S02]  /*9b60*/  @!P1 SYNCS.PHASECHK.TRANS64 P1, [R6+URZ], R5 ;  /* 0x00000005060095a7 */ /* 0x000ea4000802007f */
[----:B--2---:R-:W-:Y:S05]  /*9b70*/  @!P1 BRA `(.L_x_193) ;  /* 0xfffffffc00f09947 */ /* 0x004fea000383ffff */
[----:B------:R-:W-:Y:S05]  /*9b80*/  BRA `(.L_x_221) ;  /* 0xfffffff8003c7947 */ /* 0x000fea000383ffff */
.L_x_194:
[----:B--2---:R2:W3:Y:S02]  /*9b90*/  SYNCS.PHASECHK.TRANS64.TRYWAIT P1, [R3+URZ], R2 ;  /* 0x00000002030075a7 */ /* 0x0044e4000802017f */
[----:B---3--:R-:W-:Y:S05]  /*9ba0*/  @!P1 NANOSLEEP.SYNCS 0x989680 ;  /* 0x009896800000995d */ /* 0x008fea0003900000 */
[----:B------:R-:W3:Y:S02]  /*9bb0*/  @!P1 SYNCS.PHASECHK.TRANS64 P1, [R3+URZ], R2 ;  /* 0x00000002030095a7 */ /* 0x000ee4000802007f */
[----:B---3--:R-:W-:Y:S05]  /*9bc0*/  @!P1 BRA `(.L_x_194) ;  /* 0xfffffffc00f09947 */ /* 0x008fea000383ffff */
[----:B------:R-:W-:Y:S05]  /*9bd0*/  BRA `(.L_x_222) ;  /* 0xfffffff800307947 */ /* 0x000fea000383ffff */
.L_x_196:
[----:B--2---:R2:W3:Y:S02]  /*9be0*/  SYNCS.PHASECHK.TRANS64.TRYWAIT P0, [R0+URZ], R5 ;  /* 0x00000005000075a7 */ /* 0x0044e4000800017f */
[----:B---3--:R-:W-:Y:S05]  /*9bf0*/  @!P0 NANOSLEEP.SYNCS 0x989680 ;  /* 0x009896800000895d */ /* 0x008fea0003900000 */
[----:B------:R-:W3:Y:S02]  /*9c00*/  @!P0 SYNCS.PHASECHK.TRANS64 P0, [R0+URZ], R5 ;  /* 0x00000005000085a7 */ /* 0x000ee4000800007f */
[----:B---3--:R-:W-:Y:S05]  /*9c10*/  @!P0 BRA `(.L_x_196) ;  /* 0xfffffffc00f08947 */ /* 0x008fea000383ffff */
[----:B------:R-:W-:Y:S05]  /*9c20*/  BRA `(.L_x_223) ;  /* 0xfffffff800347947 */ /* 0x000fea000383ffff */
.L_x_224:
        /* <DEDUP_REMOVED lines=13> */
.L_x_3719:


//--------------------- .text._ZN7cutlass13device_kernelIN5flash11enable_sm90INS1_16FlashAttnBwdSm90INS1_25CollectiveMainloopBwdSm90ILi2ELi2ELi2EN4cute5tupleIJNS5_1CILi1EEES8_S8_EEENS6_IJNS7_ILi128EEESA_NS7_ILi64EEEEEENS_6half_tEfNS_4arch4Sm90ELb0ELb0ELb1ELb0ELb0ELb1ELb0ELb0ELi2ELi1ELi2ELi2ELb0EEENS1_24CollectiveEpilogueBwdGQAISC_fSF_Li256ELb0ELb0EEENS1_19SingleTileSchedulerILb0ELb0ELb0ELi128EEEEEEEEEvNT_6ParamsE --------------------------
	.section	.text._ZN7cutlass13device_kernelIN5flash11enable_sm90INS1_16FlashAttnBwdSm90INS1_25CollectiveMainloopBwdSm90ILi2ELi2ELi2EN4cute5tupleIJNS5_1CILi1EEES8_S8_EEENS6_IJNS7_ILi128EEESA_NS7_ILi64EEEEEENS_6half_tEfNS_4arch4Sm90ELb0ELb0ELb1ELb0ELb0ELb1ELb0ELb0ELi2ELi1ELi2ELi2ELb0EEENS1_24CollectiveEpilogueBwdGQAISC_fSF_Li256ELb0ELb0EEENS1_19SingleTileSchedulerILb0ELb0ELb0ELi128EEEEEEEEEvNT_6ParamsE,"ax",@progbits
	.align	128
.text._ZN7cutlass13device_kernelIN5flash11enable_sm90INS1_16FlashAttnBwdSm90INS1_25CollectiveMainloopBwdSm90ILi2ELi2ELi2EN4cute5tupleIJNS5_1CILi1EEES8_S8_EEENS6_IJNS7_ILi128EEESA_NS7_ILi64EEEEEENS_6half_tEfNS_4arch4Sm90ELb0ELb0ELb1ELb0ELb0ELb1ELb0ELb0ELi2ELi1ELi2ELi2ELb0EEENS1_24CollectiveEpilogueBwdGQAISC_fSF_Li256ELb0ELb0EEENS1_19SingleTileSchedulerILb0ELb0ELb0ELi128EEEEEEEEEvNT_6ParamsE:
        .type           _ZN7cutlass13device_kernelIN5flash11enable_sm90INS1_16FlashAttnBwdSm90INS1_25CollectiveMainloopBwdSm90ILi2ELi2ELi2EN4cute5tupleIJNS5_1CILi1EEES8_S8_EEENS6_IJNS7_ILi128EEESA_NS7_ILi64EEEEEENS_6half_tEfNS_4arch4Sm90ELb0ELb0ELb1ELb0ELb0ELb1ELb0ELb0ELi2ELi1ELi2ELi2ELb0EEENS1_24CollectiveEpilogueBwdGQAISC_fSF_Li256ELb0ELb0EEENS1_19SingleTileSchedulerILb0ELb0ELb0ELi128EEEEEEEEEvNT_6ParamsE,@function
        .size           _ZN7cutlass13device_kernelIN5flash11enable_sm90INS1_16FlashAttnBwdSm90INS1_25CollectiveMainloopBwdSm90ILi2ELi2ELi2EN4cute5tupleIJNS5_1CILi1EEES8_S8_EEENS6_IJNS7_ILi128EEESA_NS7_ILi64EEEEEENS_6half_tEfNS_4arch4Sm90ELb0ELb0ELb1ELb0ELb0ELb1ELb0ELb0ELi2ELi1ELi2ELi2ELb0EEENS1_24CollectiveEpilogueBwdGQAISC_fSF_Li256ELb0ELb0EEENS1_19SingleTileSchedulerILb0ELb0ELb0ELi128EEEEEEEEEvNT_6ParamsE,(.L_x_3720 - _ZN7cutlass13device_kernelIN5flash11enable_sm90INS1_16FlashAttnBwdSm90INS1_25CollectiveMainloopBwdSm90ILi2ELi2ELi2EN4cute5tupleIJNS5_1CILi1EEES8_S8_EEENS6_IJNS7_ILi128EEESA_NS7_ILi64EEEEEENS_6half_tEfNS_4arch4Sm90ELb0ELb0ELb1ELb0ELb0ELb1ELb0ELb0ELi2ELi1ELi2ELi2ELb0EEENS1_24CollectiveEpilogueBwdGQAISC_fSF_Li256ELb0ELb0EEENS1_19SingleTileSchedulerILb0ELb0ELb0ELi128EEEEEEEEEvNT_6ParamsE)
        .other          _ZN7cutlass13device_kernelIN5flash11enable_sm90INS1_16FlashAttnBwdSm90INS1_25CollectiveMainloopBwdSm90ILi2ELi2ELi2EN4cute5tupleIJNS5_1CILi1EEES8_S8_EEENS6_IJNS7_ILi128EEESA_NS7_ILi64EEEEEENS_6half_tEfNS_4arch4Sm90ELb0ELb0ELb1ELb0ELb0ELb1ELb0ELb0ELi2ELi1ELi2ELi2ELb0EEENS1_24CollectiveEpilogueBwdGQAISC_fSF_Li256ELb0ELb0EEENS1_19SingleTileSchedulerILb0ELb0ELb0ELi128EEEEEEEEEvNT_6ParamsE,@"STO_CUDA_ENTRY STV_DEFAULT"
_ZN7cutlass13device_kernelIN5flash11enable_sm90INS1_16FlashAttnBwdSm90INS1_25CollectiveMainloopBwdSm90ILi2ELi2ELi2EN4cute5tupleIJNS5_1CILi1EEES8_S8_EEENS6_IJNS7_ILi128EEESA_NS7_ILi64EEEEEENS_6half_tEfNS_4arch4Sm90ELb0ELb0ELb1ELb0ELb0ELb1ELb0ELb0ELi2ELi1ELi2ELi2ELb0EEENS1_24CollectiveEpilogueBwdGQAISC_fSF_Li256ELb0ELb0EEENS1_19SingleTileSchedulerILb0ELb0ELb0ELi128EEEEEEEEEvNT_6ParamsE:
        /* <DEDUP_REMOVED lines=14> */
[----:B------:R-:W-:-:S02]  /*00e0*/  UIADD3.X UR7, URZ, UR5, URZ, UP0, !UPT ;  /* 0x000000053f077290 */ /* 0x000fc400087fe43f */
[----:B------:R-:W-:Y:S02]  /*00f0*/  UIADD3.X UR9, URZ, UR5, URZ, UP1, !UPT ;  /* 0x000000053f097290 */ /* 0x000fe40008ffe43f */
[----:B------:R-:W-:Y:S02]  /*0100*/  UIADD3.X UR11, URZ, UR5, URZ, UP2, !UPT ;  /* 0x000000053f0b7290 */ /* 0x000fe400097fe43f */
[----:B------:R-:W-:-:S03]  /*0110*/  UIADD3.X UR5, URZ, UR5, URZ, UP3, !UPT ;  /* 0x000000053f057290 */ /* 0x000fc60009ffe43f */
[----:B------:R1:W-:Y:S02]  /*0120*/  UTMACCTL.PF [UR6] ;  /* 0x00000000060079b9 */ /* 0x0003e40008040000 */
[----:B------:R1:W-:Y:S02]  /*0130*/  UTMACCTL.PF [UR8] ;  /* 0x00000000080079b9 */ /* 0x0003e40008040000 */
[----:B------:R1:W-:Y:S02]  /*0140*/  UTMACCTL.PF [UR10] ;  /* 0x000000000a0079b9 */ /* 0x0003e40008040000 */
[----:B------:R1:W-:Y:S02]  /*0150*/  UTMACCTL.PF [UR4] ;  /* 0x00000000040079b9 */ /* 0x0003e40008040000 */
[----:B-1----:R-:W-:Y:S01]  /*0160*/  NOP ;  /* 0x0000000000007918 */ /* 0x002fe20000000000 */
.L_x_226:
[----:B------:R-:W-:Y:S05]  /*0170*/  BSYNC B0 ;  /* 0x0000000000007941 */ /* 0x000fea0003800000 */
.L_x_225:
        /* <DEDUP_REMOVED lines=34> */
.L_x_227:
        /* <DEDUP_REMOVED lines=22> */
.L_x_228:
[----:B---3--:R-:W-:Y:S01]  /*0500*/  ISETP.NE.AND P0, PT, R2, RZ, PT ;  /* 0x000000ff0200720c */ /* 0x008fe20003f05270 */
[----:B------:R-:W-:Y:S01]  /*0510*/  IMAD.MOV.U32 R16, RZ, RZ, 0x1 ;  /* 0x00000001ff107424 */ /* 0x000fe200078e00ff */
[----:B------:R-:W-:Y:S01]  /*0520*/  NOP ;  /* 0x0000000000007918 */ /* 0x000fe20000000000 */
[----:B------:R-:W-:Y:S03]  /*0530*/  BSSY B6, `(.L_x_229) ;  /* 0x0000851000067945 */ /* 0x000fe60003800000 */
[----:B------:R-:W-:Y:S01]  /*0540*/  SEL R16, R16, 0x2, !P0 ;  /* 0x0000000210107807 */ /* 0x000fe20004000000 */
[----:B-12-4-:R-:W-:Y:S06]  /*0550*/  BAR.SYNC.DEFER_BLOCKING 0x0 ;  /* 0x0000000000007b1d */ /* 0x016fec0000010000 */
[----:B------:R-:W-:Y:S05]  /*0560*/  @!P0 BRA `(.L_x_230) ;  /* 0x0000006000288947 */ /* 0x000fea0003800000 */
.L_x_231:
        /* <DEDUP_REMOVED lines=13> */
[----:B----4-:R-:W-:Y:S05]  /*0640*/  @!P0 BRA `(.L_x_232) ;  /* 0x0000008000fc8947 */ /* 0x010fea0003800000 */
        /* <DEDUP_REMOVED lines=21> */
.L_x_234:
        /* <DEDUP_REMOVED lines=15> */
.L_x_233:
        /* <DEDUP_REMOVED lines=22> */
.L_x_236:
        /* <DEDUP_REMOVED lines=15> */
.L_x_235:
[----:B------:R-:W-:Y:S01]  /*0ae0*/  SHF.R.S32.HI R3, RZ, 0x1f, R18 ;  /* 0x0000001fff037819 */ /* 0x000fe20000011412 */
[----:B------:R-:W-:-:S03]  /*0af0*/  UMOV UR4, 0xffffffff ;  /* 0xffffffff00047882 */ /* 0x000fc60000000000 */
[----:B------:R-:W-:-:S04]  /*0b00*/  LEA.HI R0, R3, R18, RZ, 0x7 ;  /* 0x0000001203007211 */ /* 0x000fc800078f38ff */
[----:B------:R-:W-:Y:S01]  /*0b10*/  SHF.R.S32.HI R13, RZ, 0x7, R0 ;  /* 0x00000007ff0d7819 */ /* 0x000fe20000011400 */
[----:B------:R-:W-:Y:S06]  /*0b20*/  BRA.DIV UR4, `(.L_x_237) ;  /* 0x0000007e04cc7947 */ /* 0x000fec000b800000 */
[----:B------:R1:W2:Y:S02]  /*0b30*/  SHFL.IDX PT, R14, R13, RZ, 0x1f ;  /* 0x00001fff0d0e7589 */ /* 0x0002a400000e0000 */
.L_x_306:
[----:B------:R-:W-:Y:S02]  /*0b40*/  SHF.L.U32 R9, RZ, 0x1f, RZ ;  /* 0x0000001fff097819 */ /* 0x000fe400000006ff */
[----:B--2---:R-:W-:Y:S02]  /*0b50*/  LEA.HI R4, R14, R14, RZ, 0x1 ;  /* 0x0000000e0e047211 */ /* 0x004fe400078f08ff */
[----:B------:R-:W2:Y:S01]  /*0b60*/  SYNCS.PHASECHK.TRANS64.TRYWAIT P0, [R2+URZ+0x30c00], R9 ;  /* 0x030c0009020075a7 */ /* 0x000ea2000800017f */
[----:B------:R-:W-:Y:S02]  /*0b70*/  LOP3.LUT R7, R0, 0xffffff80, RZ, 0xc0, !PT ;  /* 0xffffff8000077812 */ /* 0x000fe400078ec0ff */
[----:B------:R-:W-:-:S04]  /*0b80*/  LOP3.LUT R5, R4, 0xffffe, RZ, 0xc0, !PT ;  /* 0x000ffffe04057812 */ /* 0x000fc800078ec0ff */
[----:B------:R-:W-:Y:S01]  /*0b90*/  IADD3 R12, R14, -R5, RZ ;  /* 0x800000050e0c7210 */ /* 0x000fe20007ffe0ff */
[----:B--2---:R-:W-:Y:S06]  /*0ba0*/  @P0 BRA `(.L_x_238) ;  /* 0x0000000000080947 */ /* 0x004fec0003800000 */
[----:B------:R-:W2:Y:S02]  /*0bb0*/  SYNCS.PHASECHK.TRANS64.TRYWAIT P0, [R2+URZ+0x30c00], R9 ;  /* 0x030c0009020075a7 */ /* 0x000ea4000800017f */
[----:B--2---:R-:W-:Y:S05]  /*0bc0*/  @!P0 BRA `(.L_x_239) ;  /* 0x0000007c00c08947 */ /* 0x004fea0003800000 */
.L_x_238:
[----:B------:R-:W3:Y:S01]  /*0bd0*/  LDC R14, c[0x0][0x280] ;  /* 0x0000a000ff0e7b82 */ /* 0x000ee20000000800 */
[----:B------:R-:W-:Y:S01]  /*0be0*/  IMAD.IADD R0, R18, 0x1, -R7 ;  /* 0x0000000112007824 */ /* 0x000fe200078e0a07 */
[----:B------:R-:W-:Y:S02]  /*0bf0*/  CS2R R136, SRZ ;  /* 0x0000000000887805 */ /* 0x000fe4000001ff00 */
[----:B------:R-:W-:Y:S02]  /*0c00*/  CS2R R168, SRZ ;  /* 0x0000000000a87805 */ /* 0x000fe4000001ff00 */
[----:B------:R-:W-:Y:S01]  /*0c10*/  CS2R R170, SRZ ;  /* 0x0000000000aa7805 */ /* 0x000fe2000001ff00 */
[----:B------:R-:W-:Y:S01]  /*0c20*/  IMAD R11, R13, 0x400, R0 ;  /* 0x000004000d0b7824 */ /* 0x000fe200078e0200 */
[----:B------:R-:W-:Y:S02]  /*0c30*/  CS2R R172, SRZ ;  /* 0x0000000000ac7805 */ /* 0x000fe4000001ff00 */
[----:B------:R-:W-:-:S02]  /*0c40*/  CS2R R174, SRZ ;  /* 0x0000000000ae7805 */ /* 0x000fc4000001ff00 */
[----:B------:R-:W-:Y:S02]  /*0c50*/  CS2R R176, SRZ ;  /* 0x0000000000b07805 */ /* 0x000fe4000001ff00 */
[----:B------:R-:W-:Y:S02]  /*0c60*/  CS2R R178, SRZ ;  /* 0x0000000000b27805 */ /* 0x000fe4000001ff00 */
[----:B------:R-:W-:Y:S02]  /*0c70*/  SHF.L.U32 R11, R11, 0x2, RZ ;  /* 0x000000020b0b7819 */ /* 0x000fe400000006ff */
        /* <DEDUP_REMOVED lines=13> */
[----:B---3--:R-:W-:Y:S02]  /*0d50*/  ISETP.GE.AND P0, PT, R14, 0x1, PT ;  /* 0x000000010e00780c */ /* 0x008fe40003f06270 */
        /* <DEDUP_REMOVED lines=11> */
[----:B------:R-:W-:Y:S01]  /*0e10*/  CS2R R166, SRZ ;  /* 0x0000000000a67805 */ /* 0x000fe2000001ff00 */
[----:B------:R-:W-:Y:S01]  /*0e20*/  IMAD R11, R11, 0x4, R2 ;  /* 0x000000040b0b7824 */ /* 0x000fe200078e0202 */
[----:B------:R-:W-:Y:S06]  /*0e30*/  @!P0 BRA `(.L_x_240) ;  /* 0x0000004c00ac8947 */ /* 0x000fec0003800000 */
[CC--:B------:R-:W-:Y:S01]  /*0e40*/  LEA.HI R5, R3.reuse, R18.reuse, RZ, 0x5 ;  /* 0x0000001203057211 */ /* 0x0c0fe200078f28ff */
[----:B------:R-:W-:Y:S01]  /*0e50*/  IMAD.SHL.U32 R4, R18, 0x40, RZ ;  /* 0x0000004012047824 */ /* 0x000fe200078e00ff */
[CC--:B------:R-:W-:Y:S01]  /*0e60*/  LEA.HI R8, R3.reuse, R18.reuse, RZ, 0x4 ;  /* 0x0000001203087211 */ /* 0x0c0fe200078f20ff */
[----:B------:R-:W3:Y:S01]  /*0e70*/  S2R R20, SR_CTAID.X ;  /* 0x0000000000147919 */ /* 0x000ee20000002500 */
[CC--:B------:R-:W-:Y:S01]  /*0e80*/  LEA.HI R6, R3.reuse, R18.reuse, RZ, 0x2 ;  /* 0x0000001203067211 */ /* 0x0c0fe200078f10ff */
[----:B------:R-:W3:Y:S01]  /*0e90*/  LDC R25, c[0x0][0x290] ;  /* 0x0000a400ff197b82 */ /* 0x000ee20000000800 */
[----:B------:R-:W-:Y:S02]  /*0ea0*/  LEA.HI R15, R3, R18, RZ, 0x3 ;  /* 0x00000012030f7211 */ /* 0x000fe400078f18ff */
[----:B------:R-:W-:Y:S02]  /*0eb0*/  CS2R R198, SRZ ;  /* 0x0000000000c67805 */ /* 0x000fe4000001ff00 */
[----:B------:R-:W-:-:S02]  /*0ec0*/  LOP3.LUT R3, R5, 0xffffffe0, RZ, 0xc0, !PT ;  /* 0xffffffe005037812 */ /* 0x000fc400078ec0ff */
[----:B------:R-:W-:Y:S02]  /*0ed0*/  CS2R R196, SRZ ;  /* 0x0000000000c47805 */ /* 0x000fe4000001ff00 */
[----:B------:R-:W-:Y:S02]  /*0ee0*/  SHF.R.S32.HI R5, RZ, 0x5, R5 ;  /* 0x00000005ff057819 */ /* 0x000fe40000011405 */
[----:B------:R-:W-:Y:S02]  /*0ef0*/  CS2R R194, SRZ ;  /* 0x0000000000c27805 */ /* 0x000fe4000001ff00 */
[----:B--2---:R-:W-:Y:S02]  /*0f00*/  SHF.R.S32.HI R9, RZ, 0x4, R8 ;  /* 0x00000004ff097819 */ /* 0x004fe40000011408 */
[----:B------:R-:W-:Y:S02]  /*0f10*/  CS2R R192, SRZ ;  /* 0x0000000000c07805 */ /* 0x000fe4000001ff00 */
[----:B------:R-:W-:Y:S01]  /*0f20*/  LOP3.LUT R7, R6, 0xfffffffc, RZ, 0xc0, !PT ;  /* 0xfffffffc06077812 */ /* 0x000fe200078ec0ff */
[----:B------:R-:W-:Y:S01]  /*0f30*/  IMAD.SHL.U32 R5, R5, 0x10, RZ ;  /* 0x0000001005057824 */ /* 0x000fe200078e00ff */
[----:B------:R-:W-:-:S02]  /*0f40*/  IADD3 R14, R14, 0x7f, RZ ;  /* 0x0000007f0e0e7810 */ /* 0x000fc40007ffe0ff */
[----:B------:R-:W-:Y:S02]  /*0f50*/  CS2R R190, SRZ ;  /* 0x0000000000be7805 */ /* 0x000fe4000001ff00 */
[----:B------:R-:W-:Y:S01]  /*0f60*/  LEA.HI R8, R8, R9, RZ, 0x1 ;  /* 0x0000000908087211 */ /* 0x000fe200078f08ff */
[----:B------:R-:W-:Y:S01]  /*0f70*/  IMAD.IADD R10, R18, 0x1, -R7 ;  /* 0x00000001120a7824 */ /* 0x000fe200078e0a07 */
[----:B------:R-:W-:Y:S02]  /*0f80*/  LOP3.LUT R4, R4, 0x1c0, RZ, 0xc0, !PT ;  /* 0x000001c004047812 */ /* 0x000fe400078ec0ff */
[----:B------:R-:W-:Y:S02]  /*0f90*/  CS2R R188, SRZ ;  /* 0x0000000000bc7805 */ /* 0x000fe4000001ff00 */
[----:B------:R-:W-:Y:S02]  /*0fa0*/  SHF.R.S32.HI R17, RZ, 0x1f, R14 ;  /* 0x0000001fff117819 */ /* 0x000fe4000001140e */
[----:B------:R-:W-:-:S02]  /*0fb0*/  CS2R R186, SRZ ;  /* 0x0000000000ba7805 */ /* 0x000fc4000001ff00 */
[----:B------:R-:W-:Y:S02]  /*0fc0*/  IADD3 R3, R18, -R3, RZ ;  /* 0x8000000312037210 */ /* 0x000fe40007ffe0ff */
[----:B------:R-:W-:Y:S02]  /*0fd0*/  CS2R R184, SRZ ;  /* 0x0000000000b87805 */ /* 0x000fe4000001ff00 */
[----:B------:R-:W-:Y:S02]  /*0fe0*/  LOP3.LUT R8, R8, 0x7ffffe, RZ, 0xc0, !PT ;  /* 0x007ffffe08087812 */ /* 0x000fe400078ec0ff */
[----:B------:R-:W-:Y:S02]  /*0ff0*/  CS2R R182, SRZ ;  /* 0x0000000000b67805 */ /* 0x000fe4000001ff00 */
[----:B------:R-:W-:Y:S02]  /*1000*/  LOP3.LUT R18, R4, 0x30, R5, 0xf8, !PT ;  /* 0x0000003004127812 */ /* 0x000fe400078ef805 */
[----:B------:R-:W-:-:S02]  /*1010*/  CS2R R180, SRZ ;  /* 0x0000000000b47805 */ /* 0x000fc4000001ff00 */
[----:B------:R-:W-:Y:S02]  /*1020*/  LEA.HI R5, R13, R13, RZ, 0x1 ;  /* 0x0000000d0d057211 */ /* 0x000fe400078f08ff */
[----:B------:R-:W-:Y:S02]  /*1030*/  CS2R R178, SRZ ;  /* 0x0000000000b27805 */ /* 0x000fe4000001ff00 */
[----:B------:R-:W-:Y:S01]  /*1040*/  LEA.HI R23, R17, R14, RZ, 0x7 ;  /* 0x0000000e11177211 */ /* 0x000fe200078f38ff */
[----:B------:R-:W-:Y:S01]  /*1050*/  IMAD.IADD R14, R9, 0x1, -R8 ;  /* 0x00000001090e7824 */ /* 0x000fe200078e0a08 */
[----:B------:R-:W-:Y:S01]  /*1060*/  SHF.R.S32.HI R6, RZ, 0x1f, R3 ;  /* 0x0000001fff067819 */ /* 0x000fe20000011403 */
[----:B---3--:R-:W-:Y:S01]  /*1070*/  IMAD R20, R20, -0x80, R25 ;  /* 0xffffff8014147824 */ /* 0x008fe200078e0219 */
[----:B------:R-:W-:Y:S02]  /*1080*/  LOP3.LUT R8, R5, 0xfffffffe, RZ, 0xc0, !PT ;  /* 0xfffffffe05087812 */ /* 0x000fe400078ec0ff */
[----:B------:R-:W-:-:S02]  /*1090*/  CS2R R176, SRZ ;  /* 0x0000000000b07805 */ /* 0x000fc4000001ff00 */
[CC--:B------:R-:W-:Y:S02]  /*10a0*/  LEA.HI R5, R6.reuse, R3.reuse, RZ, 0x3 ;  /* 0x0000000306057211 */ /* 0x0c0fe400078f18ff */
[----:B------:R-:W-:Y:S02]  /*10b0*/  CS2R R174, SRZ ;  /* 0x0000000000ae7805 */ /* 0x000fe4000001ff00 */
[----:B------:R-:W-:Y:S01]  /*10c0*/  LEA.HI R7, R6, R3, RZ, 0x2 ;  /* 0x0000000306077211 */ /* 0x000fe200078f10ff */
[----:B------:R-:W-:Y:S01]  /*10d0*/  IMAD.IADD R21, R13, 0x1, -R8 ;  /* 0x000000010d157824 */ /* 0x000fe200078e0a08 */
[----:B------:R-:W-:Y:S02]  /*10e0*/  SHF.R.S32.HI R3, RZ, 0x1f, R0 ;  /* 0x0000001fff037819 */ /* 0x000fe40000011400 */
[----:B------:R-:W-:Y:S02]  /*10f0*/  CS2R R172, SRZ ;  /* 0x0000000000ac7805 */ /* 0x000fe4000001ff00 */
[----:B------:R-:W-:-:S02]  /*1100*/  SHF.R.U32.HI R8, RZ, 0x3, R4 ;  /* 0x00000003ff087819 */ /* 0x000fc40000011604 */
[----:B------:R-:W-:Y:S02]  /*1110*/  CS2R R170, SRZ ;  /* 0x0000000000aa7805 */ /* 0x000fe4000001ff00 */
[----:B------:R-:W-:Y:S02]  /*1120*/  LEA.HI R4, R3, R0, RZ, 0x2 ;  /* 0x0000000003047211 */ /* 0x000fe400078f10ff */
[----:B------:R-:W-:Y:S02]  /*1130*/  CS2R R168, SRZ ;  /* 0x0000000000a87805 */ /* 0x000fe4000001ff00 */
[----:B------:R-:W-:Y:S02]  /*1140*/  LOP3.LUT R15, R18, 0x8, R15, 0xf8, !PT ;  /* 0x00000008120f7812 */ /* 0x000fe400078ef80f */
[----:B------:R-:W-:Y:S02]  /*1150*/  CS2R R166, SRZ ;  /* 0x0000000000a67805 */ /* 0x000fe4000001ff00 */
[----:B------:R-:W-:-:S02]  /*1160*/  LOP3.LUT R9, R4, 0x7ffffffc, RZ, 0xc0, !PT ;  /* 0x7ffffffc04097812 */ /* 0x000fc400078ec0ff */
[----:B------:R-:W-:Y:S02]  /*1170*/  CS2R R164, SRZ ;  /* 0x0000000000a47805 */ /* 0x000fe4000001ff00 */
[----:B------:R-:W-:Y:S02]  /*1180*/  LEA R18, R13, R14, 0x4 ;  /* 0x0000000e0d127211 */ /* 0x000fe400078e20ff */
[----:B------:R-:W-:Y:S02]  /*1190*/  CS2R R162, SRZ ;  /* 0x0000000000a27805 */ /* 0x000fe4000001ff00 */
[----:B------:R-:W-:Y:S01]  /*11a0*/  LOP3.LUT R15, R15, R8, RZ, 0x3c, !PT ;  /* 0x000000080f0f7212 */ /* 0x000fe200078e3cff */
[----:B------:R-:W-:Y:S01]  /*11b0*/  IMAD.IADD R9, R0, 0x1, -R9 ;  /* 0x0000000100097824 */ /* 0x000fe200078e0a09 */
[----:B------:R-:W-:Y:S02]  /*11c0*/  LEA.HI R14, R3, R0, RZ, 0x5 ;  /* 0x00000000030e7211 */ /* 0x000fe400078f28ff */
[----:B------:R-:W-:-:S02]  /*11d0*/  CS2R R160, SRZ ;  /* 0x0000000000a07805 */ /* 0x000fc4000001ff00 */
[----:B------:R-:W-:Y:S01]  /*11e0*/  SHF.R.S32.HI R8, RZ, 0x2, R7 ;  /* 0x00000002ff087819 */ /* 0x000fe20000011407 */
[----:B------:R-:W-:Y:S01]  /*11f0*/  IMAD.U32 R0, R18, 0x200, R15 ;  /* 0x0000020012007824 */ /* 0x000fe200078e000f */
[--C-:B------:R-:W-:Y:S02]  /*1200*/  SHF.R.S32.HI R6, RZ, 0x3, R5.reuse ;  /* 0x00000003ff067819 */ /* 0x100fe40000011405 */
[----:B------:R-:W-:Y:S02]  /*1210*/  CS2R R158, SRZ ;  /* 0x00000000009e7805 */ /* 0x000fe4000001ff00 */
[----:B------:R-:W-:Y:S01]  /*1220*/  SHF.R.S32.HI R5, RZ, 0x1f, R5 ;  /* 0x0000001fff057819 */ /* 0x000fe20000011405 */
[----:B-1----:R-:W-:Y:S01]  /*1230*/  VIADD R13, R8, 0x10 ;  /* 0x00000010080d7836 */ /* 0x002fe20000000000 */
[----:B------:R-:W-:Y:S01]  /*1240*/  LEA.HI R7, R7, R8, RZ, 0x1 ;  /* 0x0000000807077211 */ /* 0x000fe200078f08ff */
[----:B------:R1:W-:Y:S01]  /*1250*/  STL [R1+0x4], R0 ;  /* 0x0000040001007387 */ /* 0x0003e20000100800 */
[----:B------:R-:W-:-:S02]  /*1260*/  LEA.HI R5, R5, R6, RZ, 0x4 ;  /* 0x0000000605057211 */ /* 0x000fc400078f20ff */
[----:B------:R-:W-:Y:S02]  /*1270*/  CS2R R156, SRZ ;  /* 0x00000000009c7805 */ /* 0x000fe4000001ff00 */
[----:B------:R-:W-:Y:S02]  /*1280*/  LOP3.LUT R7, R7, 0xfffffffe, RZ, 0xc0, !PT ;  /* 0xfffffffe07077812 */ /* 0x000fe400078ec0ff */
[----:B------:R-:W-:Y:S02]  /*1290*/  CS2R R154, SRZ ;  /* 0x00000000009a7805 */ /* 0x000fe4000001ff00 */
[----:B------:R-:W-:Y:S02]  /*12a0*/  LOP3.LUT R5, R5, 0x1ffffff0, RZ, 0xc0, !PT ;  /* 0x1ffffff005057812 */ /* 0x000fe400078ec0ff */
[----:B------:R-:W-:Y:S02]  /*12b0*/  CS2R R152, SRZ ;  /* 0x0000000000987805 */ /* 0x000fe4000001ff00 */
[C---:B------:R-:W-:Y:S01]  /*12c0*/  IADD3 R15, R8.reuse, 0x18, RZ ;  /* 0x00000018080f7810 */ /* 0x040fe20007ffe0ff */
[----:B------:R-:W-:Y:S01]  /*12d0*/  IMAD.IADD R7, R8, 0x1, -R7 ;  /* 0x0000000108077824 */ /* 0x000fe200078e0a07 */
[----:B------:R-:W-:Y:S01]  /*12e0*/  IADD3 R6, R6, -R5, RZ ;  /* 0x8000000506067210 */ /* 0x000fe20007ffe0ff */
[----:B-1----:R-:W-:Y:S01]  /*12f0*/  VIADD R0, R8, 0x8 ;  /* 0x0000000808007836 */ /* 0x002fe20000000000 */
[----:B------:R-:W-:-:S02]  /*1300*/  LEA.HI R8, R13, R13, RZ, 0x1 ;  /* 0x0000000d0d087211 */ /* 0x000fc400078f08ff */
[----:B------:R-:W-:Y:S02]  /*1310*/  CS2R R150, SRZ ;  /* 0x0000000000967805 */ /* 0x000fe4000001ff00 */
[----:B------:R-:W-:Y:S01]  /*1320*/  LEA.HI R17, R15, R15, RZ, 0x1 ;  /* 0x0000000f0f117211 */ /* 0x000fe200078f08ff */
[----:B------:R-:W-:Y:S01]  /*1330*/  IMAD R6, R6, 0x8, R7 ;  /* 0x0000000806067824 */ /* 0x000fe200078e0207 */
[----:B------:R-:W-:Y:S02]  /*1340*/  LEA.HI R3, R0, R0, RZ, 0x1 ;  /* 0x0000000000037211 */ /* 0x000fe400078f08ff */
[----:B------:R-:W-:Y:S02]  /*1350*/  CS2R R148, SRZ ;  /* 0x0000000000947805 */ /* 0x000fe4000001ff00 */
[----:B------:R-:W-:Y:S02]  /*1360*/  SHF.R.S32.HI R19, RZ, 0x5, R14 ;  /* 0x00000005ff137819 */ /* 0x000fe4000001140e */
[----:B------:R-:W-:-:S02]  /*1370*/  CS2R R146, SRZ ;  /* 0x0000000000927805 */ /* 0x000fc4000001ff00 */
[----:B------:R-:W-:Y:S01]  /*1380*/  LOP3.LUT R5, R3, 0xfffffffe, RZ, 0xc0, !PT ;  /* 0xfffffffe03057812 */ /* 0x000fe200078ec0ff */
[----:B------:R1:W-:Y:S01]  /*1390*/  STL [R1+0x14], R6 ;  /* 0x0000140601007387 */ /* 0x0003e20000100800 */
[----:B------:R-:W-:Y:S01]  /*13a0*/  LOP3.LUT R14, R8, 0xfffffffe, RZ, 0xc0, !PT ;  /* 0xfffffffe080e7812 */ /* 0x000fe200078ec0ff */
[----:B------:R-:W-:Y:S01]  /*13b0*/  IMAD R22, R19, -0x10, R20 ;  /* 0xfffffff013167824 */ /* 0x000fe200078e0214 */
[----:B------:R-:W-:Y:S01]  /*13c0*/  LOP3.LUT R18, R17, 0xfffffffe, RZ, 0xc0, !PT ;  /* 0xfffffffe11127812 */ /* 0x000fe200078ec0ff */
[----:B------:R-:W-:Y:S01]  /*13d0*/  IMAD.IADD R5, R0, 0x1, -R5 ;  /* 0x0000000100057824 */ /* 0x000fe200078e0a05 */
[--C-:B------:R-:W-:Y:S02]  /*13e0*/  SHF.R.S32.HI R0, RZ, 0x1, R3.reuse ;  /* 0x00000001ff007819 */ /* 0x100fe40000011403 */
[----:B------:R-:W-:Y:S02]  /*13f0*/  CS2R R144, SRZ ;  /* 0x0000000000907805 */ /* 0x000fe4000001ff00 */
[----:B------:R-:W-:Y:S01]  /*1400*/  IADD3 R14, R13, -R14, RZ ;  /* 0x8000000e0d0e7210 */ /* 0x000fe20007ffe0ff */
[----:B------:R-:W-:Y:S01]  /*1410*/  IMAD.IADD R18, R15, 0x1, -R18 ;  /* 0x000000010f127824 */ /* 0x000fe200078e0a12 */
[----:B------:R-:W-:-:S02]  /*1420*/  SHF.R.S32.HI R3, RZ, 0x1f, R3 ;  /* 0x0000001fff037819 */ /* 0x000fc40000011403 */
[----:B------:R-:W-:Y:S02]  /*1430*/  CS2R R142, SRZ ;  /* 0x00000000008e7805 */ /* 0x000fe4000001ff00 */
[--C-:B------:R-:W-:Y:S02]  /*1440*/  SHF.R.S32.HI R13, RZ, 0x1, R8.reuse ;  /* 0x00000001ff0d7819 */ /* 0x100fe40000011408 */
[----:B------:R-:W-:Y:S02]  /*1450*/  CS2R R140, SRZ ;  /* 0x00000000008c7805 */ /* 0x000fe4000001ff00 */
[----:B------:R-:W-:Y:S02]  /*1460*/  SHF.R.S32.HI R8, RZ, 0x1f, R8 ;  /* 0x0000001fff087819 */ /* 0x000fe40000011408 */
[----:B------:R-:W-:Y:S02]  /*1470*/  CS2R R138, SRZ ;  /* 0x00000000008a7805 */ /* 0x000fe4000001ff00 */
[----:B------:R-:W-:-:S02]  /*1480*/  SHF.R.S32.HI R15, RZ, 0x1, R17 ;  /* 0x00000001ff0f7819 */ /* 0x000fc40000011411 */
[----:B------:R-:W-:Y:S02]  /*1490*/  CS2R R136, SRZ ;  /* 0x0000000000887805 */ /* 0x000fe4000001ff00 */
[----:B------:R-:W-:Y:S02]  /*14a0*/  SHF.R.S32.HI R20, RZ, 0x1f, R17 ;  /* 0x0000001fff147819 */ /* 0x000fe40000011411 */
[----:B------:R-:W-:Y:S02]  /*14b0*/  LEA.HI R3, R3, R0, RZ, 0x4 ;  /* 0x0000000003037211 */ /* 0x000fe400078f20ff */
[----:B------:R-:W-:Y:S02]  /*14c0*/  LEA.HI R8, R8, R13, RZ, 0x4 ;  /* 0x0000000d08087211 */ /* 0x000fe400078f20ff */
[----:B------:R-:W-:Y:S02]  /*14d0*/  LEA.HI R20, R20, R15, RZ, 0x4 ;  /* 0x0000000f14147211 */ /* 0x000fe400078f20ff */
[----:B------:R-:W-:-:S02]  /*14e0*/  LOP3.LUT R3, R3, 0x1ffffff0, RZ, 0xc0, !PT ;  /* 0x1ffffff003037812 */ /* 0x000fc400078ec0ff */
[----:B------:R-:W-:Y:S02]  /*14f0*/  LOP3.LUT R8, R8, 0x1ffffff0, RZ, 0xc0, !PT ;  /* 0x1ffffff008087812 */ /* 0x000fe400078ec0ff */
[----:B------:R-:W-:Y:S01]  /*1500*/  LOP3.LUT R20, R20, 0x1ffffff0, RZ, 0xc0, !PT ;  /* 0x1ffffff014147812 */ /* 0x000fe200078ec0ff */
[----:B------:R-:W-:Y:S01]  /*1510*/  IMAD.IADD R0, R0, 0x1, -R3 ;  /* 0x0000000100007824 */ /* 0x000fe200078e0a03 */
[----:B------:R-:W-:Y:S02]  /*1520*/  IADD3 R13, R13, -R8, RZ ;  /* 0x800000080d0d7210 */ /* 0x000fe40007ffe0ff */
[----:B------:R-:W-:Y:S01]  /*1530*/  SHF.R.S32.HI R19, RZ, 0x2, R4 ;  /* 0x00000002ff137819 */ /* 0x000fe20000011404 */
[----:B------:R-:W-:Y:S01]  /*1540*/  IMAD.IADD R15, R15, 0x1, -R20 ;  /* 0x000000010f0f7824 */ /* 0x000fe200078e0a14 */
[----:B------:R-:W-:Y:S01]  /*1550*/  LEA R5, R0, R5, 0x3 ;  /* 0x0000000500057211 */ /* 0x000fe200078e18ff */
[----:B------:R-:W-:Y:S01]  /*1560*/  IMAD R3, R13, 0x8, R14 ;  /* 0x000000080d037824 */ /* 0x000fe200078e020e */
[----:B------:R-:W-:Y:S01]  /*1570*/  SHF.R.S32.HI R4, RZ, 0x1f, R4 ;  /* 0x0000001fff047819 */ /* 0x000fe20000011404 */
[----:B------:R-:W-:Y:S01]  /*1580*/  IMAD R0, R15, 0x8, R18 ;  /* 0x000000080f007824 */ /* 0x000fe200078e0212 */
[----:B------:R-:W-:Y:S01]  /*1590*/  LOP3.LUT R7, R16, 0x1, RZ, 0xfc, !PT ;  /* 0x0000000110077812 */ /* 0x000fe200078efcff */
[----:B------:R2:W-:Y:S01]  /*15a0*/  STL [R1+0x10], R5 ;  /* 0x0000100501007387 */ /* 0x0005e20000100800 */
[----:B------:R-:W-:-:S02]  /*15b0*/  LEA.HI R4, R4, R19, RZ, 0x3 ;  /* 0x0000001304047211 */ /* 0x000fc400078f18ff */
[----:B-1----:R-:W-:Y:S01]  /*15c0*/  MOV R6, RZ ;  /* 0x000000ff00067202 */ /* 0x002fe20000000f00 */
[----:B------:R-:W-:Y:S01]  /*15d0*/  STL [R1+0xc], R3 ;  /* 0x00000c0301007387 */ /* 0x000fe20000100800 */
[----:B------:R-:W-:-:S03]  /*15e0*/  LOP3.LUT R4, R4, 0xfffffff8, RZ, 0xc0, !PT ;  /* 0xfffffff804047812 */ /* 0x000fc600078ec0ff */
[----:B------:R1:W-:Y:S01]  /*15f0*/  STL [R1+0x8], R0 ;  /* 0x0000080001007387 */ /* 0x0003e20000100800 */
[----:B------:R-:W-:-:S05]  /*1600*/  IADD3 R4, R22, R4, -R19 ;  /* 0x0000000416047210 */ /* 0x000fca0007ffe813 */
[----:B------:R-:W-:Y:S01]  /*1610*/  IMAD R8, R21, -0x40, R4 ;  /* 0xffffffc015087824 */ /* 0x000fe200078e0204 */
[----:B--2---:R-:W-:Y:S02]  /*1620*/  CS2R R4, SRZ ;  /* 0x0000000000047805 */ /* 0x004fe4000001ff00 */
[----:B-1----:R-:W-:-:S05]  /*1630*/  SHF.R.S32.HI R0, RZ, 0x7, R23 ;  /* 0x00000007ff007819 */ /* 0x002fca0000011417 */
[----:B------:R1:W-:Y:S02]  /*1640*/  STL [R1], R0 ;  /* 0x0000000001007387 */ /* 0x0003e40000100800 */
.L_x_251:
[----:B------:R-:W-:-:S13]  /*1650*/  ISETP.NE.AND P0, PT, R7, 0x3, PT ;  /* 0x000000030700780c */ /* 0x000fda0003f05270 */
[----:B------:R-:W-:Y:S05]  /*1660*/  @!P0 BRA `(.L_x_241) ;  /* 0x0000000000048947 */ /* 0x000fea0003800000 */
[----:B------:R-:W-:Y:S01]  /*1670*/  BPT.TRAP 0x1 ;  /* 0x000000040000795c */ /* 0x000fe20000300000 */
.L_x_241:
[----:B------:R-:W-:Y:S01]  /*1680*/  IMAD R3, R4, 0x8, R2 ;  /* 0x0000000804037824 */ /* 0x000fe200078e0202 */
[----:B------:R-:W-:-:S04]  /*1690*/  SHF.L.U32 R22, R5, 0x1f, RZ ;  /* 0x0000001f05167819 */ /* 0x000fc800000006ff */
[----:B------:R2:W3:Y:S01]  /*16a0*/  SYNCS.PHASECHK.TRANS64.TRYWAIT P1, [R3+URZ+0x30c10], R22 ;  /* 0x030c1016030075a7 */ /* 0x0004e2000802017f */
[----:B------:R-:W-:Y:S05]  /*16b0*/  @!P0 BRA `(.L_x_242) ;  /* 0x0000000000048947 */ /* 0x000fea0003800000 */
[----:B------:R-:W-:Y:S01]  /*16c0*/  BPT.TRAP 0x1 ;  /* 0x000000040000795c */ /* 0x000fe20000300000 */
.L_x_242:
[----:B-1----:R-:W-:-:S05]  /*16d0*/  VIADD R0, R2, 0x10000 ;  /* 0x0001000002007836 */ /* 0x002fca0000000000 */
[----:B------:R-:W-:-:S04]  /*16e0*/  SHF.R.U32.HI R0, RZ, 0x4, R0 ;  /* 0x00000004ff007819 */ /* 0x000fc80000011600 */
[----:B------:R-:W-:Y:S01]  /*16f0*/  LOP3.LUT R0, R0, 0x3fff, RZ, 0xc0, !PT ;  /* 0x00003fff00007812 */ /* 0x000fe200078ec0ff */
[----:B---3--:R-:W-:Y:S06]  /*1700*/  @P1 BRA `(.L_x_243) ;  /* 0x0000000000081947 */ /* 0x008fec0003800000 */
[----:B------:R-:W1:Y:S02]  /*1710*/  SYNCS.PHASECHK.TRANS64.TRYWAIT P1, [R3+URZ+0x30c10], R22 ;  /* 0x030c1016030075a7 */ /* 0x000e64000802017f */
[----:B-1----:R-:W-:Y:S05]  /*1720*/  @!P1 BRA `(.L_x_244) ;  /* 0x0000007000fc9947 */ /* 0x002fea0003800000 */
.L_x_243:
[----:B------:R-:W-:Y:S05]  /*1730*/  WARPSYNC.ALL ;  /* 0x0000000000007948 */ /* 0x000fea0003800000 */
[----:B------:R-:W-:Y:S02]  /*1740*/  LOP3.LUT R13, R0, 0x10000, RZ, 0xfc, !PT ;  /* 0x00010000000d7812 */ /* 0x000fe400078efcff */
[----:B------:R-:W-:Y:S01]  /*1750*/  LEA R14, R12, R2, 0xd ;  /* 0x000000020c0e7211 */ /* 0x000fe200078e68ff */
[----:B------:R-:W3:Y:S03]  /*1760*/  LDL R18, [R1+0x14] ;  /* 0x0000140001127983 */ /* 0x000ee60000100800 */
        /* <DEDUP_REMOVED lines=34> */
[C---:B-----5:R-:W-:Y:S01]  /*1990*/  LEA R16, R4.reuse, R16, 0x7 ;  /* 0x0000001004107211 */ /* 0x060fe200078e38ff */
[C---:B----4-:R-:W-:Y:S02]  /*19a0*/  IMAD R20, R4.reuse, 0x80, R15 ;  /* 0x0000008004147824 */ /* 0x050fe400078e020f */
[----:B--2---:R-:W-:Y:S01]  /*19b0*/  IMAD R18, R4, 0x80, R17 ;  /* 0x0000008004127824 */ /* 0x004fe200078e0211 */
[C---:B------:R-:W-:Y:S01]  /*19c0*/  LEA R13, R9.reuse, R14, 0x1 ;  /* 0x0000000e090d7211 */ /* 0x040fe200078e08ff */
[C---:B------:R-:W-:Y:S01]  /*19d0*/  IMAD R15, R9.reuse, 0x2, R16 ;  /* 0x00000002090f7824 */ /* 0x040fe200078e0210 */
[C---:B------:R-:W-:Y:S01]  /*19e0*/  LEA R21, R9.reuse, R20, 0x1 ;  /* 0x0000001409157211 */ /* 0x040fe200078e08ff */
[----:B------:R-:W-:-:S02]  /*19f0*/  IMAD R19, R9, 0x2, R18 ;  /* 0x0000000209137824 */ /* 0x000fc400078e0212 */
[--C-:B------:R-:W-:Y:S02]  /*1a00*/  IMAD R202, R13, 0x4, R2.reuse ;  /* 0x000000040dca7824 */ /* 0x100fe400078e0202 */
[--C-:B------:R-:W-:Y:S01]  /*1a10*/  IMAD R23, R15, 0x4, R2.reuse ;  /* 0x000000040f177824 */ /* 0x100fe200078e0202 */
[----:B------:R-:W-:Y:S01]  /*1a20*/  LEA R17, R19, R2, 0x2 ;  /* 0x0000000213117211 */ /* 0x000fe200078e10ff */
[----:B------:R-:W-:Y:S01]  /*1a30*/  IMAD R14, R21, 0x4, R2 ;  /* 0x00000004150e7824 */ /* 0x000fe200078e0202 */
[----:B------:R-:W-:Y:S02]  /*1a40*/  WARPGROUP.DEPBAR.LE gsb0, 0x0 ;  /* 0x00008000000079c5 */ /* 0x000fe40000010000 */
[----:B------:R-:W-:-:S06]  /*1a50*/  WARPGROUP.ARRIVE ;  /* 0x00000000000079c5 */ /* 0x000fcc0000000000 */
[----:B------:R-:W-:Y:S01]  /*1a60*/  HGMMA.64x128x16.F32 R72, gdesc[UR4], R72, gsb0 ;  /* 0x01e00000044879f0 */ /* 0x000fe20008000848 */
[----:B------:R-:W-:-:S05]  /*1a70*/  VIADD R18, R2, 0x20000 ;  /* 0x0002000002127836 */ /* 0x000fca0000000000 */
[-C--:B------:R-:W-:Y:S01]  /*1a80*/  LEA R200, R13, R18.reuse, 0x2 ;  /* 0x000000120dc87211 */ /* 0x080fe200078e10ff */
[--C-:B------:R-:W-:Y:S01]  /*1a90*/  IMAD R13, R15, 0x4, R18.reuse ;  /* 0x000000040f0d7824 */ /* 0x100fe200078e0212 */
[----:B------:R-:W-:Y:S01]  /*1aa0*/  LEA R15, R21, R18, 0x2 ;  /* 0x00000012150f7211 */ /* 0x000fe200078e10ff */
        /* <DEDUP_REMOVED lines=8> */
.L_x_245:
[----:B------:R1:W1:Y:S01]  /*1b30*/  SYNCS.PHASECHK.TRANS64.TRYWAIT P1, [R3+URZ+0x30c30], R22 ;  /* 0x030c3016030075a7 */ /* 0x000262000802017f */
[----:B------:R-:W-:Y:S05]  /*1b40*/  @!P0 BRA `(.L_x_246) ;  /* 0x0000000000048947 */ /* 0x000fea0003800000 */
[----:B------:R-:W-:Y:S01]  /*1b50*/  BPT.TRAP 0x1 ;  /* 0x000000040000795c */ /* 0x000fe20000300000 */
.L_x_246:
[----:B-1----:R-:W-:Y:S05]  /*1b60*/  @P1 BRA `(.L_x_247) ;  /* 0x0000000000081947 */ /* 0x002fea0003800000 */
[----:B------:R-:W1:Y:S02]  /*1b70*/  SYNCS.PHASECHK.TRANS64.TRYWAIT P1, [R3+URZ+0x30c30], R22 ;  /* 0x030c3016030075a7 */ /* 0x000e64000802017f */
[----:B-1----:R-:W-:Y:S05]  /*1b80*/  @!P1 BRA `(.L_x_248) ;  /* 0x0000006c00f89947 */ /* 0x002fea0003800000 */
.L_x_247:
        /* <DEDUP_REMOVED lines=17> */
[----:B------:R-:W-:Y:S01]  /*1ca0*/  FMUL.FTZ R201, R78, UR10 ;  /* 0x0000000a4ec97c20 */ /* 0x000fe20008410000 */
[----:B------:R-:W-:-:S02]  /*1cb0*/  IMAD R25, R4, 0x400, R25 ;  /* 0x0000040004197824 */ /* 0x000fc400078e0219 */
[----:B------:R-:W-:Y:S01]  /*1cc0*/  FMUL.FTZ R221, R79, UR10 ;  /* 0x0000000a4fdd7c20 */ /* 0x000fe20008410000 */
        /* <DEDUP_REMOVED lines=14> */
[----:B------:R-:W2:Y:S01]  /*1db0*/  MUFU.TANH R20, R20 ;  /* 0x0000001400147308 */ /* 0x000ea20000002400 */
[----:B------:R-:W-:Y:S01]  /*1dc0*/  IADD3 R218, R10, 0x4, RZ ;  /* 0x000000040ada7810 */ /* 0x000fe20007ffe0ff */
[----:B------:R-:W-:Y:S01]  /*1dd0*/  UMOV UR6, UR8 ;  /* 0x0000000800067c82 */ /* 0x000fe20008000000 */
[----:B------:R-:W-:Y:S01]  /*1de0*/  STL [R1+0xac], R198 ;  /* 0x0000acc601007387 */ /* 0x000fe20000100800 */
[----:B------:R-:W-:Y:S01]  /*1df0*/  HGMMA.64x128x16.F32 R24, gdesc[UR4], RZ, !UPT, gsb0 ;  /* 0x01e00000041879f0 */ /* 0x000fe2000c0008ff */
[----:B------:R-:W-:Y:S01]  /*1e00*/  UIADD3 UR6, UR8, 0x2, URZ ;  /* 0x0000000208067890 */ /* 0x000fe2000fffe03f */
[----:B------:R-:W-:Y:S01]  /*1e10*/  FMUL.FTZ R109, R109, UR10 ;  /* 0x0000000a6d6d7c20 */ /* 0x000fe20008410000 */
[----:B------:R-:W-:Y:S01]  /*1e20*/  UIADD3 UR4, UR9, 0x2, URZ ;  /* 0x0000000209047890 */ /* 0x000fe2000fffe03f */
[----:B------:R-:W-:Y:S01]  /*1e30*/  STL [R1+0xa8], R197 ;  /* 0x0000a8c501007387 */ /* 0x000fe20000100800 */
[----:B------:R-:W-:Y:S01]  /*1e40*/  UMOV UR7, 0x40000040 ;  /* 0x4000004000077882 */ /* 0x000fe20000000000 */
[----:B------:R-:W-:Y:S01]  /*1e50*/  UMOV UR5, 0x40000040 ;  /* 0x4000004000057882 */ /* 0x000fe20000000000 */
[----:B-1----:R1:W-:Y:S01]  /*1e60*/  MUFU.TANH R12, R92 ;  /* 0x0000005c000c7308 */ /* 0x0023e20000002400 */
[----:B------:R-:W-:Y:S01]  /*1e70*/  STL [R1+0xa4], R196 ;  /* 0x0000a4c401007387 */ /* 0x000fe20000100800 */
[----:B------:R-:W-:Y:S01]  /*1e80*/  FMUL.FTZ R236, R89, UR10 ;  /* 0x0000000a59ec7c20 */ /* 0x000fe20008410000 */
[----:B------:R-:W-:Y:S01]  /*1e90*/  FMUL.FTZ R232, R88, UR10 ;  /* 0x0000000a58e87c20 */ /* 0x000fe20008410000 */
[----:B------:R-:W-:Y:S01]  /*1ea0*/  ISETP.GT.AND P1, PT, R8, 0x8, PT ;  /* 0x000000080800780c */ /* 0x000fe20003f24270 */
[----:B------:R-:W-:Y:S01]  /*1eb0*/  STL [R1+0xa0], R195 ;  /* 0x0000a0c301007387 */ /* 0x000fe20000100800 */
[----:B------:R-:W-:Y:S01]  /*1ec0*/  FMUL.FTZ R108, R108, UR10 ;  /* 0x0000000a6c6c7c20 */ /* 0x000fe20008410000 */
[----:B------:R-:W-:Y:S01]  /*1ed0*/  ISETP.GT.AND P2, PT, R8, RZ, PT ;  /* 0x000000ff0800720c */ /* 0x000fe20003f44270 */
[----:B------:R-:W3:Y:S01]  /*1ee0*/  MUFU.TANH R18, R18 ;  /* 0x0000001200127308 */ /* 0x000ee20000002400 */
[----:B------:R-:W-:Y:S01]  /*1ef0*/  STL [R1+0x9c], R194 ;  /* 0x00009cc201007387 */ /* 0x000fe20000100800 */
[----:B------:R-:W-:Y:S01]  /*1f00*/  FMUL.FTZ R231, R91, UR10 ;  /* 0x0000000a5be77c20 */ /* 0x000fe20008410000 */
[----:B------:R-:W-:Y:S01]  /*1f10*/  FMUL.FTZ R112, R112, UR10 ;  /* 0x0000000a70707c20 */ /* 0x000fe20008410000 */
[----:B--2---:R-:W-:Y:S01]  /*1f20*/  FSEL R91, R20, -INF , P1 ;  /* 0xff800000145b7808 */ /* 0x004fe20000800000 */
[----:B------:R-:W-:Y:S01]  /*1f30*/  STL [R1+0x98], R193 ;  /* 0x000098c101007387 */ /* 0x000fe20000100800 */
[----:B------:R-:W-:Y:S01]  /*1f40*/  FMUL.FTZ R235, R90, UR10 ;  /* 0x0000000a5aeb7c20 */ /* 0x000fe20008410000 */
[----:B------:R-:W-:Y:S01]  /*1f50*/  FMUL.FTZ R102, R102, UR10 ;  /* 0x0000000a66667c20 */ /* 0x000fe20008410000 */
[----:B------:R-:W-:Y:S01]  /*1f60*/  MUFU.TANH R19, R19 ;  /* 0x0000001300137308 */ /* 0x000fe20000002400 */
[----:B------:R-:W-:Y:S01]  /*1f70*/  STL [R1+0x94], R192 ;  /* 0x000094c001007387 */ /* 0x000fe20000100800 */
[----:B------:R-:W-:Y:S01]  /*1f80*/  FMUL.FTZ R114, R114, UR10 ;  /* 0x0000000a72727c20 */ /* 0x000fe20008410000 */
[----:B------:R-:W-:Y:S01]  /*1f90*/  FMUL.FTZ R113, R113, UR10 ;  /* 0x0000000a71717c20 */ /* 0x000fe20008410000 */
[----:B------:R-:W-:Y:S01]  /*1fa0*/  FMUL.FTZ R110, R110, UR10 ;  /* 0x0000000a6e6e7c20 */ /* 0x000fe20008410000 */
[----:B-1----:R-:W1:Y:S01]  /*1fb0*/  SHFL.IDX PT, R92, R202, R10, 0x1f ;  /* 0x00001f0aca5c7589 */ /* 0x002e6200000e0000 */
[----:B------:R-:W-:Y:S01]  /*1fc0*/  ULDC UR11, c[0x0][0x744] ;  /* 0x0001d100000b7ab9 */ /* 0x000fe20000000800 */
[----:B------:R-:W-:Y:S01]  /*1fd0*/  FMUL.FTZ R105, R105, UR10 ;  /* 0x0000000a69697c20 */ /* 0x000fe20008410000 */
[----:B------:R-:W-:Y:S01]  /*1fe0*/  MUFU.TANH R21, R21 ;  /* 0x0000001500157308 */ /* 0x000fe20000002400 */
[----:B------:R-:W-:Y:S01]  /*1ff0*/  STL [R1+0x90], R191 ;  /* 0x000090bf01007387 */ /* 0x000fe20000100800 */
[----:B---3--:R-:W-:Y:S01]  /*2000*/  FSEL R90, R18, -INF , P2 ;  /* 0xff800000125a7808 */ /* 0x008fe20001000000 */
[----:B------:R-:W-:Y:S01]  /*2010*/  FMUL.FTZ R122, R122, UR10 ;  /* 0x0000000a7a7a7c20 */ /* 0x000fe20008410000 */
[----:B------:R-:W-:Y:S01]  /*2020*/  FMUL.FTZ R111, R111, UR10 ;  /* 0x0000000a6f6f7c20 */ /* 0x000fe20008410000 */
        /* <DEDUP_REMOVED lines=8> */
[----:B------:R-:W-:Y:S01]  /*20b0*/  STL [R1+0x84], R188 ;  /* 0x000084bc01007387 */ /* 0x000fe20000100800 */
[----:B------:R-:W-:Y:S01]  /*20c0*/  FMUL.FTZ R115, R115, UR10 ;  /* 0x0000000a73737c20 */ /* 0x000fe20008410000 */
[----:B------:R-:W-:Y:S01]  /*20d0*/  FMUL.FTZ R100, R100, UR10 ;  /* 0x0000000a64647c20 */ /* 0x000fe20008410000 */
[----:B------:R-:W-:Y:S01]  /*20e0*/  MUFU.TANH R201, R201 ;  /* 0x000000c900c97308 */ /* 0x000fe20000002400 */
[----:B------:R2:W-:Y:S01]  /*20f0*/  STL [R1+0x80], R187 ;  /* 0x000080bb01007387 */ /* 0x0005e20000100800 */
[----:B------:R-:W-:Y:S01]  /*2100*/  FMUL.FTZ R103, R103, UR10 ;  /* 0x0000000a67677c20 */ /* 0x000fe20008410000 */
[----:B------:R-:W-:Y:S01]  /*2110*/  FMUL.FTZ R93, R93, UR10 ;  /* 0x0000000a5d5d7c20 */ /* 0x000fe20008410000 */
[----:B------:R-:W-:Y:S01]  /*2120*/  FMUL.FTZ R131, R131, UR10 ;  /* 0x0000000a83837c20 */ /* 0x000fe20008410000 */
[----:B------:R-:W-:Y:S01]  /*2130*/  STL [R1+0x7c], R186 ;  /* 0x00007cba01007387 */ /* 0x000fe20000100800 */
[----:B-1----:R-:W-:Y:S01]  /*2140*/  FFMA.FTZ R91, R91, UR11, -R92 ;  /* 0x0000000b5b5b7c23 */ /* 0x002fe2000801085c */
[----:B------:R-:W-:Y:S01]  /*2150*/  FMUL.FTZ R219, R135, UR10 ;  /* 0x0000000a87db7c20 */ /* 0x000fe20008410000 */
[----:B------:R-:W-:Y:S01]  /*2160*/  MUFU.TANH R193, R102 ;  /* 0x0000006600c17308 */ /* 0x000fe20000002400 */
[----:B------:R1:W-:Y:S01]  /*2170*/  STL [R1+0x78], R185 ;  /* 0x000078b901007387 */ /* 0x0003e20000100800 */
[----:B------:R-:W-:Y:S01]  /*2180*/  FMUL.FTZ R129, R129, UR10 ;  /* 0x0000000a81817c20 */ /* 0x000fe20008410000 */
[----:B------:R-:W-:Y:S01]  /*2190*/  FMUL.FTZ R107, R107, UR10 ;  /* 0x0000000a6b6b7c20 */ /* 0x000fe20008410000 */
[----:B------:R-:W-:Y:S01]  /*21a0*/  FMUL.FTZ R237, R97, UR10 ;  /* 0x0000000a61ed7c20 */ /* 0x000fe20008410000 */
[----:B------:R-:W3:Y:S01]  /*21b0*/  SHFL.IDX PT, R89, R202, R218, 0x1f ;  /* 0x00001fdaca597589 */ /* 0x000ee200000e0000 */
[----:B------:R-:W-:Y:S01]  /*21c0*/  FMUL.FTZ R101, R101, UR10 ;  /* 0x0000000a65657c20 */ /* 0x000fe20008410000 */
[----:B------:R-:W-:Y:S01]  /*21d0*/  FMUL.FTZ R104, R104, UR10 ;  /* 0x0000000a68687c20 */ /* 0x000fe20008410000 */
[----:B--2---:R2:W-:Y:S01]  /*21e0*/  MUFU.TANH R187, R108 ;  /* 0x0000006c00bb7308 */ /* 0x0045e20000002400 */
[----:B------:R4:W-:Y:S01]  /*21f0*/  STL [R1+0x74], R184 ;  /* 0x000074b801007387 */ /* 0x0009e20000100800 */
[----:B------:R-:W-:Y:S01]  /*2200*/  FMUL.FTZ R106, R106, UR10 ;  /* 0x0000000a6a6a7c20 */ /* 0x000fe20008410000 */
[----:B------:R-:W-:Y:S01]  /*2210*/  FMUL.FTZ R99, R99, UR10 ;  /* 0x0000000a63637c20 */ /* 0x000fe20008410000 */
[----:B------:R-:W-:Y:S01]  /*2220*/  FMUL.FTZ R118, R118, UR10 ;  /* 0x0000000a76767c20 */ /* 0x000fe20008410000 */
[----:B------:R-:W-:Y:S01]  /*2230*/  STL [R1+0x70], R183 ;  /* 0x000070b701007387 */ /* 0x000fe20000100800 */
[----:B------:R-:W-:Y:S01]  /*2240*/  FMUL.FTZ R126, R126, UR10 ;  /* 0x0000000a7e7e7c20 */ /* 0x000fe20008410000 */
[----:B------:R-:W-:Y:S01]  /*2250*/  FMUL.FTZ R128, R128, UR10 ;  /* 0x0000000a80807c20 */ /* 0x000fe20008410000 */
[----:B-1----:R1:W-:Y:S01]  /*2260*/  MUFU.TANH R185, R109 ;  /* 0x0000006d00b97308 */ /* 0x0023e20000002400 */
[----:B------:R3:W-:Y:S01]  /*2270*/  STL [R1+0x6c], R182 ;  /* 0x00006cb601007387 */ /* 0x0007e20000100800 */
[----:B--2---:R-:W-:-:S02]  /*2280*/  VIADD R108, R10, 0xc ;  /* 0x0000000c0a6c7836 */ /* 0x004fc40000000000 */
[----:B------:R-:W-:Y:S01]  /*2290*/  FMUL.FTZ R134, R134, UR10 ;  /* 0x0000000a86867c20 */ /* 0x000fe20008410000 */
[----:B------:R-:W-:Y:S01]  /*22a0*/  FMUL.FTZ R116, R116, UR10 ;  /* 0x0000000a74747c20 */ /* 0x000fe20008410000 */
[----:B------:R2:W-:Y:S01]  /*22b0*/  STL [R1+0x68], R181 ;  /* 0x000068b501007387 */ /* 0x0005e20000100800 */
[----:B------:R-:W-:Y:S01]  /*22c0*/  FMUL.FTZ R133, R133, UR10 ;  /* 0x0000000a85857c20 */ /* 0x000fe20008410000 */
[----:B------:R-:W-:Y:S01]  /*22d0*/  FMUL.FTZ R121, R121, UR10 ;  /* 0x0000000a79797c20 */ /* 0x000fe20008410000 */
[----:B----4-:R4:W2:Y:S01]  /*22e0*/  MUFU.TANH R184, R112 ;  /* 0x0000007000b87308 */ /* 0x0108a20000002400 */
[----:B-1----:R-:W-:Y:S01]  /*22f0*/  VIADD R109, R10, 0x8 ;  /* 0x000000080a6d7836 */ /* 0x002fe20000000000 */
[----:B------:R-:W-:Y:S01]  /*2300*/  STL [R1+0x64], R180 ;  /* 0x000064b401007387 */ /* 0x000fe20000100800 */
[----:B------:R-:W-:Y:S01]  /*2310*/  FMUL.FTZ R127, R127, UR10 ;  /* 0x0000000a7f7f7c20 */ /* 0x000fe20008410000 */
[----:B------:R-:W-:Y:S01]  /*2320*/  FMUL.FTZ R119, R119, UR10 ;  /* 0x0000000a77777c20 */ /* 0x000fe20008410000 */
[----:B------:R-:W-:Y:S01]  /*2330*/  FMUL.FTZ R117, R117, UR10 ;  /* 0x0000000a75757c20 */ /* 0x000fe20008410000 */
[----:B------:R-:W-:Y:S01]  /*2340*/  SHFL.IDX PT, R88, R202, R109, 0x1f ;  /* 0x00001f6dca587589 */ /* 0x000fe200000e0000 */
[----:B------:R-:W-:Y:S01]  /*2350*/  FMUL.FTZ R130, R130, UR10 ;  /* 0x0000000a82827c20 */ /* 0x000fe20008410000 */
[----:B---3--:R1:W-:Y:S01]  /*2360*/  MUFU.TANH R182, R114 ;  /* 0x0000007200b67308 */ /* 0x0083e20000002400 */
[----:B----4-:R-:W-:Y:S01]  /*2370*/  IADD3 R112, R10, 0x10, RZ ;  /* 0x000000100a707810 */ /* 0x010fe20007ffe0ff */
[----:B------:R-:W-:Y:S01]  /*2380*/  STL [R1+0x60], R179 ;  /* 0x000060b301007387 */ /* 0x000fe20000100800 */
[----:B------:R-:W-:Y:S01]  /*2390*/  FMUL.FTZ R125, R125, UR10 ;  /* 0x0000000a7d7d7c20 */ /* 0x000fe20008410000 */
[----:B------:R-:W-:Y:S01]  /*23a0*/  LEA R204, R4, R204, 0xa ;  /* 0x000000cc04cc7211 */ /* 0x000fe200078e50ff */
[----:B------:R-:W-:Y:S01]  /*23b0*/  FMUL.FTZ R120, R120, UR10 ;  /* 0x0000000a78787c20 */ /* 0x000fe20008410000 */
[----:B------:R-:W-:Y:S01]  /*23c0*/  STL [R1+0x5c], R178 ;  /* 0x00005cb201007387 */ /* 0x000fe20000100800 */
[----:B------:R-:W-:Y:S01]  /*23d0*/  FMUL.FTZ R123, R123, UR10 ;  /* 0x0000000a7b7b7c20 */ /* 0x000fe20008410000 */
[----:B--2---:R2:W-:Y:S01]  /*23e0*/  MUFU.TANH R181, R113 ;  /* 0x0000007100b57308 */ /* 0x0045e20000002400 */
[----:B-1----:R-:W-:Y:S01]  /*23f0*/  IADD3 R114, R10, 0x1c, RZ ;  /* 0x0000001c0a727810 */ /* 0x002fe20007ffe0ff */
        /* <DEDUP_REMOVED lines=24> */
[----:B------:R-:W-:Y:S04]  /*2580*/  SHFL.IDX PT, R102, R202, R108, 0x1f ;  /* 0x00001f6cca667589 */ /* 0x000fe800000e0000 */
[----:B------:R-:W-:Y:S01]  /*2590*/  STL [R1+0x38], R169 ;  /* 0x000038a901007387 */ /* 0x000fe20000100800 */
[----:B------:R-:W-:-:S02]  /*25a0*/  WARPGROUP.DEPBAR.LE gsb0, 0x0 ;  /* 0x00008000000079c5 */ /* 0x000fc40000010000 */
[----:B------:R-:W-:Y:S01]  /*25b0*/  WARPGROUP.ARRIVE ;  /* 0x00000000000079c5 */ /* 0x000fe20000000000 */
[----:B------:R-:W-:Y:S01]  /*25c0*/  STL [R1+0x34], R168 ;  /* 0x000034a801007387 */ /* 0x000fe20000100800 */
[----:B------:R-:W-:Y:S03]  /*25d0*/  MUFU.TANH R221, R221 ;  /* 0x000000dd00dd7308 */ /* 0x000fe60000002400 */
[----:B------:R-:W-:Y:S01]  /*25e0*/  STL [R1+0x30], R11 ;  /* 0x0000300b01007387 */ /* 0x000fe20000100800 */
[----:B------:R-:W-:Y:S01]  /*25f0*/  HGMMA.64x128x16.F32 R24, gdesc[UR4], R24, gsb0 ;  /* 0x01e00000041879f0 */ /* 0x000fe20008000818 */
[----:B------:R-:W-:Y:S02]  /*2600*/  UIADD3 UR6, UR8, 0x4, URZ ;  /* 0x0000000408067890 */ /* 0x000fe4000fffe03f */
[----:B------:R-:W-:Y:S01]  /*2610*/  UIADD3 UR4, UR9, 0x4, URZ ;  /* 0x0000000409047890 */ /* 0x000fe2000fffe03f */
[----:B------:R2:W-:Y:S01]  /*2620*/  MUFU.TANH R183, R111 ;  /* 0x0000006f00b77308 */ /* 0x0005e20000002400 */
[----:B------:R-:W-:Y:S01]  /*2630*/  UMOV UR7, 0x40000040 ;  /* 0x4000004000077882 */ /* 0x000fe20000000000 */
[----:B------:R-:W-:Y:S01]  /*2640*/  UMOV UR5, 0x40000040 ;  /* 0x4000004000057882 */ /* 0x000fe20000000000 */
[----:B-1----:R-:W1:Y:S04]  /*2650*/  SHFL.IDX PT, R122, R23, R112, 0x1f ;  /* 0x00001f70177a7589 */ /* 0x002e6800000e0000 */
[----:B------:R-:W-:Y:S01]  /*2660*/  STL [R1+0x2c], R9 ;  /* 0x00002c0901007387 */ /* 0x000fe20000100800 */
[----:B------:R3:W-:Y:S01]  /*2670*/  MUFU.EX2 R105, R91 ;  /* 0x0000005b00697308 */ /* 0x0007e20000000800 */
[----:B--2---:R-:W-:-:S02]  /*2680*/  VIADD R111, R10, 0x18 ;  /* 0x000000180a6f7836 */ /* 0x004fc40000000000 */
[----:B------:R-:W-:Y:S04]  /*2690*/  STL [R1+0x28], R7 ;  /* 0x0000280701007387 */ /* 0x000fe80000100800 */
[----:B------:R-:W2:Y:S01]  /*26a0*/  SHFL.IDX PT, R94, R202, R112, 0x1f ;  /* 0x00001f70ca5e7589 */ /* 0x000ea200000e0000 */
[----:B------:R4:W-:Y:S03]  /*26b0*/  MUFU.TANH R197, R95 ;  /* 0x0000005f00c57308 */ /* 0x0009e60000002400 */
[----:B---3--:R-:W-:Y:S04]  /*26c0*/  SHFL.IDX PT, R91, R202, R114, 0x1f ;  /* 0x00001f72ca5b7589 */ /* 0x008fe800000e0000 */
[----:B------:R-:W-:Y:S01]  /*26d0*/  STL [R1+0x24], R6 ;  /* 0x0000240601007387 */ /* 0x000fe20000100800 */
[----:B------:R-:W3:Y:S03]  /*26e0*/  MUFU.TANH R198, R96 ;  /* 0x0000006000c67308 */ /* 0x000ee60000002400 */
[----:B----4-:R-:W-:Y:S04]  /*26f0*/  SHFL.IDX PT, R95, R202, R110, 0x1f ;  /* 0x00001f6eca5f7589 */ /* 0x010fe800000e0000 */
[----:B------:R-:W-:Y:S01]  /*2700*/  STL [R1+0x20], R5 ;  /* 0x0000200501007387 */ /* 0x000fe20000100800 */
[----:B------:R-:W-:Y:S03]  /*2710*/  MUFU.TANH R230, R230 ;  /* 0x000000e600e67308 */ /* 0x000fe60000002400 */
[----:B------:R-:W-:Y:S04]  /*2720*/  SHFL.IDX PT, R135, R23, R108, 0x1f ;  /* 0x00001f6c17877589 */ /* 0x000fe800000e0000 */
[----:B------:R-:W-:Y:S01]  /*2730*/  SHFL.IDX PT, R205, R23, R114, 0x1f ;  /* 0x00001f7217cd7589 */ /* 0x000fe200000e0000 */
[----:B------:R-:W-:Y:S01]  /*2740*/  MUFU.TANH R233, R233 ;  /* 0x000000e900e97308 */ /* 0x000fe20000002400 */
[----:B---3--:R-:W-:-:S02]  /*2750*/  FSEL R211, R198, -INF , P2 ;  /* 0xff800000c6d37808 */ /* 0x008fc40001000000 */
[----:B------:R-:W-:Y:S03]  /*2760*/  STL [R1+0x1c], R3 ;  /* 0x00001c0301007387 */ /* 0x000fe60000100800 */
[----:B-1----:R-:W-:Y:S01]  /*2770*/  FFMA.FTZ R211, R211, UR11, -R122 ;  /* 0x0000000bd3d37c23 */ /* 0x002fe2000801087a */
[----:B------:R-:W-:Y:S01]  /*2780*/  STL [R1+0x18], R0 ;  /* 0x0000180001007387 */ /* 0x000fe20000100800 */
[----:B------:R-:W1:Y:S03]  /*2790*/  MUFU.TANH R220, R220 ;  /* 0x000000dc00dc7308 */ /* 0x000e660000002400 */
[----:B------:R-:W-:Y:S04]  /*27a0*/  SHFL.IDX PT, R215, R17, R108, 0x1f ;  /* 0x00001f6c11d77589 */ /* 0x000fe800000e0000 */
[----:B------:R-:W3:Y:S01]  /*27b0*/  SHFL.IDX PT, R213, R17, R112, 0x1f ;  /* 0x00001f7011d57589 */ /* 0x000ee200000e0000 */
[----:B------:R-:W4:Y:S03]  /*27c0*/  MUFU.TANH R227, R227 ;  /* 0x000000e300e37308 */ /* 0x000f260000002400 */
[----:B------:R-:W-:Y:S05]  /*27d0*/  SHFL.IDX PT, R224, R14, R109, 0x1f ;  /* 0x00001f6d0ee07589 */ /* 0x000fea00000e0000 */
        /* <DEDUP_REMOVED lines=21> */
[----:B-1----:R-:W1:Y:S07]  /*2930*/  SHFL.IDX PT, R115, R23, R10, 0x1f ;  /* 0x00001f0a17737589 */ /* 0x002e6e00000e0000 */
[----:B------:R-:W4:Y:S01]  /*2940*/  MUFU.TANH R232, R232 ;  /* 0x000000e800e87308 */ /* 0x000f220000002400 */
[----:B--2---:R-:W-:Y:S01]  /*2950*/  FSEL R93, R230, -INF , P2 ;  /* 0xff800000e65d7808 */ /* 0x004fe20001000000 */
[----:B------:R-:W-:-:S02]  /*2960*/  WARPGROUP.DEPBAR.LE gsb0, 0x0 ;  /* 0x00008000000079c5 */ /* 0x000fc40000010000 */
[----:B------:R-:W-:Y:S02]  /*2970*/  WARPGROUP.ARRIVE ;  /* 0x00000000000079c5 */ /* 0x000fe40000000000 */
[--C-:B------:R-:W-:Y:S01]  /*2980*/  FFMA.FTZ R93, R93, UR11, -R91.reuse ;  /* 0x0000000b5d5d7c23 */ /* 0x100fe2000801085b */
[----:B------:R-:W-:Y:S01]  /*2990*/  FFMA.FTZ R91, R98, UR11, -R91 ;  /* 0x0000000b625b7c23 */ /* 0x000fe2000801085b */
[----:B------:R2:W-:Y:S01]  /*29a0*/  MUFU.TANH R6, R131 ;  /* 0x0000008300067308 */ /* 0x0005e20000002400 */
[----:B---3--:R-:W-:Y:S01]  /*29b0*/  FSEL R98, R199, -INF , P2 ;  /* 0xff800000c7627808 */ /* 0x008fe20001000000 */
[----:B------:R-:W-:Y:S01]  /*29c0*/  HGMMA.64x128x16.F32 R24, gdesc[UR4], R24, gsb0 ;  /* 0x01e00000041879f0 */ /* 0x000fe20008000818 */
[----:B------:R-:W-:Y:S02]  /*29d0*/  UIADD3 UR6, UR8, 0x6, URZ ;  /* 0x0000000608067890 */ /* 0x000fe4000fffe03f */
[----:B------:R-:W-:Y:S01]  /*29e0*/  UIADD3 UR4, UR9, 0x6, URZ ;  /* 0x0000000609047890 */ /* 0x000fe2000fffe03f */
[----:B------:R-:W-:Y:S01]  /*29f0*/  FFMA.FTZ R98, R98, UR11, -R135 ;  /* 0x0000000b62627c23 */ /* 0x000fe20008010887 */
[----:B------:R-:W-:Y:S01]  /*2a00*/  UMOV UR7, 0x40000040 ;  /* 0x4000004000077882 */ /* 0x000fe20000000000 */
[----:B------:R-:W-:Y:S01]  /*2a10*/  UMOV UR5, 0x40000040 ;  /* 0x4000004000057882 */ /* 0x000fe20000000000 */
[----:B------:R-:W3:Y:S01]  /*2a20*/  MUFU.TANH R235, R235 ;  /* 0x000000eb00eb7308 */ /* 0x000ee20000002400 */
[----:B--2---:R-:W2:Y:S07]  /*2a30*/  SHFL.IDX PT, R131, R17, R10, 0x1f ;  /* 0x00001f0a11837589 */ /* 0x004eae00000e0000 */
[----:B------:R1:W-:Y:S08]  /*2a40*/  MUFU.TANH R9, R129 ;  /* 0x0000008100097308 */ /* 0x0003f00000002400 */
[----:B------:R4:W2:Y:S01]  /*2a50*/  MUFU.TANH R194, R101 ;  /* 0x0000006500c27308 */ /* 0x0008a20000002400 */
[----:B-1----:R-:W1:Y:S07]  /*2a60*/  SHFL.IDX PT, R129, R23, R110, 0x1f ;  /* 0x00001f6e17817589 */ /* 0x002e6e00000e0000 */
[----:B------:R3:W-:Y:S01]  /*2a70*/  MUFU.TANH R191, R104 ;  /* 0x0000006800bf7308 */ /* 0x0007e20000002400 */
[----:B----4-:R-:W-:Y:S01]  /*2a80*/  FFMA.FTZ R101, R89, UR11, -R88 ;  /* 0x0000000b59657c23 */ /* 0x010fe20008010858 */
        /* <DEDUP_REMOVED lines=19> */
[----:B---3--:R2:W3:Y:S07]  /*2bc0*/  SHFL.IDX PT, R90, R202, R111, 0x1f ;  /* 0x00001f6fca5a7589 */ /* 0x0084ee00000e0000 */
[----:B------:R-:W-:Y:S01]  /*2bd0*/  MUFU.TANH R196, R99 ;  /* 0x0000006300c47308 */ /* 0x000fe20000002400 */
[----:B--2---:R-:W-:-:S07]  /*2be0*/  FSEL R202, R194, -INF , P2 ;  /* 0xff800000c2ca7808 */ /* 0x004fce0001000000 */
[----:B------:R-:W-:Y:S01]  /*2bf0*/  MUFU.TANH R222, R222 ;  /* 0x000000de00de7308 */ /* 0x000fe20000002400 */
[----:B------:R-:W-:-:S07]  /*2c00*/  FFMA.FTZ R202, R202, UR11, -R205 ;  /* 0x0000000bcaca7c23 */ /* 0x000fce00080108cd */
[----:B------:R2:W4:Y:S08]  /*2c10*/  MUFU.TANH R177, R118 ;  /* 0x0000007600b17308 */ /* 0x0005300000002400 */
[----:B------:R1:W-:Y:S01]  /*2c20*/  MUFU.TANH R169, R126 ;  /* 0x0000007e00a97308 */ /* 0x0003e20000002400 */
[----:B--2---:R2:W-:Y:S07]  /*2c30*/  SHFL.IDX PT, R118, R23, R109, 0x1f ;  /* 0x00001f6d17767589 */ /* 0x0045ee00000e0000 */
[----:B------:R-:W3:Y:S01]  /*2c40*/  MUFU.TANH R229, R229 ;  /* 0x000000e500e57308 */ /* 0x000ee20000002400 */
[----:B-1----:R-:W1:Y:S01]  /*2c50*/  SHFL.IDX PT, R126, R17, R109, 0x1f ;  /* 0x00001f6d117e7589 */ /* 0x002e6200000e0000 */
[----:B----4-:R-:W-:-:S02]  /*2c60*/  FSEL R207, R177, -INF , P1 ;  /* 0xff800000b1cf7808 */ /* 0x010fc40000800000 */
[----:B--2---:R-:W-:-:S04]  /*2c70*/  FSEL R23, R233, -INF , P1 ;  /* 0xff800000e9177808 */ /* 0x004fc80000800000 */
[----:B------:R-:W2:Y:S01]  /*2c80*/  MUFU.TANH R236, R236 ;  /* 0x000000ec00ec7308 */ /* 0x000ea20000002400 */
[----:B------:R-:W-:Y:S01]  /*2c90*/  FFMA.FTZ R122, R23, UR11, -R122 ;  /* 0x0000000b177a7c23 */ /* 0x000fe2000801087a */
[----:B------:R-:W-:-:S06]  /*2ca0*/  FSEL R23, R193, -INF , P1 ;  /* 0xff800000c1177808 */ /* 0x000fcc0000800000 */
[----:B------:R-:W-:Y:S01]  /*2cb0*/  MUFU.TANH R231, R231 ;  /* 0x000000e700e77308 */ /* 0x000fe20000002400 */
[----:B---3--:R-:W-:-:S07]  /*2cc0*/  FSEL R99, R229, -INF , P1 ;  /* 0xff800000e5637808 */ /* 0x008fce0000800000 */
[----:B------:R3:W-:Y:S01]  /*2cd0*/  MUFU.TANH R0, R134 ;  /* 0x0000008600007308 */ /* 0x0007e20000002400 */
[----:B--2---:R-:W-:-:S05]  /*2ce0*/  FSEL R88, R236, -INF , P2 ;  /* 0xff800000ec587808 */ /* 0x004fca0001000000 */
[----:B------:R-:W-:Y:S01]  /*2cf0*/  FFMA.FTZ R88, R88, UR11, -R100 ;  /* 0x0000000b58587c23 */ /* 0x000fe20008010864 */
[----:B------:R-:W-:Y:S02]  /*2d00*/  WARPGROUP.DEPBAR.LE gsb0, 0x0 ;  /* 0x00008000000079c5 */ /* 0x000fe40000010000 */
[----:B------:R-:W-:Y:S01]  /*2d10*/  WARPGROUP.ARRIVE ;  /* 0x00000000000079c5 */ /* 0x000fe20000000000 */
[----:B------:R2:W-:Y:S01]  /*2d20*/  MUFU.TANH R11, R128 ;  /* 0x00000080000b7308 */ /* 0x0005e20000002400 */
[----:B---3--:R-:W-:-:S04]  /*2d30*/  FSEL R134, R195, -INF , P2 ;  /* 0xff800000c3867808 */ /* 0x008fc80001000000 */
[----:B------:R-:W-:Y:S01]  /*2d40*/  HGMMA.64x128x16.F32 R24, gdesc[UR4], R24, gsb0 ;  /* 0x01e00000041879f0 */ /* 0x000fe20008000818 */
[--C-:B------:R-:W-:Y:S01]  /*2d50*/  FFMA.FTZ R134, R134, UR11, -R132.reuse ;  /* 0x0000000b86867c23 */ /* 0x100fe20008010884 */
[----:B------:R-:W-:Y:S01]  /*2d60*/  FFMA.FTZ R132, R23, UR11, -R132 ;  /* 0x0000000b17847c23 */ /* 0x000fe20008010884 */
[----:B------:R-:W-:Y:S01]  /*2d70*/  MUFU.TANH R234, R234 ;  /* 0x000000ea00ea7308 */ /* 0x000fe20000002400 */
[----:B--2---:R-:W2:Y:S01]  /*2d80*/  SHFL.IDX PT, R128, R17, R218, 0x1f ;  /* 0x00001fda11807589 */ /* 0x004ea200000e0000 */
[----:B------:R-:W-:-:S06]  /*2d90*/  FSEL R23, R189, -INF , P1 ;  /* 0xff800000bd177808 */ /* 0x000fcc0000800000 */
[----:B------:R3:W4:Y:S08]  /*2da0*/  MUFU.TANH R179, R116 ;  /* 0x0000007400b37308 */ /* 0x0007300000002400 */
[----:B------:R1:W-:Y:S01]  /*2db0*/  MUFU.TANH R3, R133 ;  /* 0x0000008500037308 */ /* 0x0003e20000002400 */
[----:B---3--:R-:W-:-:S05]  /*2dc0*/  FSEL R116, R197, -INF , P1 ;  /* 0xff800000c5747808 */ /* 0x008fca0000800000 */
[----:B------:R-:W-:Y:S01]  /*2dd0*/  FFMA.FTZ R135, R116, UR11, -R135 ;  /* 0x0000000b74877c23 */ /* 0x000fe20008010887 */
[----:B------:R-:W-:Y:S01]  /*2de0*/  FSEL R116, R196, -INF , P1 ;  /* 0xff800000c4747808 */ /* 0x000fe20000800000 */
[----:B------:R3:W-:Y:S01]  /*2df0*/  MUFU.TANH R174, R121 ;  /* 0x0000007900ae7308 */ /* 0x0007e20000002400 */
[----:B-1----:R-:W-:Y:S02]  /*2e00*/  FSEL R133, R191, -INF , P2 ;  /* 0xff800000bf857808 */ /* 0x002fe40001000000 */
[----:B----4-:R-:W-:-:S03]  /*2e10*/  FSEL R209, R179, -INF , P2 ;  /* 0xff800000b3d17808 */ /* 0x010fc60001000000 */
[--C-:B------:R-:W-:Y:S01]  /*2e20*/  FFMA.FTZ R133, R133, UR11, -R131.reuse ;  /* 0x0000000b85857c23 */ /* 0x100fe20008010883 */
[----:B------:R-:W-:Y:S01]  /*2e30*/  FFMA.FTZ R131, R23, UR11, -R131 ;  /* 0x0000000b17837c23 */ /* 0x000fe20008010883 */
[----:B------:R1:W-:Y:S01]  /*2e40*/  MUFU.EX2 R106, R92 ;  /* 0x0000005c006a7308 */ /* 0x0003e20000000800 */
[----:B---3--:R-:W-:-:S05]  /*2e50*/  FSEL R121, R237, -INF , P2 ;  /* 0xff800000ed797808 */ /* 0x008fca0001000000 */
[--C-:B------:R-:W-:Y:S01]  /*2e60*/  FFMA.FTZ R121, R121, UR11, -R129.reuse ;  /* 0x0000000b79797c23 */ /* 0x100fe20008010881 */
[----:B------:R-:W-:Y:S01]  /*2e70*/  FFMA.FTZ R129, R116, UR11, -R129 ;  /* 0x0000000b74817c23 */ /* 0x000fe20008010881 */
[----:B------:R3:W-:Y:S01]  /*2e80*/  MUFU.TANH R168, R127 ;  /* 0x0000007f00a87308 */ /* 0x0007e20000002400 */
[----:B-1----:R-:W-:Y:S02]  /*2e90*/  FSEL R92, R222, -INF , P2 ;  /* 0xff800000de5c7808 */ /* 0x002fe40001000000 */
[----:B------:R-:W-:-:S03]  /*2ea0*/  FSEL R116, R192, -INF , P1 ;  /* 0xff800000c0747808 */ /* 0x000fc60000800000 */
[--C-:B------:R-:W-:Y:S01]  /*2eb0*/  FFMA.FTZ R92, R92, UR11, -R90.reuse ;  /* 0x0000000b5c5c7c23 */ /* 0x100fe2000801085a */
[----:B------:R-:W-:Y:S01]  /*2ec0*/  FFMA.FTZ R90, R99, UR11, -R90 ;  /* 0x0000000b635a7c23 */ /* 0x000fe2000801085a */
[----:B------:R1:W-:Y:S01]  /*2ed0*/  MUFU.EX2 R23, R115 ;  /* 0x0000007300177308 */ /* 0x0003e20000000800 */
[----:B---3--:R-:W-:Y:S01]  /*2ee0*/  FSEL R127, R187, -INF , P2 ;  /* 0xff800000bb7f7808 */ /* 0x008fe20001000000 */
[----:B------:R-:W-:Y:S01]  /*2ef0*/  FFMA.FTZ R205, R116, UR11, -R205 ;  /* 0x0000000b74cd7c23 */ /* 0x000fe200080108cd */
[----:B------:R-:W-:Y:S02]  /*2f00*/  FSEL R99, R12, -INF , P2 ;  /* 0xff8000000c637808 */ /* 0x000fe40001000000 */
[----:B------:R-:W-:Y:S01]  /*2f10*/  FSEL R116, R188, -INF , P1 ;  /* 0xff800000bc747808 */ /* 0x000fe20000800000 */
[----:B------:R-:W-:Y:S02]  /*2f20*/  FFMA.FTZ R127, R127, UR11, -R126 ;  /* 0x0000000b7f7f7c23 */ /* 0x000fe4000801087e */
[----:B------:R3:W-:Y:S01]  /*2f30*/  MUFU.TANH R176, R119 ;  /* 0x0000007700b07308 */ /* 0x0007e20000002400 */
[----:B-1----:R-:W-:Y:S01]  /*2f40*/  FSEL R115, R186, -INF , P1 ;  /* 0xff800000ba737808 */ /* 0x002fe20000800000 */
[----:B------:R-:W-:-:S04]  /*2f50*/  FFMA.FTZ R99, R99, UR11, -R118 ;  /* 0x0000000b63637c23 */ /* 0x000fc80008010876 */
[----:B------:R-:W-:Y:S02]  /*2f60*/  FFMA.FTZ R126, R115, UR11, -R126 ;  /* 0x0000000b737e7c23 */ /* 0x000fe4000801087e */
[----:B------:R1:W4:Y:S01]  /*2f70*/  MUFU.TANH R178, R117 ;  /* 0x0000007500b27308 */ /* 0x0003220000002400 */
[C---:B---3--:R-:W-:Y:S01]  /*2f80*/  FSEL R119, R231.reuse, -INF , P1 ;  /* 0xff800000e7777808 */ /* 0x048fe20000800000 */
[----:B------:R-:W-:Y:S01]  /*2f90*/  SHFL.IDX PT, R115, R17, R114, 0x1f ;  /* 0x00001f7211737589 */ /* 0x000fe200000e0000 */
[----:B------:R-:W-:-:S03]  /*2fa0*/  FFMA.FTZ R231, -R231, R231, 1 ;  /* 0x3f800000e7e77423 */ /* 0x000fc600000101e7 */
[----:B------:R-:W-:Y:S02]  /*2fb0*/  FFMA.FTZ R100, R119, UR11, -R100 ;  /* 0x0000000b77647c23 */ /* 0x000fe40008010864 */
[----:B------:R3:W-:Y:S01]  /*2fc0*/  MUFU.TANH R7, R130 ;  /* 0x0000008200077308 */ /* 0x0007e20000002400 */
[----:B-1----:R-:W-:Y:S01]  /*2fd0*/  FSEL R117, R234, -INF , P1 ;  /* 0xff800000ea757808 */ /* 0x002fe20000800000 */
[----:B------:R-:W1:Y:S04]  /*2fe0*/  SHFL.IDX PT, R119, R17, R110, 0x1f ;  /* 0x00001f6e11777589 */ /* 0x000e6800000e0000 */
[----:B------:R-:W-:Y:S02]  /*2ff0*/  FFMA.FTZ R118, R117, UR11, -R118 ;  /* 0x0000000b75767c23 */ /* 0x000fe40008010876 */
[----:B------:R4:W1:Y:S01]  /*3000*/  SHFL.IDX PT, R117, R17, R111, 0x1f ;  /* 0x00001f6f11757589 */ /* 0x00086200000e0000 */
[----:B---3--:R-:W-:Y:S01]  /*3010*/  FSEL R130, R190, -INF , P2 ;  /* 0xff800000be827808 */ /* 0x008fe20001000000 */
[----:B------:R3:W-:Y:S04]  /*3020*/  MUFU.TANH R170, R125 ;  /* 0x0000007d00aa7308 */ /* 0x0007e80000002400 */
[--C-:B--2---:R-:W-:Y:S01]  /*3030*/  FFMA.FTZ R130, R130, UR11, -R128.reuse ;  /* 0x0000000b82827c23 */ /* 0x104fe20008010880 */
[----:B------:R-:W-:Y:S01]  /*3040*/  FFMA.FTZ R128, R116, UR11, -R128 ;  /* 0x0000000b74807c23 */ /* 0x000fe20008010880 */
[----:B------:R-:W-:-:S02]  /*3050*/  FSEL R116, R183, -INF , P1 ;  /* 0xff800000b7747808 */ /* 0x000fc40000800000 */
[----:B------:R2:W-:Y:S01]  /*3060*/  MUFU.TANH R175, R120 ;  /* 0x0000007800af7308 */ /* 0x0005e20000002400 */
[----:B---3--:R-:W-:Y:S02]  /*3070*/  FSEL R125, R185, -INF , P2 ;  /* 0xff800000b97d7808 */ /* 0x008fe40001000000 */
[----:B----4-:R-:W-:-:S03]  /*3080*/  FSEL R17, R180, -INF , P1 ;  /* 0xff800000b4117808 */ /* 0x010fc60000800000 */
[--C-:B------:R-:W-:Y:S01]  /*3090*/  FFMA.FTZ R125, R125, UR11, -R215.reuse ;  /* 0x0000000b7d7d7c23 */ /* 0x100fe200080108d7 */
[----:B------:R-:W-:Y:S01]  /*30a0*/  FFMA.FTZ R215, R116, UR11, -R215 ;  /* 0x0000000b74d77c23 */ /* 0x000fe200080108d7 */
[----:B------:R-:W-:Y:S01]  /*30b0*/  FSEL R116, R182, -INF , P1 ;  /* 0xff800000b6747808 */ /* 0x000fe20000800000 */
[----:B------:R3:W-:Y:S01]  /*30c0*/  MUFU.TANH R172, R123 ;  /* 0x0000007b00ac7308 */ /* 0x0007e20000002400 */
[----:B--2---:R-:W-:-:S03]  /*30d0*/  FSEL R120, R181, -INF , P2 ;  /* 0xff800000b5787808 */ /* 0x004fc60001000000 */
[----:B------:R-:W-:Y:S01]  /*30e0*/  FFMA.FTZ R213, R116, UR11, -R213 ;  /* 0x0000000b74d57c23 */ /* 0x000fe200080108d5 */
[----:B------:R-:W-:Y:S01]  /*30f0*/  FSEL R116, R178, -INF , P2 ;  /* 0xff800000b2747808 */ /* 0x000fe20001000000 */
[--C-:B-1----:R-:W-:Y:S01]  /*3100*/  FFMA.FTZ R120, R120, UR11, -R119.reuse ;  /* 0x0000000b78787c23 */ /* 0x102fe20008010877 */
[----:B------:R-:W-:Y:S01]  /*3110*/  FFMA.FTZ R119, R17, UR11, -R119 ;  /* 0x0000000b11777c23 */ /* 0x000fe20008010877 */
[----:B------:R1:W-:Y:S01]  /*3120*/  MUFU.TANH R171, R124 ;  /* 0x0000007c00ab7308 */ /* 0x0003e20000002400 */
[----:B---3--:R-:W-:Y:S01]  /*3130*/  FSEL R123, R176, -INF , P1 ;  /* 0xff800000b07b7808 */ /* 0x008fe20000800000 */
        /* <DEDUP_REMOVED lines=470> */
[----:B------:R-:W-:Y:S01]  /*4ea0*/  F2FP.F16.F32.PACK_AB R89, R100, R23 ;  /* 0x000000176459723e */ /* 0x000fe200000000ff */
[----:B---3--:R-:W-:-:S05]  /*4eb0*/  IMAD R25, R4, 0x4000, R222 ;  /* 0x0000400004197824 */ /* 0x008fca00078e02de */
[----:B------:R-:W-:-:S05]  /*4ec0*/  LEA R50, R25, R2, 0x1 ;  /* 0x0000000219327211 */ /* 0x000fca00078e08ff */
[----:B------:R-:W-:Y:S01]  /*4ed0*/  STSM.16.MT88.4 [R50+0x20c00], R84 ;  /* 0x020c005432007844 */ /* 0x000fe20000004200 */
[----:B------:R-:W-:-:S03]  /*4ee0*/  F2FP.F16.F32.PACK_AB R25, R106, R105 ;  /* 0x000000696a19723e */ /* 0x000fc600000000ff */
        /* <DEDUP_REMOVED lines=144> */
.L_x_249:
[----:B-----5:R-:W-:Y:S01]  /*57f0*/  LEA R0, R4, R0, 0xa ;  /* 0x0000000004007211 */ /* 0x020fe200078e50ff */
        /* <DEDUP_REMOVED lines=12> */
[C---:B------:R-:W-:Y:S01]  /*58c0*/  IADD3 R13, R14.reuse, 0x9, RZ ;  /* 0x000000090e0d7810 */ /* 0x040fe20007ffe0ff */
        /* <DEDUP_REMOVED lines=54> */
.L_x_250:
[----:B-1----:R-:W2:Y:S01]  /*5c30*/  LDL R0, [R1] ;  /* 0x0000000001007983 */ /* 0x002ea20000100800 */
[----:B------:R-:W-:Y:S01]  /*5c40*/  IADD3 R6, R6, 0x1, RZ ;  /* 0x0000000106067810 */ /* 0x000fe20007ffe0ff */
[----:B------:R-:W-:Y:S01]  /*5c50*/  VIADD R4, R4, 0x1 ;  /* 0x0000000104047836 */ /* 0x000fe20000000000 */
[----:B------:R-:W-:-:S04]  /*5c60*/  IADD3 R3, R3, 0x30c20, RZ ;  /* 0x00030c2003037810 */ /* 0x000fc80007ffe0ff */
[C---:B------:R-:W-:Y:S02]  /*5c70*/  ISETP.NE.AND P0, PT, R4.reuse, 0x2, PT ;  /* 0x000000020400780c */ /* 0x040fe40003f05270 */
[----:B------:R-:W-:Y:S02]  /*5c80*/  PRMT R3, RZ, 0x654, R3 ;  /* 0x00000654ff037816 */ /* 0x000fe40000000003 */
[----:B------:R-:W-:Y:S02]  /*5c90*/  SEL R4, R4, RZ, P0 ;  /* 0x000000ff04047207 */ /* 0x000fe40000000000 */
[----:B------:R3:W-:Y:S01]  /*5ca0*/  SYNCS.ARRIVE.TRANS64.RED.A1T0 RZ, [R3+URZ], RZ ;  /* 0x000000ff03ff79a7 */ /* 0x0007e2000810043f */
[----:B--2---:R-:W-:Y:S02]  /*5cb0*/  ISETP.GE.AND P1, PT, R6, R0, PT ;  /* 0x000000000600720c */ /* 0x004fe40003f26270 */
[----:B------:R-:W-:-:S04]  /*5cc0*/  SEL R0, RZ, 0x1, P0 ;  /* 0x00000001ff007807 */ /* 0x000fc80000000000 */
[----:B------:R-:W-:-:S07]  /*5cd0*/  LOP3.LUT R5, R5, R0, RZ, 0x3c, !PT ;  /* 0x0000000005057212 */ /* 0x000fce00078e3cff */
[----:B---3--:R-:W-:Y:S05]  /*5ce0*/  @!P1 BRA `(.L_x_251) ;  /* 0xffffffb800589947 */ /* 0x008fea000383ffff */
.L_x_240:
[----:B------:R-:W3:Y:S01]  /*5cf0*/  S2UR UR8, SR_CTAID.Y ;  /* 0x00000000000879c3 */ /* 0x000ee20000002600 */
[----:B------:R-:W-:Y:S01]  /*5d00*/  ULDC UR5, c[0x0][0x850] ;  /* 0x0002140000057ab9 */ /* 0x000fe20000000800 */
[----:B------:R-:W-:Y:S01]  /*5d10*/  ULDC.64 UR10, c[0x0][0x818] ;  /* 0x00020600000a7ab9 */ /* 0x000fe20000000a00 */
[----:B------:R-:W-:Y:S01]  /*5d20*/  UISETP.NE.AND UP0, UPT, UR5, 0x1, UPT ;  /* 0x000000010500788c */ /* 0x000fe2000bf05270 */
[----:B------:R-:W4:Y:S01]  /*5d30*/  S2R R10, SR_TID.X ;  /* 0x00000000000a7919 */ /* 0x000f220000002100 */
[----:B------:R-:W-:-:S03]  /*5d40*/  ULDC.64 UR12, c[0x0][0x840] ;  /* 0x00021000000c7ab9 */ /* 0x000fc60000000a00 */
[----:B------:R-:W5:Y:S06]  /*5d50*/  S2UR UR4, SR_CTAID.X ;  /* 0x00000000000479c3 */ /* 0x000f6c0000002500 */
[----:B------:R-:W-:Y:S01]  /*5d60*/  @UP0 ULDC UR6, c[0x0][0x854] ;  /* 0x0002150000060ab9 */ /* 0x000fe20000000800 */
[----:B------:R-:W-:Y:S01]  /*5d70*/  @UP0 ULDC UR9, c[0x0][0x858] ;  /* 0x0002160000090ab9 */ /* 0x000fe20000000800 */
[----:B------:R-:W2:Y:S01]  /*5d80*/  S2UR UR16, SR_CTAID.Z ;  /* 0x00000000001079c3 */ /* 0x000ea20000002700 */
[----:B---3--:R-:W-:-:S07]  /*5d90*/  UIMAD.WIDE.U32 UR6, UR8, UR6, URZ ;  /* 0x00000006080672a5 */ /* 0x008fce000f8e003f */
[----:B------:R-:W3:Y:S01]  /*5da0*/  LDC.64 R14, c[0x0][0x848] ;  /* 0x00021200ff0e7b82 */ /* 0x000ee20000000a00 */
[----:B------:R-:W-:Y:S02]  /*5db0*/  @UP0 USHF.R.U32.HI UR8, URZ, UR9, UR7 ;  /* 0x000000093f080299 */ /* 0x000fe40008011607 */
[----:B-----5:R-:W-:-:S05]  /*5dc0*/  USHF.L.U32 UR4, UR4, 0xd, URZ ;  /* 0x0000000d04047899 */ /* 0x020fca000800063f */
[----:B-1----:R-:W1:Y:S01]  /*5dd0*/  LDC.64 R12, c[0x0][0x820] ;  /* 0x00020800ff0c7b82 */ /* 0x002e620000000a00 */
[----:B------:R-:W-:Y:S02]  /*5de0*/  USHF.R.S32.HI UR6, URZ, 0x1f, UR8 ;  /* 0x0000001f3f067899 */ /* 0x000fe40008011408 */
[----:B------:R-:W-:Y:S02]  /*5df0*/  USHF.R.S32.HI UR5, URZ, 0x1f, UR4 ;  /* 0x0000001f3f057899 */ /* 0x000fe40008011404 */
[----:B------:R-:W-:Y:S02]  /*5e00*/  UIMAD UR7, UR6, UR10, URZ ;  /* 0x0000000a060772a4 */ /* 0x000fe4000f8e023f */
[----:B------:R-:W-:Y:S02]  /*5e10*/  UIMAD UR6, UR6, UR12, URZ ;  /* 0x0000000c060672a4 */ /* 0x000fe4000f8e023f */
[----:B------:R-:W-:Y:S02]  /*5e20*/  UIMAD.WIDE.U32 UR14, UR8, UR10, UR4 ;  /* 0x0000000a080e72a5 */ /* 0x000fe4000f8e0004 */
[----:B------:R-:W-:-:S02]  /*5e30*/  UIMAD.WIDE.U32 UR4, UR8, UR12, UR4 ;  /* 0x0000000c080472a5 */ /* 0x000fc4000f8e0004 */
[----:B------:R-:W-:Y:S02]  /*5e40*/  UIMAD UR6, UR8, UR13, UR6 ;  /* 0x0000000d080672a4 */ /* 0x000fe4000f8e0206 */
[----:B------:R-:W-:Y:S01]  /*5e50*/  UIMAD UR7, UR8, UR11, UR7 ;  /* 0x0000000b080772a4 */ /* 0x000fe2000f8e0207 */
[----:B------:R-:W-:Y:S01]  /*5e60*/  MOV R5, UR15 ;  /* 0x0000000f00057c02 */ /* 0x000fe20008000f00 */
[----:B------:R-:W-:Y:S02]  /*5e70*/  UIADD3 UR6, UR5, UR6, URZ ;  /* 0x0000000605067290 */ /* 0x000fe4000fffe03f */
[----:B------:R-:W-:Y:S01]  /*5e80*/  IMAD.U32 R7, RZ, RZ, UR5 ;  /* 0x00000005ff077e24 */ /* 0x000fe2000f8e00ff */
[----:B--2---:R-:W-:Y:S01]  /*5e90*/  USHF.R.S32.HI UR8, URZ, 0x1f, UR16 ;  /* 0x0000001f3f087899 */ /* 0x004fe20008011410 */
[----:B------:R-:W-:Y:S01]  /*5ea0*/  MOV R6, UR4 ;  /* 0x0000000400067c02 */ /* 0x000fe20008000f00 */
[----:B------:R-:W-:Y:S01]  /*5eb0*/  UIADD3 UR7, UR15, UR7, URZ ;  /* 0x000000070f077290 */ /* 0x000fe2000fffe03f */
[----:B------:R-:W-:Y:S01]  /*5ec0*/  IMAD.U32 R4, RZ, RZ, UR14 ;  /* 0x0000000eff047e24 */ /* 0x000fe2000f8e00ff */
[----:B------:R-:W-:Y:S01]  /*5ed0*/  MOV R7, UR6 ;  /* 0x0000000600077c02 */ /* 0x000fe20008000f00 */
[----:B------:R-:W-:Y:S01]  /*5ee0*/  ULDC UR4, c[0x0][0x740] ;  /* 0x0001d00000047ab9 */ /* 0x000fe20000000800 */
[----:B---3--:R-:W-:-:S02]  /*5ef0*/  IMAD R8, R14, UR8, RZ ;  /* 0x000000080e087c24 */ /* 0x008fc4000f8e02ff */
[----:B------:R-:W-:Y:S01]  /*5f00*/  FMUL.FTZ R168, R168, UR4 ;  /* 0x00000004a8a87c20 */ /* 0x000fe20008410000 */
[----:B------:R-:W-:Y:S02]  /*5f10*/  IMAD.U32 R5, RZ, RZ, UR7 ;  /* 0x00000007ff057e24 */ /* 0x000fe4000f8e00ff */
[----:B------:R-:W-:Y:S01]  /*5f20*/  FMUL.FTZ R169, R169, UR4 ;  /* 0x00000004a9a97c20 */ /* 0x000fe20008410000 */
[----:B-1----:R-:W-:Y:S02]  /*5f30*/  IMAD R0, R12, UR8, RZ ;  /* 0x000000080c007c24 */ /* 0x002fe4000f8e02ff */
[----:B------:R-:W-:Y:S01]  /*5f40*/  FMUL.FTZ R170, R170, UR4 ;  /* 0x00000004aaaa7c20 */ /* 0x000fe20008410000 */
[----:B------:R-:W-:Y:S02]  /*5f50*/  IMAD R9, R15, UR16, R8 ;  /* 0x000000100f097c24 */ /* 0x000fe4000f8e0208 */
[----:B------:R-:W-:Y:S01]  /*5f60*/  FMUL.FTZ R171, R171, UR4 ;  /* 0x00000004abab7c20 */ /* 0x000fe20008410000 */
[----:B------:R-:W-:-:S04]  /*5f70*/  IMAD.WIDE.U32 R6, R14, UR16, R6 ;  /* 0x000000100e067c25 */ /* 0x000fc8000f8e0006 */
[----:B------:R-:W-:Y:S01]  /*5f80*/  FMUL.FTZ R172, R172, UR4 ;  /* 0x00000004acac7c20 */ /* 0x000fe20008410000 */
[----:B------:R-:W-:Y:S01]  /*5f90*/  FMUL.FTZ R173, R173, UR4 ;  /* 0x00000004adad7c20 */ /* 0x000fe20008410000 */
[----:B------:R-:W-:Y:S01]  /*5fa0*/  FMUL.FTZ R174, R174, UR4 ;  /* 0x00000004aeae7c20 */ /* 0x000fe20008410000 */
[----:B------:R-:W-:Y:S02]  /*5fb0*/  IMAD R3, R13, UR16, R0 ;  /* 0x000000100d037c24 */ /* 0x000fe4000f8e0200 */
[----:B------:R-:W-:Y:S01]  /*5fc0*/  FMUL.FTZ R175, R175, UR4 ;  /* 0x00000004afaf7c20 */ /* 0x000fe20008410000 */
[----:B------:R-:W-:-:S04]  /*5fd0*/  IMAD.WIDE.U32 R4, R12, UR16, R4 ;  /* 0x000000100c047c25 */ /* 0x000fc8000f8e0004 */
        /* <DEDUP_REMOVED lines=24> */
[----:B------:R-:W-:Y:S05]  /*6160*/  WARPSYNC.ALL ;  /* 0x0000000000007948 */ /* 0x000fea0003800000 */
[----:B------:R-:W-:Y:S01]  /*6170*/  IMAD.IADD R3, R5, 0x1, R3 ;  /* 0x0000000105037824 */ /* 0x000fe200078e0203 */
[----:B------:R-:W-:Y:S01]  /*6180*/  IADD3 R0, R7, R9, RZ ;  /* 0x0000000907007210 */ /* 0x000fe20007ffe0ff */
[----:B------:R-:W-:Y:S01]  /*6190*/  BAR.SYNC.DEFER_BLOCKING 0x1, 0x100 ;  /* 0x0044000000007b1d */ /* 0x000fe20000010000 */
[----:B----4-:R-:W-:-:S07]  /*61a0*/  ISETP.NE.AND P1, PT, R10, 0x80, PT ;  /* 0x000000800a00780c */ /* 0x010fce0003f25270 */
[----:B------:R-:W1:Y:S01]  /*61b0*/  LDC.64 R8, c[0x0][0x800] ;  /* 0x00020000ff087b82 */ /* 0x000e620000000a00 */
[----:B------:R-:W-:Y:S07]  /*61c0*/  BSSY B0, `(.L_x_252) ;  /* 0x0000024000007945 */ /* 0x000fee0003800000 */
[----:B------:R-:W2:Y:S01]  /*61d0*/  LDC.64 R12, c[0x0][0x828] ;  /* 0x00020a00ff0c7b82 */ /* 0x000ea20000000a00 */
[----:B------:R3:W-:Y:S04]  /*61e0*/  STS.128 [R11], R136 ;  /* 0x000000880b007388 */ /* 0x0007e80000000c00 */
[----:B------:R3:W-:Y:S01]  /*61f0*/  STS.128 [R11+0x800], R140 ;  /* 0x0008008c0b007388 */ /* 0x0007e20000000c00 */
[----:B-1----:R-:W-:-:S03]  /*6200*/  LEA R8, P0, R4, R8, 0x2 ;  /* 0x0000000804087211 */ /* 0x002fc600078010ff */
[----:B------:R3:W-:Y:S01]  /*6210*/  STS.128 [R11+0x1000], R144 ;  /* 0x001000900b007388 */ /* 0x0007e20000000c00 */
[----:B------:R-:W-:-:S03]  /*6220*/  LEA.HI.X R3, R4, R9, R3, 0x2, P0 ;  /* 0x0000000904037211 */ /* 0x000fc600000f1403 */
[----:B------:R3:W-:Y:S01]  /*6230*/  STS.128 [R11+0x1800], R148 ;  /* 0x001800940b007388 */ /* 0x0007e20000000c00 */
[----:B--2---:R-:W-:-:S03]  /*6240*/  LEA R12, P2, R6, R12, 0x2 ;  /* 0x0000000c060c7211 */ /* 0x004fc600078410ff */
[----:B------:R3:W-:Y:S01]  /*6250*/  STS.128 [R11+0x2000], R152 ;  /* 0x002000980b007388 */ /* 0x0007e20000000c00 */
[----:B------:R-:W-:-:S03]  /*6260*/  LEA.HI.X R0, R6, R13, R0, 0x2, P2 ;  /* 0x0000000d06007211 */ /* 0x000fc600010f1400 */
        /* <DEDUP_REMOVED lines=8> */
[----:B-1----:R-:W1:Y:S02]  /*62f0*/  FENCE.VIEW.ASYNC.S ;  /* 0x00000000000073c6 */ /* 0x002e640000000000 */
[----:B-1----:R-:W-:Y:S06]  /*6300*/  BAR.SYNC.DEFER_BLOCKING 0x1, 0x100 ;  /* 0x0044000000007b1d */ /* 0x002fec0000010000 */
[----:B------:R-:W-:Y:S05]  /*6310*/  @P1 BRA `(.L_x_253) ;  /* 0x0000000000381947 */ /* 0x000fea0003800000 */
[----:B------:R-:W-:Y:S01]  /*6320*/  R2UR UR4, R12 ;  /* 0x000000000c0472ca */ /* 0x000fe200000e0000 */
[----:B------:R-:W-:Y:S01]  /*6330*/  UMOV UR7, 0x800 ;  /* 0x0000080000077882 */ /* 0x000fe20000000000 */
[----:B------:R-:W-:Y:S01]  /*6340*/  R2UR UR5, R0 ;  /* 0x00000000000572ca */ /* 0x000fe200000e0000 */
[----:B------:R-:W-:Y:S01]  /*6350*/  UMOV UR8, 0x0 ;  /* 0x0000000000087882 */ /* 0x000fe20000000000 */
[----:B------:R-:W-:Y:S01]  /*6360*/  R2UR UR6, R2 ;  /* 0x00000000020672ca */ /* 0x000fe200000e0000 */
[----:B------:R-:W-:Y:S01]  /*6370*/  UMOV UR9, 0x14f00000 ;  /* 0x14f0000000097882 */ /* 0x000fe20000000000 */
[----:B------:R-:W-:-:S13]  /*6380*/  PLOP3.LUT P0, PT, PT, PT, PT, 0x80, 0x0 ;  /* 0x000000000000781c */ /* 0x000fda0003f0f070 */
.L_x_254:
[----:B------:R-:W-:Y:S01]  /*6390*/  @P0 ELECT P2, URZ, PT ;  /* 0x00000000003f082f */ /* 0x000fe20003840000 */
[----:B------:R1:W-:-:S12]  /*63a0*/  UBLKRED.G.S.ADD.F32.RN [UR4], [UR6], UR7, desc[UR8] ;  /* 0x00000804060073bb */ /* 0x0003d800080a1407 */
[----:B------:R-:W-:Y:S02]  /*63b0*/  @P2 PLOP3.LUT P0, PT, P2, PT, PT, 0x8, 0x0 ;  /* 0x000000000000281c */ /* 0x000fe4000170e170 */
[----:B------:R-:W-:-:S11]  /*63c0*/  PLOP3.LUT P2, PT, PT, PT, PT, 0x8, 0x0 ;  /* 0x000000000000781c */ /* 0x000fd60003f4e170 */
[----:B-1----:R-:W-:Y:S05]  /*63d0*/  @P0 BRA.U.ANY `(.L_x_254) ;  /* 0xfffffffd00ec0947 */ /* 0x002fea000393ffff */
[----:B------:R0:W-:Y:S01]  /*63e0*/  UTMACMDFLUSH ;  /* 0x00000000000079b7 */ /* 0x0001e20000000000 */
[----:B------:R-:W-:-:S04]  /*63f0*/  DEPBAR.LE SB0, 0x0 ;  /* 0x000080000000791a */ /* 0x000fc80000000000 */
.L_x_253:
[----:B------:R-:W-:Y:S05]  /*6400*/  BSYNC B0 ;  /* 0x0000000000007941 */ /* 0x000fea0003800000 */
.L_x_252:
[----:B------:R-:W-:Y:S06]  /*6410*/  BAR.SYNC.DEFER_BLOCKING 0x1, 0x100 ;  /* 0x0044000000007b1d */ /* 0x000fec0000010000 */
[----:B------:R4:W-:Y:S04]  /*6420*/  STS.128 [R11], R168 ;  /* 0x000000a80b007388 */ /* 0x0009e80000000c00 */
        /* <DEDUP_REMOVED lines=22> */
.L_x_255:
[----:B------:R-:W-:Y:S01]  /*6590*/  @P0 ELECT P1, URZ, PT ;  /* 0x00000000003f082f */ /* 0x000fe20003820000 */
[----:B------:R1:W-:-:S12]  /*65a0*/  UBLKRED.G.S.ADD.F32.RN [UR4], [UR6], UR7, desc[UR8] ;  /* 0x00000804060073bb */ /* 0x0003d800080a1407 */
[----:B------:R-:W-:Y:S02]  /*65b0*/  @P1 PLOP3.LUT P0, PT, P1, PT, PT, 0x8, 0x0 ;  /* 0x000000000000181c */ /* 0x000fe40000f0e170 */
[----:B------:R-:W-:-:S11]  /*65c0*/  PLOP3.LUT P1, PT, PT, PT, PT, 0x8, 0x0 ;  /* 0x000000000000781c */ /* 0x000fd60003f2e170 */
[----:B-1----:R-:W-:Y:S05]  /*65d0*/  @P0 BRA.U.ANY `(.L_x_255) ;  /* 0xfffffffd00ec0947 */ /* 0x002fea000393ffff */
[----:B------:R0:W-:Y:S01]  /*65e0*/  UTMACMDFLUSH ;  /* 0x00000000000079b7 */ /* 0x0001e20000000000 */
[----:B------:R-:W-:-:S04]  /*65f0*/  DEPBAR.LE SB0, 0x0 ;  /* 0x000080000000791a */ /* 0x000fc80000000000 */
[----:B------:R-:W-:Y:S05]  /*6600*/  BRA `(.L_x_232) ;  /* 0x00000024000c7947 */ /* 0x000fea0003800000 */
.L_x_230:
        /* <DEDUP_REMOVED lines=28> */
[C---:B------:R-:W-:Y:S01]  /*67d0*/  IADD3 R0, R2.reuse, 0x7f, RZ ;  /* 0x0000007f02007810 */ /* 0x040fe20007ffe0ff */
[----:B------:R-:W-:Y:S01]  /*67e0*/  UIADD3 UR10, UR7, UR10, URZ ;  /* 0x0000000a070a7290 */ /* 0x000fe2000fffe03f */
[----:B------:R-:W-:Y:S01]  /*67f0*/  ISETP.GE.AND P1, PT, R2, 0x81, PT ;  /* 0x000000810200780c */ /* 0x000fe20003f26270 */
[----:B------:R-:W-:Y:S01]  /*6800*/  UMOV UR5, URZ ;  /* 0x0000003f00057c82 */ /* 0x000fe20008000000 */
        /* <DEDUP_REMOVED lines=19> */
.L_x_270:
        /* <DEDUP_REMOVED lines=21> */
.L_x_259:
[----:B------:R-:W-:Y:S05]  /*6a90*/  BSYNC B0 ;  /* 0x0000000000007941 */ /* 0x000fea0003800000 */
.L_x_258:
        /* <DEDUP_REMOVED lines=13> */
.L_x_261:
[----:B------:R-:W-:Y:S05]  /*6b70*/  BSYNC B0 ;  /* 0x0000000000007941 */ /* 0x000fea0003800000 */
.L_x_260:
[----:B------:R-:W-:Y:S06]  /*6b80*/  BAR.ARV 0xa, 0xa0 ;  /* 0x0282800000007b1d */ /* 0x000fec0000002000 */
[----:B------:R-:W-:Y:S04]  /*6b90*/  BSSY B0, `(.L_x_262) ;  /* 0x0000003000007945 */ /* 0x000fe80003800000 */
[----:B------:R-:W-:Y:S05]  /*6ba0*/  @!P0 BRA `(.L_x_263) ;  /* 0x0000000000048947 */ /* 0x000fea0003800000 */
[----:B------:R-:W-:-:S04]  /*6bb0*/  DEPBAR.LE SB0, 0x0 ;  /* 0x000080000000791a */ /* 0x000fc80000000000 */
.L_x_263:
[----:B------:R-:W-:Y:S05]  /*6bc0*/  BSYNC B0 ;  /* 0x0000000000007941 */ /* 0x000fea0003800000 */
.L_x_262:
        /* <DEDUP_REMOVED lines=13> */
.L_x_265:
[----:B------:R-:W-:Y:S05]  /*6ca0*/  BSYNC B0 ;  /* 0x0000000000007941 */ /* 0x000fea0003800000 */
.L_x_264:
        /* <DEDUP_REMOVED lines=13> */
.L_x_267:
[----:B------:R-:W-:Y:S05]  /*6d80*/  BSYNC B0 ;  /* 0x0000000000007941 */ /* 0x000fea0003800000 */
.L_x_266:
[----:B------:R-:W-:Y:S01]  /*6d90*/  IADD3 R0, R0, -0x2, RZ ;  /* 0xfffffffe00007810 */ /* 0x000fe20007ffe0ff */
[----:B------:R-:W-:Y:S06]  /*6da0*/  BAR.ARV 0xa, 0xa0 ;  /* 0x0282800000007b1d */ /* 0x000fec0000002000 */
[----:B------:R-:W-:Y:S01]  /*6db0*/  BSSY B0, `(.L_x_268) ;  /* 0x0000004000007945 */ /* 0x000fe20003800000 */
[----:B------:R-:W-:-:S03]  /*6dc0*/  ISETP.NE.AND P1, PT, R0, RZ, PT ;  /* 0x000000ff0000720c */ /* 0x000fc60003f25270 */
[----:B------:R-:W-:Y:S10]  /*6dd0*/  @!P0 BRA `(.L_x_269) ;  /* 0x0000000000048947 */ /* 0x000ff40003800000 */
[----:B------:R-:W-:-:S04]  /*6de0*/  DEPBAR.LE SB0, 0x0 ;  /* 0x000080000000791a */ /* 0x000fc80000000000 */
.L_x_269:
[----:B------:R-:W-:Y:S05]  /*6df0*/  BSYNC B0 ;  /* 0x0000000000007941 */ /* 0x000fea0003800000 */
.L_x_268:
[----:B------:R-:W-:Y:S06]  /*6e00*/  BAR.ARV 0xb, 0xa0 ;  /* 0x02c2800000007b1d */ /* 0x000fec0000002000 */
[----:B------:R-:W-:Y:S02]  /*6e10*/  UIADD3 UR5, UR5, 0x2, URZ ;  /* 0x0000000205057890 */ /* 0x000fe4000fffe03f */
[----:B------:R-:W-:Y:S01]  /*6e20*/  UIADD3 UR4, UR4, 0x1, URZ ;  /* 0x0000000104047890 */ /* 0x000fe2000fffe03f */
[----:B------:R-:W-:Y:S11]  /*6e30*/  @P1 BRA `(.L_x_270) ;  /* 0xfffffff800c01947 */ /* 0x000ff6000383ffff */
[----:B------:R-:W-:-:S12]  /*6e40*/  USHF.L.U32 UR5, UR5, 0xd, URZ ;  /* 0x0000000d05057899 */ /* 0x000fd8000800063f */
.L_x_257:
        /* <DEDUP_REMOVED lines=19> */
.L_x_272:
[----:B------:R-:W-:Y:S05]  /*6f80*/  BSYNC B0 ;  /* 0x0000000000007941 */ /* 0x000fea0003800000 */
.L_x_271:
        /* <DEDUP_REMOVED lines=19> */
.L_x_274:
[----:B------:R-:W-:Y:S05]  /*70c0*/  BSYNC B0 ;  /* 0x0000000000007941 */ /* 0x000fea0003800000 */
.L_x_273:
[----:B------:R-:W-:Y:S06]  /*70d0*/  BAR.ARV 0xa, 0xa0 ;  /* 0x0282800000007b1d */ /* 0x000fec0000002000 */
[----:B------:R-:W-:Y:S04]  /*70e0*/  BSSY B0, `(.L_x_275) ;  /* 0x0000003000007945 */ /* 0x000fe80003800000 */
[----:B------:R-:W-:Y:S05]  /*70f0*/  @!P0 BRA `(.L_x_276) ;  /* 0x0000000000048947 */ /* 0x000fea0003800000 */
[----:B------:R-:W-:-:S04]  /*7100*/  DEPBAR.LE SB0, 0x0 ;  /* 0x000080000000791a */ /* 0x000fc80000000000 */
.L_x_276:
[----:B------:R-:W-:Y:S05]  /*7110*/  BSYNC B0 ;  /* 0x0000000000007941 */ /* 0x000fea0003800000 */
.L_x_275:
[----:B------:R-:W-:Y:S06]  /*7120*/  BAR.ARV 0xb, 0xa0 ;  /* 0x02c2800000007b1d */ /* 0x000fec0000002000 */
[----:B------:R-:W-:Y:S05]  /*7130*/  BRA `(.L_x_232) ;  /* 0x0000001800407947 */ /* 0x000fea0003800000 */
.L_x_256:
        /* <DEDUP_REMOVED lines=23> */
[----:B-----5:R-:W-:Y:S01]  /*72b0*/  IMAD R0, R13, R10, RZ ;  /* 0x0000000a0d007224 */ /* 0x020fe200078e02ff */
[----:B------:R-:W-:Y:S02]  /*72c0*/  IADD3 R3, R3, R7, RZ ;  /* 0x0000000703037210 */ /* 0x000fe40007ffe0ff */
[----:B------:R-:W1:Y:S01]  /*72d0*/  LDC.64 R6, c[0x0][0x730] ;  /* 0x0001cc00ff067b82 */ /* 0x000e620000000a00 */
[----:B------:R-:W-:Y:S02]  /*72e0*/  IMAD R11, R11, UR21, R0 ;  /* 0x000000150b0b7c24 */ /* 0x000fe4000f8e0200 */
[----:B------:R-:W-:-:S04]  /*72f0*/  IMAD.WIDE.U32 R2, R10, UR21, R2 ;  /* 0x000000150a027c25 */ /* 0x000fc8000f8e0002 */
[----:B------:R-:W-:Y:S01]  /*7300*/  IMAD.IADD R0, R3, 0x1, R11 ;  /* 0x0000000103007824 */ /* 0x000fe200078e020b */
[----:B------:R-:W-:-:S04]  /*7310*/  LEA R4, P0, R2, R4, 0x2 ;  /* 0x0000000402047211 */ /* 0x000fc800078010ff */
[----:B------:R-:W-:Y:S02]  /*7320*/  LEA.HI.X R0, R2, R5, R0, 0x2, P0 ;  /* 0x0000000502007211 */ /* 0x000fe400000f1400 */
[----:B------:R-:W-:Y:S02]  /*7330*/  ELECT P0, URZ, PT ;  /* 0x00000000003f782f */ /* 0x000fe40003800000 */
[----:B------:R-:W-:Y:S02]  /*7340*/  R2UR UR4, R4 ;  /* 0x00000000040472ca */ /* 0x000fe400000e0000 */
[----:B------:R-:W-:Y:S01]  /*7350*/  R2UR UR5, R0 ;  /* 0x00000000000572ca */ /* 0x000fe200000e0000 */
[----:B-1----:R-:W-:-:S04]  /*7360*/  IMAD R2, R15, R6, RZ ;  /* 0x000000060f027224 */ /* 0x002fc800078e02ff */
[----:B------:R-:W-:Y:S02]  /*7370*/  IMAD R5, R7, UR20, R2 ;  /* 0x0000001407057c24 */ /* 0x000fe4000f8e0202 */
[----:B------:R-:W1:Y:S01]  /*7380*/  LDC.64 R2, c[0x0][0x738] ;  /* 0x0001ce00ff027b82 */ /* 0x000e620000000a00 */
[----:B------:R-:W-:-:S05]  /*7390*/  IMAD.WIDE.U32 R6, R6, UR20, RZ ;  /* 0x0000001406067c25 */ /* 0x000fca000f8e00ff */
[----:B------:R-:W-:Y:S01]  /*73a0*/  IADD3 R7, R7, R5, RZ ;  /* 0x0000000507077210 */ /* 0x000fe20007ffe0ff */
        /* <DEDUP_REMOVED lines=16> */
.L_x_307:
[----:B------:R-:W-:Y:S01]  /*74b0*/  IMAD.IADD R10, R7, 0x1, R3 ;  /* 0x00000001070a7824 */ /* 0x000fe200078e0203 */
[----:B-1----:R-:W-:Y:S01]  /*74c0*/  SHF.L.U32 R0, R2, 0x7, RZ ;  /* 0x0000000702007819 */ /* 0x002fe200000006ff */
[----:B------:R-:W-:Y:S01]  /*74d0*/  IMAD.MOV.U32 R9, RZ, RZ, 0x1 ;  /* 0x00000001ff097424 */ /* 0x000fe200078e00ff */
[----:B------:R-:W-:Y:S06]  /*74e0*/  @P0 BRA `(.L_x_280) ;  /* 0x0000000000180947 */ /* 0x000fec0003800000 */
[----:B------:R-:W1:Y:S01]  /*74f0*/  S2R R4, SR_TID.X ;  /* 0x0000000000047919 */ /* 0x000e620000002100 */
[----:B------:R-:W-:-:S04]  /*7500*/  MOV R2, 0x4200 ;  /* 0x0000420000027802 */ /* 0x000fc80000000f00 */
[----:B------:R2:W-:Y:S01]  /*7510*/  SYNCS.ARRIVE.TRANS64 RZ, [R11+URZ+0x30c10], R2 ;  /* 0x030c10020bff79a7 */ /* 0x0005e2000800003f */
[----:B-1----:R-:W-:-:S13]  /*7520*/  LOP3.LUT P1, RZ, R4, 0x1f, RZ, 0xc0, !PT ;  /* 0x0000001f04ff7812 */ /* 0x002fda000782c0ff */
[----:B--2---:R-:W-:Y:S05]  /*7530*/  @!P1 BRA `(.L_x_280) ;  /* 0x0000000000049947 */ /* 0x004fea0003800000 */
[----:B------:R-:W-:Y:S01]  /*7540*/  BPT.TRAP 0x1 ;  /* 0x000000040000795c */ /* 0x000fe20000300000 */
.L_x_280:
[----:B------:R-:W1:Y:S01]  /*7550*/  LDC.64 R2, c[0x0][0x198] ;  /* 0x00006600ff027b82 */ /* 0x000e620000000a00 */
[----:B------:R-:W-:Y:S01]  /*7560*/  R2UR UR11, R0 ;  /* 0x00000000000b72ca */ /* 0x000fe200000e0000 */
[----:B------:R-:W-:Y:S01]  /*7570*/  UMOV UR14, 0x0 ;  /* 0x00000000000e7882 */ /* 0x000fe20000000000 */
[----:B------:R-:W-:Y:S01]  /*7580*/  R2UR UR8, R11 ;  /* 0x000000000b0872ca */ /* 0x000fe200000e0000 */
[----:B------:R-:W-:Y:S01]  /*7590*/  UMOV UR15, 0x14f00000 ;  /* 0x14f00000000f7882 */ /* 0x000fe20000000000 */
[----:B------:R-:W-:Y:S01]  /*75a0*/  UMOV UR19, URZ ;  /* 0x0000003f00137c82 */ /* 0x000fe20008000000 */
[----:B------:R-:W-:Y:S01]  /*75b0*/  UMOV UR18, URZ ;  /* 0x0000003f00127c82 */ /* 0x000fe20008000000 */
[----:B------:R-:W-:Y:S01]  /*75c0*/  MOV R4, 0x8000 ;  /* 0x0000800000047802 */ /* 0x000fe20000000f00 */
[----:B------:R-:W2:Y:S01]  /*75d0*/  LDC R12, c[0x0][0x280] ;  /* 0x0000a000ff0c7b82 */ /* 0x000ea20000000800 */
[----:B------:R-:W-:Y:S01]  /*75e0*/  UMOV UR25, 0x20 ;  /* 0x0000002000197882 */ /* 0x000fe20000000000 */
[----:B------:R-:W-:Y:S01]  /*75f0*/  UMOV UR22, 0x0 ;  /* 0x0000000000167882 */ /* 0x000fe20000000000 */
[----:B------:R-:W-:Y:S01]  /*7600*/  UMOV UR23, 0x10000000 ;  /* 0x1000000000177882 */ /* 0x000fe20000000000 */
[----:B------:R-:W-:Y:S01]  /*7610*/  UMOV UR13, UR21 ;  /* 0x00000015000d7c82 */ /* 0x000fe20008000000 */
[----:B------:R-:W-:Y:S01]  /*7620*/  UMOV UR10, UR18 ;  /* 0x00000012000a7c82 */ /* 0x000fe20008000000 */
[----:B------:R-:W-:Y:S01]  /*7630*/  UMOV UR28, UR12 ;  /* 0x0000000c001c7c82 */ /* 0x000fe20008000000 */
[----:B------:R-:W-:Y:S01]  /*7640*/  UMOV UR29, UR21 ;  /* 0x00000015001d7c82 */ /* 0x000fe20008000000 */
[----:B------:R-:W-:Y:S01]  /*7650*/  UIADD3 UR16, UR8, 0x10000, URZ ;  /* 0x0001000008107890 */ /* 0x000fe2000fffe03f */
[----:B------:R-:W-:Y:S01]  /*7660*/  IMAD.MOV.U32 R20, RZ, RZ, RZ ;  /* 0x000000ffff147224 */ /* 0x000fe200078e00ff */
[----:B------:R-:W-:Y:S01]  /*7670*/  UIADD3 UR17, UR8, 0x30c10, URZ ;  /* 0x00030c1008117890 */ /* 0x000fe2000fffe03f */
[----:B------:R-:W-:Y:S01]  /*7680*/  MOV R5, RZ ;  /* 0x000000ff00057202 */ /* 0x000fe20000000f00 */
[----:B------:R-:W-:-:S02]  /*7690*/  UIADD3 UR30, UR8, 0x20000, URZ ;  /* 0x00020000081e7890 */ /* 0x000fc4000fffe03f */
[----:B------:R-:W-:Y:S01]  /*76a0*/  UIADD3 UR9, UR8, 0x30c00, URZ ;  /* 0x00030c0008097890 */ /* 0x000fe2000fffe03f */
[----:B-1----:R-:W-:Y:S01]  /*76b0*/  IMAD.MOV.U32 R8, RZ, RZ, R2 ;  /* 0x000000ffff087224 */ /* 0x002fe200078e0002 */
[----:B------:R-:W-:Y:S01]  /*76c0*/  UIADD3 UR24, UR8, 0x4000, URZ ;  /* 0x0000400008187890 */ /* 0x000fe2000fffe03f */
[----:B------:R-:W-:Y:S01]  /*76d0*/  UMOV UR31, UR17 ;  /* 0x00000011001f7c82 */ /* 0x000fe20008000000 */
[----:B------:R-:W-:Y:S02]  /*76e0*/  UMOV UR26, UR18 ;  /* 0x00000012001a7c82 */ /* 0x000fe40008000000 */
[----:B------:R-:W-:Y:S01]  /*76f0*/  IADD3 R0, P1, R8, 0x2f0, RZ ;  /* 0x000002f008007810 */ /* 0x000fe20007f3e0ff */
[----:B------:R-:W-:-:S03]  /*7700*/  UMOV UR27, UR11 ;  /* 0x0000000b001b7c82 */ /* 0x000fc60008000000 */
[----:B------:R-:W-:Y:S02]  /*7710*/  R2UR UR32, R0 ;  /* 0x00000000002072ca */ /* 0x000fe400000e0000 */
[----:B------:R-:W-:-:S04]  /*7720*/  IADD3 R0, P2, R8, 0x3f0, RZ ;  /* 0x000003f008007810 */ /* 0x000fc80007f5e0ff */
[----:B------:R-:W-:Y:S02]  /*7730*/  R2UR UR34, R0 ;  /* 0x00000000002272ca */ /* 0x000fe400000e0000 */
[----:B------:R-:W-:-:S05]  /*7740*/  MOV R0, R3 ;  /* 0x0000000300007202 */ /* 0x000fca0000000f00 */
[----:B------:R-:W-:-:S05]  /*7750*/  IMAD.X R2, RZ, RZ, R0, P1 ;  /* 0x000000ffff027224 */ /* 0x000fca00008e0600 */
[----:B------:R-:W-:Y:S02]  /*7760*/  R2UR UR33, R2 ;  /* 0x00000000022172ca */ /* 0x000fe400000e0000 */
[----:B------:R-:W-:-:S04]  /*7770*/  IADD3.X R2, RZ, R0, RZ, P2, !PT ;  /* 0x00000000ff027210 */ /* 0x000fc800017fe4ff */
[----:B------:R-:W-:Y:S02]  /*7780*/  R2UR UR35, R2 ;  /* 0x00000000022372ca */ /* 0x000fe400000e0000 */
[----:B------:R-:W-:-:S04]  /*7790*/  IADD3 R2, P1, R8, 0xf0, RZ ;  /* 0x000000f008027810 */ /* 0x000fc80007f3e0ff */
[----:B------:R-:W-:Y:S01]  /*77a0*/  R2UR UR6, R2 ;  /* 0x00000000020672ca */ /* 0x000fe200000e0000 */
[----:B------:R-:W-:Y:S01]  /*77b0*/  IMAD.X R3, RZ, RZ, R0, P1 ;  /* 0x000000ffff037224 */ /* 0x000fe200008e0600 */
[----:B--2---:R-:W-:-:S04]  /*77c0*/  ISETP.GE.AND P1, PT, R12, 0x81, PT ;  /* 0x000000810c00780c */ /* 0x004fc80003f26270 */
        /* <DEDUP_REMOVED lines=24> */
.L_x_291:
[----:B------:R-:W-:-:S04]  /*7950*/  SHF.L.U32 R21, R9, 0x1f, RZ ;  /* 0x0000001f09157819 */ /* 0x000fc800000006ff */
[----:B-1----:R-:W1:Y:S02]  /*7960*/  SYNCS.PHASECHK.TRANS64.TRYWAIT P1, [R11+URZ+0x30c40], R21 ;  /* 0x030c40150b0075a7 */ /* 0x002e64000802017f */
[----:B-12---:R-:W-:Y:S05]  /*7970*/  @!P1 BRA `(.L_x_283) ;  /* 0x0000001000a49947 */ /* 0x006fea0003800000 */
.L_x_308:
[----:B------:R-:W-:Y:S05]  /*7980*/  @P0 BRA `(.L_x_284) ;  /* 0x0000000000140947 */ /* 0x000fea0003800000 */
[----:B------:R-:W-:Y:S02]  /*7990*/  ISETP.NE.AND P1, PT, R14, RZ, PT ;  /* 0x000000ff0e00720c */ /* 0x000fe40003f25270 */
[----:B------:R-:W-:-:S04]  /*79a0*/  MOV R0, 0x4200 ;  /* 0x0000420000007802 */ /* 0x000fc80000000f00 */
[----:B------:R2:W-:Y:S07]  /*79b0*/  SYNCS.ARRIVE.TRANS64 RZ, [R11+URZ+0x30c30], R0 ;  /* 0x030c30000bff79a7 */ /* 0x0005ee000800003f */
[----:B------:R-:W-:Y:S05]  /*79c0*/  @!P1 BRA `(.L_x_284) ;  /* 0x0000000000049947 */ /* 0x000fea0003800000 */
[----:B------:R-:W-:Y:S01]  /*79d0*/  BPT.TRAP 0x1 ;  /* 0x000000040000795c */ /* 0x000fe20000300000 */
.L_x_284:
        /* <DEDUP_REMOVED lines=29> */
.L_x_309:
[----:B------:R-:W-:Y:S05]  /*7bb0*/  @P0 BRA `(.L_x_286) ;  /* 0x0000000000140947 */ /* 0x000fea0003800000 */
[----:B------:R-:W-:Y:S01]  /*7bc0*/  ISETP.NE.AND P1, PT, R14, RZ, PT ;  /* 0x000000ff0e00720c */ /* 0x000fe20003f25270 */
[----:B------:R-:W-:-:S04]  /*7bd0*/  IMAD.MOV.U32 R2, RZ, RZ, 0x4200 ;  /* 0x00004200ff027424 */ /* 0x000fc800078e00ff */
[----:B------:R3:W-:Y:S08]  /*7be0*/  SYNCS.ARRIVE.TRANS64 RZ, [R11+URZ+0x30c18], R2 ;  /* 0x030c18020bff79a7 */ /* 0x0007f0000800003f */
[----:B------:R-:W-:Y:S05]  /*7bf0*/  @!P1 BRA `(.L_x_286) ;  /* 0x0000000000049947 */ /* 0x000fea0003800000 */
[----:B------:R-:W-:Y:S01]  /*7c00*/  BPT.TRAP 0x1 ;  /* 0x000000040000795c */ /* 0x000fe20000300000 */
.L_x_286:
        /* <DEDUP_REMOVED lines=20> */
.L_x_310:
        /* <DEDUP_REMOVED lines=9> */
.L_x_288:
        /* <DEDUP_REMOVED lines=24> */
.L_x_312:
[----:B------:R-:W-:Y:S05]  /*7f60*/  @P0 BRA `(.L_x_290) ;  /* 0x0000000000140947 */ /* 0x000fea0003800000 */
[----:B------:R-:W-:Y:S02]  /*7f70*/  ISETP.NE.AND P1, PT, R14, RZ, PT ;  /* 0x000000ff0e00720c */ /* 0x000fe40003f25270 */
[----:B-1----:R-:W-:-:S04]  /*7f80*/  MOV R4, 0x4200 ;  /* 0x0000420000047802 */ /* 0x002fc80000000f00 */
[----:B------:R2:W-:Y:S07]  /*7f90*/  SYNCS.ARRIVE.TRANS64 RZ, [R11+URZ+0x30c10], R4 ;  /* 0x030c10040bff79a7 */ /* 0x0005ee000800003f */
[----:B------:R-:W-:Y:S05]  /*7fa0*/  @!P1 BRA `(.L_x_290) ;  /* 0x0000000000049947 */ /* 0x000fea0003800000 */
[----:B------:R-:W-:Y:S01]  /*7fb0*/  BPT.TRAP 0x1 ;  /* 0x000000040000795c */ /* 0x000fe20000300000 */
.L_x_290:
        /* <DEDUP_REMOVED lines=22> */
.L_x_282:
[----:B------:R-:W-:-:S13]  /*8120*/  ISETP.NE.AND P1, PT, R19, RZ, PT ;  /* 0x000000ff1300720c */ /* 0x000fda0003f25270 */
[----:B------:R-:W-:Y:S05]  /*8130*/  @!P1 BRA `(.L_x_281) ;  /* 0x0000000000f09947 */ /* 0x000fea0003800000 */
[----:B------:R-:W-:-:S04]  /*8140*/  SHF.L.U32 R12, R9, 0x1f, RZ ;  /* 0x0000001f090c7819 */ /* 0x000fc800000006ff */
[----:B------:R-:W3:Y:S02]  /*8150*/  SYNCS.PHASECHK.TRANS64.TRYWAIT P1, [R11+URZ+0x30c40], R12 ;  /* 0x030c400c0b0075a7 */ /* 0x000ee4000802017f */
[----:B---3--:R-:W-:Y:S05]  /*8160*/  @!P1 BRA `(.L_x_292) ;  /* 0x0000000800fc9947 */ /* 0x008fea0003800000 */
.L_x_313:
[----:B------:R-:W-:Y:S05]  /*8170*/  @P0 BRA `(.L_x_293) ;  /* 0x0000000000140947 */ /* 0x000fea0003800000 */
[----:B------:R-:W-:Y:S02]  /*8180*/  ISETP.NE.AND P1, PT, R14, RZ, PT ;  /* 0x000000ff0e00720c */ /* 0x000fe40003f25270 */
[----:B-12---:R-:W-:-:S04]  /*8190*/  MOV R4, 0x4200 ;  /* 0x0000420000047802 */ /* 0x006fc80000000f00 */
[----:B------:R4:W-:Y:S07]  /*81a0*/  SYNCS.ARRIVE.TRANS64 RZ, [R11+URZ+0x30c30], R4 ;  /* 0x030c30040bff79a7 */ /* 0x0009ee000800003f */
[----:B------:R-:W-:Y:S05]  /*81b0*/  @!P1 BRA `(.L_x_293) ;  /* 0x0000000000049947 */ /* 0x000fea0003800000 */
[----:B------:R-:W-:Y:S01]  /*81c0*/  BPT.TRAP 0x1 ;  /* 0x000000040000795c */ /* 0x000fe20000300000 */
.L_x_293:
        /* <DEDUP_REMOVED lines=26> */
.L_x_314:
[----:B------:R-:W-:Y:S05]  /*8370*/  @P0 BRA `(.L_x_295) ;  /* 0x0000000000140947 */ /* 0x000fea0003800000 */
[----:B------:R-:W-:Y:S01]  /*8380*/  ISETP.NE.AND P0, PT, R14, RZ, PT ;  /* 0x000000ff0e00720c */ /* 0x000fe20003f05270 */
[----:B------:R-:W-:-:S04]  /*8390*/  IMAD.MOV.U32 R4, RZ, RZ, 0x4200 ;  /* 0x00004200ff047424 */ /* 0x000fc800078e00ff */
[----:B------:R2:W-:Y:S08]  /*83a0*/  SYNCS.ARRIVE.TRANS64 RZ, [R11+URZ+0x30c18], R4 ;  /* 0x030c18040bff79a7 */ /* 0x0005f0000800003f */
[----:B------:R-:W-:Y:S05]  /*83b0*/  @!P0 BRA `(.L_x_295) ;  /* 0x0000000000048947 */ /* 0x000fea0003800000 */
[----:B------:R-:W-:Y:S01]  /*83c0*/  BPT.TRAP 0x1 ;  /* 0x000000040000795c */ /* 0x000fe20000300000 */
.L_x_295:
        /* <DEDUP_REMOVED lines=19> */
.L_x_281:
[----:B------:R-:W4:Y:S01]  /*8500*/  S2R R2, SR_TID.X ;  /* 0x0000000000027919 */ /* 0x000f220000002100 */
[----:B------:R-:W-:Y:S02]  /*8510*/  LEA R13, R20, R11, 0x3 ;  /* 0x0000000b140d7211 */ /* 0x000fe400078e18ff */
[----:B----4-:R-:W-:Y:S02]  /*8520*/  LOP3.LUT R3, R2, 0x7f, RZ, 0xc0, !PT ;  /* 0x0000007f02037812 */ /* 0x010fe400078ec0ff */
[----:B------:R-:W-:Y:S02]  /*8530*/  SHF.L.U32 R2, R9, 0x1f, RZ ;  /* 0x0000001f09027819 */ /* 0x000fe400000006ff */
[----:B------:R-:W-:Y:S02]  /*8540*/  ISETP.NE.AND P1, PT, R3, RZ, PT ;  /* 0x000000ff0300720c */ /* 0x000fe40003f25270 */
[----:B------:R-:W4:Y:S02]  /*8550*/  SYNCS.PHASECHK.TRANS64.TRYWAIT P0, [R13+URZ+0x30c40], R2 ;  /* 0x030c40020d0075a7 */ /* 0x000f24000800017f */
[----:B----4-:R-:W-:Y:S09]  /*8560*/  @!P0 BRA `(.L_x_296) ;  /* 0x0000000800248947 */ /* 0x010ff20003800000 */
.L_x_315:
[----:B------:R-:W-:Y:S05]  /*8570*/  @P1 BRA `(.L_x_297) ;  /* 0x0000000000181947 */ /* 0x000fea0003800000 */
[----:B------:R-:W5:Y:S01]  /*8580*/  S2R R3, SR_TID.X ;  /* 0x0000000000037919 */ /* 0x000f620000002100 */
[----:B----4-:R-:W-:-:S04]  /*8590*/  IMAD.MOV.U32 R2, RZ, RZ, 0x4200 ;  /* 0x00004200ff027424 */ /* 0x010fc800078e00ff */
[----:B------:R4:W-:Y:S01]  /*85a0*/  SYNCS.ARRIVE.TRANS64 RZ, [R13+URZ+0x30c30], R2 ;  /* 0x030c30020dff79a7 */ /* 0x0009e2000800003f */
[----:B-----5:R-:W-:-:S13]  /*85b0*/  LOP3.LUT P0, RZ, R3, 0x1f, RZ, 0xc0, !PT ;  /* 0x0000001f03ff7812 */ /* 0x020fda000780c0ff */
[----:B----4-:R-:W-:Y:S05]  /*85c0*/  @!P0 BRA `(.L_x_297) ;  /* 0x0000000000048947 */ /* 0x010fea0003800000 */
[----:B--2---:R-:W-:Y:S01]  /*85d0*/  BPT.TRAP 0x1 ;  /* 0x000000040000795c */ /* 0x004fe20000300000 */
.L_x_297:
        /* <DEDUP_REMOVED lines=33> */
.L_x_278:
[----:B------:R-:W-:Y:S05]  /*87f0*/  BSYNC B0 ;  /* 0x0000000000007941 */ /* 0x000fea0003800000 */
.L_x_277:
[----:B------:R-:W-:-:S03]  /*8800*/  UMOV UR6, 0xffffffff ;  /* 0xffffffff00067882 */ /* 0x000fc60000000000 */
[----:B------:R-:W-:Y:S05]  /*8810*/  BRA.DIV UR6, `(.L_x_298) ;  /* 0x00000006068c7947 */ /* 0x000fea000b800000 */
[----:B------:R-:W-:-:S13]  /*8820*/  ELECT P0, URZ, PT ;  /* 0x00000000003f782f */ /* 0x000fda0003800000 */
.L_x_318:
[----:B------:R-:W-:Y:S05]  /*8830*/  @!P0 BRA `(.L_x_232) ;  /* 0x0000000000808947 */ /* 0x000fea0003800000 */
[----:B------:R-:W-:-:S04]  /*8840*/  LOP3.LUT R16, R16, 0x2, RZ, 0xfc, !PT ;  /* 0x0000000210107812 */ /* 0x000fc800078efcff */
[----:B------:R-:W-:-:S13]  /*8850*/  ISETP.NE.AND P0, PT, R16, 0x3, PT ;  /* 0x000000031000780c */ /* 0x000fda0003f05270 */
[----:B------:R-:W-:Y:S05]  /*8860*/  @!P0 BRA `(.L_x_299) ;  /* 0x0000000000048947 */ /* 0x000fea0003800000 */
[----:B------:R-:W-:Y:S01]  /*8870*/  BPT.TRAP 0x1 ;  /* 0x000000040000795c */ /* 0x000fe20000300000 */
.L_x_299:
        /* <DEDUP_REMOVED lines=15> */
.L_x_319:
[----:B------:R-:W2:Y:S02]  /*8970*/  SYNCS.PHASECHK.TRANS64.TRYWAIT P1, [R3+URZ], R2 ;  /* 0x00000002030075a7 */ /* 0x000ea4000802017f */
[----:B--2---:R-:W-:Y:S05]  /*8980*/  @!P1 BRA `(.L_x_301) ;  /* 0x0000000400689947 */ /* 0x004fea0003800000 */
.L_x_320:
[----:B------:R-:W-:Y:S05]  /*8990*/  @!P0 BRA `(.L_x_302) ;  /* 0x0000000000048947 */ /* 0x000fea0003800000 */
[----:B------:R-:W-:Y:S01]  /*89a0*/  BPT.TRAP 0x1 ;  /* 0x000000040000795c */ /* 0x000fe20000300000 */
.L_x_302:
[----:B--2---:R-:W-:-:S05]  /*89b0*/  IADD3 R3, R7, 0x30c40, RZ ;  /* 0x00030c4007037810 */ /* 0x004fca0007ffe0ff */
[----:B------:R-:W-:-:S04]  /*89c0*/  IMAD R0, R0, 0x8, R3 ;  /* 0x0000000800007824 */ /* 0x000fc800078e0203 */
[----:B------:R-:W2:Y:S02]  /*89d0*/  SYNCS.PHASECHK.TRANS64.TRYWAIT P0, [R0+URZ], R5 ;  /* 0x00000005000075a7 */ /* 0x000ea4000800017f */
[----:B--2---:R-:W-:Y:S05]  /*89e0*/  @!P0 BRA `(.L_x_303) ;  /* 0x0000000400648947 */ /* 0x004fea0003800000 */
.L_x_321:
[----:B------:R-:W-:-:S07]  /*89f0*/  LEA R3, R4, R3, 0x3 ;  /* 0x0000000304037211 */ /* 0x000fce00078e18ff */
.L_x_304:
[----:B---3--:R3:W4:Y:S02]  /*8a00*/  SYNCS.PHASECHK.TRANS64.TRYWAIT P0, [R3+URZ], R2 ;  /* 0x00000002030075a7 */ /* 0x008724000800017f */
[----:B----4-:R-:W-:Y:S05]  /*8a10*/  @!P0 NANOSLEEP.SYNCS 0x989680 ;  /* 0x009896800000895d */ /* 0x010fea0003900000 */
[----:B------:R-:W4:Y:S02]  /*8a20*/  @!P0 SYNCS.PHASECHK.TRANS64 P0, [R3+URZ], R2 ;  /* 0x00000002030085a7 */ /* 0x000f24000800007f */
[----:B----4-:R-:W-:Y:S05]  /*8a30*/  @!P0 BRA `(.L_x_304) ;  /* 0xfffffffc00f08947 */ /* 0x010fea000383ffff */
.L_x_232:
[----:B------:R-:W-:Y:S05]  /*8a40*/  BSYNC B6 ;  /* 0x0000000000067941 */ /* 0x000fea0003800000 */
.L_x_229:
[----:B------:R-:W-:Y:S05]  /*8a50*/  EXIT ;  /* 0x000000000000794d */ /* 0x000fea0003800000 */
.L_x_237:
[----:B------:R-:W-:Y:S01]  /*8a60*/  IMAD.MOV.U32 R12, RZ, RZ, RZ ;  /* 0x000000ffff0c7224 */ /* 0x000fe200078e00ff */
[----:B------:R-:W-:Y:S01]  /*8a70*/  MOV R11, 0x1f ;  /* 0x0000001f000b7802 */ /* 0x000fe20000000f00 */
[----:B------:R-:W-:-:S07]  /*8a80*/  IMAD.MOV.U32 R15, RZ, RZ, -0x1 ;  /* 0xffffffffff0f7424 */ /* 0x000fce00078e00ff */
[----:B------:R-:W-:Y:S05]  /*8a90*/  WARPSYNC.COLLECTIVE R15, `(.L_x_305) ;  /* 0x000000000f087348 */ /* 0x000fea0003c00000 */
[----:B------:R1:W2:Y:S02]  /*8aa0*/  SHFL.IDX P6, R14, R13, R12, R11 ;  /* 0x0000000c0d0e7389 */ /* 0x0002a400000c000b */
[----:B-12---:R-:W-:Y:S01]  /*8ab0*/  ENDCOLLECTIVE ;  /* 0x000000000000791b */ /* 0x006fe20003800000 */
.L_x_305:
[----:B------:R-:W-:Y:S05]  /*8ac0*/  BRA `(.L_x_306) ;  /* 0xffffff80001c7947 */ /* 0x000fea000383ffff */
.L_x_239:
[----:B--2---:R2:W3:Y:S02]  /*8ad0*/  SYNCS.PHASECHK.TRANS64.TRYWAIT P0, [R2+URZ+0x30c00], R9 ;  /* 0x030c0009020075a7 */ /* 0x0044e4000800017f */
[----:B---3--:R-:W-:Y:S05]  /*8ae0*/  @!P0 NANOSLEEP.SYNCS 0x989680 ;  /* 0x009896800000895d */ /* 0x008fea0003900000 */
[----:B------:R-:W3:Y:S02]  /*8af0*/  @!P0 SYNCS.PHASECHK.TRANS64 P0, [R2+URZ+0x30c00], R9 ;  /* 0x030c0009020085a7 */ /* 0x000ee4000800007f */
[----:B---3--:R-:W-:Y:S05]  /*8b00*/  @!P0 BRA `(.L_x_239) ;  /* 0xfffffffc00f08947 */ /* 0x008fea000383ffff */
[----:B------:R-:W-:Y:S05]  /*8b10*/  BRA `(.L_x_238) ;  /* 0xffffff80002c7947 */ /* 0x000fea000383ffff */
.L_x_244:
[----:B-1----:R1:W3:Y:S02]  /*8b20*/  SYNCS.PHASECHK.TRANS64.TRYWAIT P1, [R3+URZ+0x30c10], R22 ;  /* 0x030c1016030075a7 */ /* 0x0022e4000802017f */
[----:B---3--:R-:W-:Y:S05]  /*8b30*/  @!P1 NANOSLEEP.SYNCS 0x989680 ;  /* 0x009896800000995d */ /* 0x008fea0003900000 */
[----:B------:R-:W3:Y:S02]  /*8b40*/  @!P1 SYNCS.PHASECHK.TRANS64 P1, [R3+URZ+0x30c10], R22 ;  /* 0x030c1016030095a7 */ /* 0x000ee4000802007f */
[----:B---3--:R-:W-:Y:S05]  /*8b50*/  @!P1 BRA `(.L_x_244) ;  /* 0xfffffffc00f09947 */ /* 0x008fea000383ffff */
[----:B------:R-:W-:Y:S05]  /*8b60*/  BRA `(.L_x_243) ;  /* 0xffffff8800f07947 */ /* 0x000fea000383ffff */
.L_x_248:
[----:B------:R1:W1:Y:S02]  /*8b70*/  SYNCS.PHASECHK.TRANS64.TRYWAIT P1, [R3+URZ+0x30c30], R22 ;  /* 0x030c3016030075a7 */ /* 0x000264000802017f */
[----:B-1----:R-:W-:Y:S05]  /*8b80*/  @!P1 NANOSLEEP.SYNCS 0x989680 ;  /* 0x009896800000995d */ /* 0x002fea0003900000 */
[----:B------:R-:W1:Y:S02]  /*8b90*/  @!P1 SYNCS.PHASECHK.TRANS64 P1, [R3+URZ+0x30c30], R22 ;  /* 0x030c3016030095a7 */ /* 0x000e64000802007f */
[----:B-1----:R-:W-:Y:S05]  /*8ba0*/  @!P1 BRA `(.L_x_248) ;  /* 0xfffffffc00f09947 */ /* 0x002fea000383ffff */
[----:B------:R-:W-:Y:S05]  /*8bb0*/  BRA `(.L_x_247) ;  /* 0xffffff8c00f47947 */ /* 0x000fea000383ffff */
.L_x_279:
[----:B-1----:R1:W2:Y:S02]  /*8bc0*/  SYNCS.PHASECHK.TRANS64.TRYWAIT P1, [R11+URZ+0x30c20], R0 ;  /* 0x030c20000b0075a7 */ /* 0x0022a4000802017f */
[----:B--2---:R-:W-:Y:S05]  /*8bd0*/  @!P1 NANOSLEEP.SYNCS 0x989680 ;  /* 0x009896800000995d */ /* 0x004fea0003900000 */
[----:B------:R-:W2:Y:S02]  /*8be0*/  @!P1 SYNCS.PHASECHK.TRANS64 P1, [R11+URZ+0x30c20], R0 ;  /* 0x030c20000b0095a7 */ /* 0x000ea4000802007f */
[----:B--2---:R-:W-:Y:S05]  /*8bf0*/  @!P1 BRA `(.L_x_279) ;  /* 0xfffffffc00f09947 */ /* 0x004fea000383ffff */
[----:B------:R-:W-:Y:S05]  /*8c00*/  BRA `(.L_x_307) ;  /* 0xffffffe800287947 */ /* 0x000fea000383ffff */
.L_x_283:
[----:B-1----:R1:W2:Y:S02]  /*8c10*/  SYNCS.PHASECHK.TRANS64.TRYWAIT P1, [R11+URZ+0x30c40], R21 ;  /* 0x030c40150b0075a7 */ /* 0x0022a4000802017f */
[----:B--2---:R-:W-:Y:S05]  /*8c20*/  @!P1 NANOSLEEP.SYNCS 0x989680 ;  /* 0x009896800000995d */ /* 0x004fea0003900000 */
[----:B------:R-:W2:Y:S02]  /*8c30*/  @!P1 SYNCS.PHASECHK.TRANS64 P1, [R11+URZ+0x30c40], R21 ;  /* 0x030c40150b0095a7 */ /* 0x000ea4000802007f */
[----:B--2---:R-:W-:Y:S05]  /*8c40*/  @!P1 BRA `(.L_x_283) ;  /* 0xfffffffc00f09947 */ /* 0x004fea000383ffff */
[----:B------:R-:W-:Y:S05]  /*8c50*/  BRA `(.L_x_308) ;  /* 0xffffffec00487947 */ /* 0x000fea000383ffff */
.L_x_285:
[----:B--2---:R2:W3:Y:S02]  /*8c60*/  SYNCS.PHASECHK.TRANS64.TRYWAIT P1, [R11+URZ+0x30c28], R21 ;  /* 0x030c28150b0075a7 */ /* 0x0044e4000802017f */
[----:B---3--:R-:W-:Y:S05]  /*8c70*/  @!P1 NANOSLEEP.SYNCS 0x989680 ;  /* 0x009896800000995d */ /* 0x008fea0003900000 */
[----:B------:R-:W3:Y:S02]  /*8c80*/  @!P1 SYNCS.PHASECHK.TRANS64 P1, [R11+URZ+0x30c28], R21 ;  /* 0x030c28150b0095a7 */ /* 0x000ee4000802007f */
[----:B---3--:R-:W-:Y:S05]  /*8c90*/  @!P1 BRA `(.L_x_285) ;  /* 0xfffffffc00f09947 */ /* 0x008fea000383ffff */
[----:B------:R-:W-:Y:S05]  /*8ca0*/  BRA `(.L_x_309) ;  /* 0xffffffec00c07947 */ /* 0x000fea000383ffff */
.L_x_287:
[----:B---3--:R3:W4:Y:S02]  /*8cb0*/  SYNCS.PHASECHK.TRANS64.TRYWAIT P1, [R11+URZ+0x30c48], R21 ;  /* 0x030c48150b0075a7 */ /* 0x008724000802017f */
[----:B----4-:R-:W-:Y:S05]  /*8cc0*/  @!P1 NANOSLEEP.SYNCS 0x989680 ;  /* 0x009896800000995d */ /* 0x010fea0003900000 */
[----:B------:R-:W4:Y:S02]  /*8cd0*/  @!P1 SYNCS.PHASECHK.TRANS64 P1, [R11+URZ+0x30c48], R21 ;  /* 0x030c48150b0095a7 */ /* 0x000f24000802007f */
[----:B----4-:R-:W-:Y:S05]  /*8ce0*/  @!P1 BRA `(.L_x_287) ;  /* 0xfffffffc00f09947 */ /* 0x010fea000383ffff */
[----:B------:R-:W-:Y:S05]  /*8cf0*/  BRA `(.L_x_310) ;  /* 0xfffffff000147947 */ /* 0x000fea000383ffff */
.L_x_289:
[----:B------:R-:W-:-:S07]  /*8d00*/  SHF.L.U32 R4, R9, 0x1f, RZ ;  /* 0x0000001f09047819 */ /* 0x000fce00000006ff */
.L_x_311:
[----:B-1----:R1:W2:Y:S02]  /*8d10*/  SYNCS.PHASECHK.TRANS64.TRYWAIT P1, [R11+URZ+0x30c20], R4 ;  /* 0x030c20040b0075a7 */ /* 0x0022a4000802017f */
[----:B--2---:R-:W-:Y:S05]  /*8d20*/  @!P1 NANOSLEEP.SYNCS 0x989680 ;  /* 0x009896800000995d */ /* 0x004fea0003900000 */
[----:B------:R-:W2:Y:S02]  /*8d30*/  @!P1 SYNCS.PHASECHK.TRANS64 P1, [R11+URZ+0x30c20], R4 ;  /* 0x030c20040b0095a7 */ /* 0x000ea4000802007f */
[----:B--2---:R-:W-:Y:S05]  /*8d40*/  @!P1 BRA `(.L_x_311) ;  /* 0xfffffffc00f09947 */ /* 0x004fea000383ffff */
[----:B------:R-:W-:Y:S05]  /*8d50*/  BRA `(.L_x_312) ;  /* 0xfffffff000807947 */ /* 0x000fea000383ffff */
.L_x_292:
[----:B---3--:R3:W4:Y:S02]  /*8d60*/  SYNCS.PHASECHK.TRANS64.TRYWAIT P1, [R11+URZ+0x30c40], R12 ;  /* 0x030c400c0b0075a7 */ /* 0x008724000802017f */
[----:B----4-:R-:W-:Y:S05]  /*8d70*/  @!P1 NANOSLEEP.SYNCS 0x989680 ;  /* 0x009896800000995d */ /* 0x010fea0003900000 */
[----:B------:R-:W4:Y:S02]  /*8d80*/  @!P1 SYNCS.PHASECHK.TRANS64 P1, [R11+URZ+0x30c40], R12 ;  /* 0x030c400c0b0095a7 */ /* 0x000f24000802007f */
[----:B----4-:R-:W-:Y:S05]  /*8d90*/  @!P1 BRA `(.L_x_292) ;  /* 0xfffffffc00f09947 */ /* 0x010fea000383ffff */
[----:B------:R-:W-:Y:S05]  /*8da0*/  BRA `(.L_x_313) ;  /* 0xfffffff000f07947 */ /* 0x000fea000383ffff */
.L_x_294:
[----:B-1----:R1:W2:Y:S02]  /*8db0*/  SYNCS.PHASECHK.TRANS64.TRYWAIT P1, [R11+URZ+0x30c28], R12 ;  /* 0x030c280c0b0075a7 */ /* 0x0022a4000802017f */
[----:B--2---:R-:W-:Y:S05]  /*8dc0*/  @!P1 NANOSLEEP.SYNCS 0x989680 ;  /* 0x009896800000995d */ /* 0x004fea0003900000 */
[----:B------:R-:W2:Y:S02]  /*8dd0*/  @!P1 SYNCS.PHASECHK.TRANS64 P1, [R11+URZ+0x30c28], R12 ;  /* 0x030c280c0b0095a7 */ /* 0x000ea4000802007f */
[----:B--2---:R-:W-:Y:S05]  /*8de0*/  @!P1 BRA `(.L_x_294) ;  /* 0xfffffffc00f09947 */ /* 0x004fea000383ffff */
[----:B------:R-:W-:Y:S05]  /*8df0*/  BRA `(.L_x_314) ;  /* 0xfffffff4005c7947 */ /* 0x000fea000383ffff */
.L_x_296:
[----:B----4-:R4:W1:Y:S02]  /*8e00*/  SYNCS.PHASECHK.TRANS64.TRYWAIT P0, [R13+URZ+0x30c40], R2 ;  /* 0x030c40020d0075a7 */ /* 0x010864000800017f */
[----:B-1----:R-:W-:Y:S05]  /*8e10*/  @!P0 NANOSLEEP.SYNCS 0x989680 ;  /* 0x009896800000895d */ /* 0x002fea0003900000 */
[----:B------:R-:W1:Y:S02]  /*8e20*/  @!P0 SYNCS.PHASECHK.TRANS64 P0, [R13+URZ+0x30c40], R2 ;  /* 0x030c40020d0085a7 */ /* 0x000e64000800007f */
[----:B-1----:R-:W-:Y:S05]  /*8e30*/  @!P0 BRA `(.L_x_296) ;  /* 0xfffffffc00f08947 */ /* 0x002fea000383ffff */
[----:B------:R-:W-:Y:S05]  /*8e40*/  BRA `(.L_x_315) ;  /* 0xfffffff400c87947 */ /* 0x000fea000383ffff */
.L_x_298:
[----:B------:R-:W-:Y:S01]  /*8e50*/  BSSY B0, `(.L_x_316) ;  /* 0x0000006000007945 */ /* 0x000fe20003800000 */
[----:B------:R-:W-:-:S07]  /*8e60*/  MOV R15, 0xffffffff ;  /* 0xffffffff000f7802 */ /* 0x000fce0000000f00 */
[----:B------:R-:W-:Y:S05]  /*8e70*/  WARPSYNC.COLLECTIVE R15, `(.L_x_317) ;  /* 0x000000000f0c7348 */ /* 0x000fea0003c00000 */
[----:B------:R-:W-:Y:S02]  /*8e80*/  ELECT P6, UR62, PT ;  /* 0x00000000003e782f */ /* 0x000fe400038c0000 */
[----:B------:R-:W-:Y:S01]  /*8e90*/  MOV R14, UR62 ;  /* 0x0000003e000e7c02 */ /* 0x000fe20008000f00 */
[----:B------:R-:W-:Y:S10]  /*8ea0*/  ENDCOLLECTIVE ;  /* 0x000000000000791b */ /* 0x000ff40003800000 */
.L_x_317:
[----:B------:R-:W-:Y:S05]  /*8eb0*/  BSYNC B0 ;  /* 0x0000000000007941 */ /* 0x000fea0003800000 */
.L_x_316:
[----:B------:R-:W-:Y:S01]  /*8ec0*/  PLOP3.LUT P0, PT, P6, PT, PT, 0x80, 0x0 ;  /* 0x000000000000781c */ /* 0x000fe2000370f070 */
[----:B------:R-:W-:-:S12]  /*8ed0*/  BRA `(.L_x_318) ;  /* 0xfffffff800547947 */ /* 0x000fd8000383ffff */
.L_x_300:
[----:B-1----:R1:W2:Y:S02]  /*8ee0*/  SYNCS.PHASECHK.TRANS64.TRYWAIT P1, [R6+URZ], R5 ;  /* 0x00000005060075a7 */ /* 0x0022a4000802017f */
[----:B--2---:R-:W-:Y:S05]  /*8ef0*/  @!P1 NANOSLEEP.SYNCS 0x989680 ;  /* 0x009896800000995d */ /* 0x004fea0003900000 */
[----:B------:R-:W2:Y:S02]  /*8f00*/  @!P1 SYNCS.PHASECHK.TRANS64 P1, [R6+URZ], R5 ;  /* 0x00000005060095a7 */ /* 0x000ea4000802007f */
[----:B--2---:R-:W-:Y:S05]  /*8f10*/  @!P1 BRA `(.L_x_300) ;  /* 0xfffffffc00f09947 */ /* 0x004fea000383ffff */
[----:B------:R-:W-:Y:S05]  /*8f20*/  BRA `(.L_x_319) ;  /* 0xfffffff800907947 */ /* 0x000fea000383ffff */
.L_x_301:
[----:B--2---:R2:W3:Y:S02]  /*8f30*/  SYNCS.PHASECHK.TRANS64.TRYWAIT P1, [R3+URZ], R2 ;  /* 0x00000002030075a7 */ /* 0x0044e4000802017f */
[----:B---3--:R-:W-:Y:S05]  /*8f40*/  @!P1 NANOSLEEP.SYNCS 0x989680 ;  /* 0x009896800000995d */ /* 0x008fea0003900000 */
[----:B------:R-:W3:Y:S02]  /*8f50*/  @!P1 SYNCS.PHASECHK.TRANS64 P1, [R3+URZ], R2 ;  /* 0x00000002030095a7 */ /* 0x000ee4000802007f */
[----:B---3--:R-:W-:Y:S05]  /*8f60*/  @!P1 BRA `(.L_x_301) ;  /* 0xfffffffc00f09947 */ /* 0x008fea000383ffff */
[----:B------:R-:W-:Y:S05]  /*8f70*/  BRA `(.L_x_320) ;  /* 0xfffffff800847947 */ /* 0x000fea000383ffff */
.L_x_303:
[----:B--2---:R2:W3:Y:S02]  /*8f80*/  SYNCS.PHASECHK.TRANS64.TRYWAIT P0, [R0+URZ], R5 ;  /* 0x00000005000075a7 */ /* 0x0044e4000800017f */
[----:B---3--:R-:W-:Y:S05]  /*8f90*/  @!P0 NANOSLEEP.SYNCS 0x989680 ;  /* 0x009896800000895d */ /* 0x008fea0003900000 */
[----:B------:R-:W3:Y:S02]  /*8fa0*/  @!P0 SYNCS.PHASECHK.TRANS64 P0, [R0+URZ], R5 ;  /* 0x00000005000085a7 */ /* 0x000ee4000800007f */
[----:B---3--:R-:W-:Y:S05]  /*8fb0*/  @!P0 BRA `(.L_x_303) ;  /* 0xfffffffc00f08947 */ /* 0x008fea000383ffff */
[----:B------:R-:W-:Y:S05]  /*8fc0*/  BRA `(.L_x_321) ;  /* 0xfffffff800887947 */ /* 0x000fea000383ffff */
.L_x_322:
        /* <DEDUP_REMOVED lines=11> */
.L_x_3720:


//--------------------- .text._ZN7cutlass13device_kernelIN5flash11enable_sm90INS1_16FlashAttnBwdSm90INS1_25CollectiveMainloopBwdSm90ILi2ELi2ELi2EN4cute5tupleIJNS5_1CILi1EEES8_S8_EEENS6_IJNS7_ILi128EEESA_NS7_ILi64EEEEEENS_6half_tEfNS_4arch4Sm90ELb0ELb0ELb1ELb0ELb1ELb1ELb0ELb0ELi2ELi1ELi2ELi2ELb0EEENS1_24CollectiveEpilogueBwdGQAISC_fSF_Li256ELb0ELb1EEENS1_19SingleTileSchedulerILb0ELb0ELb0ELi128EEEEEEEEEvNT_6ParamsE --------------------------
	.section	.text._ZN7cutlass13device_kernelIN5flash11enable_sm90INS1_16FlashAttnBwdSm90INS1_25CollectiveMainloopBwdSm90ILi2ELi2ELi2EN4cute5tupleIJNS5_1CILi1EEES8_S8_EEENS6_IJNS7_ILi128EEESA_NS7_ILi64EEEEEENS_6half_tEfNS_4arch4Sm90ELb0ELb0ELb1ELb0ELb1ELb1ELb0ELb0ELi2ELi1ELi2ELi2ELb0EEENS1_24CollectiveEpilogueBwdGQAISC_fSF_Li256ELb0ELb1EEENS1_19SingleTileSchedulerILb0ELb0ELb0ELi128EEEEEEEEEvNT_6ParamsE,"ax",@progbits
	.align	128
.text._ZN7cutlass13device_kernelIN5flash11enable_sm90INS1_16FlashAttnBwdSm90INS1_25CollectiveMainloopBwdSm90ILi2ELi2ELi2EN4cute5tupleIJNS5_1CILi1EEES8_S8_EEENS6_IJNS7_ILi128EEESA_NS7_ILi64EEEEEENS_6half_tEfNS_4arch4Sm90ELb0ELb0ELb1ELb0ELb1ELb1ELb0ELb0ELi2ELi1ELi2ELi2ELb0EEENS1_24CollectiveEpilogueBwdGQAISC_fSF_Li256ELb0ELb1EEENS1_19SingleTileSchedulerILb0ELb0ELb0ELi128EEEEEEEEEvNT_6ParamsE:
        .type           _ZN7cutlass13device_kernelIN5flash11enable_sm90INS1_16FlashAttnBwdSm90INS1_25CollectiveMainloopBwdSm90ILi2ELi2ELi2EN4cute5tupleIJNS5_1CILi1EEES8_S8_EEENS6_IJNS7_ILi128EEESA_NS7_ILi64EEEEEENS_6half_tEfNS_4arch4Sm90ELb0ELb0ELb1ELb0ELb1ELb1ELb0ELb0ELi2ELi1ELi2ELi2ELb0EEENS1_24CollectiveEpilogueBwdGQAISC_fSF_Li256ELb0ELb1EEENS1_19SingleTileSchedulerILb0ELb0ELb0ELi128EEEEEEEEEvNT_6ParamsE,@function
        .size           _ZN7cutlass13device_kernelIN5flash11enable_sm90INS1_16FlashAttnBwdSm90INS1_25CollectiveMainloopBwdSm90ILi2ELi2ELi2EN4cute5tupleIJNS5_1CILi1EEES8_S8_EEENS6_IJNS7_ILi128EEESA_NS7_ILi64EEEEEENS_6half_tEfNS_4arch4Sm90ELb0ELb0ELb1ELb0ELb1ELb1ELb0ELb0ELi2ELi1ELi2ELi2ELb0EEENS1_24CollectiveEpilogueBwdGQAISC_fSF_Li256ELb0ELb1EEENS1_19SingleTileSchedulerILb0ELb0ELb0ELi128EEEEEEEEEvNT_6ParamsE,(.L_x_3721 - _ZN7cutlass13device_kernelIN5flash11enable_sm90INS1_16FlashAttnBwdSm90INS1_25CollectiveMainloopBwdSm90ILi2ELi2ELi2EN4cute5tupleIJNS5_1CILi1EEES8_S8_EEENS6_IJNS7_ILi128EEESA_NS7_ILi64EEEEEENS_6half_tEfNS_4arch4Sm90ELb0ELb0ELb1ELb0ELb1ELb1ELb0ELb0ELi2ELi1ELi2ELi2ELb0EEENS1_24CollectiveEpilogueBwdGQAISC_fSF_Li256ELb0ELb1EEENS1_19SingleTileSchedulerILb0ELb0ELb0ELi128EEEEEEEEEvNT_6ParamsE)
        .other          _ZN7cutlass13device_kernelIN5flash11enable_sm90INS1_16FlashAttnBwdSm90INS1_25CollectiveMainloopBwdSm90ILi2ELi2ELi2EN4cute5tupleIJNS5_1CILi1EEES8_S8_EEENS6_IJNS7_ILi128EEESA_NS7_ILi64EEEEEENS_6half_tEfNS_4arch4Sm90ELb0ELb0ELb1ELb0ELb1ELb1ELb0ELb0ELi2ELi1ELi2ELi2ELb0EEENS1_24CollectiveEpilogueBwdGQAISC_fSF_Li256ELb0ELb1EEENS1_19SingleTileSchedulerILb0ELb0ELb0ELi128EEEEEEEEEvNT_6ParamsE,@"STO_CUDA_ENTRY STV_DEFAULT"
_ZN7cutlass13device_kernelIN5flash11enable_sm90INS1_16FlashAttnBwdSm90INS1_25CollectiveMainloopBwdSm90ILi2ELi2ELi2EN4cute5tupleIJNS5_1CILi1EEES8_S8_EEENS6_IJNS7_ILi128EEESA_NS7_ILi64EEEEEENS_6half_tEfNS_4arch4Sm90ELb0ELb0ELb1ELb0ELb1ELb1ELb0ELb0ELi2ELi1ELi2ELi2ELb0EEENS1_24CollectiveEpilogueBwdGQAISC_fSF_Li256ELb0ELb1EEENS1_19SingleTileSchedulerILb0ELb0ELb0ELi128EEEEEEEEEvNT_6ParamsE:
        /* <DEDUP_REMOVED lines=23> */
.L_x_324:
[----:B------:R-:W-:Y:S05]  /*0170*/  BSYNC B0 ;  /* 0x0000000000007941 */ /* 0x000fea0003800000 */
.L_x_323:
        /* <DEDUP_REMOVED lines=34> */
.L_x_325:
        /* <DEDUP_REMOVED lines=22> */
.L_x_326:
[----:B---3--:R-:W-:Y:S01]  /*0500*/  ISETP.NE.AND P0, PT, R2, RZ, PT ;  /* 0x000000ff0200720c */ /* 0x008fe20003f05270 */
[----:B------:R-:W-:Y:S01]  /*0510*/  IMAD.MOV.U32 R16, RZ, RZ, 0x1 ;  /* 0x00000001ff107424 */ /* 0x000fe200078e00ff */
[----:B------:R-:W-:Y:S01]  /*0520*/  NOP ;  /* 0x0000000000007918 */ /* 0x000fe20000000000 */
[----:B------:R-:W-:Y:S01]  /*0530*/  ULDC.64 UR36, c[0x0][0x208] ;  /* 0x0000820000247ab9 */ /* 0x000fe20000000a00 */
[----:B------:R-:W-:Y:S02]  /*0540*/  BSSY B6, `(.L_x_327) ;  /* 0x0000915000067945 */ /* 0x000fe40003800000 */
[----:B------:R-:W-:Y:S01]  /*0550*/  SEL R16, R16, 0x2, !P0 ;  /* 0x0000000210107807 */ /* 0x000fe20004000000 */
[----:B-12-4-:R-:W-:Y:S06]  /*0560*/  BAR.SYNC.DEFER_BLOCKING 0x0 ;  /* 0x0000000000007b1d */ /* 0x016fec0000010000 */
[----:B------:R-:W-:Y:S05]  /*0570*/  @!P0 BRA `(.L_x_328) ;  /* 0x0000006400348947 */ /* 0x000fea0003800000 */
.L_x_329:
        /* <DEDUP_REMOVED lines=35> */
.L_x_332:
        /* <DEDUP_REMOVED lines=15> */
.L_x_331:
        /* <DEDUP_REMOVED lines=22> */
.L_x_334:
        /* <DEDUP_REMOVED lines=15> */
.L_x_333:
[----:B------:R-:W-:Y:S01]  /*0af0*/  SHF.R.S32.HI R3, RZ, 0x1f, R18 ;  /* 0x0000001fff037819 */ /* 0x000fe20000011412 */
[----:B------:R-:W-:-:S03]  /*0b00*/  UMOV UR4, 0xffffffff ;  /* 0xffffffff00047882 */ /* 0x000fc60000000000 */
[----:B------:R-:W-:-:S04]  /*0b10*/  LEA.HI R0, R3, R18, RZ, 0x7 ;  /* 0x0000001203007211 */ /* 0x000fc800078f38ff */
[----:B------:R-:W-:Y:S01]  /*0b20*/  SHF.R.S32.HI R13, RZ, 0x7, R0 ;  /* 0x00000007ff0d7819 */ /* 0x000fe20000011400 */
[----:B------:R-:W-:Y:S06]  /*0b30*/  BRA.DIV UR4, `(.L_x_335) ;  /* 0x0000008a04dc7947 */ /* 0x000fec000b800000 */
[----:B------:R1:W2:Y:S02]  /*0b40*/  SHFL.IDX PT, R14, R13, RZ, 0x1f ;  /* 0x00001fff0d0e7589 */ /* 0x0002a400000e0000 */
.L_x_432:
        /* <DEDUP_REMOVED lines=9> */
.L_x_336:
        /* <DEDUP_REMOVED lines=43> */
[CC--:B--2---:R-:W-:Y:S01]  /*0e90*/  LEA.HI R7, R3.reuse, R18.reuse, RZ, 0x2 ;  /* 0x0000001203077211 */ /* 0x0c4fe200078f10ff */
[----:B------:R-:W3:Y:S01]  /*0ea0*/  LDC R25, c[0x0][0x290] ;  /* 0x0000a400ff197b82 */ /* 0x000ee20000000800 */
[----:B------:R-:W-:Y:S02]  /*0eb0*/  LEA.HI R12, R3, R18, RZ, 0x3 ;  /* 0x00000012030c7211 */ /* 0x000fe400078f18ff */
[----:B------:R-:W-:Y:S02]  /*0ec0*/  CS2R R198, SRZ ;  /* 0x0000000000c67805 */ /* 0x000fe4000001ff00 */
[----:B------:R-:W-:-:S02]  /*0ed0*/  LOP3.LUT R3, R6, 0xffffffe0, RZ, 0xc0, !PT ;  /* 0xffffffe006037812 */ /* 0x000fc400078ec0ff */
[----:B------:R-:W-:Y:S02]  /*0ee0*/  CS2R R196, SRZ ;  /* 0x0000000000c47805 */ /* 0x000fe4000001ff00 */
[----:B------:R-:W-:Y:S02]  /*0ef0*/  SHF.R.S32.HI R6, RZ, 0x5, R6 ;  /* 0x00000005ff067819 */ /* 0x000fe40000011406 */
[----:B------:R-:W-:Y:S02]  /*0f00*/  CS2R R194, SRZ ;  /* 0x0000000000c27805 */ /* 0x000fe4000001ff00 */
[----:B------:R-:W-:Y:S02]  /*0f10*/  IADD3 R14, R14, 0x7f, RZ ;  /* 0x0000007f0e0e7810 */ /* 0x000fe40007ffe0ff */
[----:B------:R-:W-:Y:S02]  /*0f20*/  CS2R R192, SRZ ;  /* 0x0000000000c07805 */ /* 0x000fe4000001ff00 */
[----:B------:R-:W-:Y:S01]  /*0f30*/  SHF.R.S32.HI R9, RZ, 0x4, R8 ;  /* 0x00000004ff097819 */ /* 0x000fe20000011408 */
[----:B------:R-:W-:Y:S01]  /*0f40*/  IMAD.SHL.U32 R6, R6, 0x10, RZ ;  /* 0x0000001006067824 */ /* 0x000fe200078e00ff */
[----:B------:R-:W-:-:S02]  /*0f50*/  LOP3.LUT R7, R7, 0xfffffffc, RZ, 0xc0, !PT ;  /* 0xfffffffc07077812 */ /* 0x000fc400078ec0ff */
[----:B------:R-:W-:Y:S02]  /*0f60*/  CS2R R190, SRZ ;  /* 0x0000000000be7805 */ /* 0x000fe4000001ff00 */
[----:B------:R-:W-:Y:S02]  /*0f70*/  SHF.R.S32.HI R15, RZ, 0x1f, R14 ;  /* 0x0000001fff0f7819 */ /* 0x000fe4000001140e */
[----:B------:R-:W-:Y:S02]  /*0f80*/  CS2R R188, SRZ ;  /* 0x0000000000bc7805 */ /* 0x000fe4000001ff00 */
[----:B------:R-:W-:Y:S01]  /*0f90*/  LOP3.LUT R5, R5, 0x1c0, RZ, 0xc0, !PT ;  /* 0x000001c005057812 */ /* 0x000fe200078ec0ff */
[----:B------:R-:W-:Y:S01]  /*0fa0*/  IMAD.IADD R10, R18, 0x1, -R7 ;  /* 0x00000001120a7824 */ /* 0x000fe200078e0a07 */
[----:B------:R-:W-:Y:S02]  /*0fb0*/  LEA.HI R8, R8, R9, RZ, 0x1 ;  /* 0x0000000908087211 */ /* 0x000fe400078f08ff */
[----:B------:R-:W-:-:S02]  /*0fc0*/  CS2R R186, SRZ ;  /* 0x0000000000ba7805 */ /* 0x000fc4000001ff00 */
[----:B------:R-:W-:Y:S02]  /*0fd0*/  IADD3 R3, R18, -R3, RZ ;  /* 0x8000000312037210 */ /* 0x000fe40007ffe0ff */
[----:B------:R-:W-:Y:S02]  /*0fe0*/  CS2R R184, SRZ ;  /* 0x0000000000b87805 */ /* 0x000fe4000001ff00 */
[----:B------:R-:W-:Y:S02]  /*0ff0*/  LEA.HI R23, R15, R14, RZ, 0x7 ;  /* 0x0000000e0f177211 */ /* 0x000fe400078f38ff */
[----:B------:R-:W-:Y:S02]  /*1000*/  CS2R R182, SRZ ;  /* 0x0000000000b67805 */ /* 0x000fe4000001ff00 */
[----:B------:R-:W-:Y:S02]  /*1010*/  LOP3.LUT R15, R5, 0x30, R6, 0xf8, !PT ;  /* 0x00000030050f7812 */ /* 0x000fe400078ef806 */
[----:B------:R-:W-:-:S02]  /*1020*/  CS2R R180, SRZ ;  /* 0x0000000000b47805 */ /* 0x000fc4000001ff00 */
[----:B------:R-:W-:Y:S02]  /*1030*/  LOP3.LUT R8, R8, 0x7ffffe, RZ, 0xc0, !PT ;  /* 0x007ffffe08087812 */ /* 0x000fe400078ec0ff */
[----:B------:R-:W-:Y:S02]  /*1040*/  CS2R R178, SRZ ;  /* 0x0000000000b27805 */ /* 0x000fe4000001ff00 */
[----:B------:R-:W-:Y:S02]  /*1050*/  LEA.HI R7, R13, R13, RZ, 0x1 ;  /* 0x0000000d0d077211 */ /* 0x000fe400078f08ff */
[----:B------:R-:W-:Y:S02]  /*1060*/  CS2R R176, SRZ ;  /* 0x0000000000b07805 */ /* 0x000fe4000001ff00 */
[----:B------:R-:W-:Y:S01]  /*1070*/  SHF.R.S32.HI R6, RZ, 0x1f, R3 ;  /* 0x0000001fff067819 */ /* 0x000fe20000011403 */
[----:B------:R-:W-:Y:S01]  /*1080*/  IMAD.IADD R14, R9, 0x1, -R8 ;  /* 0x00000001090e7824 */ /* 0x000fe200078e0a08 */
[----:B------:R-:W-:Y:S01]  /*1090*/  LOP3.LUT R15, R15, 0x8, R12, 0xf8, !PT ;  /* 0x000000080f0f7812 */ /* 0x000fe200078ef80c */
[----:B---3--:R-:W-:Y:S01]  /*10a0*/  IMAD R20, R20, -0x80, R25 ;  /* 0xffffff8014147824 */ /* 0x008fe200078e0219 */
[----:B------:R-:W-:-:S02]  /*10b0*/  LOP3.LUT R12, R7, 0xfffffffe, RZ, 0xc0, !PT ;  /* 0xfffffffe070c7812 */ /* 0x000fc400078ec0ff */
[----:B------:R-:W-:Y:S02]  /*10c0*/  CS2R R174, SRZ ;  /* 0x0000000000ae7805 */ /* 0x000fe4000001ff00 */
[CC--:B------:R-:W-:Y:S02]  /*10d0*/  LEA.HI R7, R6.reuse, R3.reuse, RZ, 0x3 ;  /* 0x0000000306077211 */ /* 0x0c0fe400078f18ff */
[----:B------:R-:W-:Y:S02]  /*10e0*/  CS2R R172, SRZ ;  /* 0x0000000000ac7805 */ /* 0x000fe4000001ff00 */
[----:B------:R-:W-:Y:S01]  /*10f0*/  LEA.HI R8, R6, R3, RZ, 0x2 ;  /* 0x0000000306087211 */ /* 0x000fe200078f10ff */
[----:B------:R-:W-:Y:S01]  /*1100*/  IMAD.IADD R21, R13, 0x1, -R12 ;  /* 0x000000010d157824 */ /* 0x000fe200078e0a0c */
[----:B------:R-:W-:Y:S02]  /*1110*/  SHF.R.S32.HI R3, RZ, 0x1f, R4 ;  /* 0x0000001fff037819 */ /* 0x000fe40000011404 */
[----:B------:R-:W-:-:S02]  /*1120*/  CS2R R170, SRZ ;  /* 0x0000000000aa7805 */ /* 0x000fc4000001ff00 */
[----:B------:R-:W-:Y:S02]  /*1130*/  SHF.R.U32.HI R12, RZ, 0x3, R5 ;  /* 0x00000003ff0c7819 */ /* 0x000fe40000011605 */
[----:B------:R-:W-:Y:S02]  /*1140*/  CS2R R168, SRZ ;  /* 0x0000000000a87805 */ /* 0x000fe4000001ff00 */
[----:B------:R-:W-:Y:S02]  /*1150*/  LEA.HI R5, R3, R4, RZ, 0x2 ;  /* 0x0000000403057211 */ /* 0x000fe400078f10ff */
[----:B------:R-:W-:Y:S02]  /*1160*/  CS2R R166, SRZ ;  /* 0x0000000000a67805 */ /* 0x000fe4000001ff00 */
[----:B------:R-:W-:Y:S02]  /*1170*/  LEA R14, R13, R14, 0x4 ;  /* 0x0000000e0d0e7211 */ /* 0x000fe400078e20ff */
[----:B------:R-:W-:-:S02]  /*1180*/  CS2R R164, SRZ ;  /* 0x0000000000a47805 */ /* 0x000fc4000001ff00 */
[----:B------:R-:W-:Y:S02]  /*1190*/  LOP3.LUT R9, R5, 0x7ffffffc, RZ, 0xc0, !PT ;  /* 0x7ffffffc05097812 */ /* 0x000fe400078ec0ff */
[----:B------:R-:W-:Y:S02]  /*11a0*/  CS2R R162, SRZ ;  /* 0x0000000000a27805 */ /* 0x000fe4000001ff00 */
[----:B------:R-:W-:Y:S02]  /*11b0*/  SHF.R.S32.HI R6, RZ, 0x3, R7 ;  /* 0x00000003ff067819 */ /* 0x000fe40000011407 */
[----:B------:R-:W-:Y:S02]  /*11c0*/  CS2R R160, SRZ ;  /* 0x0000000000a07805 */ /* 0x000fe4000001ff00 */
[----:B------:R-:W-:Y:S01]  /*11d0*/  LOP3.LUT R15, R15, R12, RZ, 0x3c, !PT ;  /* 0x0000000c0f0f7212 */ /* 0x000fe200078e3cff */
[----:B------:R-:W-:Y:S01]  /*11e0*/  IMAD.IADD R9, R4, 0x1, -R9 ;  /* 0x0000000104097824 */ /* 0x000fe200078e0a09 */
[----:B------:R-:W-:-:S02]  /*11f0*/  SHF.R.S32.HI R7, RZ, 0x1f, R7 ;  /* 0x0000001fff077819 */ /* 0x000fc40000011407 */
[----:B------:R-:W-:Y:S02]  /*1200*/  CS2R R158, SRZ ;  /* 0x00000000009e7805 */ /* 0x000fe4000001ff00 */
[----:B-1----:R-:W-:Y:S01]  /*1210*/  LEA.HI R13, R3, R4, RZ, 0x5 ;  /* 0x00000004030d7211 */ /* 0x002fe200078f28ff */
[----:B------:R-:W-:Y:S01]  /*1220*/  IMAD.U32 R4, R14, 0x200, R15 ;  /* 0x000002000e047824 */ /* 0x000fe200078e000f */
[----:B------:R-:W-:Y:S02]  /*1230*/  LEA.HI R12, R7, R6, RZ, 0x4 ;  /* 0x00000006070c7211 */ /* 0x000fe400078f20ff */
[----:B------:R-:W-:Y:S02]  /*1240*/  CS2R R156, SRZ ;  /* 0x00000000009c7805 */ /* 0x000fe4000001ff00 */
[----:B------:R-:W-:Y:S02]  /*1250*/  SHF.R.S32.HI R7, RZ, 0x2, R8 ;  /* 0x00000002ff077819 */ /* 0x000fe40000011408 */
[----:B------:R-:W-:Y:S01]  /*1260*/  CS2R R154, SRZ ;  /* 0x00000000009a7805 */ /* 0x000fe2000001ff00 */
[----:B------:R1:W-:Y:S01]  /*1270*/  STL [R1+0x4], R4 ;  /* 0x0000040401007387 */ /* 0x0003e20000100800 */
[----:B------:R-:W-:-:S02]  /*1280*/  LOP3.LUT R3, R12, 0x1ffffff0, RZ, 0xc0, !PT ;  /* 0x1ffffff00c037812 */ /* 0x000fc400078ec0ff */
[----:B------:R-:W-:Y:S02]  /*1290*/  CS2R R152, SRZ ;  /* 0x0000000000987805 */ /* 0x000fe4000001ff00 */
[----:B------:R-:W-:Y:S01]  /*12a0*/  LEA.HI R8, R8, R7, RZ, 0x1 ;  /* 0x0000000708087211 */ /* 0x000fe200078f08ff */
[C---:B------:R-:W-:Y:S01]  /*12b0*/  VIADD R12, R7.reuse, 0x10 ;  /* 0x00000010070c7836 */ /* 0x040fe20000000000 */
[----:B------:R-:W-:Y:S02]  /*12c0*/  IADD3 R15, R7, 0x18, RZ ;  /* 0x00000018070f7810 */ /* 0x000fe40007ffe0ff */
[----:B------:R-:W-:Y:S02]  /*12d0*/  CS2R R150, SRZ ;  /* 0x0000000000967805 */ /* 0x000fe4000001ff00 */
[----:B------:R-:W-:Y:S02]  /*12e0*/  LOP3.LUT R8, R8, 0xfffffffe, RZ, 0xc0, !PT ;  /* 0xfffffffe08087812 */ /* 0x000fe400078ec0ff */
[----:B------:R-:W-:-:S02]  /*12f0*/  CS2R R148, SRZ ;  /* 0x0000000000947805 */ /* 0x000fc4000001ff00 */
[----:B------:R-:W-:Y:S01]  /*1300*/  IADD3 R3, R6, -R3, RZ ;  /* 0x8000000306037210 */ /* 0x000fe20007ffe0ff */
[C---:B-1----:R-:W-:Y:S01]  /*1310*/  VIADD R4, R7.reuse, 0x8 ;  /* 0x0000000807047836 */ /* 0x042fe20000000000 */
[----:B------:R-:W-:Y:S01]  /*1320*/  LEA.HI R14, R12, R12, RZ, 0x1 ;  /* 0x0000000c0c0e7211 */ /* 0x000fe200078f08ff */
[----:B------:R-:W-:Y:S01]  /*1330*/  IMAD.IADD R8, R7, 0x1, -R8 ;  /* 0x0000000107087824 */ /* 0x000fe200078e0a08 */
[----:B------:R-:W-:Y:S02]  /*1340*/  LEA.HI R17, R15, R15, RZ, 0x1 ;  /* 0x0000000f0f117211 */ /* 0x000fe400078f08ff */
[----:B------:R-:W-:Y:S02]  /*1350*/  CS2R R146, SRZ ;  /* 0x0000000000927805 */ /* 0x000fe4000001ff00 */
[----:B------:R-:W-:Y:S01]  /*1360*/  LEA.HI R6, R4, R4, RZ, 0x1 ;  /* 0x0000000404067211 */ /* 0x000fe200078f08ff */
[----:B------:R-:W-:Y:S01]  /*1370*/  IMAD R3, R3, 0x8, R8 ;  /* 0x0000000803037824 */ /* 0x000fe200078e0208 */
[----:B------:R-:W-:-:S02]  /*1380*/  SHF.R.S32.HI R19, RZ, 0x5, R13 ;  /* 0x00000005ff137819 */ /* 0x000fc4000001140d */
[----:B------:R-:W-:Y:S02]  /*1390*/  CS2R R144, SRZ ;  /* 0x0000000000907805 */ /* 0x000fe4000001ff00 */
[----:B------:R-:W-:Y:S02]  /*13a0*/  LOP3.LUT R7, R6, 0xfffffffe, RZ, 0xc0, !PT ;  /* 0xfffffffe06077812 */ /* 0x000fe400078ec0ff */
[----:B------:R-:W-:Y:S02]  /*13b0*/  CS2R R142, SRZ ;  /* 0x00000000008e7805 */ /* 0x000fe4000001ff00 */
[----:B------:R-:W-:Y:S01]  /*13c0*/  LOP3.LUT R13, R14, 0xfffffffe, RZ, 0xc0, !PT ;  /* 0xfffffffe0e0d7812 */ /* 0x000fe200078ec0ff */
[----:B------:R-:W-:Y:S01]  /*13d0*/  IMAD R22, R19, -0x10, R20 ;  /* 0xfffffff013167824 */ /* 0x000fe200078e0214 */
[----:B------:R-:W-:Y:S01]  /*13e0*/  LOP3.LUT R18, R17, 0xfffffffe, RZ, 0xc0, !PT ;  /* 0xfffffffe11127812 */ /* 0x000fe200078ec0ff */
[----:B------:R-:W-:Y:S01]  /*13f0*/  IMAD.IADD R7, R4, 0x1, -R7 ;  /* 0x0000000104077824 */ /* 0x000fe200078e0a07 */
[----:B------:R-:W-:Y:S01]  /*1400*/  IADD3 R12, R12, -R13, RZ ;  /* 0x8000000d0c0c7210 */ /* 0x000fe20007ffe0ff */
[----:B------:R1:W-:Y:S01]  /*1410*/  STL [R1+0x14], R3 ;  /* 0x0000140301007387 */ /* 0x0003e20000100800 */
[----:B------:R-:W-:Y:S01]  /*1420*/  SHF.R.S32.HI R4, RZ, 0x1, R6 ;  /* 0x00000001ff047819 */ /* 0x000fe20000011406 */
        /* <DEDUP_REMOVED lines=8> */
[----:B------:R-:W-:Y:S02]  /*14b0*/  SHF.R.S32.HI R17, RZ, 0x1f, R17 ;  /* 0x0000001fff117819 */ /* 0x000fe40000011411 */
[----:B------:R-:W-:Y:S02]  /*14c0*/  LEA.HI R13, R13, R4, RZ, 0x4 ;  /* 0x000000040d0d7211 */ /* 0x000fe400078f20ff */
[----:B------:R-:W-:Y:S02]  /*14d0*/  LEA.HI R15, R15, R6, RZ, 0x4 ;  /* 0x000000060f0f7211 */ /* 0x000fe400078f20ff */
[----:B------:R-:W-:Y:S02]  /*14e0*/  LEA.HI R17, R17, R14, RZ, 0x4 ;  /* 0x0000000e11117211 */ /* 0x000fe400078f20ff */
[----:B------:R-:W-:Y:S02]  /*14f0*/  LOP3.LUT R13, R13, 0x1ffffff0, RZ, 0xc0, !PT ;  /* 0x1ffffff00d0d7812 */ /* 0x000fe400078ec0ff */
[----:B------:R-:W-:-:S02]  /*1500*/  LOP3.LUT R15, R15, 0x1ffffff0, RZ, 0xc0, !PT ;  /* 0x1ffffff00f0f7812 */ /* 0x000fc400078ec0ff */
[----:B------:R-:W-:Y:S01]  /*1510*/  LOP3.LUT R17, R17, 0x1ffffff0, RZ, 0xc0, !PT ;  /* 0x1ffffff011117812 */ /* 0x000fe200078ec0ff */
[----:B------:R-:W-:Y:S01]  /*1520*/  IMAD.IADD R4, R4, 0x1, -R13 ;  /* 0x0000000104047824 */ /* 0x000fe200078e0a0d */
[----:B------:R-:W-:Y:S02]  /*1530*/  IADD3 R15, R6, -R15, RZ ;  /* 0x8000000f060f7210 */ /* 0x000fe40007ffe0ff */
[----:B------:R-:W-:Y:S01]  /*1540*/  SHF.R.S32.HI R19, RZ, 0x2, R5 ;  /* 0x00000002ff137819 */ /* 0x000fe20000011405 */
[----:B------:R-:W-:Y:S01]  /*1550*/  IMAD.IADD R17, R14, 0x1, -R17 ;  /* 0x000000010e117824 */ /* 0x000fe200078e0a11 */
[----:B------:R-:W-:Y:S02]  /*1560*/  SHF.R.S32.HI R20, RZ, 0x1f, R5 ;  /* 0x0000001fff147819 */ /* 0x000fe40000011405 */
[----:B------:R-:W-:Y:S01]  /*1570*/  LEA R5, R4, R7, 0x3 ;  /* 0x0000000704057211 */ /* 0x000fe200078e18ff */
[----:B------:R-:W-:Y:S01]  /*1580*/  IMAD R4, R15, 0x8, R12 ;  /* 0x000000080f047824 */ /* 0x000fe200078e020c */
[----:B------:R-:W-:Y:S01]  /*1590*/  LEA.HI R20, R20, R19, RZ, 0x3 ;  /* 0x0000001314147211 */ /* 0x000fe200078f18ff */
[----:B-1----:R-:W-:Y:S01]  /*15a0*/  IMAD R3, R17, 0x8, R18 ;  /* 0x0000000811037824 */ /* 0x002fe200078e0212 */
[----:B------:R-:W-:Y:S01]  /*15b0*/  LOP3.LUT R7, R16, 0x1, RZ, 0xfc, !PT ;  /* 0x0000000110077812 */ /* 0x000fe200078efcff */
[----:B------:R-:W-:Y:S01]  /*15c0*/  STL [R1+0x10], R5 ;  /* 0x0000100501007387 */ /* 0x000fe20000100800 */
[----:B------:R-:W-:-:S02]  /*15d0*/  LOP3.LUT R20, R20, 0xfffffff8, RZ, 0xc0, !PT ;  /* 0xfffffff814147812 */ /* 0x000fc400078ec0ff */
[----:B------:R-:W-:Y:S01]  /*15e0*/  MOV R6, RZ ;  /* 0x000000ff00067202 */ /* 0x000fe20000000f00 */
[----:B------:R1:W-:Y:S01]  /*15f0*/  STL [R1+0xc], R4 ;  /* 0x00000c0401007387 */ /* 0x0003e20000100800 */
[----:B------:R-:W-:-:S03]  /*1600*/  IADD3 R20, R22, R20, -R19 ;  /* 0x0000001416147210 */ /* 0x000fc60007ffe813 */
[----:B------:R2:W-:Y:S02]  /*1610*/  STL [R1+0x8], R3 ;  /* 0x0000080301007387 */ /* 0x0005e40000100800 */
[----:B------:R-:W-:Y:S01]  /*1620*/  IMAD R8, R21, -0x40, R20 ;  /* 0xffffffc015087824 */ /* 0x000fe200078e0214 */
[----:B-1----:R-:W-:Y:S02]  /*1630*/  CS2R R4, SRZ ;  /* 0x0000000000047805 */ /* 0x002fe4000001ff00 */
[----:B--2---:R-:W-:-:S05]  /*1640*/  SHF.R.S32.HI R3, RZ, 0x7, R23 ;  /* 0x00000007ff037819 */ /* 0x004fca0000011417 */
[----:B------:R1:W-:Y:S02]  /*1650*/  STL [R1], R3 ;  /* 0x0000000301007387 */ /* 0x0003e40000100800 */
.L_x_349:
[----:B------:R-:W-:-:S13]  /*1660*/  ISETP.NE.AND P0, PT, R7, 0x3, PT ;  /* 0x000000030700780c */ /* 0x000fda0003f05270 */
[----:B------:R-:W-:Y:S05]  /*1670*/  @!P0 BRA `(.L_x_339) ;  /* 0x0000000000048947 */ /* 0x000fea0003800000 */
[----:B------:R-:W-:Y:S01]  /*1680*/  BPT.TRAP 0x1 ;  /* 0x000000040000795c */ /* 0x000fe20000300000 */
.L_x_339:
[----:B------:R-:W-:Y:S01]  /*1690*/  IMAD R21, R4, 0x8, R2 ;  /* 0x0000000804157824 */ /* 0x000fe200078e0202 */
[----:B------:R-:W-:-:S04]  /*16a0*/  SHF.L.U32 R20, R5, 0x1f, RZ ;  /* 0x0000001f05147819 */ /* 0x000fc800000006ff */
[----:B------:R2:W3:Y:S01]  /*16b0*/  SYNCS.PHASECHK.TRANS64.TRYWAIT P1, [R21+URZ+0x30c10], R20 ;  /* 0x030c1014150075a7 */ /* 0x0004e2000802017f */
[----:B------:R-:W-:Y:S05]  /*16c0*/  @!P0 BRA `(.L_x_340) ;  /* 0x0000000000048947 */ /* 0x000fea0003800000 */
[----:B------:R-:W-:Y:S01]  /*16d0*/  BPT.TRAP 0x1 ;  /* 0x000000040000795c */ /* 0x000fe20000300000 */
.L_x_340:
[----:B-1----:R-:W-:-:S05]  /*16e0*/  VIADD R3, R2, 0x10000 ;  /* 0x0001000002037836 */ /* 0x002fca0000000000 */
[----:B------:R-:W-:-:S04]  /*16f0*/  SHF.R.U32.HI R3, RZ, 0x4, R3 ;  /* 0x00000004ff037819 */ /* 0x000fc80000011603 */
[----:B------:R-:W-:Y:S01]  /*1700*/  LOP3.LUT R3, R3, 0x3fff, RZ, 0xc0, !PT ;  /* 0x00003fff03037812 */ /* 0x000fe200078ec0ff */
[----:B---3--:R-:W-:Y:S06]  /*1710*/  @P1 BRA `(.L_x_341) ;  /* 0x0000000000081947 */ /* 0x008fec0003800000 */
[----:B------:R-:W1:Y:S02]  /*1720*/  SYNCS.PHASECHK.TRANS64.TRYWAIT P1, [R21+URZ+0x30c10], R20 ;  /* 0x030c1014150075a7 */ /* 0x000e64000802017f */
[----:B-1----:R-:W-:Y:S05]  /*1730*/  @!P1 BRA `(.L_x_342) ;  /* 0x00000080000c9947 */ /* 0x002fea0003800000 */
.L_x_341:
        /* <DEDUP_REMOVED lines=52> */
[----:B------:R-:W-:-:S04]  /*1a80*/  VIADD R14, R2, 0x20000 ;  /* 0x00020000020e7836 */ /* 0x000fc80000000000 */
[--C-:B------:R-:W-:Y:S01]  /*1a90*/  IMAD R12, R15, 0x4, R14.reuse ;  /* 0x000000040f0c7824 */ /* 0x100fe200078e020e */
[-C--:B------:R-:W-:Y:S01]  /*1aa0*/  LEA R23, R23, R14.reuse, 0x2 ;  /* 0x0000000e17177211 */ /* 0x080fe200078e10ff */
[----:B------:R-:W-:Y:S01]  /*1ab0*/  IMAD R15, R17, 0x4, R14 ;  /* 0x00000004110f7824 */ /* 0x000fe200078e020e */
[----:B------:R-:W-:Y:S01]  /*1ac0*/  LEA R14, R19, R14, 0x2 ;  /* 0x0000000e130e7211 */ /* 0x000fe200078e10ff */
[----:B------:R-:W-:Y:S02]  /*1ad0*/  WARPGROUP.DEPBAR.LE gsb0, 0x0 ;  /* 0x00008000000079c5 */ /* 0x000fe40000010000 */
[----:B------:R-:W2:Y:S04]  /*1ae0*/  LDS R202, [R202+0x20000] ;  /* 0x02000000caca7984 */ /* 0x000ea80000000800 */
[----:B------:R-:W3:Y:S04]  /*1af0*/  LDS R22, [R22+0x20000] ;  /* 0x0200000016167984 */ /* 0x000ee80000000800 */
[----:B------:R-:W4:Y:S04]  /*1b00*/  LDS R16, [R16+0x20000] ;  /* 0x0200000010107984 */ /* 0x000f280000000800 */
[----:B------:R-:W1:Y:S01]  /*1b10*/  LDS R13, [R13+0x20000] ;  /* 0x020000000d0d7984 */ /* 0x000e620000000800 */
[----:B------:R-:W-:Y:S05]  /*1b20*/  @!P0 BRA `(.L_x_343) ;  /* 0x0000000000048947 */ /* 0x000fea0003800000 */
[----:B------:R-:W-:Y:S01]  /*1b30*/  BPT.TRAP 0x1 ;  /* 0x000000040000795c */ /* 0x000fe20000300000 */
.L_x_343:
[----:B------:R1:W1:Y:S01]  /*1b40*/  SYNCS.PHASECHK.TRANS64.TRYWAIT P1, [R21+URZ+0x30c30], R20 ;  /* 0x030c3014150075a7 */ /* 0x000262000802017f */
[----:B------:R-:W-:Y:S05]  /*1b50*/  @!P0 BRA `(.L_x_344) ;  /* 0x0000000000048947 */ /* 0x000fea0003800000 */
[----:B------:R-:W-:Y:S01]  /*1b60*/  BPT.TRAP 0x1 ;  /* 0x000000040000795c */ /* 0x000fe20000300000 */
.L_x_344:
[----:B-1----:R-:W-:Y:S05]  /*1b70*/  @P1 BRA `(.L_x_345) ;  /* 0x0000000000081947 */ /* 0x002fea0003800000 */
[----:B------:R-:W1:Y:S02]  /*1b80*/  SYNCS.PHASECHK.TRANS64.TRYWAIT P1, [R21+URZ+0x30c30], R20 ;  /* 0x030c3014150075a7 */ /* 0x000e64000802017f */
[----:B-1----:R-:W-:Y:S05]  /*1b90*/  @!P1 BRA `(.L_x_346) ;  /* 0x0000007c00089947 */ /* 0x002fea0003800000 */
.L_x_345:
        /* <DEDUP_REMOVED lines=34> */
[----:B------:R-:W-:Y:S01]  /*1dc0*/  FMUL.FTZ R106, R106, UR10 ;  /* 0x0000000a6a6a7c20 */ /* 0x000fe20008410000 */
[----:B------:R-:W2:Y:S01]  /*1dd0*/  MUFU.TANH R17, R17 ;  /* 0x0000001100117308 */ /* 0x000ea20000002400 */
        /* <DEDUP_REMOVED lines=9> */
[----:B-1----:R-:W-:Y:S01]  /*1e70*/  MUFU.TANH R11, R92 ;  /* 0x0000005c000b7308 */ /* 0x002fe20000002400 */
[----:B------:R-:W-:Y:S01]  /*1e80*/  STL [R1+0xa0], R196 ;  /* 0x0000a0c401007387 */ /* 0x000fe20000100800 */
[----:B------:R-:W-:Y:S01]  /*1e90*/  FMUL.FTZ R236, R89, UR10 ;  /* 0x0000000a59ec7c20 */ /* 0x000fe20008410000 */
[----:B------:R-:W-:Y:S01]  /*1ea0*/  FMUL.FTZ R232, R88, UR10 ;  /* 0x0000000a58e87c20 */ /* 0x000fe20008410000 */
[----:B------:R-:W-:Y:S01]  /*1eb0*/  FMUL.FTZ R108, R108, UR10 ;  /* 0x0000000a6c6c7c20 */ /* 0x000fe20008410000 */
[----:B------:R-:W-:Y:S01]  /*1ec0*/  STL [R1+0x9c], R195 ;  /* 0x00009cc301007387 */ /* 0x000fe20000100800 */
[----:B------:R-:W-:Y:S01]  /*1ed0*/  ISETP.GT.AND P2, PT, R8, RZ, PT ;  /* 0x000000ff0800720c */ /* 0x000fe20003f44270 */
[----:B------:R-:W-:Y:S01]  /*1ee0*/  FMUL.FTZ R235, R90, UR10 ;  /* 0x0000000a5aeb7c20 */ /* 0x000fe20008410000 */
[----:B------:R-:W1:Y:S01]  /*1ef0*/  MUFU.TANH R19, R19 ;  /* 0x0000001300137308 */ /* 0x000e620000002400 */
[----:B------:R-:W-:Y:S01]  /*1f00*/  STL [R1+0x98], R194 ;  /* 0x000098c201007387 */ /* 0x000fe20000100800 */
[----:B------:R-:W-:Y:S01]  /*1f10*/  ISETP.GT.AND P1, PT, R8, 0x8, PT ;  /* 0x000000080800780c */ /* 0x000fe20003f24270 */
[----:B------:R-:W-:Y:S01]  /*1f20*/  FMUL.FTZ R231, R91, UR10 ;  /* 0x0000000a5be77c20 */ /* 0x000fe20008410000 */
[----:B------:R-:W-:Y:S01]  /*1f30*/  FMUL.FTZ R101, R101, UR10 ;  /* 0x0000000a65657c20 */ /* 0x000fe20008410000 */
[----:B------:R-:W-:Y:S01]  /*1f40*/  STL [R1+0x94], R193 ;  /* 0x000094c101007387 */ /* 0x000fe20000100800 */
[----:B------:R-:W-:Y:S01]  /*1f50*/  FMUL.FTZ R113, R113, UR10 ;  /* 0x0000000a71717c20 */ /* 0x000fe20008410000 */
[----:B--2---:R-:W-:Y:S01]  /*1f60*/  FSEL R90, R17, -INF , P2 ;  /* 0xff800000115a7808 */ /* 0x004fe20001000000 */
[----:B------:R-:W2:Y:S01]  /*1f70*/  MUFU.TANH R18, R18 ;  /* 0x0000001200127308 */ /* 0x000ea20000002400 */
[----:B------:R-:W-:Y:S01]  /*1f80*/  STL [R1+0x90], R192 ;  /* 0x000090c001007387 */ /* 0x000fe20000100800 */
[----:B------:R-:W-:Y:S01]  /*1f90*/  ULDC UR11, c[0x0][0x744] ;  /* 0x0001d100000b7ab9 */ /* 0x000fe20000000800 */
[----:B------:R-:W-:Y:S01]  /*1fa0*/  FMUL.FTZ R110, R110, UR10 ;  /* 0x0000000a6e6e7c20 */ /* 0x000fe20008410000 */
[----:B------:R-:W-:Y:S01]  /*1fb0*/  FMUL.FTZ R114, R114, UR10 ;  /* 0x0000000a72727c20 */ /* 0x000fe20008410000 */
[----:B------:R-:W-:Y:S01]  /*1fc0*/  STL [R1+0x8c], R191 ;  /* 0x00008cbf01007387 */ /* 0x000fe20000100800 */
[----:B------:R-:W-:Y:S01]  /*1fd0*/  FMUL.FTZ R102, R102, UR10 ;  /* 0x0000000a66667c20 */ /* 0x000fe20008410000 */
[----:B------:R-:W-:Y:S01]  /*1fe0*/  FMUL.FTZ R107, R107, UR10 ;  /* 0x0000000a6b6b7c20 */ /* 0x000fe20008410000 */
[----:B------:R-:W3:Y:S01]  /*1ff0*/  MUFU.TANH R20, R20 ;  /* 0x0000001400147308 */ /* 0x000ee20000002400 */
[----:B------:R-:W-:Y:S01]  /*2000*/  STL [R1+0x88], R190 ;  /* 0x000088be01007387 */ /* 0x000fe20000100800 */
[----:B-1----:R-:W-:Y:S01]  /*2010*/  FSEL R91, R19, -INF , P1 ;  /* 0xff800000135b7808 */ /* 0x002fe20000800000 */
[----:B------:R-:W-:Y:S01]  /*2020*/  FMUL.FTZ R234, R94, UR10 ;  /* 0x0000000a5eea7c20 */ /* 0x000fe20008410000 */
[----:B------:R-:W-:Y:S01]  /*2030*/  FMUL.FTZ R112, R112, UR10 ;  /* 0x0000000a70707c20 */ /* 0x000fe20008410000 */
[----:B------:R1:W-:Y:S01]  /*2040*/  STL [R1+0x84], R189 ;  /* 0x000084bd01007387 */ /* 0x0003e20000100800 */
[----:B------:R-:W-:Y:S01]  /*2050*/  FMUL.FTZ R116, R116, UR10 ;  /* 0x0000000a74747c20 */ /* 0x000fe20008410000 */
[----:B------:R-:W-:Y:S01]  /*2060*/  FMUL.FTZ R93, R93, UR10 ;  /* 0x0000000a5d5d7c20 */ /* 0x000fe20008410000 */
[----:B------:R-:W4:Y:S01]  /*2070*/  MUFU.TANH R21, R21 ;  /* 0x0000001500157308 */ /* 0x000f220000002400 */
[----:B------:R-:W2:Y:S01]  /*2080*/  SHFL.IDX PT, R92, R202, R10, 0x1f ;  /* 0x00001f0aca5c7589 */ /* 0x000ea200000e0000 */
        /* <DEDUP_REMOVED lines=8> */
[----:B------:R-:W-:Y:S01]  /*2110*/  FMUL.FTZ R129, R129, UR10 ;  /* 0x0000000a81817c20 */ /* 0x000fe20008410000 */
[----:B------:R-:W-:Y:S01]  /*2120*/  FMUL.FTZ R217, R135, UR10 ;  /* 0x0000000a87d97c20 */ /* 0x000fe20008410000 */
[----:B------:R-:W-:Y:S01]  /*2130*/  FMUL.FTZ R126, R126, UR10 ;  /* 0x0000000a7e7e7c20 */ /* 0x000fe20008410000 */
[----:B------:R-:W-:Y:S01]  /*2140*/  STL [R1+0x78], R186 ;  /* 0x000078ba01007387 */ /* 0x000fe20000100800 */
[----:B------:R-:W-:Y:S01]  /*2150*/  FMUL.FTZ R96, R96, UR10 ;  /* 0x0000000a60607c20 */ /* 0x000fe20008410000 */
[----:B------:R-:W-:Y:S01]  /*2160*/  FMUL.FTZ R99, R99, UR10 ;  /* 0x0000000a63637c20 */ /* 0x000fe20008410000 */
[----:B------:R-:W4:Y:S01]  /*2170*/  MUFU.TANH R200, R200 ;  /* 0x000000c800c87308 */ /* 0x000f220000002400 */
[----:B-1----:R-:W-:Y:S01]  /*2180*/  IADD3 R106, R10, 0x4, RZ ;  /* 0x000000040a6a7810 */ /* 0x002fe20007ffe0ff */
[----:B------:R1:W-:Y:S01]  /*2190*/  STL [R1+0x74], R185 ;  /* 0x000074b901007387 */ /* 0x0003e20000100800 */
[----:B------:R-:W-:Y:S01]  /*21a0*/  FMUL.FTZ R105, R105, UR10 ;  /* 0x0000000a69697c20 */ /* 0x000fe20008410000 */
[----:B------:R-:W-:Y:S01]  /*21b0*/  FMUL.FTZ R122, R122, UR10 ;  /* 0x0000000a7a7a7c20 */ /* 0x000fe20008410000 */
[----:B------:R-:W-:Y:S01]  /*21c0*/  FMUL.FTZ R100, R100, UR10 ;  /* 0x0000000a64647c20 */ /* 0x000fe20008410000 */
[----:B------:R-:W4:Y:S01]  /*21d0*/  SHFL.IDX PT, R89, R202, R106, 0x1f ;  /* 0x00001f6aca597589 */ /* 0x000f2200000e0000 */
[----:B------:R-:W-:Y:S01]  /*21e0*/  FMUL.FTZ R233, R98, UR10 ;  /* 0x0000000a62e97c20 */ /* 0x000fe20008410000 */
[----:B---3--:R3:W-:Y:S01]  /*21f0*/  MUFU.TANH R187, R108 ;  /* 0x0000006c00bb7308 */ /* 0x0087e20000002400 */
[----:B--2---:R-:W-:Y:S01]  /*2200*/  FFMA.FTZ R91, R91, UR11, -R92 ;  /* 0x0000000b5b5b7c23 */ /* 0x004fe2000801085c */
[----:B------:R-:W-:Y:S01]  /*2210*/  STL [R1+0x70], R184 ;  /* 0x000070b801007387 */ /* 0x000fe20000100800 */
[----:B------:R-:W-:Y:S01]  /*2220*/  FMUL.FTZ R128, R128, UR10 ;  /* 0x0000000a80807c20 */ /* 0x000fe20008410000 */
[----:B------:R-:W-:Y:S01]  /*2230*/  FMUL.FTZ R132, R132, UR10 ;  /* 0x0000000a84847c20 */ /* 0x000fe20008410000 */
[----:B------:R-:W-:Y:S01]  /*2240*/  FMUL.FTZ R104, R104, UR10 ;  /* 0x0000000a68687c20 */ /* 0x000fe20008410000 */
[----:B------:R-:W-:Y:S01]  /*2250*/  STL [R1+0x6c], R183 ;  /* 0x00006cb701007387 */ /* 0x000fe20000100800 */
[----:B------:R-:W-:Y:S01]  /*2260*/  FMUL.FTZ R117, R117, UR10 ;  /* 0x0000000a75757c20 */ /* 0x000fe20008410000 */
[----:B-1----:R1:W-:Y:S01]  /*2270*/  MUFU.TANH R185, R109 ;  /* 0x0000006d00b97308 */ /* 0x0023e20000002400 */
[C---:B---3--:R-:W-:Y:S01]  /*2280*/  VIADD R108, R10.reuse, 0xc ;  /* 0x0000000c0a6c7836 */ /* 0x048fe20000000000 */
[----:B------:R-:W-:Y:S01]  /*2290*/  STL [R1+0x68], R182 ;  /* 0x000068b601007387 */ /* 0x000fe20000100800 */
[----:B------:R-:W-:Y:S01]  /*22a0*/  FMUL.FTZ R119, R119, UR10 ;  /* 0x0000000a77777c20 */ /* 0x000fe20008410000 */
[----:B------:R-:W-:Y:S01]  /*22b0*/  FMUL.FTZ R131, R131, UR10 ;  /* 0x0000000a83837c20 */ /* 0x000fe20008410000 */
[----:B------:R-:W-:Y:S01]  /*22c0*/  FMUL.FTZ R121, R121, UR10 ;  /* 0x0000000a79797c20 */ /* 0x000fe20008410000 */
[----:B------:R2:W-:Y:S01]  /*22d0*/  STL [R1+0x64], R181 ;  /* 0x000064b501007387 */ /* 0x0005e20000100800 */
[----:B------:R-:W-:Y:S01]  /*22e0*/  FMUL.FTZ R127, R127, UR10 ;  /* 0x0000000a7f7f7c20 */ /* 0x000fe20008410000 */
[----:B------:R3:W-:Y:S01]  /*22f0*/  MUFU.TANH R194, R101 ;  /* 0x0000006500c27308 */ /* 0x0007e20000002400 */
[----:B-1----:R-:W-:Y:S01]  /*2300*/  VIADD R109, R10, 0x8 ;  /* 0x000000080a6d7836 */ /* 0x002fe20000000000 */
[----:B------:R-:W-:Y:S01]  /*2310*/  STL [R1+0x60], R180 ;  /* 0x000060b401007387 */ /* 0x000fe20000100800 */
[----:B------:R-:W-:Y:S01]  /*2320*/  FMUL.FTZ R115, R115, UR10 ;  /* 0x0000000a73737c20 */ /* 0x000fe20008410000 */
[----:B------:R-:W-:-:S02]  /*2330*/  IMAD R203, R4, 0x400, R203 ;  /* 0x0000040004cb7824 */ /* 0x000fc400078e02cb */
[----:B------:R-:W-:Y:S01]  /*2340*/  FMUL.FTZ R130, R130, UR10 ;  /* 0x0000000a82827c20 */ /* 0x000fe20008410000 */
[----:B------:R-:W1:Y:S01]  /*2350*/  SHFL.IDX PT, R88, R202, R109, 0x1f ;  /* 0x00001f6dca587589 */ /* 0x000e6200000e0000 */
[----:B------:R-:W-:Y:S01]  /*2360*/  FMUL.FTZ R120, R120, UR10 ;  /* 0x0000000a78787c20 */ /* 0x000fe20008410000 */
[----:B--2---:R2:W-:Y:S01]  /*2370*/  MUFU.TANH R181, R113 ;  /* 0x0000007100b57308 */ /* 0x0045e20000002400 */
[----:B------:R-:W-:Y:S01]  /*2380*/  FMUL.FTZ R123, R123, UR10 ;  /* 0x0000000a7b7b7c20 */ /* 0x000fe20008410000 */
[----:B---3--:R-:W-:Y:S01]  /*2390*/  SHFL.IDX PT, R101, R202, R108, 0x1f ;  /* 0x00001f6cca657589 */ /* 0x008fe200000e0000 */
[----:B------:R-:W-:Y:S01]  /*23a0*/  FMUL.FTZ R124, R124, UR10 ;  /* 0x0000000a7c7c7c20 */ /* 0x000fe20008410000 */
[----:B------:R-:W-:Y:S01]  /*23b0*/  FMUL.FTZ R125, R125, UR10 ;  /* 0x0000000a7d7d7c20 */ /* 0x000fe20008410000 */
[----:B------:R-:W-:Y:S01]  /*23c0*/  FMUL.FTZ R133, R133, UR10 ;  /* 0x0000000a85857c20 */ /* 0x000fe20008410000 */
[----:B------:R3:W-:Y:S01]  /*23d0*/  STL [R1+0x5c], R179 ;  /* 0x00005cb301007387 */ /* 0x0007e20000100800 */
[----:B------:R-:W-:Y:S01]  /*23e0*/  FMUL.FTZ R218, R134, UR10 ;  /* 0x0000000a86da7c20 */ /* 0x000fe20008410000 */
[----:B------:R-:W3:Y:S01]  /*23f0*/  MUFU.TANH R201, R201 ;  /* 0x000000c900c97308 */ /* 0x000ee20000002400 */
[----:B--2---:R-:W-:Y:S01]  /*2400*/  FFMA.FTZ R113, R90, UR11, -R92 ;  /* 0x0000000b5a717c23 */ /* 0x004fe2000801085c */
[----:B------:R-:W-:Y:S01]  /*2410*/  FSEL R90, R18, -INF , P2 ;  /* 0xff800000125a7808 */ /* 0x000fe20001000000 */
[----:B------:R-:W-:Y:S01]  /*2420*/  STL [R1+0x58], R178 ;  /* 0x000058b201007387 */ /* 0x000fe20000100800 */
[----:B------:R-:W-:Y:S01]  /*2430*/  FSEL R92, R20, -INF , P1 ;  /* 0xff800000145c7808 */ /* 0x000fe20000800000 */
[----:B------:R-:W-:Y:S01]  /*2440*/  FFMA.FTZ R19, -R19, R19, 1 ;  /* 0x3f80000013137423 */ /* 0x000fe20000010113 */
[----:B------:R-:W-:Y:S01]  /*2450*/  R2UR UR10, R203 ;  /* 0x00000000cb0a72ca */ /* 0x000fe200000e0000 */
[--C-:B----4-:R-:W-:Y:S01]  /*2460*/  FFMA.FTZ R90, R90, UR11, -R89.reuse ;  /* 0x0000000b5a5a7c23 */ /* 0x110fe20008010859 */
[----:B------:R2:W-:Y:S01]  /*2470*/  MUFU.TANH R186, R110 ;  /* 0x0000006e00ba7308 */ /* 0x0005e20000002400 */
[----:B------:R-:W-:Y:S01]  /*2480*/  FFMA.FTZ R92, R92, UR11, -R89 ;  /* 0x0000000b5c5c7c23 */ /* 0x000fe20008010859 */
[----:B------:R-:W-:Y:S01]  /*2490*/  FSEL R89, R21, -INF , P2 ;  /* 0xff80000015597808 */ /* 0x000fe20001000000 */
[----:B------:R-:W-:Y:S01]  /*24a0*/  STL [R1+0x54], R177 ;  /* 0x000054b101007387 */ /* 0x000fe20000100800 */
[----:B------:R-:W-:-:S03]  /*24b0*/  FFMA.FTZ R20, -R20, R20, 1 ;  /* 0x3f80000014147423 */ /* 0x000fc60000010114 */
[----:B------:R-:W-:Y:S01]  /*24c0*/  STL [R1+0x50], R176 ;  /* 0x000050b001007387 */ /* 0x000fe20000100800 */
[----:B------:R-:W-:Y:S01]  /*24d0*/  MUFU.TANH R221, R221 ;  /* 0x000000dd00dd7308 */ /* 0x000fe20000002400 */
[C---:B--2---:R-:W-:Y:S02]  /*24e0*/  VIADD R110, R10.reuse, 0x14 ;  /* 0x000000140a6e7836 */ /* 0x044fe40000000000 */
[----:B------:R-:W-:Y:S04]  /*24f0*/  STL [R1+0x4c], R175 ;  /* 0x00004caf01007387 */ /* 0x000fe80000100800 */
[----:B------:R-:W-:Y:S01]  /*2500*/  SHFL.IDX PT, R94, R202, R110, 0x1f ;  /* 0x00001f6eca5e7589 */ /* 0x000fe200000e0000 */
[----:B------:R2:W-:Y:S03]  /*2510*/  MUFU.TANH R182, R114 ;  /* 0x0000007200b67308 */ /* 0x0005e60000002400 */
[----:B------:R-:W-:Y:S04]  /*2520*/  STL [R1+0x48], R174 ;  /* 0x000048ae01007387 */ /* 0x000fe80000100800 */
[----:B------:R-:W-:Y:S01]  /*2530*/  STL [R1+0x44], R173 ;  /* 0x000044ad01007387 */ /* 0x000fe20000100800 */
[----:B------:R1:W-:Y:S01]  /*2540*/  MUFU.TANH R193, R102 ;  /* 0x0000006600c17308 */ /* 0x0003e20000002400 */
[----:B--2---:R-:W-:-:S02]  /*2550*/  VIADD R114, R10, 0x1c ;  /* 0x0000001c0a727836 */ /* 0x004fc40000000000 */
[----:B------:R-:W-:Y:S01]  /*2560*/  STL [R1+0x40], R172 ;  /* 0x000040ac01007387 */ /* 0x000fe20000100800 */
[----:B------:R-:W-:Y:S02]  /*2570*/  WARPGROUP.DEPBAR.LE gsb0, 0x0 ;  /* 0x00008000000079c5 */ /* 0x000fe40000010000 */
[----:B------:R-:W-:Y:S01]  /*2580*/  WARPGROUP.ARRIVE ;  /* 0x00000000000079c5 */ /* 0x000fe20000000000 */
[--C-:B-1----:R-:W-:Y:S01]  /*2590*/  FFMA.FTZ R102, R89, UR11, -R88.reuse ;  /* 0x0000000b59667c23 */ /* 0x102fe20008010858 */
[----:B------:R-:W-:Y:S01]  /*25a0*/  MUFU.TANH R219, R219 ;  /* 0x000000db00db7308 */ /* 0x000fe20000002400 */
[----:B------:R-:W-:Y:S01]  /*25b0*/  FSEL R89, R200, -INF , P1 ;  /* 0xff800000c8597808 */ /* 0x000fe20000800000 */
[----:B------:R-:W-:Y:S02]  /*25c0*/  STL [R1+0x3c], R171 ;  /* 0x00003cab01007387 */ /* 0x000fe40000100800 */
[----:B------:R-:W-:Y:S01]  /*25d0*/  HGMMA.64x128x16.F32 R24, gdesc[UR4], R24, gsb0 ;  /* 0x01e00000041879f0 */ /* 0x000fe20008000818 */
[----:B------:R-:W-:Y:S01]  /*25e0*/  UIADD3 UR6, UR8, 0x4, URZ ;  /* 0x0000000408067890 */ /* 0x000fe2000fffe03f */
[----:B------:R-:W-:Y:S01]  /*25f0*/  FFMA.FTZ R97, R89, UR11, -R88 ;  /* 0x0000000b59617c23 */ /* 0x000fe20008010858 */
[----:B------:R-:W-:Y:S01]  /*2600*/  UIADD3 UR4, UR9, 0x4, URZ ;  /* 0x0000000409047890 */ /* 0x000fe2000fffe03f */
[----:B------:R-:W-:Y:S01]  /*2610*/  MUFU.TANH R188, R107 ;  /* 0x0000006b00bc7308 */ /* 0x000fe20000002400 */
[----:B------:R-:W-:Y:S01]  /*2620*/  UMOV UR7, 0x40000040 ;  /* 0x4000004000077882 */ /* 0x000fe20000000000 */
[----:B------:R-:W-:Y:S01]  /*2630*/  UMOV UR5, 0x40000040 ;  /* 0x4000004000057882 */ /* 0x000fe20000000000 */
[----:B---3--:R-:W-:Y:S01]  /*2640*/  FSEL R88, R201, -INF , P2 ;  /* 0xff800000c9587808 */ /* 0x008fe20001000000 */
[----:B------:R-:W-:Y:S04]  /*2650*/  STL [R1+0x38], R170 ;  /* 0x000038aa01007387 */ /* 0x000fe80000100800 */
[----:B------:R-:W-:Y:S01]  /*2660*/  MUFU.TANH R228, R228 ;  /* 0x000000e400e47308 */ /* 0x000fe20000002400 */
[----:B------:R-:W-:Y:S04]  /*2670*/  STL [R1+0x34], R169 ;  /* 0x000034a901007387 */ /* 0x000fe80000100800 */
[----:B------:R-:W-:Y:S03]  /*2680*/  SHFL.IDX PT, R135, R22, R108, 0x1f ;  /* 0x00001f6c16877589 */ /* 0x000fe600000e0000 */
[----:B------:R1:W-:Y:S01]  /*2690*/  MUFU.EX2 R107, R90 ;  /* 0x0000005a006b7308 */ /* 0x0003e20000000800 */
[----:B------:R-:W-:Y:S04]  /*26a0*/  STL [R1+0x30], R168 ;  /* 0x000030a801007387 */ /* 0x000fe80000100800 */
[----:B------:R-:W-:Y:S03]  /*26b0*/  STL [R1+0x2c], R9 ;  /* 0x00002c0901007387 */ /* 0x000fe60000100800 */
[----:B------:R2:W3:Y:S01]  /*26c0*/  MUFU.TANH R184, R112 ;  /* 0x0000007000b87308 */ /* 0x0004e20000002400 */
[----:B-1----:R-:W-:Y:S04]  /*26d0*/  SHFL.IDX PT, R90, R202, R114, 0x1f ;  /* 0x00001f72ca5a7589 */ /* 0x002fe800000e0000 */
[----:B------:R-:W-:Y:S03]  /*26e0*/  STL [R1+0x28], R7 ;  /* 0x0000280701007387 */ /* 0x000fe60000100800 */
[----:B------:R-:W-:Y:S01]  /*26f0*/  MUFU.TANH R230, R230 ;  /* 0x000000e600e67308 */ /* 0x000fe20000002400 */
[----:B--2---:R-:W-:Y:S01]  /*2700*/  IADD3 R112, R10, 0x10, RZ ;  /* 0x000000100a707810 */ /* 0x004fe20007ffe0ff */
[----:B------:R-:W-:Y:S04]  /*2710*/  SHFL.IDX PT, R205, R22, R114, 0x1f ;  /* 0x00001f7216cd7589 */ /* 0x000fe800000e0000 */
[----:B------:R-:W-:Y:S02]  /*2720*/  STL [R1+0x24], R6 ;  /* 0x0000240601007387 */ /* 0x000fe40000100800 */
[----:B------:R1:W2:Y:S01]  /*2730*/  MUFU.TANH R179, R116 ;  /* 0x0000007400b37308 */ /* 0x0002a20000002400 */
[----:B---3--:R-:W-:Y:S01]  /*2740*/  FSEL R214, R184, -INF , P2 ;  /* 0xff800000b8d67808 */ /* 0x008fe20001000000 */
[----:B------:R-:W-:Y:S04]  /*2750*/  STL [R1+0x20], R5 ;  /* 0x0000200501007387 */ /* 0x000fe80000100800 */
[----:B------:R-:W-:Y:S02]  /*2760*/  STL [R1+0x1c], R3 ;  /* 0x00001c0301007387 */ /* 0x000fe40000100800 */
[----:B------:R-:W-:Y:S02]  /*2770*/  MUFU.TANH R227, R227 ;  /* 0x000000e300e37308 */ /* 0x000fe40000002400 */
[----:B-1----:R-:W-:Y:S04]  /*2780*/  SHFL.IDX PT, R116, R22, R10, 0x1f ;  /* 0x00001f0a16747589 */ /* 0x002fe800000e0000 */
[----:B------:R-:W-:Y:S02]  /*2790*/  SHFL.IDX PT, R215, R16, R108, 0x1f ;  /* 0x00001f6c10d77589 */ /* 0x000fe400000e0000 */
[----:B------:R-:W-:Y:S01]  /*27a0*/  MUFU.TANH R232, R232 ;  /* 0x000000e800e87308 */ /* 0x000fe20000002400 */
[----:B--2---:R-:W-:Y:S01]  /*27b0*/  FSEL R208, R179, -INF , P2 ;  /* 0xff800000b3d07808 */ /* 0x004fe20001000000 */
[----:B------:R-:W1:Y:S04]  /*27c0*/  SHFL.IDX PT, R213, R16, R112, 0x1f ;  /* 0x00001f7010d57589 */ /* 0x000e6800000e0000 */
[----:B------:R-:W-:Y:S02]  /*27d0*/  STL [R1+0x18], R0 ;  /* 0x0000180001007387 */ /* 0x000fe40000100800 */
[----:B------:R-:W2:Y:S02]  /*27e0*/  MUFU.TANH R235, R235 ;  /* 0x000000eb00eb7308 */ /* 0x000ea40000002400 */
[----:B------:R-:W-:Y:S06]  /*27f0*/  SHFL.IDX PT, R225, R13, R109, 0x1f ;  /* 0x00001f6d0de17589 */ /* 0x000fec00000e0000 */
[----:B------:R3:W-:Y:S08]  /*2800*/  MUFU.TANH R199, R93 ;  /* 0x0000005d00c77308 */ /* 0x0007f00000002400 */
[----:B------:R4:W-:Y:S01]  /*2810*/  MUFU.TANH R192, R103 ;  /* 0x0000006700c07308 */ /* 0x0009e20000002400 */
[----:B---3--:R-:W3:Y:S01]  /*2820*/  SHFL.IDX PT, R93, R202, R112, 0x1f ;  /* 0x00001f70ca5d7589 */ /* 0x008ee200000e0000 */
[----:B--2---:R-:W-:Y:S01]  /*2830*/  FSEL R98, R235, -INF , P1 ;  /* 0xff800000eb627808 */ /* 0x004fe20000800000 */
[----:B-1----:R-:W-:-:S05]  /*2840*/  FFMA.FTZ R214, R214, UR11, -R213 ;  /* 0x0000000bd6d67c23 */ /* 0x002fca00080108d5 */
[----:B------:R1:W-:Y:S01]  /*2850*/  MUFU.TANH R183, R111 ;  /* 0x0000006f00b77308 */ /* 0x0003e20000002400 */
[----:B----4-:R-:W-:Y:S01]  /*2860*/  FFMA.FTZ R103, R88, UR11, -R101 ;  /* 0x0000000b58677c23 */ /* 0x010fe20008010865 */
[----:B------:R-:W-:-:S05]  /*2870*/  FSEL R88, R221, -INF , P1 ;  /* 0xff800000dd587808 */ /* 0x000fca0000800000 */
[----:B------:R-:W-:Y:S01]  /*2880*/  FFMA.FTZ R101, R88, UR11, -R101 ;  /* 0x0000000b58657c23 */ /* 0x000fe20008010865 */
[----:B------:R-:W-:Y:S01]  /*2890*/  MUFU.TANH R220, R220 ;  /* 0x000000dc00dc7308 */ /* 0x000fe20000002400 */
[----:B-1----:R-:W-:Y:S02]  /*28a0*/  IADD3 R111, R10, 0x18, RZ ;  /* 0x000000180a6f7810 */ /* 0x002fe40007ffe0ff */
[----:B------:R-:W-:-:S03]  /*28b0*/  FSEL R88, R228, -INF , P1 ;  /* 0xff800000e4587808 */ /* 0x000fc60000800000 */
[----:B------:R1:W-:Y:S02]  /*28c0*/  SHFL.IDX PT, R89, R202, R111, 0x1f ;  /* 0x00001f6fca597589 */ /* 0x0003e400000e0000 */
[----:B------:R2:W4:Y:S08]  /*28d0*/  MUFU.TANH R177, R118 ;  /* 0x0000007600b17308 */ /* 0x0005300000002400 */
[----:B------:R-:W-:Y:S01]  /*28e0*/  MUFU.TANH R216, R216 ;  /* 0x000000d800d87308 */ /* 0x000fe20000002400 */
[----:B--2---:R-:W2:Y:S01]  /*28f0*/  SHFL.IDX PT, R118, R22, R109, 0x1f ;  /* 0x00001f6d16767589 */ /* 0x004ea200000e0000 */
[----:B-1----:R-:W-:-:S05]  /*2900*/  FSEL R202, R194, -INF , P2 ;  /* 0xff800000c2ca7808 */ /* 0x002fca0001000000 */
[----:B------:R-:W-:Y:S01]  /*2910*/  FFMA.FTZ R202, R202, UR11, -R205 ;  /* 0x0000000bcaca7c23 */ /* 0x000fe200080108cd */
[----:B------:R1:W-:Y:S01]  /*2920*/  MUFU.TANH R197, R95 ;  /* 0x0000005f00c57308 */ /* 0x0003e20000002400 */
[----:B----4-:R-:W-:-:S07]  /*2930*/  FSEL R207, R177, -INF , P1 ;  /* 0xff800000b1cf7808 */ /* 0x010fce0000800000 */
[----:B------:R4:W-:Y:S01]  /*2940*/  MUFU.TANH R7, R129 ;  /* 0x0000008100077308 */ /* 0x0009e20000002400 */
[C---:B-1----:R-:W-:Y:S01]  /*2950*/  FSEL R95, R220.reuse, -INF , P2 ;  /* 0xff800000dc5f7808 */ /* 0x042fe20001000000 */
[----:B------:R-:W-:Y:S02]  /*2960*/  WARPGROUP.DEPBAR.LE gsb0, 0x0 ;  /* 0x00008000000079c5 */ /* 0x000fe40000010000 */
[----:B------:R-:W-:Y:S01]  /*2970*/  WARPGROUP.ARRIVE ;  /* 0x00000000000079c5 */ /* 0x000fe20000000000 */
[----:B------:R-:W-:Y:S01]  /*2980*/  FFMA.FTZ R220, -R220, R220, 1 ;  /* 0x3f800000dcdc7423 */ /* 0x000fe200000101dc */
[----:B---3--:R-:W-:Y:S02]  /*2990*/  FFMA.FTZ R95, R95, UR11, -R93 ;  /* 0x0000000b5f5f7c23 */ /* 0x008fe4000801085d */
[----:B------:R1:W-:Y:S01]  /*29a0*/  MUFU.TANH R169, R126 ;  /* 0x0000007e00a97308 */ /* 0x0003e20000002400 */
[----:B----4-:R-:W-:Y:S01]  /*29b0*/  SHFL.IDX PT, R129, R22, R110, 0x1f ;  /* 0x00001f6e16817589 */ /* 0x010fe200000e0000 */
[----:B------:R-:W-:Y:S01]  /*29c0*/  HGMMA.64x128x16.F32 R24, gdesc[UR4], R24, gsb0 ;  /* 0x01e00000041879f0 */ /* 0x000fe20008000818 */
[----:B------:R-:W-:-:S02]  /*29d0*/  UIADD3 UR6, UR8, 0x6, URZ ;  /* 0x0000000608067890 */ /* 0x000fc4000fffe03f */
[----:B------:R-:W-:Y:S01]  /*29e0*/  UIADD3 UR4, UR9, 0x6, URZ ;  /* 0x0000000609047890 */ /* 0x000fe2000fffe03f */
[----:B------:R-:W-:Y:S01]  /*29f0*/  UMOV UR7, 0x40000040 ;  /* 0x4000004000077882 */ /* 0x000fe20000000000 */
[----:B------:R-:W-:Y:S01]  /*2a00*/  UMOV UR5, 0x40000040 ;  /* 0x4000004000057882 */ /* 0x000fe20000000000 */
[----:B------:R-:W-:Y:S01]  /*2a10*/  MUFU.TANH R234, R234 ;  /* 0x000000ea00ea7308 */ /* 0x000fe20000002400 */
[----:B-1----:R-:W-:Y:S07]  /*2a20*/  SHFL.IDX PT, R126, R16, R109, 0x1f ;  /* 0x00001f6d107e7589 */ /* 0x002fee00000e0000 */
[----:B------:R1:W3:Y:S08]  /*2a30*/  MUFU.TANH R198, R96 ;  /* 0x0000006000c67308 */ /* 0x0002f00000002400 */
[----:B------:R-:W-:Y:S01]  /*2a40*/  MUFU.TANH R237, R237 ;  /* 0x000000ed00ed7308 */ /* 0x000fe20000002400 */
[----:B-1----:R-:W-:-:S05]  /*2a50*/  FSEL R96, R219, -INF , P2 ;  /* 0xff800000db607808 */ /* 0x002fca0001000000 */
[--C-:B------:R-:W-:Y:S01]  /*2a60*/  FFMA.FTZ R96, R96, UR11, -R94.reuse ;  /* 0x0000000b60607c23 */ /* 0x100fe2000801085e */
[----:B------:R-:W-:Y:S01]  /*2a70*/  FFMA.FTZ R94, R88, UR11, -R94 ;  /* 0x0000000b585e7c23 */ /* 0x000fe2000801085e */
[----:B------:R1:W-:Y:S01]  /*2a80*/  MUFU.TANH R196, R99 ;  /* 0x0000006300c47308 */ /* 0x0003e20000002400 */
[C---:B------:R-:W-:Y:S01]  /*2a90*/  FSEL R88, R232.reuse, -INF , P2 ;  /* 0xff800000e8587808 */ /* 0x040fe20001000000 */
[----:B------:R-:W-:Y:S01]  /*2aa0*/  FFMA.FTZ R232, -R232, R232, 1 ;  /* 0x3f800000e8e87423 */ /* 0x000fe200000101e8 */
[----:B---3--:R-:W-:-:S03]  /*2ab0*/  FSEL R224, R198, -INF , P2 ;  /* 0xff800000c6e07808 */ /* 0x008fc60001000000 */
[--C-:B------:R-:W-:Y:S01]  /*2ac0*/  FFMA.FTZ R88, R88, UR11, -R116.reuse ;  /* 0x0000000b58587c23 */ /* 0x100fe20008010874 */
[----:B------:R-:W-:Y:S01]  /*2ad0*/  FFMA.FTZ R116, R98, UR11, -R116 ;  /* 0x0000000b62747c23 */ /* 0x000fe20008010874 */
[----:B------:R-:W-:Y:S01]  /*2ae0*/  MUFU.TANH R222, R222 ;  /* 0x000000de00de7308 */ /* 0x000fe20000002400 */
[C---:B-1----:R-:W-:Y:S01]  /*2af0*/  FSEL R99, R227.reuse, -INF , P1 ;  /* 0xff800000e3637808 */ /* 0x042fe20000800000 */
[----:B------:R-:W-:Y:S01]  /*2b00*/  FFMA.FTZ R227, -R227, R227, 1 ;  /* 0x3f800000e3e37423 */ /* 0x000fe200000101e3 */
[----:B------:R-:W-:-:S05]  /*2b10*/  FSEL R98, R11, -INF , P2 ;  /* 0xff8000000b627808 */ /* 0x000fca0001000000 */
[----:B------:R-:W-:Y:S01]  /*2b20*/  MUFU.TANH R229, R229 ;  /* 0x000000e500e57308 */ /* 0x000fe20000002400 */
[----:B--2---:R-:W-:-:S07]  /*2b30*/  FFMA.FTZ R98, R98, UR11, -R118 ;  /* 0x0000000b62627c23 */ /* 0x004fce0008010876 */
        /* <DEDUP_REMOVED lines=21> */
[----:B--2---:R-:W-:Y:S01]  /*2c90*/  FSEL R22, R233, -INF , P1 ;  /* 0xff800000e9167808 */ /* 0x004fe20000800000 */
[----:B------:R-:W-:-:S02]  /*2ca0*/  WARPGROUP.DEPBAR.LE gsb0, 0x0 ;  /* 0x00008000000079c5 */ /* 0x000fc40000010000 */
[----:B------:R-:W-:-:S04]  /*2cb0*/  WARPGROUP.ARRIVE ;  /* 0x00000000000079c5 */ /* 0x000fc80000000000 */
[----:B------:R2:W-:Y:S01]  /*2cc0*/  MUFU.EX2 R104, R91 ;  /* 0x0000005b00687308 */ /* 0x0005e20000000800 */
[----:B----4-:R-:W-:Y:S01]  /*2cd0*/  FSEL R117, R197, -INF , P1 ;  /* 0xff800000c5757808 */ /* 0x010fe20000800000 */
[----:B------:R-:W-:Y:S01]  /*2ce0*/  FFMA.FTZ R122, R22, UR11, -R122 ;  /* 0x0000000b167a7c23 */ /* 0x000fe2000801087a */
[----:B------:R-:W-:Y:S01]  /*2cf0*/  FSEL R22, R193, -INF , P1 ;  /* 0xff800000c1167808 */ /* 0x000fe20000800000 */
[----:B------:R-:W-:Y:S02]  /*2d00*/  HGMMA.64x128x16.F32 R24, gdesc[UR4], R24, gsb0 ;  /* 0x01e00000041879f0 */ /* 0x000fe40008000818 */
        /* <DEDUP_REMOVED lines=29> */
[----:B------:R3:W-:Y:S01]  /*2ee0*/  MUFU.TANH R175, R120 ;  /* 0x0000007800af7308 */ /* 0x0007e20000002400 */
        /* <DEDUP_REMOVED lines=22> */
[----:B------:R-:W-:Y:S01]  /*3050*/  MUFU.EX2 R113, R113 ;  /* 0x0000007100717308 */ /* 0x000fe20000000800 */
[----:B-1----:R-:W-:Y:S03]  /*3060*/  SHFL.IDX PT, R124, R13, R10, 0x1f ;  /* 0x00001f0a0d7c7589 */ /* 0x002fe600000e0000 */
[----:B------:R-:W-:Y:S01]  /*3070*/  FFMA.FTZ R213, R116, UR11, -R213 ;  /* 0x0000000b74d57c23 */ /* 0x000fe200080108d5 */
[----:B------:R-:W-:-:S03]  /*3080*/  FSEL R116, R178, -INF , P2 ;  /* 0xff800000b2747808 */ /* 0x000fc60001000000 */
[----:B------:R-:W-:Y:S08]  /*3090*/  MUFU.EX2 R97, R97 ;  /* 0x0000006100617308 */ /* 0x000ff00000000800 */
[----:B------:R-:W-:Y:S08]  /*30a0*/  MUFU.EX2 R103, R103 ;  /* 0x0000006700677308 */ /* 0x000ff00000000800 */
[----:B------:R-:W-:Y:S01]  /*30b0*/  MUFU.EX2 R91, R91 ;  /* 0x0000005b005b7308 */ /* 0x000fe20000000800 */
[----:B------:R-:W-:-:S02]  /*30c0*/  WARPGROUP.DEPBAR.LE gsb0, 0x0 ;  /* 0x00008000000079c5 */ /* 0x000fc40000010000 */
[----:B------:R1:W2:Y:S05]  /*30d0*/  LDS R211, [R23+0x400] ;  /* 0x0004000017d37984 */ /* 0x0002aa0000000800 */
[----:B------:R-:W3:Y:S01]  /*30e0*/  MUFU.EX2 R102, R102 ;  /* 0x0000006600667308 */ /* 0x000ee20000000800 */
[----:B------:R-:W-:Y:S01]  /*30f0*/  LDS R12, [R12+0x400] ;  /* 0x000400000c0c7984 */ /* 0x000fe20000000800 */
[----:B-1----:R-:W-:-:S06]  /*3100*/  FSEL R23, R196, -INF , P1 ;  /* 0xff800000c4177808 */ /* 0x002fcc0000800000 */
[----:B------:R-:W-:Y:S01]  /*3110*/  MUFU.TANH R218, R218 ;  /* 0x000000da00da7308 */ /* 0x000fe20000002400 */
[----:B------:R-:W-:Y:S01]  /*3120*/  FFMA.FTZ R129, R23, UR11, -R129 ;  /* 0x0000000b17817c23 */ /* 0x000fe20008010881 */
[----:B------:R-:W-:-:S05]  /*3130*/  FSEL R23, R192, -INF , P1 ;  /* 0xff800000c0177808 */ /* 0x000fca0000800000 */
[----:B------:R-:W-:Y:S01]  /*3140*/  FFMA.FTZ R205, R23, UR11, -R205 ;  /* 0x0000000b17cd7c23 */ /* 0x000fe200080108cd */
[----:B------:R-:W-:Y:S01]  /*3150*/  FSEL R23, R188, -INF , P1 ;  /* 0xff800000bc177808 */ /* 0x000fe20000800000 */
[----:B------:R-:W-:Y:S04]  /*3160*/  MUFU.TANH R217, R217 ;  /* 0x000000d900d97308 */ /* 0x000fe80000002400 */
[----:B------:R-:W-:-:S04]  /*3170*/  FFMA.FTZ R128, R23, UR11, -R128 ;  /* 0x0000000b17807c23 */ /* 0x000fc80008010880 */
[----:B------:R1:W-:Y:S08]  /*3180*/  MUFU.EX2 R23, R115 ;  /* 0x0000007300177308 */ /* 0x0003f00000000800 */
[----:B------:R-:W4:Y:S01]  /*3190*/  MUFU.EX2 R94, R94 ;  /* 0x0000005e005e7308 */ /* 0x000f220000000800 */
[----:B-1----:R1:W3:Y:S04]  /*31a0*/  SHFL.IDX PT, R115, R16, R114, 0x1f ;  /* 0x00001f7210737589 */ /* 0x0022e800000e0000 */
[----:B--2---:R-:W2:Y:S03]  /*31b0*/  SHFL.IDX PT, R203, R211, R109, 0x1f ;  /* 0x00001f6dd3cb7589 */ /* 0x004ea600000e0000 */
[----:B------:R-:W4:Y:S01]  /*31c0*/  MUFU.EX2 R101, R101 ;  /* 0x0000006500657308 */ /* 0x000f220000000800 */
[----:B------:R-:W4:Y:S01]  /*31d0*/  SHFL.IDX PT, R212, R211, R108, 0x1f ;  /* 0x00001f6cd3d47589 */ /* 0x000f2200000e0000 */
[----:B-1----:R-:W-:-:S03]  /*31e0*/  FSEL R16, R180, -INF , P1 ;  /* 0xff800000b4107808 */ /* 0x002fc60000800000 */
[----:B------:R-:W1:Y:S02]  /*31f0*/  SHFL.IDX PT, R206, R211, R10, 0x1f ;  /* 0x00001f0ad3ce7589 */ /* 0x000e6400000e0000 */
[----:B------:R-:W-:Y:S02]  /*3200*/  FFMA.FTZ R119, R16, UR11, -R119 ;  /* 0x0000000b10777c23 */ /* 0x000fe40008010877 */
[----:B------:R-:W1:Y:S01]  /*3210*/  SHFL.IDX PT, R204, R211, R106, 0x1f ;  /* 0x00001f6ad3cc7589 */ /* 0x000e6200000e0000 */
[----:B------:R2:W-:Y:S03]  /*3220*/  MUFU.EX2 R16, R118 ;  /* 0x0000007600107308 */ /* 0x0005e60000000800 */
[----:B------:R-:W1:Y:S04]  /*3230*/  SHFL.IDX PT, R226, R211, R112, 0x1f ;  /* 0x00001f70d3e27589 */ /* 0x000e6800000e0000 */
[----:B------:R-:W-:Y:S01]  /*3240*/  SHFL.IDX PT, R223, R211, R110, 0x1f ;  /* 0x00001f6ed3df7589 */ /* 0x000fe200000e0000 */
[----:B---3--:R-:W-:Y:S01]  /*3250*/  FFMA.FTZ R116, R116, UR11, -R115 ;  /* 0x0000000b74747c23 */ /* 0x008fe20008010873 */
[--C-:B--2---:R-:W-:Y:S01]  /*3260*/  FFMA.FTZ R118, R208, UR11, -R117.reuse ;  /* 0x0000000bd0767c23 */ /* 0x104fe20008010875 */
[----:B------:R-:W-:Y:S01]  /*3270*/  FFMA.FTZ R117, R207, UR11, -R117 ;  /* 0x0000000bcf757c23 */ /* 0x000fe20008010875 */
[----:B------:R-:W-:Y:S01]  /*3280*/  FADD.FTZ R207, R28, -R203 ;  /* 0x800000cb1ccf7221 */ /* 0x000fe20000010000 */
[----:B------:R-:W-:Y:S01]  /*3290*/  FFMA.FTZ R115, R123, UR11, -R115 ;  /* 0x0000000b7b737c23 */ /* 0x000fe20008010873 */
[----:B------:R2:W-:Y:S01]  /*32a0*/  MUFU.EX2 R28, R135 ;  /* 0x00000087001c7308 */ /* 0x0005e20000000800 */
[----:B------:R-:W3:Y:S01]  /*32b0*/  SHFL.IDX PT, R123, R13, R106, 0x1f ;  /* 0x00001f6a0d7b7589 */ /* 0x000ee200000e0000 */
[----:B----4-:R-:W-:Y:S01]  /*32c0*/  FADD.FTZ R208, R29, -R212 ;  /* 0x800000d41dd07221 */ /* 0x010fe20000010000 */
[----:B------:R-:W-:Y:S01]  /*32d0*/  FADD.FTZ R203, R30, -R203 ;  /* 0x800000cb1ecb7221 */ /* 0x000fe20000010000 */
[----:B------:R-:W-:Y:S01]  /*32e0*/  FMUL.FTZ R207, R102, R207 ;  /* 0x000000cf66cf7220 */ /* 0x000fe20000410000 */
[--C-:B-1----:R-:W-:Y:S01]  /*32f0*/  FADD.FTZ R210, R24, -R206.reuse ;  /* 0x800000ce18d27221 */ /* 0x102fe20000010000 */
[----:B------:R-:W-:-:S02]  /*3300*/  FADD.FTZ R206, R26, -R206 ;  /* 0x800000ce1ace7221 */ /* 0x000fc40000010000 */
[----:B------:R1:W-:Y:S01]  /*3310*/  MUFU.EX2 R30, R224 ;  /* 0x000000e0001e7308 */ /* 0x0003e20000000800 */
[----:B--2---:R-:W-:Y:S01]  /*3320*/  FADD.FTZ R135, R31, -R212 ;  /* 0x800000d41f877221 */ /* 0x004fe20000010000 */
[--C-:B------:R-:W-:Y:S01]  /*3330*/  FADD.FTZ R209, R25, -R204.reuse ;  /* 0x800000cc19d17221 */ /* 0x100fe20000010000 */
[----:B------:R-:W-:Y:S01]  /*3340*/  SHFL.IDX PT, R212, R211, R111, 0x1f ;  /* 0x00001f6fd3d47589 */ /* 0x000fe200000e0000 */
[----:B------:R-:W-:Y:S01]  /*3350*/  FADD.FTZ R204, R27, -R204 ;  /* 0x800000cc1bcc7221 */ /* 0x000fe20000010000 */
[----:B------:R-:W-:Y:S01]  /*3360*/  FSEL R27, R175, -INF , P2 ;  /* 0xff800000af1b7808 */ /* 0x000fe20001000000 */
[----:B------:R-:W-:Y:S01]  /*3370*/  FMUL.FTZ R206, R104, R206 ;  /* 0x000000ce68ce7220 */ /* 0x000fe20000410000 */
[----:B------:R-:W2:Y:S01]  /*3380*/  SHFL.IDX PT, R211, R211, R114, 0x1f ;  /* 0x00001f72d3d37589 */ /* 0x000ea200000e0000 */
[----:B------:R-:W-:Y:S01]  /*3390*/  FSEL R26, R173, -INF , P1 ;  /* 0xff800000ad1a7808 */ /* 0x000fe20000800000 */
[--C-:B-1----:R-:W-:Y:S01]  /*33a0*/  FADD.FTZ R224, R32, -R226.reuse ;  /* 0x800000e220e07221 */ /* 0x102fe20000010000 */
[----:B------:R-:W-:Y:S01]  /*33b0*/  FADD.FTZ R226, R34, -R226 ;  /* 0x800000e222e27221 */ /* 0x000fe20000010000 */
[----:B------:R-:W1:Y:S01]  /*33c0*/  SHFL.IDX PT, R31, R13, R108, 0x1f ;  /* 0x00001f6c0d1f7589 */ /* 0x000e6200000e0000 */
[----:B------:R-:W-:Y:S01]  /*33d0*/  FSEL R25, R174, -INF , P2 ;  /* 0xff800000ae197808 */ /* 0x000fe20001000000 */
[----:B------:R4:W-:Y:S01]  /*33e0*/  MUFU.EX2 R29, R122 ;  /* 0x0000007a001d7308 */ /* 0x0009e20000000800 */
[----:B------:R-:W-:Y:S01]  /*33f0*/  FSEL R24, R172, -INF , P1 ;  /* 0xff800000ac187808 */ /* 0x000fe20000800000 */
[----:B------:R-:W-:Y:S01]  /*3400*/  SHFL.IDX PT, R34, R13, R110, 0x1f ;  /* 0x00001f6e0d227589 */ /* 0x000fe200000e0000 */
[--C-:B------:R-:W-:Y:S01]  /*3410*/  FFMA.FTZ R27, R27, UR11, -R124.reuse ;  /* 0x0000000b1b1b7c23 */ /* 0x100fe2000801087c */
[----:B------:R-:W-:Y:S01]  /*3420*/  FFMA.FTZ R26, R26, UR11, -R124 ;  /* 0x0000000b1a1a7c23 */ /* 0x000fe2000801087c */
[--C-:B---3--:R-:W-:Y:S01]  /*3430*/  FFMA.FTZ R25, R25, UR11, -R123.reuse ;  /* 0x0000000b19197c23 */ /* 0x108fe2000801087b */
[----:B------:R-:W-:Y:S01]  /*3440*/  FFMA.FTZ R24, R24, UR11, -R123 ;  /* 0x0000000b18187c23 */ /* 0x000fe2000801087b */
[----:B------:R-:W-:Y:S01]  /*3450*/  FSEL R124, R171, -INF , P2 ;  /* 0xff800000ab7c7808 */ /* 0x000fe20001000000 */
[----:B------:R3:W-:Y:S01]  /*3460*/  MUFU.EX2 R32, R121 ;  /* 0x0000007900207308 */ /* 0x0007e20000000800 */
[----:B----4-:R-:W-:Y:S01]  /*3470*/  FSEL R122, R170, -INF , P2 ;  /* 0xff800000aa7a7808 */ /* 0x010fe20001000000 */
[----:B------:R-:W-:Y:S01]  /*3480*/  FADD.FTZ R33, R33, -R223 ;  /* 0x800000df21217221 */ /* 0x000fe20000010000 */
[----:B------:R-:W-:Y:S01]  /*3490*/  FSEL R123, R169, -INF , P1 ;  /* 0xff800000a97b7808 */ /* 0x000fe20000800000 */
[----:B------:R-:W-:Y:S01]  /*34a0*/  FFMA.FTZ R124, R124, UR11, -R225 ;  /* 0x0000000b7c7c7c23 */ /* 0x000fe200080108e1 */
[----:B------:R-:W-:Y:S01]  /*34b0*/  FADD.FTZ R223, R35, -R223 ;  /* 0x800000df23df7221 */ /* 0x000fe20000010000 */
[----:B------:R-:W-:Y:S01]  /*34c0*/  FMUL.FTZ R210, R113, R210 ;  /* 0x000000d271d27220 */ /* 0x000fe20000410000 */
[----:B------:R-:W4:Y:S01]  /*34d0*/  SHFL.IDX PT, R35, R13, R111, 0x1f ;  /* 0x00001f6f0d237589 */ /* 0x000f2200000e0000 */
[----:B------:R-:W-:Y:S01]  /*34e0*/  FFMA.FTZ R123, R123, UR11, -R225 ;  /* 0x0000000b7b7b7c23 */ /* 0x000fe200080108e1 */
[----:B---3--:R-:W-:Y:S01]  /*34f0*/  FSEL R121, R168, -INF , P1 ;  /* 0xff800000a8797808 */ /* 0x008fe20000800000 */
[--C-:B--2---:R-:W-:Y:S01]  /*3500*/  FADD.FTZ R37, R37, -R211.reuse ;  /* 0x800000d325257221 */ /* 0x104fe20000010000 */
[----:B------:R-:W-:Y:S01]  /*3510*/  FADD.FTZ R39, R39, -R211 ;  /* 0x800000d327277221 */ /* 0x000fe20000010000 */
[--C-:B------:R-:W-:Y:S01]  /*3520*/  FADD.FTZ R225, R36, -R212.reuse ;  /* 0x800000d424e17221 */ /* 0x100fe20000010000 */
[----:B------:R-:W2:Y:S01]  /*3530*/  SHFL.IDX PT, R211, R13, R112, 0x1f ;  /* 0x00001f700dd37589 */ /* 0x000ea200000e0000 */
[--C-:B-1----:R-:W-:Y:S01]  /*3540*/  FFMA.FTZ R122, R122, UR11, -R31.reuse ;  /* 0x0000000b7a7a7c23 */ /* 0x102fe2000801081f */
[----:B------:R-:W-:Y:S01]  /*3550*/  FFMA.FTZ R121, R121, UR11, -R31 ;  /* 0x0000000b79797c23 */ /* 0x000fe2000801081f */
[----:B------:R-:W-:Y:S01]  /*3560*/  FMUL.FTZ R36, R105, R204 ;  /* 0x000000cc69247220 */ /* 0x000fe20000410000 */
[----:B------:R1:W-:Y:S01]  /*3570*/  MUFU.EX2 R31, R129 ;  /* 0x00000081001f7308 */ /* 0x0003e20000000800 */
[----:B------:R-:W-:Y:S01]  /*3580*/  FADD.FTZ R38, R38, -R212 ;  /* 0x800000d426267221 */ /* 0x000fe20000010000 */
[----:B------:R-:W-:Y:S01]  /*3590*/  FSEL R212, R9, -INF , P2 ;  /* 0xff80000009d47808 */ /* 0x000fe20001000000 */
[----:B------:R-:W-:Y:S01]  /*35a0*/  FMUL.FTZ R203, R97, R203 ;  /* 0x000000cb61cb7220 */ /* 0x000fe20000410000 */
[----:B------:R-:W-:Y:S01]  /*35b0*/  FFMA.FTZ R204, -R21, R21, 1 ;  /* 0x3f80000015cc7423 */ /* 0x000fe20000010115 */
[----:B------:R-:W-:Y:S01]  /*35c0*/  FMUL.FTZ R223, R94, R223 ;  /* 0x000000df5edf7220 */ /* 0x000fe20000410000 */
[----:B------:R-:W-:Y:S01]  /*35d0*/  FMUL.FTZ R135, R101, R135 ;  /* 0x0000008765877220 */ /* 0x000fe20000410000 */
[----:B------:R-:W-:Y:S01]  /*35e0*/  FMUL.FTZ R209, R107, R209 ;  /* 0x000000d16bd17220 */ /* 0x000fe20000410000 */
[----:B------:R3:W-:Y:S01]  /*35f0*/  MUFU.EX2 R21, R131 ;  /* 0x0000008300157308 */ /* 0x0007e20000000800 */
[----:B-1----:R-:W-:Y:S01]  /*3600*/  FFMA.FTZ R129, -R17, R17, 1 ;  /* 0x3f80000011817423 */ /* 0x002fe20000010111 */
[----:B------:R-:W-:Y:S01]  /*3610*/  FMUL.FTZ R204, R204, R207 ;  /* 0x000000cfcccc7220 */ /* 0x000fe20000410000 */
[----:B------:R-:W-:-:S02]  /*3620*/  FSEL R207, R3, -INF , P2 ;  /* 0xff80000003cf7808 */ /* 0x000fc40001000000 */
[----:B------:R-:W-:Y:S01]  /*3630*/  FMUL.FTZ R129, R129, R210 ;  /* 0x000000d281817220 */ /* 0x000fe20000410000 */
[----:B------:R-:W-:Y:S02]  /*3640*/  FSEL R210, R7, -INF , P2 ;  /* 0xff80000007d27808 */ /* 0x000fe40001000000 */
[----:B------:R1:W-:Y:S01]  /*3650*/  MUFU.EX2 R17, R134 ;  /* 0x0000008600117308 */ /* 0x0003e20000000800 */
[----:B---3--:R-:W-:Y:S01]  /*3660*/  FFMA.FTZ R131, -R216, R216, 1 ;  /* 0x3f800000d8837423 */ /* 0x008fe200000101d8 */
[----:B----4-:R-:W-:Y:S01]  /*3670*/  FFMA.FTZ R207, R207, UR11, -R35 ;  /* 0x0000000bcfcf7c23 */ /* 0x010fe20008010823 */
[----:B------:R-:W-:Y:S01]  /*3680*/  FFMA.FTZ R210, R210, UR11, -R34 ;  /* 0x0000000bd2d27c23 */ /* 0x000fe20008010822 */
[----:B--2---:R-:W-:Y:S01]  /*3690*/  FFMA.FTZ R212, R212, UR11, -R211 ;  /* 0x0000000bd4d47c23 */ /* 0x004fe200080108d3 */
        /* <DEDUP_REMOVED lines=21> */
[----:B--2---:R-:W-:Y:S01]  /*37f0*/  FMUL.FTZ R38, R89, R38 ;  /* 0x0000002659267220 */ /* 0x004fe20000410000 */
[----:B------:R-:W-:-:S03]  /*3800*/  FFMA.FTZ R209, R209, UR11, -R19 ;  /* 0x0000000bd1d17c23 */ /* 0x000fc60008010813 */
        /* <DEDUP_REMOVED lines=20> */
[----:B------:R-:W1:Y:S01]  /*3950*/  MUFU.EX2 R90, R90 ;  /* 0x0000005a005a7308 */ /* 0x000e620000000800 */
        /* <DEDUP_REMOVED lines=10> */
[----:B------:R-:W-:Y:S01]  /*3a00*/  FMUL.FTZ R39, R90, R39 ;  /* 0x000000275a277220 */ /* 0x000fe20000410000 */
[----:B------:R-:W-:Y:S01]  /*3a10*/  FMUL.FTZ R130, R130, R223 ;  /* 0x000000df82827220 */ /* 0x000fe20000410000 */
[----:B------:R-:W-:Y:S01]  /*3a20*/  FADD.FTZ R41, R41, -R219 ;  /* 0x800000db29297221 */ /* 0x000fe20000010000 */
[----:B------:R-:W1:Y:S01]  /*3a30*/  SHFL.IDX PT, R223, R12, R112, 0x1f ;  /* 0x00001f700cdf7589 */ /* 0x000e6200000e0000 */
[----:B------:R-:W3:Y:S01]  /*3a40*/  MUFU.EX2 R100, R100 ;  /* 0x0000006400647308 */ /* 0x000ee20000000800 */
[----:B----4-:R-:W-:Y:S01]  /*3a50*/  FADD.FTZ R44, R44, -R220 ;  /* 0x800000dc2c2c7221 */ /* 0x010fe20000010000 */
[----:B------:R-:W-:Y:S01]  /*3a60*/  FADD.FTZ R49, R49, -R224 ;  /* 0x800000e031317221 */ /* 0x000fe20000010000 */
[----:B------:R-:W-:-:S05]  /*3a70*/  FMUL.FTZ R41, R23, R41 ;  /* 0x0000002917297220 */ /* 0x000fca0000410000 */
[----:B------:R-:W4:Y:S01]  /*3a80*/  MUFU.EX2 R98, R98 ;  /* 0x0000006200627308 */ /* 0x000f220000000800 */
[----:B--2---:R-:W-:-:S07]  /*3a90*/  FMUL.FTZ R40, R88, R40 ;  /* 0x0000002858287220 */ /* 0x004fce0000410000 */
[----:B------:R-:W2:Y:S01]  /*3aa0*/  MUFU.EX2 R99, R99 ;  /* 0x0000006300637308 */ /* 0x000ea20000000800 */
[----:B---3--:R-:W-:Y:S01]  /*3ab0*/  FMUL.FTZ R43, R100, R43 ;  /* 0x0000002b642b7220 */ /* 0x008fe20000410000 */
[----:B------:R-:W-:Y:S01]  /*3ac0*/  FFMA.FTZ R233, -R233, R233, 1 ;  /* 0x3f800000e9e97423 */ /* 0x000fe200000101e9 */
[----:B------:R-:W-:Y:S01]  /*3ad0*/  FFMA.FTZ R237, -R237, R237, 1 ;  /* 0x3f800000eded7423 */ /* 0x000fe200000101ed */
[----:B------:R-:W-:Y:S01]  /*3ae0*/  FADD.FTZ R46, R46, -R220 ;  /* 0x800000dc2e2e7221 */ /* 0x000fe20000010000 */
[----:B------:R-:W-:Y:S01]  /*3af0*/  FADD.FTZ R47, R47, -R225 ;  /* 0x800000e12f2f7221 */ /* 0x000fe20000010000 */
[----:B------:R-:W-:Y:S01]  /*3b00*/  FADD.FTZ R51, R51, -R224 ;  /* 0x800000e033337221 */ /* 0x000fe20000010000 */
[--C-:B-1----:R-:W-:Y:S01]  /*3b10*/  FADD.FTZ R50, R50, -R223.reuse ;  /* 0x800000df32327221 */ /* 0x102fe20000010000 */
[----:B------:R1:W-:Y:S01]  /*3b20*/  MUFU.EX2 R33, R128 ;  /* 0x0000008000217308 */ /* 0x0003e20000000800 */
[----:B------:R-:W-:Y:S01]  /*3b30*/  FADD.FTZ R48, R48, -R223 ;  /* 0x800000df30307221 */ /* 0x000fe20000010000 */
[----:B------:R-:W-:-:S06]  /*3b40*/  FADD.FTZ R52, R52, -R221 ;  /* 0x800000dd34347221 */ /* 0x000fcc0000010000 */
[----:B------:R3:W-:Y:S01]  /*3b50*/  MUFU.EX2 R19, R127 ;  /* 0x0000007f00137308 */ /* 0x0007e20000000800 */
[----:B-1----:R-:W-:Y:S01]  /*3b60*/  FFMA.FTZ R128, -R222, R222, 1 ;  /* 0x3f800000de807423 */ /* 0x002fe200000101de */
[----:B------:R-:W-:Y:S01]  /*3b70*/  FMUL.FTZ R50, R29, R50 ;  /* 0x000000321d327220 */ /* 0x000fe20000410000 */
[----:B------:R1:W1:Y:S01]  /*3b80*/  SHFL.IDX PT, R222, R12, R114, 0x1f ;  /* 0x00001f720cde7589 */ /* 0x00026200000e0000 */
[----:B----4-:R-:W-:Y:S01]  /*3b90*/  FMUL.FTZ R44, R98, R44 ;  /* 0x0000002c622c7220 */ /* 0x010fe20000410000 */
[----:B------:R-:W-:-:S03]  /*3ba0*/  FMUL.FTZ R128, R128, R20 ;  /* 0x0000001480807220 */ /* 0x000fc60000410000 */
[----:B------:R4:W4:Y:S01]  /*3bb0*/  MUFU.EX2 R15, R214 ;  /* 0x000000d6000f7308 */ /* 0x0009220000000800 */
[----:B---3--:R-:W-:Y:S01]  /*3bc0*/  FFMA.FTZ R127, -R230, R230, 1 ;  /* 0x3f800000e67f7423 */ /* 0x008fe200000101e6 */
[----:B--2---:R-:W-:Y:S01]  /*3bd0*/  FMUL.FTZ R216, R99, R216 ;  /* 0x000000d863d87220 */ /* 0x004fe20000410000 */
[----:B------:R-:W-:Y:S02]  /*3be0*/  FADD.FTZ R221, R54, -R221 ;  /* 0x800000dd36dd7221 */ /* 0x000fe40000010000 */
[----:B------:R-:W-:-:S03]  /*3bf0*/  FMUL.FTZ R127, R127, R37 ;  /* 0x000000257f7f7220 */ /* 0x000fc60000410000 */
[----:B-1----:R1:W-:Y:S01]  /*3c00*/  MUFU.EX2 R12, R126 ;  /* 0x0000007e000c7308 */ /* 0x0023e20000000800 */
[----:B----4-:R-:W-:-:S07]  /*3c10*/  FMUL.FTZ R214, R232, R40 ;  /* 0x00000028e8d67220 */ /* 0x010fce0000410000 */
[----:B------:R2:W-:Y:S01]  /*3c20*/  MUFU.EX2 R20, R125 ;  /* 0x0000007d00147308 */ /* 0x0005e20000000800 */
[----:B-1----:R-:W-:Y:S01]  /*3c30*/  FFMA.FTZ R126, -R229, R229, 1 ;  /* 0x3f800000e57e7423 */ /* 0x002fe200000101e5 */
[----:B------:R-:W-:Y:S01]  /*3c40*/  FMUL.FTZ R46, R16, R46 ;  /* 0x0000002e102e7220 */ /* 0x000fe20000410000 */
[--C-:B------:R-:W-:Y:S01]  /*3c50*/  FADD.FTZ R219, R53, -R222.reuse ;  /* 0x800000de35db7221 */ /* 0x100fe20000010000 */
[----:B------:R-:W-:Y:S01]  /*3c60*/  FADD.FTZ R222, R55, -R222 ;  /* 0x800000de37de7221 */ /* 0x000fe20000010000 */
[----:B------:R-:W-:-:S03]  /*3c70*/  FMUL.FTZ R126, R126, R38 ;  /* 0x000000267e7e7220 */ /* 0x000fc60000410000 */
[----:B------:R1:W-:Y:S01]  /*3c80*/  MUFU.EX2 R38, R213 ;  /* 0x000000d500267308 */ /* 0x0003e20000000800 */
[----:B--2---:R-:W-:-:S07]  /*3c90*/  FMUL.FTZ R125, R227, R39 ;  /* 0x00000027e37d7220 */ /* 0x004fce0000410000 */
[----:B------:R2:W-:Y:S01]  /*3ca0*/  MUFU.EX2 R37, R215 ;  /* 0x000000d700257308 */ /* 0x0005e20000000800 */
[----:B-1----:R-:W-:-:S04]  /*3cb0*/  FFMA.FTZ R213, -R235, R235, 1 ;  /* 0x3f800000ebd57423 */ /* 0x002fc800000101eb */
[----:B------:R-:W-:Y:S01]  /*3cc0*/  FMUL.FTZ R213, R213, R42 ;  /* 0x0000002ad5d57220 */ /* 0x000fe20000410000 */
[----:B------:R-:W-:Y:S02]  /*3cd0*/  FFMA.FTZ R42, -R11, R11, 1 ;  /* 0x3f8000000b2a7423 */ /* 0x000fe4000001010b */
[----:B------:R1:W-:Y:S01]  /*3ce0*/  MUFU.EX2 R39, R120 ;  /* 0x0000007800277308 */ /* 0x0003e20000000800 */
[----:B--2---:R-:W-:Y:S01]  /*3cf0*/  FFMA.FTZ R215, -R236, R236, 1 ;  /* 0x3f800000ecd77423 */ /* 0x004fe200000101ec */
[----:B------:R-:W-:Y:S01]  /*3d00*/  FMUL.FTZ R47, R28, R47 ;  /* 0x0000002f1c2f7220 */ /* 0x000fe20000410000 */
[----:B------:R-:W-:Y:S01]  /*3d10*/  FMUL.FTZ R48, R30, R48 ;  /* 0x000000301e307220 */ /* 0x000fe20000410000 */
[----:B------:R-:W-:Y:S01]  /*3d20*/  FMUL.FTZ R51, R31, R51 ;  /* 0x000000331f337220 */ /* 0x000fe20000410000 */
[----:B------:R-:W-:-:S03]  /*3d30*/  FMUL.FTZ R215, R215, R41 ;  /* 0x00000029d7d77220 */ /* 0x000fc60000410000 */
[----:B------:R2:W-:Y:S01]  /*3d40*/  MUFU.EX2 R40, R119 ;  /* 0x0000007700287308 */ /* 0x0005e20000000800 */
[----:B-1----:R-:W-:Y:S01]  /*3d50*/  FMUL.FTZ R120, R231, R43 ;  /* 0x0000002be7787220 */ /* 0x002fe20000410000 */
[----:B------:R-:W-:Y:S01]  /*3d60*/  FMUL.FTZ R43, R32, R49 ;  /* 0x00000031202b7220 */ /* 0x000fe20000410000 */
[----:B------:R-:W-:Y:S01]  /*3d70*/  FFMA.FTZ R41, -R199, R199, 1 ;  /* 0x3f800000c7297423 */ /* 0x000fe200000101c7 */
[----:B------:R-:W-:Y:S01]  /*3d80*/  FMUL.FTZ R49, R233, R50 ;  /* 0x00000032e9317220 */ /* 0x000fe20000410000 */
[----:B------:R-:W-:Y:S01]  /*3d90*/  FFMA.FTZ R55, -R234, R234, 1 ;  /* 0x3f800000ea377423 */ /* 0x000fe200000101ea */
[----:B------:R-:W-:Y:S01]  /*3da0*/  FMUL.FTZ R50, R237, R43 ;  /* 0x0000002bed327220 */ /* 0x000fe20000410000 */
[----:B------:R-:W-:Y:S01]  /*3db0*/  FFMA.FTZ R43, -R196, R196, 1 ;  /* 0x3f800000c42b7423 */ /* 0x000fe200000101c4 */
[----:B------:R-:W-:Y:S01]  /*3dc0*/  FFMA.FTZ R54, -R198, R198, 1 ;  /* 0x3f800000c6367423 */ /* 0x000fe200000101c6 */
[----:B--2---:R-:W-:Y:S01]  /*3dd0*/  FMUL.FTZ R119, R42, R44 ;  /* 0x0000002c2a777220 */ /* 0x004fe20000410000 */
[----:B------:R-:W-:Y:S01]  /*3de0*/  FFMA.FTZ R42, -R197, R197, 1 ;  /* 0x3f800000c52a7423 */ /* 0x000fe200000101c5 */
[----:B------:R-:W-:Y:S01]  /*3df0*/  FMUL.FTZ R216, R41, R216 ;  /* 0x000000d829d87220 */ /* 0x000fe20000410000 */
[----:B------:R-:W-:Y:S01]  /*3e00*/  FMUL.FTZ R51, R43, R51 ;  /* 0x000000332b337220 */ /* 0x000fe20000410000 */
[----:B------:R1:W-:Y:S01]  /*3e10*/  MUFU.EX2 R41, R118 ;  /* 0x0000007600297308 */ /* 0x0003e20000000800 */
[----:B------:R-:W-:Y:S01]  /*3e20*/  FMUL.FTZ R55, R55, R46 ;  /* 0x0000002e37377220 */ /* 0x000fe20000410000 */
[----:B------:R-:W-:Y:S01]  /*3e30*/  FMUL.FTZ R54, R54, R48 ;  /* 0x0000003036367220 */ /* 0x000fe20000410000 */
[----:B------:R-:W2:Y:S04]  /*3e40*/  SHFL.IDX PT, R46, R45, R10, 0x1f ;  /* 0x00001f0a2d2e7589 */ /* 0x000ea800000e0000 */
[----:B------:R-:W3:Y:S01]  /*3e50*/  SHFL.IDX PT, R48, R45, R109, 0x1f ;  /* 0x00001f6d2d307589 */ /* 0x000ee200000e0000 */
[----:B------:R4:W-:Y:S01]  /*3e60*/  MUFU.EX2 R43, R116 ;  /* 0x00000074002b7308 */ /* 0x0009e20000000800 */
[----:B-1----:R-:W-:-:S02]  /*3e70*/  FMUL.FTZ R118, R42, R47 ;  /* 0x0000002f2a767220 */ /* 0x002fc40000410000 */
[----:B------:R-:W1:Y:S04]  /*3e80*/  SHFL.IDX PT, R47, R45, R106, 0x1f ;  /* 0x00001f6a2d2f7589 */ /* 0x000e6800000e0000 */
[----:B------:R-:W-:Y:S01]  /*3e90*/  SHFL.IDX PT, R224, R45, R108, 0x1f ;  /* 0x00001f6c2de07589 */ /* 0x000fe200000e0000 */
[----:B------:R2:W-:Y:S03]  /*3ea0*/  MUFU.EX2 R42, R117 ;  /* 0x00000075002a7308 */ /* 0x0005e60000000800 */
[----:B------:R-:W-:Y:S04]  /*3eb0*/  SHFL.IDX PT, R223, R45, R110, 0x1f ;  /* 0x00001f6e2ddf7589 */ /* 0x000fe800000e0000 */
[----:B----4-:R-:W-:Y:S01]  /*3ec0*/  SHFL.IDX PT, R116, R45, R111, 0x1f ;  /* 0x00001f6f2d747589 */ /* 0x010fe200000e0000 */
[----:B------:R4:W-:Y:S03]  /*3ed0*/  MUFU.EX2 R44, R115 ;  /* 0x00000073002c7308 */ /* 0x0009e60000000800 */
[----:B--2---:R-:W2:Y:S04]  /*3ee0*/  SHFL.IDX PT, R117, R45, R112, 0x1f ;  /* 0x00001f702d757589 */ /* 0x004ea800000e0000 */
[----:B------:R1:W-:Y:S01]  /*3ef0*/  SHFL.IDX PT, R220, R45, R114, 0x1f ;  /* 0x00001f722ddc7589 */ /* 0x0003e200000e0000 */
[----:B------:R-:W2:Y:S01]  /*3f00*/  MUFU.EX2 R93, R93 ;  /* 0x0000005d005d7308 */ /* 0x000ea20000000800 */
[----:B----4-:R-:W-:Y:S01]  /*3f10*/  FMUL.FTZ R115, R13, R219 ;  /* 0x000000db0d737220 */ /* 0x010fe20000410000 */
[----:B------:R-:W-:Y:S01]  /*3f20*/  FFMA.FTZ R219, -R192, R192, 1 ;  /* 0x3f800000c0db7423 */ /* 0x000fe200000101c0 */
[----:B------:R-:W-:Y:S01]  /*3f30*/  FMUL.FTZ R222, R36, R222 ;  /* 0x000000de24de7220 */ /* 0x000fe20000410000 */
[----:B------:R-:W4:Y:S01]  /*3f40*/  LDL.LU R11, [R1+0xb0] ;  /* 0x0000b000010b7983 */ /* 0x000f220000300800 */
[----:B------:R-:W-:Y:S01]  /*3f50*/  FADD.FTZ R56, R56, -R46 ;  /* 0x8000002e38387221 */ /* 0x000fe20000010000 */
[----:B---3--:R-:W-:Y:S01]  /*3f60*/  FADD.FTZ R60, R60, -R48 ;  /* 0x800000303c3c7221 */ /* 0x008fe20000010000 */
[----:B-1----:R-:W-:Y:S01]  /*3f70*/  FFMA.FTZ R45, -R194, R194, 1 ;  /* 0x3f800000c22d7423 */ /* 0x002fe200000101c2 */
[----:B------:R-:W-:Y:S01]  /*3f80*/  FADD.FTZ R57, R57, -R47 ;  /* 0x8000002f39397221 */ /* 0x000fe20000010000 */
[----:B------:R1:W5:Y:S02]  /*3f90*/  LDL.LU R199, [R1+0xac] ;  /* 0x0000ac0001c77983 */ /* 0x0003640000300800 */
[----:B------:R-:W-:-:S02]  /*3fa0*/  FMUL.FTZ R115, R45, R115 ;  /* 0x000000732d737220 */ /* 0x000fc40000410000 */
[----:B------:R3:W1:Y:S01]  /*3fb0*/  MUFU.EX2 R45, R27 ;  /* 0x0000001b002d7308 */ /* 0x0006620000000800 */
[----:B--2---:R-:W-:Y:S01]  /*3fc0*/  FADD.FTZ R64, R64, -R117 ;  /* 0x8000007540407221 */ /* 0x004fe20000010000 */
[----:B------:R-:W-:Y:S01]  /*3fd0*/  FADD.FTZ R48, R62, -R48 ;  /* 0x800000303e307221 */ /* 0x000fe20000010000 */
[----:B------:R-:W-:Y:S01]  /*3fe0*/  FFMA.FTZ R53, -R195, R195, 1 ;  /* 0x3f800000c3357423 */ /* 0x000fe200000101c3 */
[----:B------:R-:W-:Y:S01]  /*3ff0*/  FMUL.FTZ R52, R17, R52 ;  /* 0x0000003411347220 */ /* 0x000fe20000410000 */
[----:B------:R-:W-:Y:S01]  /*4000*/  FADD.FTZ R58, R58, -R46 ;  /* 0x8000002e3a3a7221 */ /* 0x000fe20000010000 */
[----:B---3--:R-:W-:Y:S01]  /*4010*/  FMUL.FTZ R27, R219, R222 ;  /* 0x000000dedb1b7220 */ /* 0x008fe20000410000 */
[----:B------:R2:W5:Y:S01]  /*4020*/  LDL.LU R198, [R1+0xa8] ;  /* 0x0000a80001c67983 */ /* 0x0005620000300800 */
[----:B------:R-:W-:Y:S01]  /*4030*/  FADD.FTZ R59, R59, -R47 ;  /* 0x8000002f3b3b7221 */ /* 0x000fe20000010000 */
[--C-:B------:R-:W-:Y:S01]  /*4040*/  FADD.FTZ R63, R63, -R224.reuse ;  /* 0x800000e03f3f7221 */ /* 0x100fe20000010000 */
[----:B------:R-:W-:Y:S01]  /*4050*/  FADD.FTZ R67, R67, -R223 ;  /* 0x800000df43437221 */ /* 0x000fe20000010000 */
[----:B------:R3:W1:Y:S01]  /*4060*/  LDS R219, [R14+0x400] ;  /* 0x000400000edb7984 */ /* 0x0006620000000800 */
[----:B------:R-:W-:Y:S01]  /*4070*/  FMUL.FTZ R64, R15, R64 ;  /* 0x000000400f407220 */ /* 0x000fe20000410000 */
[----:B------:R-:W-:Y:S01]  /*4080*/  FADD.FTZ R62, R61, -R224 ;  /* 0x800000e03d3e7221 */ /* 0x000fe20000010000 */
[----:B------:R2:W-:Y:S01]  /*4090*/  MUFU.EX2 R46, R26 ;  /* 0x0000001a002e7308 */ /* 0x0005e20000000800 */
[----:B------:R1:W5:Y:S01]  /*40a0*/  LDL.LU R197, [R1+0xa4] ;  /* 0x0000a40001c57983 */ /* 0x0003620000300800 */
[----:B------:R-:W-:Y:S01]  /*40b0*/  FMUL.FTZ R221, R18, R221 ;  /* 0x000000dd12dd7220 */ /* 0x000fe20000410000 */
[----:B------:R-:W-:-:S05]  /*40c0*/  FMUL.FTZ R226, R93, R226 ;  /* 0x000000e25de27220 */ /* 0x000fca0000410000 */
[----:B---3--:R3:W-:Y:S01]  /*40d0*/  MUFU.EX2 R14, R24 ;  /* 0x00000018000e7308 */ /* 0x0087e20000000800 */
[----:B------:R-:W-:Y:S01]  /*40e0*/  FADD.FTZ R61, R68, -R116 ;  /* 0x80000074443d7221 */ /* 0x000fe20000010000 */
[----:B--2---:R-:W-:Y:S01]  /*40f0*/  FADD.FTZ R26, R65, -R223 ;  /* 0x800000df411a7221 */ /* 0x004fe20000010000 */
[----:B------:R-:W-:Y:S01]  /*4100*/  FMUL.FTZ R56, R34, R56 ;  /* 0x0000003822387220 */ /* 0x000fe20000410000 */
[----:B------:R2:W5:Y:S01]  /*4110*/  LDL.LU R196, [R1+0xa0] ;  /* 0x0000a00001c47983 */ /* 0x0005620000300800 */
[----:B------:R-:W-:Y:S01]  /*4120*/  FMUL.FTZ R57, R35, R57 ;  /* 0x0000003923397220 */ /* 0x000fe20000410000 */
[----:B------:R-:W-:Y:S01]  /*4130*/  FMUL.FTZ R53, R53, R52 ;  /* 0x0000003435357220 */ /* 0x000fe20000410000 */
[----:B------:R-:W-:Y:S01]  /*4140*/  FADD.FTZ R117, R66, -R117 ;  /* 0x8000007542757221 */ /* 0x000fe20000010000 */
[----:B------:R2:W1:Y:S01]  /*4150*/  MUFU.EX2 R47, R25 ;  /* 0x00000019002f7308 */ /* 0x0004620000000800 */
[----:B---3--:R-:W-:Y:S01]  /*4160*/  FFMA.FTZ R24, -R184, R184, 1 ;  /* 0x3f800000b8187423 */ /* 0x008fe200000101b8 */
[----:B------:R-:W-:Y:S01]  /*4170*/  FFMA.FTZ R68, -R191, R191, 1 ;  /* 0x3f800000bf447423 */ /* 0x000fe200000101bf */
[----:B------:R-:W-:Y:S01]  /*4180*/  FFMA.FTZ R65, -R190, R190, 1 ;  /* 0x3f800000be417423 */ /* 0x000fe200000101be */
[----:B------:R3:W5:Y:S01]  /*4190*/  LDL.LU R195, [R1+0x9c] ;  /* 0x00009c0001c37983 */ /* 0x0007620000300800 */
[----:B------:R-:W-:Y:S01]  /*41a0*/  FMUL.FTZ R64, R24, R64 ;  /* 0x0000004018407220 */ /* 0x000fe20000410000 */
[----:B------:R-:W-:Y:S01]  /*41b0*/  FFMA.FTZ R52, -R193, R193, 1 ;  /* 0x3f800000c1347423 */ /* 0x000fe200000101c1 */
[----:B------:R-:W-:Y:S01]  /*41c0*/  FMUL.FTZ R58, R21, R58 ;  /* 0x0000003a153a7220 */ /* 0x000fe20000410000 */
[----:B------:R3:W5:Y:S01]  /*41d0*/  LDL.LU R194, [R1+0x98] ;  /* 0x0000980001c27983 */ /* 0x0007620000300800 */
[----:B--2---:R-:W-:Y:S01]  /*41e0*/  FFMA.FTZ R25, -R189, R189, 1 ;  /* 0x3f800000bd197423 */ /* 0x004fe200000101bd */
[----:B------:R-:W-:Y:S01]  /*41f0*/  FMUL.FTZ R68, R68, R56 ;  /* 0x0000003844447220 */ /* 0x000fe20000410000 */
[----:B------:R-:W-:Y:S01]  /*4200*/  FMUL.FTZ R62, R20, R62 ;  /* 0x0000003e143e7220 */ /* 0x000fe20000410000 */
[----:B------:R3:W5:Y:S01]  /*4210*/  LDL.LU R193, [R1+0x94] ;  /* 0x0000940001c17983 */ /* 0x0007620000300800 */
[----:B------:R-:W-:Y:S01]  /*4220*/  FMUL.FTZ R60, R19, R60 ;  /* 0x0000003c133c7220 */ /* 0x000fe20000410000 */
[----:B------:R-:W-:Y:S01]  /*4230*/  FMUL.FTZ R59, R33, R59 ;  /* 0x0000003b213b7220 */ /* 0x000fe20000410000 */
[----:B------:R-:W-:Y:S01]  /*4240*/  FMUL.FTZ R63, R37, R63 ;  /* 0x0000003f253f7220 */ /* 0x000fe20000410000 */
[----:B------:R3:W5:Y:S01]  /*4250*/  LDL.LU R192, [R1+0x90] ;  /* 0x0000900001c07983 */ /* 0x0007620000300800 */
[----:B------:R-:W-:Y:S01]  /*4260*/  FMUL.FTZ R48, R12, R48 ;  /* 0x000000300c307220 */ /* 0x000fe20000410000 */
[----:B------:R-:W-:Y:S01]  /*4270*/  FMUL.FTZ R67, R40, R67 ;  /* 0x0000004328437220 */ /* 0x000fe20000410000 */
[----:B------:R-:W2:Y:S08]  /*4280*/  MUFU.EX2 R211, R211 ;  /* 0x000000d300d37308 */ /* 0x000eb00000000800 */
[----:B------:R-:W-:Y:S01]  /*4290*/  MUFU.EX2 R207, R207 ;  /* 0x000000cf00cf7308 */ /* 0x000fe20000000800 */
[----:B-1----:R-:W1:Y:S04]  /*42a0*/  SHFL.IDX PT, R24, R219, R10, 0x1f ;  /* 0x00001f0adb187589 */ /* 0x002e6800000e0000 */
[----:B------:R-:W3:Y:S04]  /*42b0*/  SHFL.IDX PT, R108, R219, R108, 0x1f ;  /* 0x00001f6cdb6c7589 */ /* 0x000ee800000e0000 */
[----:B------:R-:W2:Y:S04]  /*42c0*/  SHFL.IDX PT, R106, R219, R106, 0x1f ;  /* 0x00001f6adb6a7589 */ /* 0x000ea800000e0000 */
[----:B------:R-:W2:Y:S04]  /*42d0*/  SHFL.IDX PT, R111, R219, R111, 0x1f ;  /* 0x00001f6fdb6f7589 */ /* 0x000ea800000e0000 */
[----:B------:R-:W2:Y:S01]  /*42e0*/  SHFL.IDX PT, R112, R219, R112, 0x1f ;  /* 0x00001f70db707589 */ /* 0x000ea200000e0000 */
[----:B------:R-:W-:-:S03]  /*42f0*/  FMUL.FTZ R56, R65, R57 ;  /* 0x0000003941387220 */ /* 0x000fc60000410000 */
[----:B------:R-:W2:Y:S01]  /*4300*/  SHFL.IDX PT, R109, R219, R109, 0x1f ;  /* 0x00001f6ddb6d7589 */ /* 0x000ea200000e0000 */
[----:B------:R-:W-:-:S03]  /*4310*/  FADD.FTZ R116, R70, -R116 ;  /* 0x8000007446747221 */ /* 0x000fc60000010000 */
[----:B------:R-:W2:Y:S01]  /*4320*/  SHFL.IDX PT, R110, R219, R110, 0x1f ;  /* 0x00001f6edb6e7589 */ /* 0x000ea200000e0000 */
[----:B------:R-:W-:Y:S01]  /*4330*/  FFMA.FTZ R57, -R185, R185, 1 ;  /* 0x3f800000b9397423 */ /* 0x000fe200000101b9 */
[--C-:B------:R-:W-:Y:S01]  /*4340*/  FADD.FTZ R66, R69, -R220.reuse ;  /* 0x800000dc45427221 */ /* 0x100fe20000010000 */
[----:B------:R-:W-:Y:S01]  /*4350*/  FMUL.FTZ R25, R25, R58 ;  /* 0x0000003a19197220 */ /* 0x000fe20000410000 */
[----:B------:R1:W5:Y:S01]  /*4360*/  LDL.LU R191, [R1+0x8c] ;  /* 0x00008c0001bf7983 */ /* 0x0003620000300800 */
[----:B------:R-:W-:Y:S01]  /*4370*/  FFMA.FTZ R70, -R187, R187, 1 ;  /* 0x3f800000bb467423 */ /* 0x000fe200000101bb */
[----:B------:R-:W-:Y:S01]  /*4380*/  FFMA.FTZ R65, -R182, R182, 1 ;  /* 0x3f800000b6417423 */ /* 0x000fe200000101b6 */
[----:B------:R-:W-:Y:S01]  /*4390*/  FMUL.FTZ R117, R38, R117 ;  /* 0x0000007526757220 */ /* 0x000fe20000410000 */
[----:B------:R-:W2:Y:S01]  /*43a0*/  SHFL.IDX PT, R114, R219, R114, 0x1f ;  /* 0x00001f72db727589 */ /* 0x000ea200000e0000 */
[----:B------:R-:W-:Y:S01]  /*43b0*/  FADD.FTZ R220, R71, -R220 ;  /* 0x800000dc47dc7221 */ /* 0x000fe20000010000 */
[----:B------:R-:W-:Y:S01]  /*43c0*/  FFMA.FTZ R69, -R188, R188, 1 ;  /* 0x3f800000bc457423 */ /* 0x000fe200000101bc */
[----:B------:R-:W-:Y:S01]  /*43d0*/  FFMA.FTZ R58, -R183, R183, 1 ;  /* 0x3f800000b73a7423 */ /* 0x000fe200000101b7 */
[----:B------:R1:W5:Y:S01]  /*43e0*/  LDL.LU R190, [R1+0x88] ;  /* 0x0000880001be7983 */ /* 0x0003620000300800 */
[----:B------:R-:W-:Y:S01]  /*43f0*/  FFMA.FTZ R71, -R186, R186, 1 ;  /* 0x3f800000ba477423 */ /* 0x000fe200000101ba */
[----:B------:R-:W-:Y:S01]  /*4400*/  FMUL.FTZ R57, R57, R62 ;  /* 0x0000003e39397220 */ /* 0x000fe20000410000 */
[----:B------:R-:W2:Y:S01]  /*4410*/  MUFU.EX2 R205, R205 ;  /* 0x000000cd00cd7308 */ /* 0x000ea20000000800 */
[----:B------:R1:W5:Y:S01]  /*4420*/  LDL.LU R189, [R1+0x84] ;  /* 0x0000840001bd7983 */ /* 0x0003620000300800 */
[----:B------:R-:W-:Y:S01]  /*4430*/  FMUL.FTZ R70, R70, R60 ;  /* 0x0000003c46467220 */ /* 0x000fe20000410000 */
[----:B------:R-:W-:-:S05]  /*4440*/  FMUL.FTZ R65, R65, R117 ;  /* 0x0000007541417220 */ /* 0x000fca0000410000 */
[----:B------:R-:W2:Y:S01]  /*4450*/  MUFU.EX2 R209, R209 ;  /* 0x000000d100d17308 */ /* 0x000ea20000000800 */
[----:B------:R1:W5:Y:S01]  /*4460*/  LDL.LU R188, [R1+0x80] ;  /* 0x0000800001bc7983 */ /* 0x0003620000300800 */
[----:B------:R-:W-:Y:S01]  /*4470*/  FFMA.FTZ R62, -R179, R179, 1 ;  /* 0x3f800000b33e7423 */ /* 0x000fe200000101b3 */
[----:B------:R-:W-:-:S05]  /*4480*/  FMUL.FTZ R61, R41, R61 ;  /* 0x0000003d293d7220 */ /* 0x000fca0000410000 */
[----:B------:R-:W-:Y:S01]  /*4490*/  MUFU.EX2 R210, R210 ;  /* 0x000000d200d27308 */ /* 0x000fe20000000800 */
        /* <DEDUP_REMOVED lines=14> */
[----:B-1----:R-:W-:Y:S01]  /*4580*/  FADD.FTZ R72, R72, -R24 ;  /* 0x8000001848487221 */ /* 0x002fe20000010000 */
[----:B------:R-:W-:Y:S01]  /*4590*/  FMUL.FTZ R66, R62, R61 ;  /* 0x0000003d3e427220 */ /* 0x000fe20000410000 */
[----:B------:R1:W5:Y:S01]  /*45a0*/  LDL.LU R183, [R1+0x6c] ;  /* 0x00006c0001b77983 */ /* 0x0003620000300800 */
[----:B------:R-:W-:Y:S01]  /*45b0*/  FMUL.FTZ R61, R60, R117 ;  /* 0x000000753c3d7220 */ /* 0x000fe20000410000 */
[----:B------:R-:W-:Y:S01]  /*45c0*/  FMUL.FTZ R59, R59, R26 ;  /* 0x0000001a3b3b7220 */ /* 0x000fe20000410000 */
[----:B------:R-:W1:Y:S01]  /*45d0*/  MUFU.EX2 R208, R208 ;  /* 0x000000d000d07308 */ /* 0x000e620000000800 */
[----:B------:R1:W5:Y:S01]  /*45e0*/  LDL.LU R182, [R1+0x68] ;  /* 0x0000680001b67983 */ /* 0x0003620000300800 */
[----:B------:R-:W-:Y:S01]  /*45f0*/  FMUL.FTZ R60, R63, R220 ;  /* 0x000000dc3f3c7220 */ /* 0x000fe20000410000 */
[----:B------:R-:W-:-:S05]  /*4600*/  FMUL.FTZ R26, R48, R67 ;  /* 0x00000043301a7220 */ /* 0x000fca0000410000 */
[----:B------:R-:W-:Y:S01]  /*4610*/  MUFU.EX2 R206, R206 ;  /* 0x000000ce00ce7308 */ /* 0x000fe20000000800 */
[----:B------:R1:W5:Y:S01]  /*4620*/  LDL.LU R181, [R1+0x64] ;  /* 0x0000640001b57983 */ /* 0x0003620000300800 */
[----:B------:R-:W-:Y:S01]  /*4630*/  FFMA.FTZ R62, -R175, R175, 1 ;  /* 0x3f800000af3e7423 */ /* 0x000fe200000101af */
[----:B------:R-:W-:-:S05]  /*4640*/  FMUL.FTZ R63, R45, R72 ;  /* 0x000000482d3f7220 */ /* 0x000fca0000410000 */
[----:B------:R-:W-:Y:S01]  /*4650*/  MUFU.EX2 R124, R124 ;  /* 0x0000007c007c7308 */ /* 0x000fe20000000800 */
[----:B------:R1:W5:Y:S01]  /*4660*/  LDL.LU R180, [R1+0x60] ;  /* 0x0000600001b47983 */ /* 0x0003620000300800 */
[----:B------:R-:W-:-:S06]  /*4670*/  FFMA.FTZ R67, -R177, R177, 1 ;  /* 0x3f800000b1437423 */ /* 0x000fcc00000101b1 */
[----:B------:R-:W-:Y:S01]  /*4680*/  MUFU.EX2 R123, R123 ;  /* 0x0000007b007b7308 */ /* 0x000fe20000000800 */
[----:B------:R1:W5:Y:S01]  /*4690*/  LDL.LU R179, [R1+0x5c] ;  /* 0x00005c0001b37983 */ /* 0x0003620000300800 */
[--C-:B---3--:R-:W-:Y:S01]  /*46a0*/  FADD.FTZ R77, R77, -R108.reuse ;  /* 0x8000006c4d4d7221 */ /* 0x108fe20000010000 */
[----:B------:R-:W-:-:S05]  /*46b0*/  FADD.FTZ R79, R79, -R108 ;  /* 0x8000006c4f4f7221 */ /* 0x000fca0000010000 */
[----:B------:R-:W-:Y:S01]  /*46c0*/  MUFU.EX2 R122, R122 ;  /* 0x0000007a007a7308 */ /* 0x000fe20000000800 */
[----:B------:R3:W5:Y:S01]  /*46d0*/  LDL.LU R178, [R1+0x58] ;  /* 0x0000580001b27983 */ /* 0x0007620000300800 */
[----:B------:R-:W-:Y:S01]  /*46e0*/  FMUL.FTZ R62, R62, R63 ;  /* 0x0000003f3e3e7220 */ /* 0x000fe20000410000 */
[----:B------:R-:W-:-:S05]  /*46f0*/  FFMA.FTZ R108, -R174, R174, 1 ;  /* 0x3f800000ae6c7423 */ /* 0x000fca00000101ae */
[----:B------:R-:W-:Y:S01]  /*4700*/  MUFU.EX2 R121, R121 ;  /* 0x0000007900797308 */ /* 0x000fe20000000800 */
[----:B------:R3:W5:Y:S01]  /*4710*/  LDL.LU R177, [R1+0x54] ;  /* 0x0000540001b17983 */ /* 0x0007620000300800 */
[--C-:B--2---:R-:W-:Y:S01]  /*4720*/  FADD.FTZ R73, R73, -R106.reuse ;  /* 0x8000006a49497221 */ /* 0x104fe20000010000 */
[----:B------:R-:W-:Y:S01]  /*4730*/  FADD.FTZ R75, R75, -R106 ;  /* 0x8000006a4b4b7221 */ /* 0x000fe20000010000 */
[----:B------:R-:W-:Y:S01]  /*4740*/  FFMA.FTZ R218, -R218, R218, 1 ;  /* 0x3f800000dada7423 */ /* 0x000fe200000101da */
[----:B------:R3:W5:Y:S01]  /*4750*/  LDL.LU R176, [R1+0x50] ;  /* 0x0000500001b07983 */ /* 0x0007620000300800 */
[----:B------:R-:W-:Y:S01]  /*4760*/  FFMA.FTZ R63, -R173, R173, 1 ;  /* 0x3f800000ad3f7423 */ /* 0x000fe200000101ad */
[--C-:B------:R-:W-:Y:S01]  /*4770*/  FADD.FTZ R84, R84, -R111.reuse ;  /* 0x8000006f54547221 */ /* 0x100fe20000010000 */
[----:B------:R-:W-:Y:S01]  /*4780*/  FMUL.FTZ R131, R131, R226 ;  /* 0x000000e283837220 */ /* 0x000fe20000410000 */
        /* <DEDUP_REMOVED lines=17> */
[----:B------:R-:W-:-:S02]  /*48a0*/  FFMA.FTZ R110, -R168, R168, 1 ;  /* 0x3f800000a86e7423 */ /* 0x000fc400000101a8 */
[----:B------:R3:W5:Y:S01]  /*48b0*/  LDL.LU R170, [R1+0x38] ;  /* 0x0000380001aa7983 */ /* 0x0007620000300800 */
[----:B------:R2:W3:Y:S01]  /*48c0*/  MUFU.EX2 R48, R212 ;  /* 0x000000d400307308 */ /* 0x0004e20000000800 */
[----:B------:R-:W-:Y:S02]  /*48d0*/  FFMA.FTZ R117, -R9, R9, 1 ;  /* 0x3f80000009757423 */ /* 0x000fe40000010109 */
[----:B------:R1:W5:Y:S01]  /*48e0*/  LDL.LU R169, [R1+0x34] ;  /* 0x0000340001a97983 */ /* 0x0003620000300800 */
[--C-:B------:R-:W-:Y:S01]  /*48f0*/  FADD.FTZ R85, R85, -R114.reuse ;  /* 0x8000007255557221 */ /* 0x100fe20000010000 */
[----:B------:R-:W-:Y:S02]  /*4900*/  FADD.FTZ R87, R87, -R114 ;  /* 0x8000007257577221 */ /* 0x000fe40000010000 */
[----:B------:R1:W5:Y:S01]  /*4910*/  LDL.LU R168, [R1+0x30] ;  /* 0x0000300001a87983 */ /* 0x0003620000300800 */
[----:B------:R-:W-:Y:S01]  /*4920*/  FMUL.FTZ R67, R67, R116 ;  /* 0x0000007443437220 */ /* 0x000fe20000410000 */
[----:B--2---:R-:W-:Y:S01]  /*4930*/  FFMA.FTZ R212, -R7, R7, 1 ;  /* 0x3f80000007d47423 */ /* 0x004fe20000010107 */
[----:B------:R-:W-:Y:S01]  /*4940*/  FFMA.FTZ R114, -R6, R6, 1 ;  /* 0x3f80000006727423 */ /* 0x000fe20000010106 */
[----:B------:R2:W5:Y:S01]  /*4950*/  LDL.LU R9, [R1+0x2c] ;  /* 0x00002c0001097983 */ /* 0x0005620000300800 */
[----:B------:R-:W-:Y:S01]  /*4960*/  FFMA.FTZ R116, -R5, R5, 1 ;  /* 0x3f80000005747423 */ /* 0x000fe20000010105 */
[----:B------:R-:W-:-:S02]  /*4970*/  FFMA.FTZ R219, -R3, R3, 1 ;  /* 0x3f80000003db7423 */ /* 0x000fc40000010103 */
[----:B------:R2:W5:Y:S01]  /*4980*/  LDL.LU R7, [R1+0x28] ;  /* 0x0000280001077983 */ /* 0x0005620000300800 */
[----:B------:R-:W-:-:S03]  /*4990*/  FFMA.FTZ R220, -R0, R0, 1 ;  /* 0x3f80000000dc7423 */ /* 0x000fc60000010100 */
        /* <DEDUP_REMOVED lines=10> */
[----:B------:R-:W-:Y:S02]  /*4a40*/  FMUL.FTZ R73, R211, R82 ;  /* 0x00000052d3497220 */ /* 0x000fe40000410000 */
[----:B------:R-:W-:Y:S01]  /*4a50*/  FMUL.FTZ R63, R63, R24 ;  /* 0x000000183f3f7220 */ /* 0x000fe20000410000 */
[----:B------:R-:W-:Y:S01]  /*4a60*/  FFMA.FTZ R24, -R217, R217, 1 ;  /* 0x3f800000d9187423 */ /* 0x000fe200000101d9 */
[----:B------:R-:W-:Y:S01]  /*4a70*/  FMUL.FTZ R217, R205, R86 ;  /* 0x00000056cdd97220 */ /* 0x000fe20000410000 */
[----:B------:R-:W-:Y:S01]  /*4a80*/  F2FP.F16.F32.PACK_AB R69, R69, R25 ;  /* 0x000000194545723e */ /* 0x000fe200000000ff */
[----:B------:R-:W-:Y:S01]  /*4a90*/  FMUL.FTZ R84, R207, R84 ;  /* 0x00000054cf547220 */ /* 0x000fe20000410000 */
[----:B------:R-:W-:Y:S01]  /*4aa0*/  FMUL.FTZ R85, R209, R85 ;  /* 0x00000055d1557220 */ /* 0x000fe20000410000 */
[----:B-1----:R-:W-:Y:S01]  /*4ab0*/  FMUL.FTZ R87, R208, R87 ;  /* 0x00000057d0577220 */ /* 0x002fe20000410000 */
[----:B------:R-:W-:Y:S01]  /*4ac0*/  FMUL.FTZ R75, R14, R75 ;  /* 0x0000004b0e4b7220 */ /* 0x000fe20000410000 */
[----:B---3--:R-:W-:Y:S01]  /*4ad0*/  FMUL.FTZ R80, R48, R80 ;  /* 0x0000005030507220 */ /* 0x008fe20000410000 */
        /* <DEDUP_REMOVED lines=59> */
[----:B--2---:R-:W-:-:S05]  /*4e90*/  IMAD R25, R4, 0x4000, R221 ;  /* 0x0000400004197824 */ /* 0x004fca00078e02dd */
        /* <DEDUP_REMOVED lines=68> */
[----:B----4-:R-:W-:Y:S01]  /*52e0*/  IMAD R12, R11, 0x2000, R50 ;  /* 0x000020000b0c7824 */ /* 0x010fe200078e0232 */
[----:B------:R-:W-:Y:S01]  /*52f0*/  F2FP.F16.F32.PACK_AB R48, R210, R48 ;  /* 0x00000030d230723e */ /* 0x000fe200000000ff */
[----:B------:R-:W-:Y:S01]  /*5300*/  UIADD3 UR10, UR10, 0x380, URZ ;  /* 0x000003800a0a7890 */ /* 0x000fe2000fffe03f */
[----:B-1----:R-:W-:Y:S02]  /*5310*/  F2FP.F16.F32.PACK_AB R49, R206, R211 ;  /* 0x000000d3ce31723e */ /* 0x002fe400000000ff */
[----:B------:R-:W-:Y:S02]  /*5320*/  F2FP.F16.F32.PACK_AB R50, R209, R207 ;  /* 0x000000cfd132723e */ /* 0x000fe400000000ff */
[----:B------:R-:W-:Y:S01]  /*5330*/  F2FP.F16.F32.PACK_AB R51, R208, R205 ;  /* 0x000000cdd033723e */ /* 0x000fe200000000ff */
[----:B------:R-:W-:Y:S01]  /*5340*/  UMOV UR11, 0x40000040 ;  /* 0x40000040000b7882 */ /* 0x000fe20000000000 */
[----:B------:R-:W-:-:S02]  /*5350*/  WARPGROUP.DEPBAR.LE gsb0, 0x0 ;  /* 0x00008000000079c5 */ /* 0x000fc40000010000 */
[----:B------:R-:W-:-:S06]  /*5360*/  WARPGROUP.ARRIVE ;  /* 0x00000000000079c5 */ /* 0x000fcc0000000000 */
[----:B------:R-:W-:Y:S01]  /*5370*/  HGMMA.64x64x16.F32 R136, R48, gdesc[UR8].tnspB, R136, gsb0 ;  /* 0x40e0000830887df0 */ /* 0x000fe20008000888 */
[----:B------:R-:W-:Y:S02]  /*5380*/  SHF.R.U32.HI R12, RZ, 0x4, R12 ;  /* 0x00000004ff0c7819 */ /* 0x000fe4000001160c */
[----:B------:R-:W-:Y:S02]  /*5390*/  R2UR UR4, R2 ;  /* 0x00000000020472ca */ /* 0x000fe400000e0000 */
[----:B------:R-:W-:-:S04]  /*53a0*/  LOP3.LUT R12, R12, 0x3fff, RZ, 0xc0, !PT ;  /* 0x00003fff0c0c7812 */ /* 0x000fc800078ec0ff */
[----:B------:R-:W-:-:S04]  /*53b0*/  LOP3.LUT R13, R12, 0x10000, RZ, 0xfc, !PT ;  /* 0x000100000c0d7812 */ /* 0x000fc800078efcff */
[----:B------:R-:W-:-:S04]  /*53c0*/  LEA R13, R4, R13, 0xb ;  /* 0x0000000d040d7211 */ /* 0x000fc800078e58ff */
[----:B------:R-:W-:Y:S01]  /*53d0*/  R2UR UR8, R13 ;  /* 0x000000000d0872ca */ /* 0x000fe200000e0000 */
[----:B------:R-:W-:-:S04]  /*53e0*/  USHF.R.U32.HI UR4, URZ, 0x4, UR4 ;  /* 0x000000043f047899 */ /* 0x000fc80008011604 */
[----:B------:R-:W-:Y:S01]  /*53f0*/  ULOP3.LUT UR9, UR4, 0x3fff, URZ, 0xc0, !UPT ;  /* 0x00003fff04097892 */ /* 0x000fe2000f8ec03f */
[----:B------:R-:W-:Y:S01]  /*5400*/  UMOV UR5, 0x40000040 ;  /* 0x4000004000057882 */ /* 0x000fe20000000000 */
[----:B------:R-:W-:Y:S01]  /*5410*/  UMOV UR7, 0x40000040 ;  /* 0x4000004000077882 */ /* 0x000fe20000000000 */
[----:B------:R-:W-:Y:S02]  /*5420*/  WARPGROUP.DEPBAR.LE gsb0, 0x0 ;  /* 0x00008000000079c5 */ /* 0x000fe40000010000 */
[----:B------:R1:W-:Y:S06]  /*5430*/  MEMBAR.ALL.CTA ;  /* 0x0000000000007992 */ /* 0x0003ec0000008000 */
[----:B-1----:R-:W1:Y:S02]  /*5440*/  FENCE.VIEW.ASYNC.S ;  /* 0x00000000000073c6 */ /* 0x002e640000000000 */
[----:B-1----:R-:W-:Y:S06]  /*5450*/  BAR.SYNC.DEFER_BLOCKING 0x9, 0x100 ;  /* 0x0244000000007b1d */ /* 0x002fec0000010000 */
[----:B------:R-:W-:Y:S01]  /*5460*/  UMOV UR4, UR8 ;  /* 0x0000000800047c82 */ /* 0x000fe20008000000 */
[----:B------:R-:W-:Y:S01]  /*5470*/  UMOV UR6, UR9 ;  /* 0x0000000900067c82 */ /* 0x000fe20008000000 */
        /* <DEDUP_REMOVED lines=52> */
[----:B------:R-:W-:Y:S05]  /*57c0*/  @!P0 BRA `(.L_x_347) ;  /* 0x0000000000048947 */ /* 0x000fea0003800000 */
[----:B------:R-:W-:Y:S01]  /*57d0*/  BPT.TRAP 0x1 ;  /* 0x000000040000795c */ /* 0x000fe20000300000 */
.L_x_347:
[C---:B-----5:R-:W-:Y:S01]  /*57e0*/  IMAD R3, R4.reuse, 0x400, R3 ;  /* 0x0000040004037824 */ /* 0x060fe200078e0203 */
[----:B------:R-:W-:Y:S01]  /*57f0*/  UMOV UR7, 0x40000040 ;  /* 0x4000004000077882 */ /* 0x000fe20000000000 */
[----:B------:R-:W-:Y:S01]  /*5800*/  IMAD R13, R4, 0x8, R2 ;  /* 0x00000008040d7824 */ /* 0x000fe200078e0202 */
[----:B------:R-:W1:Y:S02]  /*5810*/  S2R R12, SR_TID.X ;  /* 0x00000000000c7919 */ /* 0x000e640000002100 */
        /* <DEDUP_REMOVED lines=65> */
.L_x_348:
        /* <DEDUP_REMOVED lines=8> */
[----:B--2---:R-:W-:Y:S02]  /*5cb0*/  ISETP.GE.AND P1, PT, R6, R12, PT ;  /* 0x0000000c0600720c */ /* 0x004fe40003f26270 */
[----:B------:R-:W-:-:S04]  /*5cc0*/  SEL R12, RZ, 0x1, P0 ;  /* 0x00000001ff0c7807 */ /* 0x000fc80000000000 */
[----:B------:R-:W-:-:S07]  /*5cd0*/  LOP3.LUT R5, R5, R12, RZ, 0x3c, !PT ;  /* 0x0000000c05057212 */ /* 0x000fce00078e3cff */
[----:B---3--:R-:W-:Y:S05]  /*5ce0*/  @!P1 BRA `(.L_x_349) ;  /* 0xffffffb8005c9947 */ /* 0x008fea000383ffff */
.L_x_338:
[----:B------:R-:W3:Y:S01]  /*5cf0*/  LDC R15, c[0x0][0x850] ;  /* 0x00021400ff0f7b82 */ /* 0x000ee20000000800 */
[----:B------:R-:W4:Y:S01]  /*5d00*/  S2R R10, SR_CTAID.Y ;  /* 0x00000000000a7919 */ /* 0x000f220000002600 */
[----:B------:R-:W-:Y:S01]  /*5d10*/  ULDC.64 UR4, c[0x0][0x818] ;  /* 0x0002060000047ab9 */ /* 0x000fe20000000a00 */
[----:B------:R-:W-:Y:S01]  /*5d20*/  ULDC.64 UR6, c[0x0][0x840] ;  /* 0x0002100000067ab9 */ /* 0x000fe20000000a00 */
[----:B------:R-:W5:Y:S01]  /*5d30*/  S2R R20, SR_CTAID.X ;  /* 0x0000000000147919 */ /* 0x000f620000002500 */
[----:B------:R-:W1:Y:S01]  /*5d40*/  S2R R21, SR_CTAID.Z ;  /* 0x0000000000157919 */ /* 0x000e620000002700 */
[----:B---3--:R-:W-:-:S13]  /*5d50*/  ISETP.NE.AND P0, PT, R15, 0x1, PT ;  /* 0x000000010f00780c */ /* 0x008fda0003f05270 */
[----:B------:R-:W4:Y:S01]  /*5d60*/  @P0 LDC R3, c[0x0][0x854] ;  /* 0x00021500ff030b82 */ /* 0x000f220000000800 */
[----:B-----5:R-:W-:-:S05]  /*5d70*/  IMAD.SHL.U32 R6, R20, 0x2000, RZ ;  /* 0x0000200014067824 */ /* 0x020fca00078e00ff */
[----:B--2---:R-:W-:Y:S02]  /*5d80*/  SHF.R.S32.HI R7, RZ, 0x1f, R6 ;  /* 0x0000001fff077819 */ /* 0x004fe40000011406 */
[----:B------:R-:W2:Y:S01]  /*5d90*/  @P0 LDC R5, c[0x0][0x858] ;  /* 0x00021600ff050b82 */ /* 0x000ea20000000800 */
[----:B----4-:R-:W-:Y:S01]  /*5da0*/  @P0 IMAD.HI.U32 R4, R10, R3, RZ ;  /* 0x000000030a040227 */ /* 0x010fe200078e00ff */
[----:B------:R-:W-:-:S04]  /*5db0*/  MOV R3, R10 ;  /* 0x0000000a00037202 */ /* 0x000fc80000000f00 */
[----:B--2---:R-:W-:-:S04]  /*5dc0*/  @P0 SHF.R.U32.HI R3, RZ, R5, R4 ;  /* 0x00000005ff030219 */ /* 0x004fc80000011604 */
[----:B------:R-:W-:Y:S01]  /*5dd0*/  SHF.R.S32.HI R11, RZ, 0x1f, R3 ;  /* 0x0000001fff0b7819 */ /* 0x000fe20000011403 */
[----:B------:R-:W-:-:S04]  /*5de0*/  IMAD.WIDE.U32 R4, R3, UR4, R6 ;  /* 0x0000000403047c25 */ /* 0x000fc8000f8e0006 */
[C---:B------:R-:W-:Y:S02]  /*5df0*/  IMAD R8, R11.reuse, UR4, RZ ;  /* 0x000000040b087c24 */ /* 0x040fe4000f8e02ff */
[----:B------:R-:W-:Y:S02]  /*5e00*/  IMAD R12, R11, UR6, RZ ;  /* 0x000000060b0c7c24 */ /* 0x000fe4000f8e02ff */
[C---:B------:R-:W-:Y:S01]  /*5e10*/  IMAD R9, R3.reuse, UR5, R8 ;  /* 0x0000000503097c24 */ /* 0x040fe2000f8e0208 */
[----:B-1----:R-:W-:Y:S01]  /*5e20*/  SHF.R.S32.HI R8, RZ, 0x1f, R21 ;  /* 0x0000001fff087819 */ /* 0x002fe20000011415 */
[----:B------:R-:W-:Y:S01]  /*5e30*/  IMAD.WIDE.U32 R6, R3, UR6, R6 ;  /* 0x0000000603067c25 */ /* 0x000fe2000f8e0006 */
[----:B------:R-:W-:-:S03]  /*5e40*/  ULDC.64 UR4, c[0x0][0x820] ;  /* 0x0002080000047ab9 */ /* 0x000fc60000000a00 */
[----:B------:R-:W-:Y:S01]  /*5e50*/  IMAD R13, R3, UR7, R12 ;  /* 0x00000007030d7c24 */ /* 0x000fe2000f8e020c */
[----:B------:R-:W-:Y:S01]  /*5e60*/  ULDC.64 UR6, c[0x0][0x848] ;  /* 0x0002120000067ab9 */ /* 0x000fe20000000a00 */
[----:B------:R-:W-:Y:S02]  /*5e70*/  IMAD.IADD R5, R5, 0x1, R9 ;  /* 0x0000000105057824 */ /* 0x000fe400078e0209 */
[C---:B------:R-:W-:Y:S01]  /*5e80*/  IMAD R9, R8.reuse, UR4, RZ ;  /* 0x0000000408097c24 */ /* 0x040fe2000f8e02ff */
[----:B------:R-:W-:Y:S01]  /*5e90*/  IADD3 R7, R7, R13, RZ ;  /* 0x0000000d07077210 */ /* 0x000fe20007ffe0ff */
[----:B------:R-:W-:Y:S02]  /*5ea0*/  IMAD R8, R8, UR6, RZ ;  /* 0x0000000608087c24 */ /* 0x000fe4000f8e02ff */
[----:B------:R-:W-:Y:S01]  /*5eb0*/  IMAD.WIDE.U32 R4, R21, UR4, R4 ;  /* 0x0000000415047c25 */ /* 0x000fe2000f8e0004 */
[----:B------:R-:W-:-:S03]  /*5ec0*/  ULDC UR4, c[0x0][0x740] ;  /* 0x0001d00000047ab9 */ /* 0x000fc60000000800 */
[----:B------:R-:W-:Y:S01]  /*5ed0*/  FMUL.FTZ R168, R168, UR4 ;  /* 0x00000004a8a87c20 */ /* 0x000fe20008410000 */
[----:B------:R-:W-:Y:S02]  /*5ee0*/  IMAD R13, R21, UR7, R8 ;  /* 0x00000007150d7c24 */ /* 0x000fe4000f8e0208 */
[----:B------:R-:W-:Y:S01]  /*5ef0*/  FMUL.FTZ R169, R169, UR4 ;  /* 0x00000004a9a97c20 */ /* 0x000fe20008410000 */
[----:B------:R-:W1:Y:S01]  /*5f00*/  S2R R8, SR_TID.X ;  /* 0x0000000000087919 */ /* 0x000e620000002100 */
[C---:B------:R-:W-:Y:S02]  /*5f10*/  IMAD R9, R21.reuse, UR5, R9 ;  /* 0x0000000515097c24 */ /* 0x040fe4000f8e0209 */
        /* <DEDUP_REMOVED lines=32> */
[----:B------:R-:W-:-:S02]  /*6120*/  IMAD.IADD R14, R5, 0x1, R9 ;  /* 0x00000001050e7824 */ /* 0x000fc400078e0209 */
[----:B------:R-:W-:Y:S01]  /*6130*/  IMAD.IADD R13, R7, 0x1, R13 ;  /* 0x00000001070d7824 */ /* 0x000fe200078e020d */
[----:B------:R-:W-:Y:S01]  /*6140*/  BAR.SYNC.DEFER_BLOCKING 0x1, 0x100 ;  /* 0x0044000000007b1d */ /* 0x000fe20000010000 */
[----:B-1----:R-:W-:-:S05]  /*6150*/  ISETP.NE.AND P1, PT, R8, 0x80, PT ;  /* 0x000000800800780c */ /* 0x002fca0003f25270 */
[----:B------:R-:W-:Y:S02]  /*6160*/  ULDC UR4, c[0x0][0x870] ;  /* 0x00021c0000047ab9 */ /* 0x000fe40000000800 */
[----:B------:R-:W1:Y:S01]  /*6170*/  LDC.64 R16, c[0x0][0x800] ;  /* 0x00020000ff107b82 */ /* 0x000e620000000a00 */
[----:B------:R-:W-:Y:S01]  /*6180*/  IMAD R9, R20, UR4, RZ ;  /* 0x0000000414097c24 */ /* 0x000fe2000f8e02ff */
[----:B------:R-:W-:Y:S01]  /*6190*/  ULDC UR4, c[0x0][0x80c] ;  /* 0x0002030000047ab9 */ /* 0x000fe20000000800 */
[----:B------:R-:W-:Y:S01]  /*61a0*/  BSSY B0, `(.L_x_350) ;  /* 0x000001f000007945 */ /* 0x000fe20003800000 */
[----:B------:R-:W-:Y:S02]  /*61b0*/  IMAD R8, R21, UR4, RZ ;  /* 0x0000000415087c24 */ /* 0x000fe4000f8e02ff */
[----:B------:R-:W-:Y:S01]  /*61c0*/  IMAD R9, R9, UR4, RZ ;  /* 0x0000000409097c24 */ /* 0x000fe2000f8e02ff */
[----:B------:R-:W-:Y:S01]  /*61d0*/  ULDC.64 UR4, c[0x0][0x868] ;  /* 0x00021a0000047ab9 */ /* 0x000fe20000000a00 */
[----:B------:R-:W2:Y:S01]  /*61e0*/  LDC.64 R18, c[0x0][0x828] ;  /* 0x00020a00ff127b82 */ /* 0x000ea20000000a00 */
[----:B------:R-:W-:-:S02]  /*61f0*/  SHF.R.S32.HI R12, RZ, 0x1f, R8 ;  /* 0x0000001fff0c7819 */ /* 0x000fc40000011408 */
[--C-:B------:R-:W-:Y:S01]  /*6200*/  IADD3 R8, P0, P2, R9, R8, R3.reuse ;  /* 0x0000000809087210 */ /* 0x100fe20007a1e003 */
[----:B------:R-:W-:Y:S01]  /*6210*/  IMAD.MOV R3, RZ, RZ, -R3 ;  /* 0x000000ffff037224 */ /* 0x000fe200078e0a03 */
[----:B------:R-:W-:-:S03]  /*6220*/  SHF.R.S32.HI R9, RZ, 0x1f, R9 ;  /* 0x0000001fff097819 */ /* 0x000fc60000011409 */
[----:B------:R-:W-:Y:S01]  /*6230*/  IMAD R10, R15, R3, R10 ;  /* 0x000000030f0a7224 */ /* 0x000fe200078e020a */
[----:B------:R3:W-:Y:S01]  /*6240*/  STS.128 [R0], R136 ;  /* 0x0000008800007388 */ /* 0x0007e20000000c00 */
[----:B------:R-:W-:Y:S02]  /*6250*/  IADD3.X R9, R9, R12, R11, P0, P2 ;  /* 0x0000000c09097210 */ /* 0x000fe400007e440b */
[C---:B------:R-:W-:Y:S01]  /*6260*/  SHF.L.U32 R12, R8.reuse, 0x2, RZ ;  /* 0x00000002080c7819 */ /* 0x040fe200000006ff */
[----:B------:R3:W-:Y:S01]  /*6270*/  STS.128 [R0+0x800], R140 ;  /* 0x0008008c00007388 */ /* 0x0007e20000000c00 */
[----:B------:R-:W-:Y:S02]  /*6280*/  SHF.L.U64.HI R11, R8, 0x2, R9 ;  /* 0x00000002080b7819 */ /* 0x000fe40000010209 */
[----:B------:R-:W-:Y:S01]  /*6290*/  IADD3 R8, P3, R12, UR4, RZ ;  /* 0x000000040c087c10 */ /* 0x000fe2000ff7e0ff */
[----:B------:R3:W-:Y:S01]  /*62a0*/  STS.128 [R0+0x1000], R144 ;  /* 0x0010009000007388 */ /* 0x0007e20000000c00 */
[----:B-1----:R-:W-:-:S02]  /*62b0*/  LEA R16, P2, R4, R16, 0x2 ;  /* 0x0000001004107211 */ /* 0x002fc400078410ff */
[----:B------:R-:W-:Y:S01]  /*62c0*/  IADD3.X R9, R11, UR5, RZ, P3, !PT ;  /* 0x000000050b097c10 */ /* 0x000fe20009ffe4ff */
[----:B------:R3:W-:Y:S01]  /*62d0*/  STS.128 [R0+0x1800], R148 ;  /* 0x0018009400007388 */ /* 0x0007e20000000c00 */
[----:B--2---:R-:W-:-:S03]  /*62e0*/  LEA R18, P0, R6, R18, 0x2 ;  /* 0x0000001206127211 */ /* 0x004fc600078010ff */
[----:B------:R3:W-:Y:S04]  /*62f0*/  STS.128 [R0+0x2000], R152 ;  /* 0x0020009800007388 */ /* 0x0007e80000000c00 */
[----:B------:R3:W-:Y:S04]  /*6300*/  STS.128 [R0+0x2800], R156 ;  /* 0x0028009c00007388 */ /* 0x0007e80000000c00 */
[----:B------:R3:W-:Y:S04]  /*6310*/  STS.128 [R0+0x3000], R160 ;  /* 0x003000a000007388 */ /* 0x0007e80000000c00 */
[----:B------:R3:W-:Y:S01]  /*6320*/  STS.128 [R0+0x3800], R164 ;  /* 0x003800a400007388 */ /* 0x0007e20000000c00 */
[----:B------:R-:W-:Y:S05]  /*6330*/  @P1 BRA `(.L_x_351) ;  /* 0x0000000000141947 */ /* 0x000fea0003800000 */
.L_x_352:
[----:B------:R-:W2:Y:S04]  /*6340*/  LDG.E.STRONG.GPU R3, desc[UR36][R8.64] ;  /* 0x0000002408037981 */ /* 0x000ea8000c1ef900 */
[----:B--2---:R-:W-:Y:S01]  /*6350*/  CCTL.IVALL ;  /* 0x00000000ff00798f */ /* 0x004fe20002000000 */
[----:B------:R-:W-:Y:S05]  /*6360*/  YIELD ;  /* 0x0000000000007946 */ /* 0x000fea0003800000 */
[----:B------:R-:W-:-:S13]  /*6370*/  ISETP.NE.AND P3, PT, R3, R10, PT ;  /* 0x0000000a0300720c */ /* 0x000fda0003f65270 */
[----:B------:R-:W-:Y:S05]  /*6380*/  @P3 BRA `(.L_x_352) ;  /* 0xfffffffc00ec3947 */ /* 0x000fea000383ffff */
.L_x_351:
[----:B------:R-:W-:Y:S05]  /*6390*/  BSYNC B0 ;  /* 0x0000000000007941 */ /* 0x000fea0003800000 */
.L_x_350:
[----:B------:R-:W-:Y:S01]  /*63a0*/  UMOV UR4, 0xffffffff ;  /* 0xffffffff00047882 */ /* 0x000fe20000000000 */
[----:B------:R-:W-:Y:S02]  /*63b0*/  LEA.HI.X R14, R4, R17, R14, 0x2, P2 ;  /* 0x00000011040e7211 */ /* 0x000fe400010f140e */
[----:B------:R-:W-:Y:S01]  /*63c0*/  LEA.HI.X R13, R6, R19, R13, 0x2, P0 ;  /* 0x00000013060d7211 */ /* 0x000fe200000f140d */
[----:B------:R-:W-:Y:S06]  /*63d0*/  BRA.DIV UR4, `(.L_x_353) ;  /* 0x00000036040c7947 */ /* 0x000fec000b800000 */
[----:B------:R-:W-:Y:S01]  /*63e0*/  NOP ;  /* 0x0000000000007918 */ /* 0x000fe20000000000 */
.L_x_435:
[----:B------:R-:W-:Y:S01]  /*63f0*/  @!PT LDS RZ, [RZ] ;  /* 0x00000000fffff984 */ /* 0x000fe20000000800 */
[----:B------:R-:W-:Y:S01]  /*6400*/  @!PT LDS RZ, [RZ] ;  /* 0x00000000fffff984 */ /* 0x000fe20000000800 */
[----:B------:R-:W-:Y:S01]  /*6410*/  @!PT LDS RZ, [RZ] ;  /* 0x00000000fffff984 */ /* 0x000fe20000000800 */
[----:B------:R-:W-:Y:S01]  /*6420*/  @!PT LDS RZ, [RZ] ;  /* 0x00000000fffff984 */ /* 0x000fe20000000800 */
[----:B------:R1:W-:Y:S06]  /*6430*/  MEMBAR.ALL.CTA ;  /* 0x0000000000007992 */ /* 0x0003ec0000008000 */
[----:B-1----:R-:W1:Y:S01]  /*6440*/  FENCE.VIEW.ASYNC.S ;  /* 0x00000000000073c6 */ /* 0x002e620000000000 */
[----:B------:R-:W-:Y:S05]  /*6450*/  WARPSYNC.ALL ;  /* 0x0000000000007948 */ /* 0x000fea0003800000 */
[----:B------:R-:W-:Y:S01]  /*6460*/  BSSY B0, `(.L_x_354) ;  /* 0x0000011000007945 */ /* 0x000fe20003800000 */
        /* <DEDUP_REMOVED lines=9> */
.L_x_356:
[----:B------:R-:W-:Y:S01]  /*6500*/  @P0 ELECT P2, URZ, PT ;  /* 0x00000000003f082f */ /* 0x000fe20003840000 */
[----:B------:R1:W-:-:S12]  /*6510*/  UBLKRED.G.S.ADD.F32.RN [UR4], [UR6], UR7, desc[UR8] ;  /* 0x00000804060073bb */ /* 0x0003d800080a1407 */
[----:B------:R-:W-:Y:S02]  /*6520*/  @P2 PLOP3.LUT P0, PT, P2, PT, PT, 0x8, 0x0 ;  /* 0x000000000000281c */ /* 0x000fe4000170e170 */
[----:B------:R-:W-:-:S11]  /*6530*/  PLOP3.LUT P2, PT, PT, PT, PT, 0x8, 0x0 ;  /* 0x000000000000781c */ /* 0x000fd60003f4e170 */
[----:B-1----:R-:W-:Y:S05]  /*6540*/  @P0 BRA.U.ANY `(.L_x_356) ;  /* 0xfffffffd00ec0947 */ /* 0x002fea000393ffff */
[----:B------:R0:W-:Y:S01]  /*6550*/  UTMACMDFLUSH ;  /* 0x00000000000079b7 */ /* 0x0001e20000000000 */
[----:B------:R-:W-:-:S04]  /*6560*/  DEPBAR.LE SB0, 0x0 ;  /* 0x000080000000791a */ /* 0x000fc80000000000 */
.L_x_355:
[----:B------:R-:W-:Y:S05]  /*6570*/  BSYNC B0 ;  /* 0x0000000000007941 */ /* 0x000fea0003800000 */
.L_x_354:
        /* <DEDUP_REMOVED lines=12> */
[----:B------:R-:W-:-:S05]  /*6640*/  IMAD.MOV.U32 R3, RZ, RZ, 0x1 ;  /* 0x00000001ff037424 */ /* 0x000fca00078e00ff */
[----:B------:R1:W-:Y:S02]  /*6650*/  REDG.E.ADD.S32.STRONG.GPU desc[UR36][R8.64], R3 ;  /* 0x000000030800798e */ /* 0x0003e4000c10e3a4 */
.L_x_358:
[----:B------:R-:W-:Y:S05]  /*6660*/  BSYNC B0 ;  /* 0x0000000000007941 */ /* 0x000fea0003800000 */
.L_x_357:
[----:B------:R-:W-:Y:S06]  /*6670*/  BAR.SYNC.DEFER_BLOCKING 0x1, 0x100 ;  /* 0x0044000000007b1d */ /* 0x000fec0000010000 */
[----:B------:R-:W-:Y:S01]  /*6680*/  ULDC.64 UR4, c[0x0][0x860] ;  /* 0x0002180000047ab9 */ /* 0x000fe20000000a00 */
[----:B------:R-:W-:Y:S01]  /*6690*/  BSSY B0, `(.L_x_359) ;  /* 0x0000011000007945 */ /* 0x000fe20003800000 */
[----:B------:R-:W-:-:S04]  /*66a0*/  IADD3 R4, P0, R12, UR4, RZ ;  /* 0x000000040c047c10 */ /* 0x000fc8000ff1e0ff */
[----:B------:R-:W-:Y:S01]  /*66b0*/  IADD3.X R5, R11, UR5, RZ, P0, !PT ;  /* 0x000000050b057c10 */ /* 0x000fe200087fe4ff */
        /* <DEDUP_REMOVED lines=8> */
[----:B------:R-:W-:Y:S05]  /*6740*/  @P1 BRA `(.L_x_360) ;  /* 0x0000000000141947 */ /* 0x000fea0003800000 */
.L_x_361:
[----:B--23--:R-:W2:Y:S04]  /*6750*/  LDG.E.STRONG.GPU R0, desc[UR36][R4.64] ;  /* 0x0000002404007981 */ /* 0x00cea8000c1ef900 */
[----:B--2---:R-:W-:Y:S01]  /*6760*/  CCTL.IVALL ;  /* 0x00000000ff00798f */ /* 0x004fe20002000000 */
[----:B------:R-:W-:Y:S05]  /*6770*/  YIELD ;  /* 0x0000000000007946 */ /* 0x000fea0003800000 */
[----:B------:R-:W-:-:S13]  /*6780*/  ISETP.NE.AND P0, PT, R0, R10, PT ;  /* 0x0000000a0000720c */ /* 0x000fda0003f05270 */
[----:B------:R-:W-:Y:S05]  /*6790*/  @P0 BRA `(.L_x_361) ;  /* 0xfffffffc00ec0947 */ /* 0x000fea000383ffff */
.L_x_360:
[----:B------:R-:W-:Y:S05]  /*67a0*/  BSYNC B0 ;  /* 0x0000000000007941 */ /* 0x000fea0003800000 */
.L_x_359:
[----:B------:R-:W-:-:S03]  /*67b0*/  UMOV UR4, 0xffffffff ;  /* 0xffffffff00047882 */ /* 0x000fc60000000000 */
[----:B------:R-:W-:Y:S05]  /*67c0*/  BRA.DIV UR4, `(.L_x_362) ;  /* 0x00000032042c7947 */ /* 0x000fea000b800000 */
[----:B------:R-:W-:Y:S01]  /*67d0*/  NOP ;  /* 0x0000000000007918 */ /* 0x000fe20000000000 */
.L_x_438:
[----:B------:R-:W-:Y:S01]  /*67e0*/  @!PT LDS RZ, [RZ] ;  /* 0x00000000fffff984 */ /* 0x000fe20000000800 */
[----:B------:R-:W-:Y:S01]  /*67f0*/  @!PT LDS RZ, [RZ] ;  /* 0x00000000fffff984 */ /* 0x000fe20000000800 */
[----:B------:R-:W-:Y:S01]  /*6800*/  @!PT LDS RZ, [RZ] ;  /* 0x00000000fffff984 */ /* 0x000fe20000000800 */
[----:B------:R-:W-:Y:S01]  /*6810*/  @!PT LDS RZ, [RZ] ;  /* 0x00000000fffff984 */ /* 0x000fe20000000800 */
[----:B------:R4:W-:Y:S06]  /*6820*/  MEMBAR.ALL.CTA ;  /* 0x0000000000007992 */ /* 0x0009ec0000008000 */
[----:B----4-:R-:W4:Y:S01]  /*6830*/  FENCE.VIEW.ASYNC.S ;  /* 0x00000000000073c6 */ /* 0x010f220000000000 */
[----:B------:R-:W-:Y:S05]  /*6840*/  WARPSYNC.ALL ;  /* 0x0000000000007948 */ /* 0x000fea0003800000 */
[----:B------:R-:W-:Y:S01]  /*6850*/  BSSY B0, `(.L_x_363) ;  /* 0x0000011000007945 */ /* 0x000fe20003800000 */
[----:B----4-:R-:W-:Y:S06]  /*6860*/  BAR.SYNC.DEFER_BLOCKING 0x1, 0x100 ;  /* 0x0044000000007b1d */ /* 0x010fec0000010000 */
        /* <DEDUP_REMOVED lines=8> */
.L_x_365:
[----:B------:R-:W-:Y:S01]  /*68f0*/  @P0 ELECT P2, URZ, PT ;  /* 0x00000000003f082f */ /* 0x000fe20003840000 */
[----:B------:R4:W-:-:S12]  /*6900*/  UBLKRED.G.S.ADD.F32.RN [UR4], [UR6], UR7, desc[UR8] ;  /* 0x00000804060073bb */ /* 0x0009d800080a1407 */
[----:B------:R-:W-:Y:S02]  /*6910*/  @P2 PLOP3.LUT P0, PT, P2, PT, PT, 0x8, 0x0 ;  /* 0x000000000000281c */ /* 0x000fe4000170e170 */
[----:B------:R-:W-:-:S11]  /*6920*/  PLOP3.LUT P2, PT, PT, PT, PT, 0x8, 0x0 ;  /* 0x000000000000781c */ /* 0x000fd60003f4e170 */
[----:B----4-:R-:W-:Y:S05]  /*6930*/  @P0 BRA.U.ANY `(.L_x_365) ;  /* 0xfffffffd00ec0947 */ /* 0x010fea000393ffff */
[----:B------:R0:W-:Y:S01]  /*6940*/  UTMACMDFLUSH ;  /* 0x00000000000079b7 */ /* 0x0001e20000000000 */
[----:B------:R-:W-:-:S04]  /*6950*/  DEPBAR.LE SB0, 0x0 ;  /* 0x000080000000791a */ /* 0x000fc80000000000 */
.L_x_364:
[----:B------:R-:W-:Y:S05]  /*6960*/  BSYNC B0 ;  /* 0x0000000000007941 */ /* 0x000fea0003800000 */
.L_x_363:
[----:B------:R-:W-:Y:S01]  /*6970*/  NOP ;  /* 0x0000000000007918 */ /* 0x000fe20000000000 */
[----:B------:R-:W-:Y:S05]  /*6980*/  @P1 BRA `(.L_x_330) ;  /* 0x0000002c00401947 */ /* 0x000fea0003800000 */
[----:B-1----:R-:W-:Y:S01]  /*6990*/  MOV R3, 0x1 ;  /* 0x0000000100037802 */ /* 0x002fe20000000f00 */
        /* <DEDUP_REMOVED lines=8> */
[----:B012345:R-:W-:Y:S04]  /*6a20*/  CCTL.IVALL ;  /* 0x00000000ff00798f */ /* 0x03ffe80002000000 */
[----:B------:R1:W-:Y:S01]  /*6a30*/  REDG.E.ADD.S32.STRONG.GPU desc[UR36][R4.64], R3 ;  /* 0x000000030400798e */ /* 0x0003e2000c10e3a4 */
[----:B------:R-:W-:Y:S05]  /*6a40*/  BRA `(.L_x_330) ;  /* 0x0000002c00107947 */ /* 0x000fea0003800000 */
.L_x_328:
        /* <DEDUP_REMOVED lines=20> */
[----:B------:R-:W-:Y:S02]  /*6b90*/  UIMAD UR6, UR8, UR10, URZ ;  /* 0x0000000a080672a4 */ /* 0x000fe4000f8e023f */
[----:B------:R-:W-:Y:S01]  /*6ba0*/  USHF.R.S32.HI UR10, URZ, 0x1f, UR7 ;  /* 0x0000001f3f0a7899 */ /* 0x000fe20008011407 */
[----:B--2---:R-:W-:Y:S01]  /*6bb0*/  ISETP.GE.AND P1, PT, R4, 0x1, PT ;  /* 0x000000010400780c */ /* 0x004fe20003f26270 */
[----:B------:R-:W-:Y:S02]  /*6bc0*/  UIMAD UR6, UR9, UR11, UR6 ;  /* 0x0000000b090672a4 */ /* 0x000fe4000f8e0206 */
[----:B------:R-:W-:-:S02]  /*6bd0*/  UIMAD UR11, UR7, UR13, URZ ;  /* 0x0000000d070b72a4 */ /* 0x000fc4000f8e023f */
[----:B------:R-:W-:Y:S02]  /*6be0*/  UIADD3 UR5, UR5, UR6, URZ ;  /* 0x0000000605057290 */ /* 0x000fe4000fffe03f */
[----:B------:R-:W-:Y:S02]  /*6bf0*/  UIMAD UR6, UR10, UR14, URZ ;  /* 0x0000000e0a0672a4 */ /* 0x000fe4000f8e023f */
[----:B------:R-:W-:Y:S02]  /*6c00*/  UIADD3 UR10, UP0, UR11, UR9, URZ ;  /* 0x000000090b0a7290 */ /* 0x000fe4000ff1e03f */
        /* <DEDUP_REMOVED lines=13> */
[----:B------:R-:W-:-:S04]  /*6ce0*/  LEA.HI R3, R3, R0, RZ, 0x7 ;  /* 0x0000000003037211 */ /* 0x000fc800078f38ff */
        /* <DEDUP_REMOVED lines=17> */
.L_x_392:
        /* <DEDUP_REMOVED lines=17> */
.L_x_370:
[----:B------:R-:W2:Y:S04]  /*6f10*/  LDG.E.STRONG.GPU R6, desc[UR36][R2.64] ;  /* 0x0000002402067981 */ /* 0x000ea8000c1ef900 */
[----:B--2---:R-:W-:Y:S01]  /*6f20*/  CCTL.IVALL ;  /* 0x00000000ff00798f */ /* 0x004fe20002000000 */
[----:B------:R-:W-:Y:S05]  /*6f30*/  YIELD ;  /* 0x0000000000007946 */ /* 0x000fea0003800000 */
[----:B------:R-:W-:-:S13]  /*6f40*/  ISETP.NE.AND P3, PT, R6, UR26, PT ;  /* 0x0000001a06007c0c */ /* 0x000fda000bf65270 */
[----:B------:R-:W-:Y:S05]  /*6f50*/  @P3 BRA `(.L_x_370) ;  /* 0xfffffffc00ec3947 */ /* 0x000fea000383ffff */
.L_x_369:
[----:B------:R-:W-:Y:S05]  /*6f60*/  BSYNC B0 ;  /* 0x0000000000007941 */ /* 0x000fea0003800000 */
.L_x_368:
[----:B------:R-:W-:-:S03]  /*6f70*/  UMOV UR23, 0xffffffff ;  /* 0xffffffff00177882 */ /* 0x000fc60000000000 */
[----:B------:R-:W-:Y:S05]  /*6f80*/  BRA.DIV UR23, `(.L_x_371) ;  /* 0x0000002a17587947 */ /* 0x000fea000b800000 */
[----:B------:R-:W-:Y:S01]  /*6f90*/  NOP ;  /* 0x0000000000007918 */ /* 0x000fe20000000000 */
.L_x_441:
        /* <DEDUP_REMOVED lines=19> */
.L_x_373:
[----:B------:R-:W-:Y:S05]  /*70d0*/  BSYNC B0 ;  /* 0x0000000000007941 */ /* 0x000fea0003800000 */
.L_x_372:
        /* <DEDUP_REMOVED lines=13> */
.L_x_375:
[----:B------:R-:W-:Y:S05]  /*71b0*/  BSYNC B0 ;  /* 0x0000000000007941 */ /* 0x000fea0003800000 */
.L_x_374:
[----:B------:R-:W-:Y:S06]  /*71c0*/  BAR.ARV 0xa, 0xa0 ;  /* 0x0282800000007b1d */ /* 0x000fec0000002000 */
[----:B------:R-:W-:Y:S04]  /*71d0*/  BSSY B0, `(.L_x_376) ;  /* 0x0000003000007945 */ /* 0x000fe80003800000 */
[----:B------:R-:W-:Y:S05]  /*71e0*/  @!P0 BRA `(.L_x_377) ;  /* 0x0000000000048947 */ /* 0x000fea0003800000 */
[----:B------:R-:W-:-:S04]  /*71f0*/  DEPBAR.LE SB0, 0x0 ;  /* 0x000080000000791a */ /* 0x000fc80000000000 */
.L_x_377:
[----:B------:R-:W-:Y:S05]  /*7200*/  BSYNC B0 ;  /* 0x0000000000007941 */ /* 0x000fea0003800000 */
.L_x_376:
        /* <DEDUP_REMOVED lines=19> */
.L_x_379:
[----:B------:R-:W-:Y:S05]  /*7340*/  BSYNC B0 ;  /* 0x0000000000007941 */ /* 0x000fea0003800000 */
.L_x_378:
        /* <DEDUP_REMOVED lines=9> */
.L_x_382:
[----:B------:R-:W2:Y:S04]  /*73e0*/  LDG.E.STRONG.GPU R6, desc[UR36][R2.64] ;  /* 0x0000002402067981 */ /* 0x000ea8000c1ef900 */
[----:B--2---:R-:W-:Y:S01]  /*73f0*/  CCTL.IVALL ;  /* 0x00000000ff00798f */ /* 0x004fe20002000000 */
[----:B------:R-:W-:Y:S05]  /*7400*/  YIELD ;  /* 0x0000000000007946 */ /* 0x000fea0003800000 */
[----:B------:R-:W-:-:S13]  /*7410*/  ISETP.NE.AND P3, PT, R6, UR26, PT ;  /* 0x0000001a06007c0c */ /* 0x000fda000bf65270 */
[----:B------:R-:W-:Y:S05]  /*7420*/  @P3 BRA `(.L_x_382) ;  /* 0xfffffffc00ec3947 */ /* 0x000fea000383ffff */
.L_x_381:
[----:B------:R-:W-:Y:S05]  /*7430*/  BSYNC B0 ;  /* 0x0000000000007941 */ /* 0x000fea0003800000 */
.L_x_380:
[----:B------:R-:W-:-:S03]  /*7440*/  UMOV UR8, 0xffffffff ;  /* 0xffffffff00087882 */ /* 0x000fc60000000000 */
[----:B------:R-:W-:Y:S05]  /*7450*/  BRA.DIV UR8, `(.L_x_383) ;  /* 0x0000002608407947 */ /* 0x000fea000b800000 */
[----:B------:R-:W-:Y:S01]  /*7460*/  NOP ;  /* 0x0000000000007918 */ /* 0x000fe20000000000 */
.L_x_444:
        /* <DEDUP_REMOVED lines=13> */
.L_x_385:
[----:B------:R-:W-:Y:S05]  /*7540*/  BSYNC B0 ;  /* 0x0000000000007941 */ /* 0x000fea0003800000 */
.L_x_384:
        /* <DEDUP_REMOVED lines=13> */
.L_x_387:
[----:B------:R-:W-:Y:S05]  /*7620*/  BSYNC B0 ;  /* 0x0000000000007941 */ /* 0x000fea0003800000 */
.L_x_386:
[----:B------:R-:W-:Y:S06]  /*7630*/  BAR.ARV 0xa, 0xa0 ;  /* 0x0282800000007b1d */ /* 0x000fec0000002000 */
[----:B------:R-:W-:Y:S04]  /*7640*/  BSSY B0, `(.L_x_388) ;  /* 0x0000003000007945 */ /* 0x000fe80003800000 */
[----:B------:R-:W-:Y:S05]  /*7650*/  @!P0 BRA `(.L_x_389) ;  /* 0x0000000000048947 */ /* 0x000fea0003800000 */
[----:B------:R-:W-:-:S04]  /*7660*/  DEPBAR.LE SB0, 0x0 ;  /* 0x000080000000791a */ /* 0x000fc80000000000 */
.L_x_389:
[----:B------:R-:W-:Y:S05]  /*7670*/  BSYNC B0 ;  /* 0x0000000000007941 */ /* 0x000fea0003800000 */
.L_x_388:
        /* <DEDUP_REMOVED lines=19> */
.L_x_391:
[----:B------:R-:W-:Y:S05]  /*77b0*/  BSYNC B0 ;  /* 0x0000000000007941 */ /* 0x000fea0003800000 */
.L_x_390:
[----:B------:R-:W-:Y:S02]  /*77c0*/  UIADD3 UR4, UR4, 0x2, URZ ;  /* 0x0000000204047890 */ /* 0x000fe4000fffe03f */
[----:B------:R-:W-:Y:S01]  /*77d0*/  UIADD3 UR5, UR5, 0x1, URZ ;  /* 0x0000000105057890 */ /* 0x000fe2000fffe03f */
[----:B------:R-:W-:Y:S11]  /*77e0*/  @P2 BRA `(.L_x_392) ;  /* 0xfffffff400842947 */ /* 0x000ff6000383ffff */
.L_x_367:
        /* <DEDUP_REMOVED lines=13> */
.L_x_395:
[----:B------:R-:W2:Y:S04]  /*78c0*/  LDG.E.STRONG.GPU R0, desc[UR36][R2.64] ;  /* 0x0000002402007981 */ /* 0x000ea8000c1ef900 */
[----:B--2---:R-:W-:Y:S01]  /*78d0*/  CCTL.IVALL ;  /* 0x00000000ff00798f */ /* 0x004fe20002000000 */
[----:B------:R-:W-:Y:S05]  /*78e0*/  YIELD ;  /* 0x0000000000007946 */ /* 0x000fea0003800000 */
[----:B------:R-:W-:-:S13]  /*78f0*/  ISETP.NE.AND P2, PT, R0, UR26, PT ;  /* 0x0000001a00007c0c */ /* 0x000fda000bf45270 */
[----:B------:R-:W-:Y:S05]  /*7900*/  @P2 BRA `(.L_x_395) ;  /* 0xfffffffc00ec2947 */ /* 0x000fea000383ffff */
.L_x_394:
[----:B------:R-:W-:Y:S05]  /*7910*/  BSYNC B0 ;  /* 0x0000000000007941 */ /* 0x000fea0003800000 */
.L_x_393:
[----:B------:R-:W-:-:S03]  /*7920*/  UMOV UR5, 0xffffffff ;  /* 0xffffffff00057882 */ /* 0x000fc60000000000 */
[----:B------:R-:W-:Y:S05]  /*7930*/  BRA.DIV UR5, `(.L_x_396) ;  /* 0x0000002205247947 */ /* 0x000fea000b800000 */
[----:B------:R-:W-:Y:S01]  /*7940*/  NOP ;  /* 0x0000000000007918 */ /* 0x000fe20000000000 */
.L_x_447:
        /* <DEDUP_REMOVED lines=22> */
.L_x_398:
[----:B------:R-:W-:Y:S05]  /*7ab0*/  BSYNC B0 ;  /* 0x0000000000007941 */ /* 0x000fea0003800000 */
.L_x_397:
        /* <DEDUP_REMOVED lines=20> */
.L_x_400:
[----:B------:R-:W-:Y:S05]  /*7c00*/  BSYNC B0 ;  /* 0x0000000000007941 */ /* 0x000fea0003800000 */
.L_x_399:
[----:B------:R-:W-:Y:S06]  /*7c10*/  BAR.ARV 0xa, 0xa0 ;  /* 0x0282800000007b1d */ /* 0x000fec0000002000 */
[----:B------:R-:W-:Y:S04]  /*7c20*/  BSSY B0, `(.L_x_401) ;  /* 0x0000003000007945 */ /* 0x000fe80003800000 */
[----:B------:R-:W-:Y:S05]  /*7c30*/  @!P0 BRA `(.L_x_402) ;  /* 0x0000000000048947 */ /* 0x000fea0003800000 */
[----:B------:R-:W-:-:S04]  /*7c40*/  DEPBAR.LE SB0, 0x0 ;  /* 0x000080000000791a */ /* 0x000fc80000000000 */
.L_x_402:
[----:B------:R-:W-:Y:S05]  /*7c50*/  BSYNC B0 ;  /* 0x0000000000007941 */ /* 0x000fea0003800000 */
.L_x_401:
        /* <DEDUP_REMOVED lines=19> */
.L_x_366:
        /* <DEDUP_REMOVED lines=55> */
.L_x_448:
[----:B------:R-:W-:Y:S01]  /*8100*/  IMAD.IADD R10, R7, 0x1, R3 ;  /* 0x00000001070a7824 */ /* 0x000fe200078e0203 */
[----:B------:R-:W-:Y:S01]  /*8110*/  MOV R9, 0x1 ;  /* 0x0000000100097802 */ /* 0x000fe20000000f00 */
[----:B-1----:R-:W-:Y:S01]  /*8120*/  IMAD.SHL.U32 R0, R2, 0x80, RZ ;  /* 0x0000008002007824 */ /* 0x002fe200078e00ff */
[----:B------:R-:W-:Y:S06]  /*8130*/  @P0 BRA `(.L_x_406) ;  /* 0x0000000000180947 */ /* 0x000fec0003800000 */
[----:B------:R-:W1:Y:S01]  /*8140*/  S2R R4, SR_TID.X ;  /* 0x0000000000047919 */ /* 0x000e620000002100 */
[----:B------:R-:W-:-:S04]  /*8150*/  IMAD.MOV.U32 R2, RZ, RZ, 0x4200 ;  /* 0x00004200ff027424 */ /* 0x000fc800078e00ff */
[----:B------:R2:W-:Y:S01]  /*8160*/  SYNCS.ARRIVE.TRANS64 RZ, [R11+URZ+0x30c10], R2 ;  /* 0x030c10020bff79a7 */ /* 0x0005e2000800003f */
[----:B-1----:R-:W-:-:S13]  /*8170*/  LOP3.LUT P1, RZ, R4, 0x1f, RZ, 0xc0, !PT ;  /* 0x0000001f04ff7812 */ /* 0x002fda000782c0ff */
[----:B--2---:R-:W-:Y:S05]  /*8180*/  @!P1 BRA `(.L_x_406) ;  /* 0x0000000000049947 */ /* 0x004fea0003800000 */
[----:B------:R-:W-:Y:S01]  /*8190*/  BPT.TRAP 0x1 ;  /* 0x000000040000795c */ /* 0x000fe20000300000 */
.L_x_406:
[----:B------:R-:W1:Y:S01]  /*81a0*/  LDC.64 R2, c[0x0][0x198] ;  /* 0x00006600ff027b82 */ /* 0x000e620000000a00 */
[----:B------:R-:W-:Y:S01]  /*81b0*/  R2UR UR11, R0 ;  /* 0x00000000000b72ca */ /* 0x000fe200000e0000 */
[----:B------:R-:W-:Y:S01]  /*81c0*/  UMOV UR14, 0x0 ;  /* 0x00000000000e7882 */ /* 0x000fe20000000000 */
[----:B------:R-:W-:Y:S01]  /*81d0*/  R2UR UR8, R11 ;  /* 0x000000000b0872ca */ /* 0x000fe200000e0000 */
[----:B------:R-:W-:Y:S01]  /*81e0*/  UMOV UR15, 0x14f00000 ;  /* 0x14f00000000f7882 */ /* 0x000fe20000000000 */
[----:B------:R-:W-:Y:S01]  /*81f0*/  UMOV UR19, URZ ;  /* 0x0000003f00137c82 */ /* 0x000fe20008000000 */
[----:B------:R-:W-:Y:S01]  /*8200*/  UMOV UR18, URZ ;  /* 0x0000003f00127c82 */ /* 0x000fe20008000000 */
[----:B------:R-:W-:Y:S01]  /*8210*/  IMAD.MOV.U32 R4, RZ, RZ, 0x8000 ;  /* 0x00008000ff047424 */ /* 0x000fe200078e00ff */
        /* <DEDUP_REMOVED lines=32> */
[----:B--2---:R-:W-:-:S11]  /*8420*/  ISETP.GE.AND P1, PT, R12, 0x81, PT ;  /* 0x000000810c00780c */ /* 0x004fd60003f26270 */
        /* <DEDUP_REMOVED lines=23> */
.L_x_417:
[----:B------:R-:W-:-:S04]  /*85a0*/  SHF.L.U32 R21, R9, 0x1f, RZ ;  /* 0x0000001f09157819 */ /* 0x000fc800000006ff */
[----:B-1----:R-:W1:Y:S02]  /*85b0*/  SYNCS.PHASECHK.TRANS64.TRYWAIT P1, [R11+URZ+0x30c40], R21 ;  /* 0x030c40150b0075a7 */ /* 0x002e64000802017f */
[----:B-12---:R-:W-:Y:S05]  /*85c0*/  @!P1 BRA `(.L_x_409) ;  /* 0x0000001400309947 */ /* 0x006fea0003800000 */
.L_x_449:
[----:B------:R-:W-:Y:S05]  /*85d0*/  @P0 BRA `(.L_x_410) ;  /* 0x0000000000140947 */ /* 0x000fea0003800000 */
[----:B------:R-:W-:Y:S01]  /*85e0*/  ISETP.NE.AND P1, PT, R14, RZ, PT ;  /* 0x000000ff0e00720c */ /* 0x000fe20003f25270 */
[----:B------:R-:W-:-:S04]  /*85f0*/  IMAD.MOV.U32 R0, RZ, RZ, 0x4200 ;  /* 0x00004200ff007424 */ /* 0x000fc800078e00ff */
[----:B------:R2:W-:Y:S08]  /*8600*/  SYNCS.ARRIVE.TRANS64 RZ, [R11+URZ+0x30c30], R0 ;  /* 0x030c30000bff79a7 */ /* 0x0005f0000800003f */
[----:B------:R-:W-:Y:S05]  /*8610*/  @!P1 BRA `(.L_x_410) ;  /* 0x0000000000049947 */ /* 0x000fea0003800000 */
[----:B------:R-:W-:Y:S01]  /*8620*/  BPT.TRAP 0x1 ;  /* 0x000000040000795c */ /* 0x000fe20000300000 */
.L_x_410:
        /* <DEDUP_REMOVED lines=20> */
[----:B------:R-:W-:Y:S02]  /*8770*/  R2UR UR9, R0 ;  /* 0x00000000000972ca */ /* 0x000fe400000e0000 */
[----:B------:R-:W-:Y:S02]  /*8780*/  MOV R0, R5 ;  /* 0x0000000500007202 */ /* 0x000fe40000000f00 */
[----:B------:R-:W-:-:S03]  /*8790*/  R2UR UR10, R4 ;  /* 0x00000000040a72ca */ /* 0x000fc600000e0000 */
[----:B------:R-:W-:-:S05]  /*87a0*/  IMAD.X R5, RZ, RZ, R0, P1 ;  /* 0x000000ffff057224 */ /* 0x000fca00008e0600 */
[----:B------:R-:W-:-:S13]  /*87b0*/  R2UR UR11, R5 ;  /* 0x00000000050b72ca */ /* 0x000fda00000e0000 */
[----:B------:R2:W-:Y:S01]  /*87c0*/  UTMALDG.4D [UR16], [UR10], desc[UR14] ;  /* 0x00000e100a0075b4 */ /* 0x0005e20008019000 */
[----:B------:R2:W-:Y:S01]  /*87d0*/  UBLKCP.S.G [UR6], [UR8], UR13 ;  /* 0x00000006080073ba */ /* 0x0005e2000800020d */
[----:B------:R-:W3:Y:S02]  /*87e0*/  SYNCS.PHASECHK.TRANS64.TRYWAIT P1, [R11+URZ+0x30c28], R21 ;  /* 0x030c28150b0075a7 */ /* 0x000ee4000802017f */
[----:B--23--:R-:W-:Y:S05]  /*87f0*/  @!P1 BRA `(.L_x_411) ;  /* 0x0000001000b89947 */ /* 0x00cfea0003800000 */
.L_x_450:
[----:B------:R-:W-:Y:S05]  /*8800*/  @P0 BRA `(.L_x_412) ;  /* 0x0000000000140947 */ /* 0x000fea0003800000 */
[----:B------:R-:W-:Y:S02]  /*8810*/  ISETP.NE.AND P1, PT, R14, RZ, PT ;  /* 0x000000ff0e00720c */ /* 0x000fe40003f25270 */
[----:B------:R-:W-:-:S04]  /*8820*/  MOV R2, 0x4200 ;  /* 0x0000420000027802 */ /* 0x000fc80000000f00 */
[----:B------:R3:W-:Y:S07]  /*8830*/  SYNCS.ARRIVE.TRANS64 RZ, [R11+URZ+0x30c18], R2 ;  /* 0x030c18020bff79a7 */ /* 0x0007ee000800003f */
[----:B------:R-:W-:Y:S05]  /*8840*/  @!P1 BRA `(.L_x_412) ;  /* 0x0000000000049947 */ /* 0x000fea0003800000 */
[----:B------:R-:W-:Y:S01]  /*8850*/  BPT.TRAP 0x1 ;  /* 0x000000040000795c */ /* 0x000fe20000300000 */
.L_x_412:
        /* <DEDUP_REMOVED lines=20> */
.L_x_451:
        /* <DEDUP_REMOVED lines=9> */
.L_x_414:
[C---:B------:R-:W-:Y:S01]  /*8a30*/  R2UR UR19, R17.reuse ;  /* 0x00000000111372ca */ /* 0x040fe200000e0000 */
[----:B------:R-:W-:Y:S01]  /*8a40*/  UMOV UR8, 0x0 ;  /* 0x0000000000087882 */ /* 0x000fe20000000000 */
[----:B------:R-:W-:Y:S01]  /*8a50*/  IADD3 R17, P1, R17, R6, RZ ;  /* 0x0000000611117210 */ /* 0x000fe20007f3e0ff */
[----:B------:R-:W-:Y:S01]  /*8a60*/  UMOV UR9, 0x14f00000 ;  /* 0x14f0000000097882 */ /* 0x000fe20000000000 */
[----:B------:R-:W-:Y:S01]  /*8a70*/  R2UR UR10, R11 ;  /* 0x000000000b0a72ca */ /* 0x000fe200000e0000 */
[----:B------:R-:W-:Y:S01]  /*8a80*/  UMOV UR18, URZ ;  /* 0x0000003f00127c82 */ /* 0x000fe20008000000 */
[----:B------:R-:W-:Y:S01]  /*8a90*/  IADD3.X R21, R21, R10, RZ, P1, !PT ;  /* 0x0000000a15157210 */ /* 0x000fe20000ffe4ff */
[----:B------:R-:W-:Y:S01]  /*8aa0*/  UMOV UR13, 0x20 ;  /* 0x00000020000d7882 */ /* 0x000fe20000000000 */
[----:B------:R-:W-:Y:S02]  /*8ab0*/  LEA R12, P1, R17, R12, 0x2 ;  /* 0x0000000c110c7211 */ /* 0x000fe400078210ff */
[----:B------:R-:W-:-:S02]  /*8ac0*/  R2UR UR6, R4 ;  /* 0x00000000040672ca */ /* 0x000fc400000e0000 */
[----:B------:R-:W-:Y:S02]  /*8ad0*/  LEA.HI.X R21, R17, R13, R21, 0x2, P1 ;  /* 0x0000000d11157211 */ /* 0x000fe400008f1415 */
[----:B------:R-:W-:Y:S02]  /*8ae0*/  R2UR UR7, R5 ;  /* 0x00000000050772ca */ /* 0x000fe400000e0000 */
[----:B------:R-:W-:Y:S01]  /*8af0*/  R2UR UR14, R12 ;  /* 0x000000000c0e72ca */ /* 0x000fe200000e0000 */
[----:B------:R-:W-:Y:S01]  /*8b00*/  UIADD3 UR16, UR10, 0x1c000, URZ ;  /* 0x0001c0000a107890 */ /* 0x000fe2000fffe03f */
[----:B------:R-:W-:Y:S01]  /*8b10*/  R2UR UR15, R21 ;  /* 0x00000000150f72ca */ /* 0x000fe200000e0000 */
[----:B------:R-:W-:Y:S01]  /*8b20*/  UIADD3 UR17, UR10, 0x30c38, URZ ;  /* 0x00030c380a117890 */ /* 0x000fe2000fffe03f */
[----:B------:R-:W-:Y:S01]  /*8b30*/  LOP3.LUT R9, R9, 0x1, RZ, 0x3c, !PT ;  /* 0x0000000109097812 */ /* 0x000fe200078e3cff */
[----:B------:R-:W-:-:S03]  /*8b40*/  UIADD3 UR10, UR10, 0x20600, URZ ;  /* 0x000206000a0a7890 */ /* 0x000fc6000fffe03f */
[----:B------:R-:W-:Y:S02]  /*8b50*/  SHF.L.U32 R4, R9, 0x1f, RZ ;  /* 0x0000001f09047819 */ /* 0x000fe400000006ff */
[----:B------:R-:W-:Y:S02]  /*8b60*/  UMOV UR11, UR17 ;  /* 0x00000011000b7c82 */ /* 0x000fe40008000000 */
[----:B------:R1:W-:Y:S03]  /*8b70*/  UTMALDG.4D [UR16], [UR6], desc[UR8] ;  /* 0x00000810060075b4 */ /* 0x0003e60008019000 */
[----:B------:R1:W-:Y:S01]  /*8b80*/  UBLKCP.S.G [UR10], [UR14], UR13 ;  /* 0x0000000a0e0073ba */ /* 0x0003e2000800020d */
[----:B------:R-:W2:Y:S02]  /*8b90*/  SYNCS.PHASECHK.TRANS64.TRYWAIT P1, [R11+URZ+0x30c20], R4 ;  /* 0x030c20040b0075a7 */ /* 0x000ea4000802017f */
[----:B-12---:R-:W-:Y:S05]  /*8ba0*/  @!P1 BRA `(.L_x_415) ;  /* 0x0000000c00f49947 */ /* 0x006fea0003800000 */
.L_x_453:
[----:B------:R-:W-:Y:S05]  /*8bb0*/  @P0 BRA `(.L_x_416) ;  /* 0x0000000000140947 */ /* 0x000fea0003800000 */
[----:B------:R-:W-:Y:S01]  /*8bc0*/  ISETP.NE.AND P1, PT, R14, RZ, PT ;  /* 0x000000ff0e00720c */ /* 0x000fe20003f25270 */
[----:B-1----:R-:W-:-:S04]  /*8bd0*/  IMAD.MOV.U32 R4, RZ, RZ, 0x4200 ;  /* 0x00004200ff047424 */ /* 0x002fc800078e00ff */
[----:B------:R2:W-:Y:S08]  /*8be0*/  SYNCS.ARRIVE.TRANS64 RZ, [R11+URZ+0x30c10], R4 ;  /* 0x030c10040bff79a7 */ /* 0x0005f0000800003f */
[----:B------:R-:W-:Y:S05]  /*8bf0*/  @!P1 BRA `(.L_x_416) ;  /* 0x0000000000049947 */ /* 0x000fea0003800000 */
[----:B------:R-:W-:Y:S01]  /*8c00*/  BPT.TRAP 0x1 ;  /* 0x000000040000795c */ /* 0x000fe20000300000 */
.L_x_416:
[----:B------:R-:W-:Y:S01]  /*8c10*/  R2UR UR6, R15 ;  /* 0x000000000f0672ca */ /* 0x000fe200000e0000 */
[----:B------:R-:W-:Y:S01]  /*8c20*/  UMOV UR22, 0x0 ;  /* 0x0000000000167882 */ /* 0x000fe20000000000 */
[----:B------:R-:W-:Y:S01]  /*8c30*/  R2UR UR17, R11 ;  /* 0x000000000b1172ca */ /* 0x000fe200000e0000 */
[----:B------:R-:W-:Y:S01]  /*8c40*/  UMOV UR23, 0x14f00000 ;  /* 0x14f0000000177882 */ /* 0x000fe20000000000 */
[----:B------:R-:W-:Y:S01]  /*8c50*/  IADD3 R18, R18, -0x2, RZ ;  /* 0xfffffffe12127810 */ /* 0x000fe20007ffe0ff */
[----:B------:R-:W-:Y:S01]  /*8c60*/  UMOV UR18, URZ ;  /* 0x0000003f00127c82 */ /* 0x000fe20008000000 */
[----:B------:R-:W-:Y:S01]  /*8c70*/  R2UR UR14, R2 ;  /* 0x00000000020e72ca */ /* 0x000fe200000e0000 */
[----:B------:R-:W-:Y:S01]  /*8c80*/  UMOV UR7, 0x20 ;  /* 0x0000002000077882 */ /* 0x000fe20000000000 */
[----:B------:R-:W-:Y:S02]  /*8c90*/  R2UR UR15, R3 ;  /* 0x00000000030f72ca */ /* 0x000fe400000e0000 */
[----:B------:R-:W-:-:S03]  /*8ca0*/  ISETP.NE.AND P1, PT, R18, RZ, PT ;  /* 0x000000ff1200720c */ /* 0x000fc60003f25270 */
        /* <DEDUP_REMOVED lines=12> */
.L_x_408:
[----:B------:R-:W-:-:S13]  /*8d70*/  ISETP.NE.AND P1, PT, R19, RZ, PT ;  /* 0x000000ff1300720c */ /* 0x000fda0003f25270 */
[----:B------:R-:W-:Y:S05]  /*8d80*/  @!P1 BRA `(.L_x_407) ;  /* 0x0000000000f09947 */ /* 0x000fea0003800000 */
[----:B------:R-:W-:-:S04]  /*8d90*/  SHF.L.U32 R12, R9, 0x1f, RZ ;  /* 0x0000001f090c7819 */ /* 0x000fc800000006ff */
[----:B------:R-:W3:Y:S02]  /*8da0*/  SYNCS.PHASECHK.TRANS64.TRYWAIT P1, [R11+URZ+0x30c40], R12 ;  /* 0x030c400c0b0075a7 */ /* 0x000ee4000802017f */
[----:B---3--:R-:W-:Y:S05]  /*8db0*/  @!P1 BRA `(.L_x_418) ;  /* 0x0000000c00889947 */ /* 0x008fea0003800000 */
.L_x_454:
[----:B------:R-:W-:Y:S05]  /*8dc0*/  @P0 BRA `(.L_x_419) ;  /* 0x0000000000140947 */ /* 0x000fea0003800000 */
[----:B------:R-:W-:Y:S01]  /*8dd0*/  ISETP.NE.AND P1, PT, R14, RZ, PT ;  /* 0x000000ff0e00720c */ /* 0x000fe20003f25270 */
[----:B-12---:R-:W-:-:S04]  /*8de0*/  IMAD.MOV.U32 R4, RZ, RZ, 0x4200 ;  /* 0x00004200ff047424 */ /* 0x006fc800078e00ff */
[----:B------:R4:W-:Y:S08]  /*8df0*/  SYNCS.ARRIVE.TRANS64 RZ, [R11+URZ+0x30c30], R4 ;  /* 0x030c30040bff79a7 */ /* 0x0009f0000800003f */
[----:B------:R-:W-:Y:S05]  /*8e00*/  @!P1 BRA `(.L_x_419) ;  /* 0x0000000000049947 */ /* 0x000fea0003800000 */
[----:B------:R-:W-:Y:S01]  /*8e10*/  BPT.TRAP 0x1 ;  /* 0x000000040000795c */ /* 0x000fe20000300000 */
.L_x_419:
[----:B-12-4-:R-:W1:Y:S01]  /*8e20*/  LDC.64 R4, c[0x0][0x728] ;  /* 0x0001ca00ff047b82 */ /* 0x016e620000000a00 */
[----:B------:R-:W-:Y:S01]  /*8e30*/  SHF.L.U32 R15, R15, 0x7, RZ ;  /* 0x000000070f0f7819 */ /* 0x000fe200000006ff */
[----:B------:R-:W-:Y:S01]  /*8e40*/  UMOV UR8, 0x0 ;  /* 0x0000000000087882 */ /* 0x000fe20000000000 */
[----:B------:R-:W-:Y:S01]  /*8e50*/  R2UR UR10, R11 ;  /* 0x000000000b0a72ca */ /* 0x000fe200000e0000 */
[----:B------:R-:W-:Y:S01]  /*8e60*/  UMOV UR9, 0x14f00000 ;  /* 0x14f0000000097882 */ /* 0x000fe20000000000 */
[C---:B------:R-:W-:Y:S01]  /*8e70*/  IADD3 R13, P1, R15.reuse, R6, RZ ;  /* 0x000000060f0d7210 */ /* 0x040fe20007f3e0ff */
[----:B------:R-:W-:Y:S01]  /*8e80*/  UMOV UR18, URZ ;  /* 0x0000003f00127c82 */ /* 0x000fe20008000000 */
[----:B------:R-:W-:Y:S01]  /*8e90*/  R2UR UR19, R15 ;  /* 0x000000000f1372ca */ /* 0x000fe200000e0000 */
[----:B------:R-:W-:-:S08]  /*8ea0*/  UMOV UR13, 0x20 ;  /* 0x00000020000d7882 */ /* 0x000fd00000000000 */
        /* <DEDUP_REMOVED lines=10> */
[----:B------:R-:W-:Y:S01]  /*8f50*/  R2UR UR6, R4 ;  /* 0x00000000040672ca */ /* 0x000fe200000e0000 */
[----:B------:R-:W-:-:S05]  /*8f60*/  IMAD.X R4, RZ, RZ, R0, P1 ;  /* 0x000000ffff047224 */ /* 0x000fca00008e0600 */
[----:B------:R-:W-:-:S13]  /*8f70*/  R2UR UR7, R4 ;  /* 0x00000000040772ca */ /* 0x000fda00000e0000 */
[----:B------:R1:W-:Y:S01]  /*8f80*/  UTMALDG.4D [UR16], [UR6], desc[UR8] ;  /* 0x00000810060075b4 */ /* 0x0003e20008019000 */
[----:B------:R1:W-:Y:S01]  /*8f90*/  UBLKCP.S.G [UR10], [UR14], UR13 ;  /* 0x0000000a0e0073ba */ /* 0x0003e2000800020d */
[----:B------:R-:W2:Y:S02]  /*8fa0*/  SYNCS.PHASECHK.TRANS64.TRYWAIT P1, [R11+URZ+0x30c28], R12 ;  /* 0x030c280c0b0075a7 */ /* 0x000ea4000802017f */
[----:B-12---:R-:W-:Y:S05]  /*8fb0*/  @!P1 BRA `(.L_x_420) ;  /* 0x0000000c001c9947 */ /* 0x006fea0003800000 */
.L_x_455:
[----:B------:R-:W-:Y:S05]  /*8fc0*/  @P0 BRA `(.L_x_421) ;  /* 0x0000000000140947 */ /* 0x000fea0003800000 */
[----:B------:R-:W-:Y:S02]  /*8fd0*/  ISETP.NE.AND P0, PT, R14, RZ, PT ;  /* 0x000000ff0e00720c */ /* 0x000fe40003f05270 */
[----:B------:R-:W-:-:S04]  /*8fe0*/  MOV R4, 0x4200 ;  /* 0x0000420000047802 */ /* 0x000fc80000000f00 */
[----:B------:R2:W-:Y:S07]  /*8ff0*/  SYNCS.ARRIVE.TRANS64 RZ, [R11+URZ+0x30c18], R4 ;  /* 0x030c18040bff79a7 */ /* 0x0005ee000800003f */
[----:B------:R-:W-:Y:S05]  /*9000*/  @!P0 BRA `(.L_x_421) ;  /* 0x0000000000048947 */ /* 0x000fea0003800000 */
[----:B------:R-:W-:Y:S01]  /*9010*/  BPT.TRAP 0x1 ;  /* 0x000000040000795c */ /* 0x000fe20000300000 */
.L_x_421:
        /* <DEDUP_REMOVED lines=19> */
.L_x_407:
[----:B------:R-:W4:Y:S01]  /*9150*/  S2R R2, SR_TID.X ;  /* 0x0000000000027919 */ /* 0x000f220000002100 */
[----:B------:R-:W-:Y:S01]  /*9160*/  IMAD R13, R20, 0x8, R11 ;  /* 0x00000008140d7824 */ /* 0x000fe200078e020b */
[----:B----4-:R-:W-:Y:S02]  /*9170*/  LOP3.LUT R3, R2, 0x7f, RZ, 0xc0, !PT ;  /* 0x0000007f02037812 */ /* 0x010fe400078ec0ff */
[----:B------:R-:W-:Y:S02]  /*9180*/  SHF.L.U32 R2, R9, 0x1f, RZ ;  /* 0x0000001f09027819 */ /* 0x000fe400000006ff */
[----:B------:R-:W-:Y:S02]  /*9190*/  ISETP.NE.AND P1, PT, R3, RZ, PT ;  /* 0x000000ff0300720c */ /* 0x000fe40003f25270 */
[----:B------:R-:W4:Y:S02]  /*91a0*/  SYNCS.PHASECHK.TRANS64.TRYWAIT P0, [R13+URZ+0x30c40], R2 ;  /* 0x030c40020d0075a7 */ /* 0x000f24000800017f */
[----:B----4-:R-:W-:Y:S09]  /*91b0*/  @!P0 BRA `(.L_x_422) ;  /* 0x0000000800b08947 */ /* 0x010ff20003800000 */
.L_x_456:
[----:B------:R-:W-:Y:S05]  /*91c0*/  @P1 BRA `(.L_x_423) ;  /* 0x0000000000181947 */ /* 0x000fea0003800000 */
[----:B------:R-:W5:Y:S01]  /*91d0*/  S2R R3, SR_TID.X ;  /* 0x0000000000037919 */ /* 0x000f620000002100 */
[----:B----4-:R-:W-:-:S04]  /*91e0*/  MOV R2, 0x4200 ;  /* 0x0000420000027802 */ /* 0x010fc80000000f00 */
[----:B------:R4:W-:Y:S01]  /*91f0*/  SYNCS.ARRIVE.TRANS64 RZ, [R13+URZ+0x30c30], R2 ;  /* 0x030c30020dff79a7 */ /* 0x0009e2000800003f */
[----:B-----5:R-:W-:-:S13]  /*9200*/  LOP3.LUT P0, RZ, R3, 0x1f, RZ, 0xc0, !PT ;  /* 0x0000001f03ff7812 */ /* 0x020fda000780c0ff */
[----:B----4-:R-:W-:Y:S05]  /*9210*/  @!P0 BRA `(.L_x_423) ;  /* 0x0000000000048947 */ /* 0x010fea0003800000 */
[----:B--2---:R-:W-:Y:S01]  /*9220*/  BPT.TRAP 0x1 ;  /* 0x000000040000795c */ /* 0x004fe20000300000 */
.L_x_423:
        /* <DEDUP_REMOVED lines=33> */
.L_x_404:
[----:B------:R-:W-:Y:S05]  /*9440*/  BSYNC B0 ;  /* 0x0000000000007941 */ /* 0x000fea0003800000 */
.L_x_403:
[----:B------:R-:W-:-:S03]  /*9450*/  UMOV UR6, 0xffffffff ;  /* 0xffffffff00067882 */ /* 0x000fc60000000000 */
[----:B------:R-:W-:Y:S05]  /*9460*/  BRA.DIV UR6, `(.L_x_424) ;  /* 0x0000000a06187947 */ /* 0x000fea000b800000 */
[----:B------:R-:W-:-:S13]  /*9470*/  ELECT P0, URZ, PT ;  /* 0x00000000003f782f */ /* 0x000fda0003800000 */
.L_x_459:
[----:B------:R-:W-:Y:S05]  /*9480*/  @!P0 BRA `(.L_x_330) ;  /* 0x0000000000808947 */ /* 0x000fea0003800000 */
[----:B------:R-:W-:-:S04]  /*9490*/  LOP3.LUT R16, R16, 0x2, RZ, 0xfc, !PT ;  /* 0x0000000210107812 */ /* 0x000fc800078efcff */
[----:B------:R-:W-:-:S13]  /*94a0*/  ISETP.NE.AND P0, PT, R16, 0x3, PT ;  /* 0x000000031000780c */ /* 0x000fda0003f05270 */
[----:B------:R-:W-:Y:S05]  /*94b0*/  @!P0 BRA `(.L_x_425) ;  /* 0x0000000000048947 */ /* 0x000fea0003800000 */
[----:B------:R-:W-:Y:S01]  /*94c0*/  BPT.TRAP 0x1 ;  /* 0x000000040000795c */ /* 0x000fe20000300000 */
.L_x_425:
        /* <DEDUP_REMOVED lines=15> */
.L_x_460:
[----:B------:R-:W2:Y:S02]  /*95c0*/  SYNCS.PHASECHK.TRANS64.TRYWAIT P1, [R3+URZ], R2 ;  /* 0x00000002030075a7 */ /* 0x000ea4000802017f */
[----:B--2---:R-:W-:Y:S05]  /*95d0*/  @!P1 BRA `(.L_x_427) ;  /* 0x0000000400f49947 */ /* 0x004fea0003800000 */
.L_x_461:
[----:B------:R-:W-:Y:S05]  /*95e0*/  @!P0 BRA `(.L_x_428) ;  /* 0x0000000000048947 */ /* 0x000fea0003800000 */
[----:B------:R-:W-:Y:S01]  /*95f0*/  BPT.TRAP 0x1 ;  /* 0x000000040000795c */ /* 0x000fe20000300000 */
.L_x_428:
[----:B--2---:R-:W-:-:S05]  /*9600*/  VIADD R3, R7, 0x30c40 ;  /* 0x00030c4007037836 */ /* 0x004fca0000000000 */
[----:B------:R-:W-:-:S04]  /*9610*/  LEA R0, R0, R3, 0x3 ;  /* 0x0000000300007211 */ /* 0x000fc800078e18ff */
[----:B------:R-:W2:Y:S02]  /*9620*/  SYNCS.PHASECHK.TRANS64.TRYWAIT P0, [R0+URZ], R5 ;  /* 0x00000005000075a7 */ /* 0x000ea4000800017f */
[----:B--2---:R-:W-:Y:S05]  /*9630*/  @!P0 BRA `(.L_x_429) ;  /* 0x0000000400f08947 */ /* 0x004fea0003800000 */
.L_x_462:
[----:B------:R-:W-:-:S07]  /*9640*/  IMAD R3, R4, 0x8, R3 ;  /* 0x0000000804037824 */ /* 0x000fce00078e0203 */
.L_x_430:
[----:B---3--:R3:W4:Y:S02]  /*9650*/  SYNCS.PHASECHK.TRANS64.TRYWAIT P0, [R3+URZ], R2 ;  /* 0x00000002030075a7 */ /* 0x008724000800017f */
[----:B----4-:R-:W-:Y:S05]  /*9660*/  @!P0 NANOSLEEP.SYNCS 0x989680 ;  /* 0x009896800000895d */ /* 0x010fea0003900000 */
[----:B------:R-:W4:Y:S02]  /*9670*/  @!P0 SYNCS.PHASECHK.TRANS64 P0, [R3+URZ], R2 ;  /* 0x00000002030085a7 */ /* 0x000f24000800007f */
[----:B----4-:R-:W-:Y:S05]  /*9680*/  @!P0 BRA `(.L_x_430) ;  /* 0xfffffffc00f08947 */ /* 0x010fea000383ffff */
.L_x_330:
[----:B------:R-:W-:Y:S05]  /*9690*/  BSYNC B6 ;  /* 0x0000000000067941 */ /* 0x000fea0003800000 */
.L_x_327:
[----:B------:R-:W-:Y:S05]  /*96a0*/  EXIT ;  /* 0x000000000000794d */ /* 0x000fea0003800000 */
.L_x_335:
[----:B------:R-:W-:Y:S01]  /*96b0*/  MOV R12, RZ ;  /* 0x000000ff000c7202 */ /* 0x000fe20000000f00 */
[----:B------:R-:W-:Y:S01]  /*96c0*/  IMAD.MOV.U32 R11, RZ, RZ, 0x1f ;  /* 0x0000001fff0b7424 */ /* 0x000fe200078e00ff */
[----:B------:R-:W-:-:S07]  /*96d0*/  MOV R15, 0xffffffff ;  /* 0xffffffff000f7802 */ /* 0x000fce0000000f00 */
[----:B------:R-:W-:Y:S05]  /*96e0*/  WARPSYNC.COLLECTIVE R15, `(.L_x_431) ;  /* 0x000000000f087348 */ /* 0x000fea0003c00000 */
[----:B------:R1:W2:Y:S02]  /*96f0*/  SHFL.IDX P6, R14, R13, R12, R11 ;  /* 0x0000000c0d0e7389 */ /* 0x0002a400000c000b */
[----:B-12---:R-:W-:Y:S01]  /*9700*/  ENDCOLLECTIVE ;  /* 0x000000000000791b */ /* 0x006fe20003800000 */
.L_x_431:
[----:B------:R-:W-:Y:S05]  /*9710*/  BRA `(.L_x_432) ;  /* 0xffffff74000c7947 */ /* 0x000fea000383ffff */
.L_x_337:
[----:B--2---:R2:W3:Y:S02]  /*9720*/  SYNCS.PHASECHK.TRANS64.TRYWAIT P0, [R2+URZ+0x30c00], R7 ;  /* 0x030c0007020075a7 */ /* 0x0044e4000800017f */
[----:B---3--:R-:W-:Y:S05]  /*9730*/  @!P0 NANOSLEEP.SYNCS 0x989680 ;  /* 0x009896800000895d */ /* 0x008fea0003900000 */
[----:B------:R-:W3:Y:S02]  /*9740*/  @!P0 SYNCS.PHASECHK.TRANS64 P0, [R2+URZ+0x30c00], R7 ;  /* 0x030c0007020085a7 */ /* 0x000ee4000800007f */
[----:B---3--:R-:W-:Y:S05]  /*9750*/  @!P0 BRA `(.L_x_337) ;  /* 0xfffffffc00f08947 */ /* 0x008fea000383ffff */
[----:B------:R-:W-:Y:S05]  /*9760*/  BRA `(.L_x_336) ;  /* 0xffffff74001c7947 */ /* 0x000fea000383ffff */
.L_x_342:
[----:B-1----:R1:W3:Y:S02]  /*9770*/  SYNCS.PHASECHK.TRANS64.TRYWAIT P1, [R21+URZ+0x30c10], R20 ;  /* 0x030c1014150075a7 */ /* 0x0022e4000802017f */
[----:B---3--:R-:W-:Y:S05]  /*9780*/  @!P1 NANOSLEEP.SYNCS 0x989680 ;  /* 0x009896800000995d */ /* 0x008fea0003900000 */
[----:B------:R-:W3:Y:S02]  /*9790*/  @!P1 SYNCS.PHASECHK.TRANS64 P1, [R21+URZ+0x30c10], R20 ;  /* 0x030c1014150095a7 */ /* 0x000ee4000802007f */
[----:B---3--:R-:W-:Y:S05]  /*97a0*/  @!P1 BRA `(.L_x_342) ;  /* 0xfffffffc00f09947 */ /* 0x008fea000383ffff */
[----:B------:R-:W-:Y:S05]  /*97b0*/  BRA `(.L_x_341) ;  /* 0xffffff7c00e07947 */ /* 0x000fea000383ffff */
.L_x_346:
[----:B------:R1:W1:Y:S02]  /*97c0*/  SYNCS.PHASECHK.TRANS64.TRYWAIT P1, [R21+URZ+0x30c30], R20 ;  /* 0x030c3014150075a7 */ /* 0x000264000802017f */
[----:B-1----:R-:W-:Y:S05]  /*97d0*/  @!P1 NANOSLEEP.SYNCS 0x989680 ;  /* 0x009896800000995d */ /* 0x002fea0003900000 */
[----:B------:R-:W1:Y:S02]  /*97e0*/  @!P1 SYNCS.PHASECHK.TRANS64 P1, [R21+URZ+0x30c30], R20 ;  /* 0x030c3014150095a7 */ /* 0x000e64000802007f */
[----:B-1----:R-:W-:Y:S05]  /*97f0*/  @!P1 BRA `(.L_x_346) ;  /* 0xfffffffc00f09947 */ /* 0x002fea000383ffff */
[----:B------:R-:W-:Y:S05]  /*9800*/  BRA `(.L_x_345) ;  /* 0xffffff8000e47947 */ /* 0x000fea000383ffff */
.L_x_353:
[----:B------:R-:W-:Y:S01]  /*9810*/  BSSY B0, `(.L_x_433) ;  /* 0x0000005000007945 */ /* 0x000fe20003800000 */
[----:B------:R-:W-:-:S07]  /*9820*/  IMAD.MOV.U32 R15, RZ, RZ, -0x1 ;  /* 0xffffffffff0f7424 */ /* 0x000fce00078e00ff */
[----:B---3--:R-:W-:Y:S05]  /*9830*/  WARPSYNC.COLLECTIVE R15, `(.L_x_434) ;  /* 0x000000000f087348 */ /* 0x008fea0003c00000 */
[----:B------:R-:W-:Y:S01]  /*9840*/  NOP ;  /* 0x0000000000007918 */ /* 0x000fe20000000000 */
[----:B---3--:R-:W-:Y:S01]  /*9850*/  ENDCOLLECTIVE ;  /* 0x000000000000791b */ /* 0x008fe20003800000 */
.L_x_434:
[----:B------:R-:W-:Y:S05]  /*9860*/  BSYNC B0 ;  /* 0x0000000000007941 */ /* 0x000fea0003800000 */
.L_x_433:
[----:B------:R-:W-:Y:S05]  /*9870*/  BRA `(.L_x_435) ;  /* 0xffffffc800dc7947 */ /* 0x000fea000383ffff */
.L_x_362:
[----:B------:R-:W-:Y:S01]  /*9880*/  BSSY B0, `(.L_x_436) ;  /* 0x0000005000007945 */ /* 0x000fe20003800000 */
[----:B------:R-:W-:-:S07]  /*9890*/  MOV R15, 0xffffffff ;  /* 0xffffffff000f7802 */ /* 0x000fce0000000f00 */
[----:B-123--:R-:W-:Y:S05]  /*98a0*/  WARPSYNC.COLLECTIVE R15, `(.L_x_437) ;  /* 0x000000000f087348 */ /* 0x00efea0003c00000 */
[----:B------:R-:W-:Y:S01]  /*98b0*/  NOP ;  /* 0x0000000000007918 */ /* 0x000fe20000000000 */
[----:B-123--:R-:W-:Y:S01]  /*98c0*/  ENDCOLLECTIVE ;  /* 0x000000000000791b */ /* 0x00efe20003800000 */
.L_x_437:
[----:B------:R-:W-:Y:S05]  /*98d0*/  BSYNC B0 ;  /* 0x0000000000007941 */ /* 0x000fea0003800000 */
.L_x_436:
[----:B------:R-:W-:Y:S05]  /*98e0*/  BRA `(.L_x_438) ;  /* 0xffffffcc00bc7947 */ /* 0x000fea000383ffff */
.L_x_371:
[----:B------:R-:W-:Y:S01]  /*98f0*/  BSSY B0, `(.L_x_439) ;  /* 0x0000005000007945 */ /* 0x000fe20003800000 */
[----:B------:R-:W-:-:S07]  /*9900*/  IMAD.MOV.U32 R15, RZ, RZ, -0x1 ;  /* 0xffffffffff0f7424 */ /* 0x000fce00078e00ff */
[----:B------:R-:W-:Y:S05]  /*9910*/  WARPSYNC.COLLECTIVE R15, `(.L_x_440) ;  /* 0x000000000f087348 */ /* 0x000fea0003c00000 */
[----:B------:R-:W-:Y:S01]  /*9920*/  NOP ;  /* 0x0000000000007918 */ /* 0x000fe20000000000 */
[----:B------:R-:W-:Y:S01]  /*9930*/  ENDCOLLECTIVE ;  /* 0x000000000000791b */ /* 0x000fe20003800000 */
.L_x_440:
[----:B------:R-:W-:Y:S05]  /*9940*/  BSYNC B0 ;  /* 0x0000000000007941 */ /* 0x000fea0003800000 */
.L_x_439:
[----:B------:R-:W-:Y:S05]  /*9950*/  BRA `(.L_x_441) ;  /* 0xffffffd400907947 */ /* 0x000fea000383ffff */
.L_x_383:
[----:B------:R-:W-:Y:S01]  /*9960*/  BSSY B0, `(.L_x_442) ;  /* 0x0000005000007945 */ /* 0x000fe20003800000 */
[----:B------:R-:W-:-:S07]  /*9970*/  MOV R15, 0xffffffff ;  /* 0xffffffff000f7802 */ /* 0x000fce0000000f00 */
[----:B------:R-:W-:Y:S05]  /*9980*/  WARPSYNC.COLLECTIVE R15, `(.L_x_443) ;  /* 0x000000000f087348 */ /* 0x000fea0003c00000 */
[----:B------:R-:W-:Y:S01]  /*9990*/  NOP ;  /* 0x0000000000007918 */ /* 0x000fe20000000000 */
[----:B------:R-:W-:Y:S01]  /*99a0*/  ENDCOLLECTIVE ;  /* 0x000000000000791b */ /* 0x000fe20003800000 */
.L_x_443:
[----:B------:R-:W-:Y:S05]  /*99b0*/  BSYNC B0 ;  /* 0x0000000000007941 */ /* 0x000fea0003800000 */
.L_x_442:
[----:B------:R-:W-:Y:S05]  /*99c0*/  BRA `(.L_x_444) ;  /* 0xffffffd800a87947 */ /* 0x000fea000383ffff */
.L_x_396:
[----:B------:R-:W-:Y:S01]  /*99d0*/  BSSY B0, `(.L_x_445) ;  /* 0x0000005000007945 */ /* 0x000fe20003800000 */
[----:B------:R-:W-:-:S07]  /*99e0*/  IMAD.MOV.U32 R15, RZ, RZ, -0x1 ;  /* 0xffffffffff0f7424 */ /* 0x000fce00078e00ff */
[----:B------:R-:W-:Y:S05]  /*99f0*/  WARPSYNC.COLLECTIVE R15, `(.L_x_446) ;  /* 0x000000000f087348 */ /* 0x000fea0003c00000 */
[----:B------:R-:W-:Y:S01]  /*9a00*/  NOP ;  /* 0x0000000000007918 */ /* 0x000fe20000000000 */
[----:B------:R-:W-:Y:S01]  /*9a10*/  ENDCOLLECTIVE ;  /* 0x000000000000791b */ /* 0x000fe20003800000 */
.L_x_446:
[----:B------:R-:W-:Y:S05]  /*9a20*/  BSYNC B0 ;  /* 0x0000000000007941 */ /* 0x000fea0003800000 */
.L_x_445:
[----:B------:R-:W-:Y:S05]  /*9a30*/  BRA `(.L_x_447) ;  /* 0xffffffdc00c47947 */ /* 0x000fea000383ffff */
.L_x_405:
[----:B-1----:R1:W2:Y:S02]  /*9a40*/  SYNCS.PHASECHK.TRANS64.TRYWAIT P1, [R11+URZ+0x30c20], R0 ;  /* 0x030c20000b0075a7 */ /* 0x0022a4000802017f */
[----:B--2---:R-:W-:Y:S05]  /*9a50*/  @!P1 NANOSLEEP.SYNCS 0x989680 ;  /* 0x009896800000995d */ /* 0x004fea0003900000 */
[----:B------:R-:W2:Y:S02]  /*9a60*/  @!P1 SYNCS.PHASECHK.TRANS64 P1, [R11+URZ+0x30c20], R0 ;  /* 0x030c20000b0095a7 */ /* 0x000ea4000802007f */
[----:B--2---:R-:W-:Y:S05]  /*9a70*/  @!P1 BRA `(.L_x_405) ;  /* 0xfffffffc00f09947 */ /* 0x004fea000383ffff */
[----:B------:R-:W-:Y:S05]  /*9a80*/  BRA `(.L_x_448) ;  /* 0xffffffe4009c7947 */ /* 0x000fea000383ffff */
.L_x_409:
[----:B-1----:R1:W2:Y:S02]  /*9a90*/  SYNCS.PHASECHK.TRANS64.TRYWAIT P1, [R11+URZ+0x30c40], R21 ;  /* 0x030c40150b0075a7 */ /* 0x0022a4000802017f */
[----:B--2---:R-:W-:Y:S05]  /*9aa0*/  @!P1 NANOSLEEP.SYNCS 0x989680 ;  /* 0x009896800000995d */ /* 0x004fea0003900000 */
[----:B------:R-:W2:Y:S02]  /*9ab0*/  @!P1 SYNCS.PHASECHK.TRANS64 P1, [R11+URZ+0x30c40], R21 ;  /* 0x030c40150b0095a7 */ /* 0x000ea4000802007f */
[----:B--2---:R-:W-:Y:S05]  /*9ac0*/  @!P1 BRA `(.L_x_409) ;  /* 0xfffffffc00f09947 */ /* 0x004fea000383ffff */
[----:B------:R-:W-:Y:S05]  /*9ad0*/  BRA `(.L_x_449) ;  /* 0xffffffe800bc7947 */ /* 0x000fea000383ffff */
.L_x_411:
[----:B--2---:R2:W3:Y:S02]  /*9ae0*/  SYNCS.PHASECHK.TRANS64.TRYWAIT P1, [R11+URZ+0x30c28], R21 ;  /* 0x030c28150b0075a7 */ /* 0x0044e4000802017f */
[----:B---3--:R-:W-:Y:S05]  /*9af0*/  @!P1 NANOSLEEP.SYNCS 0x989680 ;  /* 0x009896800000995d */ /* 0x008fea0003900000 */
[----:B------:R-:W3:Y:S02]  /*9b00*/  @!P1 SYNCS.PHASECHK.TRANS64 P1, [R11+URZ+0x30c28], R21 ;  /* 0x030c28150b0095a7 */ /* 0x000ee4000802007f */
[----:B---3--:R-:W-:Y:S05]  /*9b10*/  @!P1 BRA `(.L_x_411) ;  /* 0xfffffffc00f09947 */ /* 0x008fea000383ffff */
[----:B------:R-:W-:Y:S05]  /*9b20*/  BRA `(.L_x_450) ;  /* 0xffffffec00347947 */ /* 0x000fea000383ffff */
.L_x_413:
[----:B---3--:R3:W4:Y:S02]  /*9b30*/  SYNCS.PHASECHK.TRANS64.TRYWAIT P1, [R11+URZ+0x30c48], R21 ;  /* 0x030c48150b0075a7 */ /* 0x008724000802017f */
[----:B----4-:R-:W-:Y:S05]  /*9b40*/  @!P1 NANOSLEEP.SYNCS 0x989680 ;  /* 0x009896800000995d */ /* 0x010fea0003900000 */
[----:B------:R-:W4:Y:S02]  /*9b50*/  @!P1 SYNCS.PHASECHK.TRANS64 P1, [R11+URZ+0x30c48], R21 ;  /* 0x030c48150b0095a7 */ /* 0x000f24000802007f */
[----:B----4-:R-:W-:Y:S05]  /*9b60*/  @!P1 BRA `(.L_x_413) ;  /* 0xfffffffc00f09947 */ /* 0x010fea000383ffff */
[----:B------:R-:W-:Y:S05]  /*9b70*/  BRA `(.L_x_451) ;  /* 0xffffffec00887947 */ /* 0x000fea000383ffff */
.L_x_415:
[----:B------:R-:W-:-:S07]  /*9b80*/  SHF.L.U32 R4, R9, 0x1f, RZ ;  /* 0x0000001f09047819 */ /* 0x000fce00000006ff */
.L_x_452:
[----:B-1----:R1:W2:Y:S02]  /*9b90*/  SYNCS.PHASECHK.TRANS64.TRYWAIT P1, [R11+URZ+0x30c20], R4 ;  /* 0x030c20040b0075a7 */ /* 0x0022a4000802017f */
[----:B--2---:R-:W-:Y:S05]  /*9ba0*/  @!P1 NANOSLEEP.SYNCS 0x989680 ;  /* 0x009896800000995d */ /* 0x004fea0003900000 */
[----:B------:R-:W2:Y:S02]  /*9bb0*/  @!P1 SYNCS.PHASECHK.TRANS64 P1, [R11+URZ+0x30c20], R4 ;  /* 0x030c20040b0095a7 */ /* 0x000ea4000802007f */
[----:B--2---:R-:W-:Y:S05]  /*9bc0*/  @!P1 BRA `(.L_x_452) ;  /* 0xfffffffc00f09947 */ /* 0x004fea000383ffff */
[----:B------:R-:W-:Y:S05]  /*9bd0*/  BRA `(.L_x_453) ;  /* 0xffffffec00f47947 */ /* 0x000fea000383ffff */
.L_x_418:
[----:B---3--:R3:W4:Y:S02]  /*9be0*/  SYNCS.PHASECHK.TRANS64.TRYWAIT P1, [R11+URZ+0x30c40], R12 ;  /* 0x030c400c0b0075a7 */ /* 0x008724000802017f */
[----:B----4-:R-:W-:Y:S05]  /*9bf0*/  @!P1 NANOSLEEP.SYNCS 0x989680 ;  /* 0x009896800000995d */ /* 0x010fea0003900000 */
[----:B------:R-:W4:Y:S02]  /*9c00*/  @!P1 SYNCS.PHASECHK.TRANS64 P1, [R11+URZ+0x30c40], R12 ;  /* 0x030c400c0b0095a7 */ /* 0x000f24000802007f */
[----:B----4-:R-:W-:Y:S05]  /*9c10*/  @!P1 BRA `(.L_x_418) ;  /* 0xfffffffc00f09947 */ /* 0x010fea000383ffff */
[----:B------:R-:W-:Y:S05]  /*9c20*/  BRA `(.L_x_454) ;  /* 0xfffffff000647947 */ /* 0x000fea000383ffff */
.L_x_420:
[----:B-1----:R1:W2:Y:S02]  /*9c30*/  SYNCS.PHASECHK.TRANS64.TRYWAIT P1, [R11+URZ+0x30c28], R12 ;  /* 0x030c280c0b0075a7 */ /* 0x0022a4000802017f */
[----:B--2---:R-:W-:Y:S05]  /*9c40*/  @!P1 NANOSLEEP.SYNCS 0x989680 ;  /* 0x009896800000995d */ /* 0x004fea0003900000 */
[----:B------:R-:W2:Y:S02]  /*9c50*/  @!P1 SYNCS.PHASECHK.TRANS64 P1, [R11+URZ+0x30c28], R12 ;  /* 0x030c280c0b0095a7 */ /* 0x000ea4000802007f */
[----:B--2---:R-:W-:Y:S05]  /*9c60*/  @!P1 BRA `(.L_x_420) ;  /* 0xfffffffc00f09947 */ /* 0x004fea000383ffff */
[----:B------:R-:W-:Y:S05]  /*9c70*/  BRA `(.L_x_455) ;  /* 0xfffffff000d07947 */ /* 0x000fea000383ffff */
.L_x_422:
[----:B----4-:R4:W1:Y:S02]  /*9c80*/  SYNCS.PHASECHK.TRANS64.TRYWAIT P0, [R13+URZ+0x30c40], R2 ;  /* 0x030c40020d0075a7 */ /* 0x010864000800017f */
[----:B-1----:R-:W-:Y:S05]  /*9c90*/  @!P0 NANOSLEEP.SYNCS 0x989680 ;  /* 0x009896800000895d */ /* 0x002fea0003900000 */
[----:B------:R-:W1:Y:S02]  /*9ca0*/  @!P0 SYNCS.PHASECHK.TRANS64 P0, [R13+URZ+0x30c40], R2 ;  /* 0x030c40020d0085a7 */ /* 0x000e64000800007f */
[----:B-1----:R-:W-:Y:S05]  /*9cb0*/  @!P0 BRA `(.L_x_422) ;  /* 0xfffffffc00f08947 */ /* 0x002fea000383ffff */
[----:B------:R-:W-:Y:S05]  /*9cc0*/  BRA `(.L_x_456) ;  /* 0xfffffff4003c7947 */ /* 0x000fea000383ffff */
.L_x_424:
[----:B------:R-:W-:Y:S01]  /*9cd0*/  BSSY B0, `(.L_x_457) ;  /* 0x0000006000007945 */ /* 0x000fe20003800000 */
[----:B------:R-:W-:-:S07]  /*9ce0*/  MOV R15, 0xffffffff ;  /* 0xffffffff000f7802 */ /* 0x000fce0000000f00 */
[----:B------:R-:W-:Y:S05]  /*9cf0*/  WARPSYNC.COLLECTIVE R15, `(.L_x_458) ;  /* 0x000000000f0c7348 */ /* 0x000fea0003c00000 */
[----:B------:R-:W-:Y:S02]  /*9d00*/  ELECT P6, UR62, PT ;  /* 0x00000000003e782f */ /* 0x000fe400038c0000 */
[----:B------:R-:W-:Y:S01]  /*9d10*/  MOV R14, UR62 ;  /* 0x0000003e000e7c02 */ /* 0x000fe20008000f00 */
[----:B------:R-:W-:Y:S10]  /*9d20*/  ENDCOLLECTIVE ;  /* 0x000000000000791b */ /* 0x000ff40003800000 */
.L_x_458:
[----:B------:R-:W-:Y:S05]  /*9d30*/  BSYNC B0 ;  /* 0x0000000000007941 */ /* 0x000fea0003800000 */
.L_x_457:
[----:B------:R-:W-:Y:S01]  /*9d40*/  PLOP3.LUT P0, PT, P6, PT, PT, 0x80, 0x0 ;  /* 0x000000000000781c */ /* 0x000fe2000370f070 */
[----:B------:R-:W-:-:S12]  /*9d50*/  BRA `(.L_x_459) ;  /* 0xfffffff400c87947 */ /* 0x000fd8000383ffff */
.L_x_426:
[----:B-1----:R1:W2:Y:S02]  /*9d60*/  SYNCS.PHASECHK.TRANS64.TRYWAIT P1, [R6+URZ], R5 ;  /* 0x00000005060075a7 */ /* 0x0022a4000802017f */
[----:B--2---:R-:W-:Y:S05]  /*9d70*/  @!P1 NANOSLEEP.SYNCS 0x989680 ;  /* 0x009896800000995d */ /* 0x004fea0003900000 */
[----:B------:R-:W2:Y:S02]  /*9d80*/  @!P1 SYNCS.PHASECHK.TRANS64 P1, [R6+URZ], R5 ;  /* 0x00000005060095a7 */ /* 0x000ea4000802007f */
[----:B--2---:R-:W-:Y:S05]  /*9d90*/  @!P1 BRA `(.L_x_426) ;  /* 0xfffffffc00f09947 */ /* 0x004fea000383ffff */
[----:B------:R-:W-:Y:S05]  /*9da0*/  BRA `(.L_x_460) ;  /* 0xfffffff800047947 */ /* 0x000fea000383ffff */
.L_x_427:
[----:B--2---:R2:W3:Y:S02]  /*9db0*/  SYNCS.PHASECHK.TRANS64.TRYWAIT P1, [R3+URZ], R2 ;  /* 0x00000002030075a7 */ /* 0x0044e4000802017f */
[----:B---3--:R-:W-:Y:S05]  /*9dc0*/  @!P1 NANOSLEEP.SYNCS 0x989680 ;  /* 0x009896800000995d */ /* 0x008fea0003900000 */
[----:B------:R-:W3:Y:S02]  /*9dd0*/  @!P1 SYNCS.PHASECHK.TRANS64 P1, [R3+URZ], R2 ;  /* 0x00000002030095a7 */ /* 0x000ee4000802007f */
[----:B---3--:R-:W-:Y:S05]  /*9de0*/  @!P1 BRA `(.L_x_427) ;  /* 0xfffffffc00f09947 */ /* 0x008fea000383ffff */
[----:B------:R-:W-:Y:S05]  /*9df0*/  BRA `(.L_x_461) ;  /* 0xfffffff400f87947 */ /* 0x000fea000383ffff */
.L_x_429:
[----:B--2---:R2:W3:Y:S02]  /*9e00*/  SYNCS.PHASECHK.TRANS64.TRYWAIT P0, [R0+URZ], R5 ;  /* 0x00000005000075a7 */ /* 0x0044e4000800017f */
[----:B---3--:R-:W-:Y:S05]  /*9e10*/  @!P0 NANOSLEEP.SYNCS 0x989680 ;  /* 0x009896800000895d */ /* 0x008fea0003900000 */
[----:B------:R-:W3:Y:S02]  /*9e20*/  @!P0 SYNCS.PHASECHK.TRANS64 P0, [R0+URZ], R5 ;  /* 0x00000005000085a7 */ /* 0x000ee4000800007f */
[----:B---3--:R-:W-:Y:S05]  /*9e30*/  @!P0 BRA `(.L_x_429) ;  /* 0xfffffffc00f08947 */ /* 0x008fea000383ffff */
[----:B------:R-:W-:Y:S05]  /*9e40*/  BRA `(.L_x_462) ;  /* 0xfffffff400fc7947 */ /* 0x000fea000383ffff */
.L_x_463:
        /* <DEDUP_REMOVED lines=11> */
.L_x_3721:


//--------------------- .text._ZN7cutlass13device_kernelIN5flash11enable_sm90INS1_16FlashAttnBwdSm90INS1_25CollectiveMainloopBwdSm90ILi2ELi2ELi2EN4cute5tupleIJNS5_1CILi1EEES8_S8_EEENS6_IJNS7_ILi128EEESA_NS7_ILi64EEEEEENS_6half_tEfNS_4arch4Sm90ELb0ELb0ELb1ELb1ELb0ELb1ELb0ELb0ELi2ELi1ELi2ELi2ELb0EEENS1_21CollectiveEpilogueBwdISC_SD_SF_Li256ELb1ELb0ELi1EEENS1_19SingleTileSchedulerILb1ELb0ELb0ELi128EEEEEEEEEvNT_6ParamsE --------------------------
	.section	.text._ZN7cutlass13device_kernelIN5flash11enable_sm90INS1_16FlashAttnBwdSm90INS1_25CollectiveMainloopBwdSm90ILi2ELi2ELi2EN4cute5tupleIJNS5_1CILi1EEES8_S8_EEENS6_IJNS7_ILi128EEESA_NS7_ILi64EEEEEENS_6half_tEfNS_4arch4Sm90ELb0ELb0ELb1ELb1ELb0ELb1ELb0ELb0ELi2ELi1ELi2ELi2ELb0EEENS1_21CollectiveEpilogueBwdISC_SD_SF_Li256ELb1ELb0ELi1EEENS1_19SingleTileSchedulerILb1ELb0ELb0ELi128EEEEEEEEEvNT_6ParamsE,"ax",@progbits
	.align	128
.text._ZN7cutlass13device_kernelIN5flash11enable_sm90INS1_16FlashAttnBwdSm90INS1_25CollectiveMainloopBwdSm90ILi2ELi2ELi2EN4cute5tupleIJNS5_1CILi1EEES8_S8_EEENS6_IJNS7_ILi128EEESA_NS7_ILi64EEEEEENS_6half_tEfNS_4arch4Sm90ELb0ELb0ELb1ELb1ELb0ELb1ELb0ELb0ELi2ELi1ELi2ELi2ELb0EEENS1_21CollectiveEpilogueBwdISC_SD_SF_Li256ELb1ELb0ELi1EEENS1_19SingleTileSchedulerILb1ELb0ELb0ELi128EEEEEEEEEvNT_6ParamsE:
        .type           _ZN7cutlass13device_kernelIN5flash11enable_sm90INS1_16FlashAttnBwdSm90INS1_25CollectiveMainloopBwdSm90ILi2ELi2ELi2EN4cute5tupleIJNS5_1CILi1EEES8_S8_EEENS6_IJNS7_ILi128EEESA_NS7_ILi64EEEEEENS_6half_tEfNS_4arch4Sm90ELb0ELb0ELb1ELb1ELb0ELb1ELb0ELb0ELi2ELi1ELi2ELi2ELb0EEENS1_21CollectiveEpilogueBwdISC_SD_SF_Li256ELb1ELb0ELi1EEENS1_19SingleTileSchedulerILb1ELb0ELb0ELi128EEEEEEEEEvNT_6ParamsE,@function
        .size           _ZN7cutlass13device_kernelIN5flash11enable_sm90INS1_16FlashAttnBwdSm90INS1_25CollectiveMainloopBwdSm90ILi2ELi2ELi2EN4cute5tupleIJNS5_1CILi1EEES8_S8_EEENS6_IJNS7_ILi128EEESA_NS7_ILi64EEEEEENS_6half_tEfNS_4arch4Sm90ELb0ELb0ELb1ELb1ELb0ELb1ELb0ELb0ELi2ELi1ELi2ELi2ELb0EEENS1_21CollectiveEpilogueBwdISC_SD_SF_Li256ELb1ELb0ELi1EEENS1_19SingleTileSchedulerILb1ELb0ELb0ELi128EEEEEEEEEvNT_6ParamsE,(.L_x_3722 - _ZN7cutlass13device_kernelIN5flash11enable_sm90INS1_16FlashAttnBwdSm90INS1_25CollectiveMainloopBwdSm90ILi2ELi2ELi2EN4cute5tupleIJNS5_1CILi1EEES8_S8_EEENS6_IJNS7_ILi128EEESA_NS7_ILi64EEEEEENS_6half_tEfNS_4arch4Sm90ELb0ELb0ELb1ELb1ELb0ELb1ELb0ELb0ELi2ELi1ELi2ELi2ELb0EEENS1_21CollectiveEpilogueBwdISC_SD_SF_Li256ELb1ELb0ELi1EEENS1_19SingleTileSchedulerILb1ELb0ELb0ELi128EEEEEEEEEvNT_6ParamsE)
        .other          _ZN7cutlass13device_kernelIN5flash11enable_sm90INS1_16FlashAttnBwdSm90INS1_25CollectiveMainloopBwdSm90ILi2ELi2ELi2EN4cute5tupleIJNS5_1CILi1EEES8_S8_EEENS6_IJNS7_ILi128EEESA_NS7_ILi64EEEEEENS_6half_tEfNS_4arch4Sm90ELb0ELb0ELb1ELb1ELb0ELb1ELb0ELb0ELi2ELi1ELi2ELi2ELb0EEENS1_21CollectiveEpilogueBwdISC_SD_SF_Li256ELb1ELb0ELi1EEENS1_19SingleTileSchedulerILb1ELb0ELb0ELi128EEEEEEEEEvNT_6ParamsE,@"STO_CUDA_ENTRY STV_DEFAULT"
_ZN7cutlass13device_kernelIN5flash11enable_sm90INS1_16FlashAttnBwdSm90INS1_25CollectiveMainloopBwdSm90ILi2ELi2ELi2EN4cute5tupleIJNS5_1CILi1EEES8_S8_EEENS6_IJNS7_ILi128EEESA_NS7_ILi64EEEEEENS_6half_tEfNS_4arch4Sm90ELb0ELb0ELb1ELb1ELb0ELb1ELb0ELb0ELi2ELi1ELi2ELi2ELb0EEENS1_21CollectiveEpilogueBwdISC_SD_SF_Li256ELb1ELb0ELi1EEENS1_19SingleTileSchedulerILb1ELb0ELb0ELi128EEEEEEEEEvNT_6ParamsE:
        /* <DEDUP_REMOVED lines=23> */
.L_x_465:
[----:B------:R-:W-:Y:S05]  /*0170*/  BSYNC B0 ;  /* 0x0000000000007941 */ /* 0x000fea0003800000 */
.L_x_464:
        /* <DEDUP_REMOVED lines=34> */
.L_x_466:
        /* <DEDUP_REMOVED lines=22> */
.L_x_467:
[----:B---3--:R-:W-:Y:S01]  /*0500*/  ISETP.NE.AND P0, PT, R2, RZ, PT ;  /* 0x000000ff0200720c */ /* 0x008fe20003f05270 */
[----:B------:R-:W-:Y:S01]  /*0510*/  IMAD.MOV.U32 R2, RZ, RZ, 0x1 ;  /* 0x00000001ff027424 */ /* 0x000fe200078e00ff */
[----:B------:R-:W-:Y:S01]  /*0520*/  NOP ;  /* 0x0000000000007918 */ /* 0x000fe20000000000 */
[----:B------:R-:W-:Y:S01]  /*0530*/  ULDC.64 UR38, c[0x0][0x208] ;  /* 0x0000820000267ab9 */ /* 0x000fe20000000a00 */
[----:B------:R-:W-:Y:S02]  /*0540*/  BSSY B6, `(.L_x_468) ;  /* 0x0000a6b000067945 */ /* 0x000fe40003800000 */
[----:B------:R-:W-:-:S05]  /*0550*/  SEL R2, R2, 0x2, !P0 ;  /* 0x0000000202027807 */ /* 0x000fca0004000000 */
[----:B------:R3:W-:Y:S01]  /*0560*/  STL [R1], R2 ;  /* 0x0000000201007387 */ /* 0x0007e20000100800 */
[----:B-12-4-:R-:W-:Y:S06]  /*0570*/  BAR.SYNC.DEFER_BLOCKING 0x0 ;  /* 0x0000000000007b1d */ /* 0x016fec0000010000 */
[----:B------:R-:W-:Y:S05]  /*0580*/  @!P0 BRA `(.L_x_469) ;  /* 0x0000007800208947 */ /* 0x000fea0003800000 */
.L_x_470:
[----:B------:R-:W-:-:S08]  /*0590*/  NOP ;  /* 0x0000000000007918 */ /* 0x000fd00000000000 */
[----:B------:R-:W1:Y:S02]  /*05a0*/  USETMAXREG.TRY_ALLOC.CTAPOOL UP0, 0xf0 ;  /* 0x000000f0000079c8 */ /* 0x000e640008000600 */
[----:B-1----:R-:W-:-:S13]  /*05b0*/  PLOP3.LUT P0, PT, PT, PT, UP0, 0x80, 0x0 ;  /* 0x000000000000781c */ /* 0x002fda0003f0f008 */
[----:B------:R-:W-:Y:S05]  /*05c0*/  @!P0 BRA `(.L_x_470) ;  /* 0xfffffffc00f08947 */ /* 0x000fea000383ffff */
[----:B------:R-:W-:Y:S01]  /*05d0*/  LOP3.LUT R0, R0, 0x3, RZ, 0xc0, !PT ;  /* 0x0000000300007812 */ /* 0x000fe200078ec0ff */
[----:B---3--:R-:W1:Y:S01]  /*05e0*/  S2R R2, SR_TID.X ;  /* 0x0000000000027919 */ /* 0x008e620000002100 */
[----:B------:R-:W-:Y:S01]  /*05f0*/  ULDC.64 UR4, c[0x0][0x8d8] ;  /* 0x0002360000047ab9 */ /* 0x000fe20000000a00 */
[----:B------:R-:W2:Y:S03]  /*0600*/  S2R R7, SR_CTAID.Z ;  /* 0x0000000000077919 */ /* 0x000ea60000002700 */
[----:B------:R-:W3:Y:S02]  /*0610*/  SHFL.IDX PT, R0, R0, RZ, 0x1f ;  /* 0x00001fff00007589 */ /* 0x000ee400000e0000 */
[----:B---3--:R-:W-:Y:S02]  /*0620*/  ISETP.NE.AND P0, PT, R0, RZ, PT ;  /* 0x000000ff0000720c */ /* 0x008fe40003f05270 */
[----:B-1----:R-:W-:-:S11]  /*0630*/  SHF.R.U32.HI R2, RZ, 0x7, R2 ;  /* 0x00000007ff027819 */ /* 0x002fd60000011602 */
[----:B------:R-:W-:-:S05]  /*0640*/  @!P0 VIADD R2, R2, 0x9 ;  /* 0x0000000902028836 */ /* 0x000fca0000000000 */
[----:B------:R1:W-:Y:S06]  /*0650*/  @!P0 BAR.ARV R2, 0xa0 ;  /* 0x000280020000851d */ /* 0x0003ec0000002000 */
[----:B------:R-:W-:-:S04]  /*0660*/  ISETP.NE.U32.AND P0, PT, RZ, UR4, PT ;  /* 0x00000004ff007c0c */ /* 0x000fc8000bf05070 */
[----:B------:R-:W-:-:S13]  /*0670*/  ISETP.NE.AND.EX P0, PT, RZ, UR5, PT, P0 ;  /* 0x00000005ff007c0c */ /* 0x000fda000bf05300 */
[----:B-12---:R-:W-:Y:S05]  /*0680*/  @!P0 BRA `(.L_x_471) ;  /* 0x0000000000108947 */ /* 0x006fea0003800000 */
[----:B------:R-:W1:Y:S02]  /*0690*/  LDC.64 R2, c[0x0][0x8d8] ;  /* 0x00023600ff027b82 */ /* 0x000e640000000a00 */
[----:B-1----:R-:W-:-:S05]  /*06a0*/  IMAD.WIDE R2, R7, 0x4, R2 ;  /* 0x0000000407027825 */ /* 0x002fca00078e0202 */
[----:B------:R1:W5:Y:S01]  /*06b0*/  LDG.E R0, desc[UR38][R2.64] ;  /* 0x0000002602007981 */ /* 0x000362000c1e1900 */
[----:B------:R-:W-:Y:S05]  /*06c0*/  BRA `(.L_x_472) ;  /* 0x00000000002c7947 */ /* 0x000fea0003800000 */
.L_x_471:
[----:B------:R-:W-:Y:S02]  /*06d0*/  ULDC.64 UR4, c[0x0][0x8d0] ;  /* 0x0002340000047ab9 */ /* 0x000fe40000000a00 */
[----:B------:R-:W-:-:S04]  /*06e0*/  ISETP.NE.U32.AND P0, PT, RZ, UR4, PT ;  /* 0x00000004ff007c0c */ /* 0x000fc8000bf05070 */
[----:B------:R-:W-:-:S13]  /*06f0*/  ISETP.NE.AND.EX P0, PT, RZ, UR5, PT, P0 ;  /* 0x00000005ff007c0c */ /* 0x000fda000bf05300 */
[----:B------:R-:W-:Y:S05]  /*0700*/  @!P0 BRA `(.L_x_473) ;  /* 0x0000000000188947 */ /* 0x000fea0003800000 */
[----:B------:R-:W1:Y:S02]  /*0710*/  LDC.64 R2, c[0x0][0x8d0] ;  /* 0x00023400ff027b82 */ /* 0x000e640000000a00 */
[----:B-1----:R-:W-:-:S05]  /*0720*/  IMAD.WIDE R2, R7, 0x4, R2 ;  /* 0x0000000407027825 */ /* 0x002fca00078e0202 */
[----:B------:R-:W2:Y:S04]  /*0730*/  LDG.E R0, desc[UR38][R2.64] ;  /* 0x0000002602007981 */ /* 0x000ea8000c1e1900 */
[----:B------:R-:W2:Y:S02]  /*0740*/  LDG.E R5, desc[UR38][R2.64+0x4] ;  /* 0x0000042602057981 */ /* 0x000ea4000c1e1900 */
[----:B--2---:R-:W-:Y:S01]  /*0750*/  IADD3 R0, -R0, R5, RZ ;  /* 0x0000000500007210 */ /* 0x004fe20007ffe1ff */
[----:B------:R-:W-:Y:S06]  /*0760*/  BRA `(.L_x_472) ;  /* 0x0000000000047947 */ /* 0x000fec0003800000 */
.L_x_473:
[----:B------:R-:W2:Y:S02]  /*0770*/  LDC R0, c[0x0][0x8bc] ;  /* 0x00022f00ff007b82 */ /* 0x000ea40000000800 */
.L_x_472:
[----:B------:R-:W3:Y:S02]  /*0780*/  S2R R19, SR_CTAID.X ;  /* 0x0000000000137919 */ /* 0x000ee40000002500 */
[----:B---3--:R-:W-:-:S05]  /*0790*/  IMAD.SHL.U32 R19, R19, 0x80, RZ ;  /* 0x0000008013137824 */ /* 0x008fca00078e00ff */
[----:B--2--5:R-:W-:-:S04]  /*07a0*/  ISETP.GE.AND P0, PT, R19, R0, PT ;  /* 0x000000001300720c */ /* 0x024fc80003f06270 */
[----:B------:R-:W-:-:S04]  /*07b0*/  SEL R4, R7, 0xffffffff, !P0 ;  /* 0xffffffff07047807 */ /* 0x000fc80004000000 */
[----:B------:R-:W-:Y:S01]  /*07c0*/  ISETP.GE.AND P0, PT, R4, RZ, PT ;  /* 0x000000ff0400720c */ /* 0x000fe20003f06270 */
[----:B------:R2:W-:-:S12]  /*07d0*/  STL [R1+0x20], R4 ;  /* 0x0000200401007387 */ /* 0x0005d80000100800 */
[----:B--2---:R-:W-:Y:S05]  /*07e0*/  @!P0 BRA `(.L_x_474) ;  /* 0x000000a400008947 */ /* 0x004fea0003800000 */
[----:B-1----:R-:W1:Y:S01]  /*07f0*/  S2R R2, SR_TID.X ;  /* 0x0000000000027919 */ /* 0x002e620000002100 */
[----:B------:R-:W-:Y:S02]  /*0800*/  ULDC.64 UR4, c[0x0][0x780] ;  /* 0x0001e00000047ab9 */ /* 0x000fe40000000a00 */
[----:B------:R-:W-:Y:S01]  /*0810*/  ISETP.NE.U32.AND P0, PT, RZ, UR4, PT ;  /* 0x00000004ff007c0c */ /* 0x000fe2000bf05070 */
[----:B------:R-:W-:Y:S02]  /*0820*/  ULDC UR4, c[0x0][0x290] ;  /* 0x0000a40000047ab9 */ /* 0x000fe40000000800 */
[----:B------:R-:W-:Y:S01]  /*0830*/  IMAD.U32 R22, RZ, RZ, UR4 ;  /* 0x00000004ff167e24 */ /* 0x000fe2000f8e00ff */
[----:B------:R-:W-:Y:S01]  /*0840*/  ISETP.NE.AND.EX P0, PT, RZ, UR5, PT, P0 ;  /* 0x00000005ff007c0c */ /* 0x000fe2000bf05300 */
[----:B-1----:R-:W-:-:S12]  /*0850*/  VIADD R18, R2, 0xffffff80 ;  /* 0xffffff8002127836 */ /* 0x002fd80000000000 */
[----:B------:R-:W-:Y:S05]  /*0860*/  @!P0 BRA `(.L_x_475) ;  /* 0x0000000000108947 */ /* 0x000fea0003800000 */
[----:B------:R-:W1:Y:S02]  /*0870*/  LDC.64 R2, c[0x0][0x780] ;  /* 0x0001e000ff027b82 */ /* 0x000e640000000a00 */
[----:B-1----:R-:W-:-:S05]  /*0880*/  IMAD.WIDE R2, R4, 0x4, R2 ;  /* 0x0000000404027825 */ /* 0x002fca00078e0202 */
[----:B------:R1:W5:Y:S01]  /*0890*/  LDG.E R23, desc[UR38][R2.64] ;  /* 0x0000002602177981 */ /* 0x000362000c1e1900 */
[----:B------:R-:W-:Y:S05]  /*08a0*/  BRA `(.L_x_476) ;  /* 0x0000000000287947 */ /* 0x000fea0003800000 */
.L_x_475:
[----:B------:R-:W-:Y:S01]  /*08b0*/  ULDC.64 UR4, c[0x0][0x770] ;  /* 0x0001dc0000047ab9 */ /* 0x000fe20000000a00 */
[----:B------:R-:W2:Y:S01]  /*08c0*/  LDC R23, c[0x0][0x280] ;  /* 0x0000a000ff177b82 */ /* 0x000ea20000000800 */
[----:B------:R-:W-:-:S04]  /*08d0*/  ISETP.NE.U32.AND P0, PT, RZ, UR4, PT ;  /* 0x00000004ff007c0c */ /* 0x000fc8000bf05070 */
[----:B------:R-:W-:-:S13]  /*08e0*/  ISETP.NE.AND.EX P0, PT, RZ, UR5, PT, P0 ;  /* 0x00000005ff007c0c */ /* 0x000fda000bf05300 */
[----:B------:R-:W-:Y:S05]  /*08f0*/  @!P0 BRA `(.L_x_476) ;  /* 0x0000000000148947 */ /* 0x000fea0003800000 */
[----:B------:R-:W1:Y:S02]  /*0900*/  LDC.64 R2, c[0x0][0x770] ;  /* 0x0001dc00ff027b82 */ /* 0x000e640000000a00 */
[----:B-1----:R-:W-:-:S05]  /*0910*/  IMAD.WIDE R2, R4, 0x4, R2 ;  /* 0x0000000404027825 */ /* 0x002fca00078e0202 */
[----:B--2---:R-:W2:Y:S04]  /*0920*/  LDG.E R23, desc[UR38][R2.64] ;  /* 0x0000002602177981 */ /* 0x004ea8000c1e1900 */
[----:B------:R-:W2:Y:S02]  /*0930*/  LDG.E R0, desc[UR38][R2.64+0x4] ;  /* 0x0000042602007981 */ /* 0x000ea4000c1e1900 */
[----:B--2---:R-:W-:-:S07]  /*0940*/  IADD3 R23, -R23, R0, RZ ;  /* 0x0000000017177210 */ /* 0x004fce0007ffe1ff */
.L_x_476:
[----:B------:R-:W-:Y:S02]  /*0950*/  ULDC.64 UR4, c[0x0][0x788] ;  /* 0x0001e20000047ab9 */ /* 0x000fe40000000a00 */
[----:B------:R-:W-:-:S04]  /*0960*/  ISETP.NE.U32.AND P0, PT, RZ, UR4, PT ;  /* 0x00000004ff007c0c */ /* 0x000fc8000bf05070 */
[----:B------:R-:W-:-:S13]  /*0970*/  ISETP.NE.AND.EX P0, PT, RZ, UR5, PT, P0 ;  /* 0x00000005ff007c0c */ /* 0x000fda000bf05300 */
[----:B------:R-:W-:Y:S05]  /*0980*/  @!P0 BRA `(.L_x_477) ;  /* 0x0000000000108947 */ /* 0x000fea0003800000 */
[----:B-1----:R-:W1:Y:S02]  /*0990*/  LDC.64 R2, c[0x0][0x788] ;  /* 0x0001e200ff027b82 */ /* 0x002e640000000a00 */
[----:B-1----:R-:W-:-:S05]  /*09a0*/  IMAD.WIDE R2, R4, 0x4, R2 ;  /* 0x0000000404027825 */ /* 0x002fca00078e0202 */
[----:B------:R1:W5:Y:S01]  /*09b0*/  LDG.E R22, desc[UR38][R2.64] ;  /* 0x0000002602167981 */ /* 0x000362000c1e1900 */
[----:B------:R-:W-:Y:S05]  /*09c0*/  BRA `(.L_x_478) ;  /* 0x0000000000247947 */ /* 0x000fea0003800000 */
.L_x_477:
[----:B------:R-:W-:Y:S02]  /*09d0*/  ULDC.64 UR4, c[0x0][0x778] ;  /* 0x0001de0000047ab9 */ /* 0x000fe40000000a00 */
[----:B------:R-:W-:-:S04]  /*09e0*/  ISETP.NE.U32.AND P0, PT, RZ, UR4, PT ;  /* 0x00000004ff007c0c */ /* 0x000fc8000bf05070 */
[----:B------:R-:W-:-:S13]  /*09f0*/  ISETP.NE.AND.EX P0, PT, RZ, UR5, PT, P0 ;  /* 0x00000005ff007c0c */ /* 0x000fda000bf05300 */
[----:B------:R-:W-:Y:S05]  /*0a00*/  @!P0 BRA `(.L_x_478) ;  /* 0x0000000000148947 */ /* 0x000fea0003800000 */
[----:B-1----:R-:W1:Y:S02]  /*0a10*/  LDC.64 R2, c[0x0][0x778] ;  /* 0x0001de00ff027b82 */ /* 0x002e640000000a00 */
[----:B-1----:R-:W-:-:S05]  /*0a20*/  IMAD.WIDE R2, R4, 0x4, R2 ;  /* 0x0000000404027825 */ /* 0x002fca00078e0202 */
[----:B------:R-:W3:Y:S04]  /*0a30*/  LDG.E R22, desc[UR38][R2.64] ;  /* 0x0000002602167981 */ /* 0x000ee8000c1e1900 */
[----:B------:R-:W3:Y:S02]  /*0a40*/  LDG.E R5, desc[UR38][R2.64+0x4] ;  /* 0x0000042602057981 */ /* 0x000ee4000c1e1900 */
[----:B---3--:R-:W-:-:S07]  /*0a50*/  IMAD.IADD R22, R5, 0x1, -R22 ;  /* 0x0000000105167824 */ /* 0x008fce00078e0a16 */
.L_x_478:
[----:B--2--5:R-:W-:Y:S02]  /*0a60*/  ISETP.GE.AND P1, PT, R23, 0x1, PT ;  /* 0x000000011700780c */ /* 0x024fe40003f26270 */
[----:B------:R-:W-:Y:S02]  /*0a70*/  CS2R R182, SRZ ;  /* 0x0000000000b67805 */ /* 0x000fe4000001ff00 */
[----:B------:R-:W-:Y:S02]  /*0a80*/  PLOP3.LUT P0, PT, PT, PT, PT, 0x80, 0x0 ;  /* 0x000000000000781c */ /* 0x000fe40003f0f070 */
        /* <DEDUP_REMOVED lines=30> */
[----:B------:R-:W-:Y:S01]  /*0c70*/  CS2R R184, SRZ ;  /* 0x0000000000b87805 */ /* 0x000fe2000001ff00 */
[----:B------:R-:W-:Y:S06]  /*0c80*/  @!P1 BRA `(.L_x_479) ;  /* 0x0000005000a89947 */ /* 0x000fec0003800000 */
[----:B------:R-:W-:Y:S01]  /*0c90*/  MOV R0, RZ ;  /* 0x000000ff00007202 */ /* 0x000fe20000000f00 */
[----:B------:R-:W-:Y:S01]  /*0ca0*/  ULDC UR36, c[0x0][0x75c] ;  /* 0x0001d70000247ab9 */ /* 0x000fe20000000800 */
[----:B------:R-:W-:Y:S02]  /*0cb0*/  ULDC UR37, c[0x0][0x744] ;  /* 0x0001d10000257ab9 */ /* 0x000fe40000000800 */
[----:B------:R-:W-:-:S13]  /*0cc0*/  LOP3.LUT P0, RZ, R0, 0x3ff, RZ, 0xc0, !PT ;  /* 0x000003ff00ff7812 */ /* 0x000fda000780c0ff */
[----:B------:R-:W-:Y:S05]  /*0cd0*/  @!P0 BRA `(.L_x_480) ;  /* 0x00000000007c8947 */ /* 0x000fea0003800000 */
[----:B-1----:R-:W-:Y:S01]  /*0ce0*/  MOV R2, 0x0 ;  /* 0x0000000000027802 */ /* 0x002fe20000000f00 */
[----:B------:R-:W-:Y:S01]  /*0cf0*/  ULDC.64 UR4, c[0x4][0x90] ;  /* 0x0100240000047ab9 */ /* 0x000fe20000000a00 */
[----:B------:R-:W-:Y:S01]  /*0d00*/  ULDC.64 UR6, c[0x4][0x28] ;  /* 0x01000a0000067ab9 */ /* 0x000fe20000000a00 */
[----:B------:R-:W-:Y:S01]  /*0d10*/  IMAD.U32 R4, RZ, RZ, UR4 ;  /* 0x00000004ff047e24 */ /* 0x000fe2000f8e00ff */
        /* <DEDUP_REMOVED lines=12> */
.L_x_481:
        /* <DEDUP_REMOVED lines=8> */
[----:B------:R-:W-:Y:S02]  /*0e60*/  IMAD.U32 R7, RZ, RZ, UR7 ;  /* 0x00000007ff077e24 */ /* 0x000fe4000f8e00ff */
[----:B------:R-:W-:-:S02]  /*0e70*/  IMAD.U32 R10, RZ, RZ, UR4 ;  /* 0x00000004ff0a7e24 */ /* 0x000fc4000f8e00ff */
[----:B------:R-:W-:Y:S02]  /*0e80*/  IMAD.MOV.U32 R8, RZ, RZ, 0x70 ;  /* 0x00000070ff087424 */ /* 0x000fe400078e00ff */
[----:B------:R-:W-:Y:S02]  /*0e90*/  IMAD.MOV.U32 R12, RZ, RZ, 0x1 ;  /* 0x00000001ff0c7424 */ /* 0x000fe400078e00ff */
[----:B------:R-:W-:-:S07]  /*0ea0*/  IMAD.MOV.U32 R13, RZ, RZ, RZ ;  /* 0x000000ffff0d7224 */ /* 0x000fce00078e00ff */
[----:B------:R-:W-:-:S07]  /*0eb0*/  LEPC R20, `(.L_x_480) ;  /* 0x000000001014794e */ /* 0x000fce0000000000 */
[----:B-1----:R-:W-:Y:S05]  /*0ec0*/  CALL.ABS.NOINC R2 ;  /* 0x0000000002007343 */ /* 0x002fea0003c00000 */
.L_x_480:
[----:B-1----:R-:W1:Y:S01]  /*0ed0*/  S2R R3, SR_CgaCtaId ;  /* 0x0000000000037919 */ /* 0x002e620000008800 */
[----:B------:R-:W-:-:S04]  /*0ee0*/  MOV R2, 0x400 ;  /* 0x0000040000027802 */ /* 0x000fc80000000f00 */
[----:B-1----:R-:W-:-:S04]  /*0ef0*/  LEA R2, R3, R2, 0x18 ;  /* 0x0000000203027211 */ /* 0x002fc800078ec0ff */
[----:B------:R-:W-:-:S04]  /*0f00*/  IADD3 R0, R2, 0x20c00, RZ ;  /* 0x00020c0002007810 */ /* 0x000fc80007ffe0ff */
[----:B------:R-:W-:-:S13]  /*0f10*/  LOP3.LUT P0, RZ, R0, 0x3ff, RZ, 0xc0, !PT ;  /* 0x000003ff00ff7812 */ /* 0x000fda000780c0ff */
[----:B------:R-:W-:Y:S05]  /*0f20*/  @!P0 BRA `(.L_x_482) ;  /* 0x00000000007c8947 */ /* 0x000fea0003800000 */
[----:B------:R-:W-:Y:S01]  /*0f30*/  MOV R16, 0x0 ;  /* 0x0000000000107802 */ /* 0x000fe20000000f00 */
        /* <DEDUP_REMOVED lines=15> */
.L_x_483:
[----:B------:R-:W1:Y:S01]  /*1030*/  LDC.64 R16, c[0x4][R16] ;  /* 0x0100000010107b82 */ /* 0x000e620000000a00 */
[----:B------:R-:W-:Y:S01]  /*1040*/  ULDC.64 UR4, c[0x4][0x90] ;  /* 0x0100240000047ab9 */ /* 0x000fe20000000a00 */
[----:B------:R-:W-:Y:S01]  /*1050*/  ULDC.64 UR6, c[0x4][0x30] ;  /* 0x01000c0000067ab9 */ /* 0x000fe20000000a00 */
[----:B------:R-:W-:Y:S01]  /*1060*/  IMAD.U32 R4, RZ, RZ, UR4 ;  /* 0x00000004ff047e24 */ /* 0x000fe2000f8e00ff */
[----:B------:R-:W-:Y:S01]  /*1070*/  MOV R8, 0x70 ;  /* 0x0000007000087802 */ /* 0x000fe20000000f00 */
[----:B------:R-:W-:Y:S01]  /*1080*/  IMAD.U32 R5, RZ, RZ, UR5 ;  /* 0x00000005ff057e24 */ /* 0x000fe2000f8e00ff */
[----:B------:R-:W-:Y:S01]  /*1090*/  ULDC.64 UR4, c[0x4][0x98] ;  /* 0x0100260000047ab9 */ /* 0x000fe20000000a00 */
[----:B------:R-:W-:Y:S01]  /*10a0*/  IMAD.U32 R10, RZ, RZ, UR6 ;  /* 0x00000006ff0a7e24 */ /* 0x000fe2000f8e00ff */
[----:B------:R-:W-:Y:S01]  /*10b0*/  MOV R6, UR4 ;  /* 0x0000000400067c02 */ /* 0x000fe20008000f00 */
[----:B------:R-:W-:Y:S02]  /*10c0*/  IMAD.U32 R7, RZ, RZ, UR5 ;  /* 0x00000005ff077e24 */ /* 0x000fe4000f8e00ff */
[----:B------:R-:W-:-:S02]  /*10d0*/  IMAD.U32 R11, RZ, RZ, UR7 ;  /* 0x00000007ff0b7e24 */ /* 0x000fc4000f8e00ff */
[----:B------:R-:W-:Y:S02]  /*10e0*/  IMAD.MOV.U32 R12, RZ, RZ, 0x1 ;  /* 0x00000001ff0c7424 */ /* 0x000fe400078e00ff */
[----:B------:R-:W-:-:S07]  /*10f0*/  IMAD.MOV.U32 R13, RZ, RZ, RZ ;  /* 0x000000ffff0d7224 */ /* 0x000fce00078e00ff */
[----:B------:R-:W-:-:S07]  /*1100*/  LEPC R20, `(.L_x_482) ;  /* 0x000000001014794e */ /* 0x000fce0000000000 */
[----:B-1----:R-:W-:Y:S05]  /*1110*/  CALL.ABS.NOINC R16 ;  /* 0x0000000010007343 */ /* 0x002fea0003c00000 */
.L_x_482:
[----:B------:R-:W-:Y:S01]  /*1120*/  SHF.R.S32.HI R3, RZ, 0x1f, R18 ;  /* 0x0000001fff037819 */ /* 0x000fe20000011412 */
[----:B------:R-:W-:-:S03]  /*1130*/  UMOV UR4, 0xffffffff ;  /* 0xffffffff00047882 */ /* 0x000fc60000000000 */
[----:B------:R-:W-:-:S04]  /*1140*/  LEA.HI R0, R3, R18, RZ, 0x7 ;  /* 0x0000001203007211 */ /* 0x000fc800078f38ff */
[----:B------:R-:W-:Y:S01]  /*1150*/  SHF.R.S32.HI R13, RZ, 0x7, R0 ;  /* 0x00000007ff0d7819 */ /* 0x000fe20000011400 */
[----:B------:R-:W-:Y:S06]  /*1160*/  BRA.DIV UR4, `(.L_x_484) ;  /* 0x0000009a04a87947 */ /* 0x000fec000b800000 */
[----:B------:R1:W2:Y:S02]  /*1170*/  SHFL.IDX PT, R14, R13, RZ, 0x1f ;  /* 0x00001fff0d0e7589 */ /* 0x0002a400000e0000 */
.L_x_587:
[----:B------:R-:W-:Y:S01]  /*1180*/  SHF.L.U32 R9, RZ, 0x1f, RZ ;  /* 0x0000001fff097819 */ /* 0x000fe200000006ff */
[----:B------:R-:W-:Y:S01]  /*1190*/  VIADD R23, R23, 0x7f ;  /* 0x0000007f17177836 */ /* 0x000fe20000000000 */
[----:B--2---:R-:W-:Y:S01]  /*11a0*/  LEA.HI R4, R14, R14, RZ, 0x1 ;  /* 0x0000000e0e047211 */ /* 0x004fe200078f08ff */
[----:B------:R-:W-:Y:S01]  /*11b0*/  IMAD.IADD R22, R22, 0x1, -R19 ;  /* 0x0000000116167824 */ /* 0x000fe200078e0a13 */
[----:B------:R-:W2:Y:S01]  /*11c0*/  SYNCS.PHASECHK.TRANS64.TRYWAIT P0, [R2+URZ+0x30c00], R9 ;  /* 0x030c0009020075a7 */ /* 0x000ea2000800017f */
[CC--:B------:R-:W-:Y:S02]  /*11d0*/  LEA.HI R6, R3.reuse, R18.reuse, RZ, 0x3 ;  /* 0x0000001203067211 */ /* 0x0c0fe400078f18ff */
[----:B------:R-:W-:Y:S02]  /*11e0*/  LOP3.LUT R5, R4, 0xffffe, RZ, 0xc0, !PT ;  /* 0x000ffffe04057812 */ /* 0x000fe400078ec0ff */
[----:B------:R-:W-:Y:S02]  /*11f0*/  LEA.HI R4, R3, R18, RZ, 0x5 ;  /* 0x0000001203047211 */ /* 0x000fe400078f28ff */
[----:B------:R-:W-:-:S02]  /*1200*/  IADD3 R12, R14, -R5, RZ ;  /* 0x800000050e0c7210 */ /* 0x000fc40007ffe0ff */
[----:B------:R-:W-:Y:S02]  /*1210*/  LOP3.LUT R5, R0, 0xffffff80, RZ, 0xc0, !PT ;  /* 0xffffff8000057812 */ /* 0x000fe400078ec0ff */
[CC--:B------:R-:W-:Y:S02]  /*1220*/  LEA.HI R0, R3.reuse, R18.reuse, RZ, 0x2 ;  /* 0x0000001203007211 */ /* 0x0c0fe400078f10ff */
[----:B------:R-:W-:Y:S02]  /*1230*/  LOP3.LUT R7, R4, 0xffffffe0, RZ, 0xc0, !PT ;  /* 0xffffffe004077812 */ /* 0x000fe400078ec0ff */
[----:B------:R-:W-:Y:S01]  /*1240*/  LOP3.LUT R11, R0, 0xfffffffc, RZ, 0xc0, !PT ;  /* 0xfffffffc000b7812 */ /* 0x000fe200078ec0ff */
[C---:B------:R-:W-:Y:S01]  /*1250*/  IMAD.IADD R0, R18.reuse, 0x1, -R5 ;  /* 0x0000000112007824 */ /* 0x040fe200078e0a05 */
[----:B------:R-:W-:Y:S01]  /*1260*/  LEA.HI R8, R3, R18, RZ, 0x4 ;  /* 0x0000001203087211 */ /* 0x000fe200078f20ff */
[C---:B------:R-:W-:Y:S01]  /*1270*/  IMAD.IADD R7, R18.reuse, 0x1, -R7 ;  /* 0x0000000112077824 */ /* 0x040fe200078e0a07 */
[C---:B------:R-:W-:Y:S01]  /*1280*/  IADD3 R11, R18.reuse, -R11, RZ ;  /* 0x8000000b120b7210 */ /* 0x040fe20007ffe0ff */
[----:B------:R-:W-:Y:S01]  /*1290*/  IMAD.SHL.U32 R18, R18, 0x40, RZ ;  /* 0x0000004012127824 */ /* 0x000fe200078e00ff */
[----:B------:R-:W-:-:S02]  /*12a0*/  SHF.R.S32.HI R3, RZ, 0x5, R4 ;  /* 0x00000005ff037819 */ /* 0x000fc40000011404 */
[----:B------:R-:W-:Y:S02]  /*12b0*/  SHF.R.S32.HI R4, RZ, 0x1f, R23 ;  /* 0x0000001fff047819 */ /* 0x000fe40000011417 */
[----:B------:R-:W-:Y:S01]  /*12c0*/  SHF.R.S32.HI R15, RZ, 0x4, R8 ;  /* 0x00000004ff0f7819 */ /* 0x000fe20000011408 */
[----:B------:R-:W-:Y:S01]  /*12d0*/  IMAD.SHL.U32 R5, R3, 0x10, RZ ;  /* 0x0000001003057824 */ /* 0x000fe200078e00ff */
[----:B------:R-:W-:Y:S02]  /*12e0*/  LOP3.LUT R18, R18, 0x1c0, RZ, 0xc0, !PT ;  /* 0x000001c012127812 */ /* 0x000fe400078ec0ff */
[----:B------:R-:W-:Y:S02]  /*12f0*/  LEA.HI R23, R4, R23, RZ, 0x7 ;  /* 0x0000001704177211 */ /* 0x000fe400078f38ff */
[----:B------:R-:W-:Y:S02]  /*1300*/  LEA.HI R8, R8, R15, RZ, 0x1 ;  /* 0x0000000f08087211 */ /* 0x000fe400078f08ff */
[----:B------:R-:W-:-:S02]  /*1310*/  SHF.R.S32.HI R3, RZ, 0x1f, R0 ;  /* 0x0000001fff037819 */ /* 0x000fc40000011400 */
[----:B------:R-:W-:Y:S01]  /*1320*/  LOP3.LUT R5, R18, 0x30, R5, 0xf8, !PT ;  /* 0x0000003012057812 */ /* 0x000fe200078ef805 */
[----:B--2---:R-:W-:Y:S06]  /*1330*/  @P0 BRA `(.L_x_485) ;  /* 0x0000000000080947 */ /* 0x004fec0003800000 */
[----:B------:R-:W2:Y:S02]  /*1340*/  SYNCS.PHASECHK.TRANS64.TRYWAIT P0, [R2+URZ+0x30c00], R9 ;  /* 0x030c0009020075a7 */ /* 0x000ea4000800017f */
[----:B--2---:R-:W-:Y:S05]  /*1350*/  @!P0 BRA `(.L_x_486) ;  /* 0x0000009800488947 */ /* 0x004fea0003800000 */
.L_x_485:
[----:B------:R-:W3:Y:S01]  /*1360*/  LDL.LU R21, [R1] ;  /* 0x0000000001157983 */ /* 0x000ee20000300800 */
[----:B------:R-:W-:Y:S01]  /*1370*/  LOP3.LUT R8, R8, 0x7ffffe, RZ, 0xc0, !PT ;  /* 0x007ffffe08087812 */ /* 0x000fe200078ec0ff */
[----:B------:R-:W-:Y:S01]  /*1380*/  IMAD R20, R13, 0x400, R0 ;  /* 0x000004000d147824 */ /* 0x000fe200078e0200 */
[----:B--2---:R-:W-:Y:S02]  /*1390*/  LOP3.LUT R9, R5, 0x8, R6, 0xf8, !PT ;  /* 0x0000000805097812 */ /* 0x004fe400078ef806 */
[----:B------:R-:W-:Y:S01]  /*13a0*/  SHF.R.S32.HI R4, RZ, 0x1f, R7 ;  /* 0x0000001fff047819 */ /* 0x000fe20000011407 */
[----:B------:R-:W-:Y:S01]  /*13b0*/  IMAD.IADD R16, R15, 0x1, -R8 ;  /* 0x000000010f107824 */ /* 0x000fe200078e0a08 */
[----:B------:R-:W-:Y:S02]  /*13c0*/  SHF.R.U32.HI R18, RZ, 0x3, R18 ;  /* 0x00000003ff127819 */ /* 0x000fe40000011612 */
[CC--:B------:R-:W-:Y:S02]  /*13d0*/  LEA.HI R5, R3.reuse, R0.reuse, RZ, 0x5 ;  /* 0x0000000003057211 */ /* 0x0c0fe400078f28ff */
[----:B------:R-:W-:-:S02]  /*13e0*/  LEA.HI R3, R3, R0, RZ, 0x2 ;  /* 0x0000000003037211 */ /* 0x000fc400078f10ff */
[CC--:B------:R-:W-:Y:S02]  /*13f0*/  LEA.HI R6, R4.reuse, R7.reuse, RZ, 0x3 ;  /* 0x0000000704067211 */ /* 0x0c0fe400078f18ff */
[----:B------:R-:W-:Y:S02]  /*1400*/  LOP3.LUT R18, R9, R18, RZ, 0x3c, !PT ;  /* 0x0000001209127212 */ /* 0x000fe400078e3cff */
[----:B------:R-:W-:Y:S02]  /*1410*/  LEA.HI R4, R4, R7, RZ, 0x2 ;  /* 0x0000000704047211 */ /* 0x000fe400078f10ff */
[----:B------:R-:W-:Y:S02]  /*1420*/  LEA.HI R9, R13, R13, RZ, 0x1 ;  /* 0x0000000d0d097211 */ /* 0x000fe400078f08ff */
[----:B------:R-:W-:Y:S02]  /*1430*/  SHF.R.S32.HI R5, RZ, 0x5, R5 ;  /* 0x00000005ff057819 */ /* 0x000fe40000011405 */
[----:B------:R-:W-:-:S02]  /*1440*/  SHF.R.S32.HI R7, RZ, 0x2, R3 ;  /* 0x00000002ff077819 */ /* 0x000fc40000011403 */
[----:B------:R-:W-:Y:S01]  /*1450*/  SHF.R.S32.HI R8, RZ, 0x1f, R3 ;  /* 0x0000001fff087819 */ /* 0x000fe20000011403 */
[----:B------:R-:W-:Y:S01]  /*1460*/  IMAD R22, R5, -0x10, R22 ;  /* 0xfffffff005167824 */ /* 0x000fe200078e0216 */
[----:B------:R-:W-:Y:S02]  /*1470*/  LOP3.LUT R14, R9, 0xfffffffe, RZ, 0xc0, !PT ;  /* 0xfffffffe090e7812 */ /* 0x000fe400078ec0ff */
[----:B------:R-:W-:Y:S02]  /*1480*/  LEA.HI R8, R8, R7, RZ, 0x3 ;  /* 0x0000000708087211 */ /* 0x000fe400078f18ff */
[----:B------:R-:W-:Y:S01]  /*1490*/  LOP3.LUT R5, R3, 0x7ffffffc, RZ, 0xc0, !PT ;  /* 0x7ffffffc03057812 */ /* 0x000fe200078ec0ff */
[C---:B------:R-:W-:Y:S01]  /*14a0*/  IMAD.IADD R9, R13.reuse, 0x1, -R14 ;  /* 0x000000010d097824 */ /* 0x040fe200078e0a0e */
[----:B------:R-:W-:Y:S01]  /*14b0*/  LOP3.LUT R8, R8, 0xfffffff8, RZ, 0xc0, !PT ;  /* 0xfffffff808087812 */ /* 0x000fe200078ec0ff */
[----:B-1----:R-:W-:Y:S01]  /*14c0*/  IMAD R13, R13, 0x10, R16 ;  /* 0x000000100d0d7824 */ /* 0x002fe200078e0210 */
[----:B------:R-:W-:-:S02]  /*14d0*/  IADD3 R10, R0, -R5, RZ ;  /* 0x80000005000a7210 */ /* 0x000fc40007ffe0ff */
[--C-:B------:R-:W-:Y:S02]  /*14e0*/  SHF.R.S32.HI R0, RZ, 0x3, R6.reuse ;  /* 0x00000003ff007819 */ /* 0x100fe40000011406 */
[----:B------:R-:W-:Y:S02]  /*14f0*/  SHF.R.S32.HI R5, RZ, 0x1f, R6 ;  /* 0x0000001fff057819 */ /* 0x000fe40000011406 */
[----:B------:R-:W-:Y:S02]  /*1500*/  SHF.R.S32.HI R3, RZ, 0x2, R4 ;  /* 0x00000002ff037819 */ /* 0x000fe40000011404 */
[----:B------:R-:W-:Y:S01]  /*1510*/  IADD3 R8, R22, R8, -R7 ;  /* 0x0000000816087210 */ /* 0x000fe20007ffe807 */
[----:B------:R-:W-:Y:S01]  /*1520*/  IMAD.U32 R7, R13, 0x200, R18 ;  /* 0x000002000d077824 */ /* 0x000fe200078e0012 */
[----:B------:R-:W-:Y:S02]  /*1530*/  LEA.HI R5, R5, R0, RZ, 0x4 ;  /* 0x0000000005057211 */ /* 0x000fe400078f20ff */
[----:B------:R-:W-:-:S02]  /*1540*/  IADD3 R6, R3, 0x8, RZ ;  /* 0x0000000803067810 */ /* 0x000fc40007ffe0ff */
[----:B------:R-:W-:Y:S01]  /*1550*/  LEA.HI R4, R4, R3, RZ, 0x1 ;  /* 0x0000000304047211 */ /* 0x000fe200078f08ff */
[----:B------:R1:W-:Y:S01]  /*1560*/  STL [R1+0xc], R7 ;  /* 0x00000c0701007387 */ /* 0x0003e20000100800 */
[----:B------:R-:W-:Y:S01]  /*1570*/  LOP3.LUT R5, R5, 0x1ffffff0, RZ, 0xc0, !PT ;  /* 0x1ffffff005057812 */ /* 0x000fe200078ec0ff */
[----:B------:R-:W-:Y:S01]  /*1580*/  IMAD R9, R9, -0x40, R8 ;  /* 0xffffffc009097824 */ /* 0x000fe200078e0208 */
[----:B------:R-:W-:Y:S01]  /*1590*/  LOP3.LUT R4, R4, 0xfffffffe, RZ, 0xc0, !PT ;  /* 0xfffffffe04047812 */ /* 0x000fe200078ec0ff */
[C---:B------:R-:W-:Y:S01]  /*15a0*/  VIADD R8, R3.reuse, 0x10 ;  /* 0x0000001003087836 */ /* 0x040fe20000000000 */
[C---:B------:R-:W-:Y:S02]  /*15b0*/  IADD3 R14, R3.reuse, 0x18, RZ ;  /* 0x00000018030e7810 */ /* 0x040fe40007ffe0ff */
[----:B-1----:R-:W-:Y:S01]  /*15c0*/  LEA.HI R7, R6, R6, RZ, 0x1 ;  /* 0x0000000606077211 */ /* 0x002fe200078f08ff */
[----:B------:R-:W-:Y:S02]  /*15d0*/  IMAD.IADD R5, R0, 0x1, -R5 ;  /* 0x0000000100057824 */ /* 0x000fe400078e0a05 */
[----:B------:R-:W-:Y:S01]  /*15e0*/  IMAD.IADD R4, R3, 0x1, -R4 ;  /* 0x0000000103047824 */ /* 0x000fe200078e0a04 */
[----:B------:R-:W-:-:S02]  /*15f0*/  LOP3.LUT R13, R7, 0xfffffffe, RZ, 0xc0, !PT ;  /* 0xfffffffe070d7812 */ /* 0x000fc400078ec0ff */
[----:B------:R-:W-:Y:S02]  /*1600*/  LEA.HI R3, R8, R8, RZ, 0x1 ;  /* 0x0000000808037211 */ /* 0x000fe400078f08ff */
[--C-:B------:R-:W-:Y:S02]  /*1610*/  SHF.R.S32.HI R0, RZ, 0x1, R7.reuse ;  /* 0x00000001ff007819 */ /* 0x100fe40000011407 */
[----:B------:R-:W-:Y:S01]  /*1620*/  SHF.R.S32.HI R7, RZ, 0x1f, R7 ;  /* 0x0000001fff077819 */ /* 0x000fe20000011407 */
[----:B------:R-:W-:Y:S01]  /*1630*/  IMAD.IADD R13, R6, 0x1, -R13 ;  /* 0x00000001060d7824 */ /* 0x000fe200078e0a0d */
[----:B------:R-:W-:Y:S02]  /*1640*/  LOP3.LUT R15, R3, 0xfffffffe, RZ, 0xc0, !PT ;  /* 0xfffffffe030f7812 */ /* 0x000fe400078ec0ff */
[----:B------:R-:W-:Y:S02]  /*1650*/  SHF.R.S32.HI R6, RZ, 0x1, R3 ;  /* 0x00000001ff067819 */ /* 0x000fe40000011403 */
[----:B------:R-:W-:-:S02]  /*1660*/  LEA.HI R16, R14, R14, RZ, 0x1 ;  /* 0x0000000e0e107211 */ /* 0x000fc400078f08ff */
[----:B------:R-:W-:Y:S02]  /*1670*/  SHF.R.S32.HI R3, RZ, 0x1f, R3 ;  /* 0x0000001fff037819 */ /* 0x000fe40000011403 */
[----:B------:R-:W-:Y:S02]  /*1680*/  LEA.HI R7, R7, R0, RZ, 0x4 ;  /* 0x0000000007077211 */ /* 0x000fe400078f20ff */
[--C-:B------:R-:W-:Y:S02]  /*1690*/  SHF.R.S32.HI R17, RZ, 0x1, R16.reuse ;  /* 0x00000001ff117819 */ /* 0x100fe40000011410 */
[----:B------:R-:W-:Y:S02]  /*16a0*/  SHF.R.S32.HI R18, RZ, 0x1f, R16 ;  /* 0x0000001fff127819 */ /* 0x000fe40000011410 */
[----:B------:R-:W-:Y:S02]  /*16b0*/  LEA.HI R3, R3, R6, RZ, 0x4 ;  /* 0x0000000603037211 */ /* 0x000fe400078f20ff */
[----:B------:R-:W-:-:S02]  /*16c0*/  LOP3.LUT R7, R7, 0x1ffffff0, RZ, 0xc0, !PT ;  /* 0x1ffffff007077812 */ /* 0x000fc400078ec0ff */
[----:B------:R-:W-:Y:S02]  /*16d0*/  LEA.HI R18, R18, R17, RZ, 0x4 ;  /* 0x0000001112127211 */ /* 0x000fe400078f20ff */
[----:B------:R-:W-:Y:S01]  /*16e0*/  LOP3.LUT R3, R3, 0x1ffffff0, RZ, 0xc0, !PT ;  /* 0x1ffffff003037812 */ /* 0x000fe200078ec0ff */
[----:B------:R-:W-:Y:S01]  /*16f0*/  IMAD.IADD R0, R0, 0x1, -R7 ;  /* 0x0000000100007824 */ /* 0x000fe200078e0a07 */
[----:B------:R-:W-:Y:S02]  /*1700*/  LOP3.LUT R19, R16, 0xfffffffe, RZ, 0xc0, !PT ;  /* 0xfffffffe10137812 */ /* 0x000fe400078ec0ff */
[----:B------:R-:W-:Y:S01]  /*1710*/  LOP3.LUT R18, R18, 0x1ffffff0, RZ, 0xc0, !PT ;  /* 0x1ffffff012127812 */ /* 0x000fe200078ec0ff */
[----:B------:R-:W-:Y:S01]  /*1720*/  IMAD.IADD R6, R6, 0x1, -R3 ;  /* 0x0000000106067824 */ /* 0x000fe200078e0a03 */
[----:B------:R-:W-:Y:S01]  /*1730*/  LEA R3, R5, R4, 0x3 ;  /* 0x0000000405037211 */ /* 0x000fe200078e18ff */
[----:B------:R-:W-:Y:S01]  /*1740*/  IMAD R0, R0, 0x8, R13 ;  /* 0x0000000800007824 */ /* 0x000fe200078e020d */
[----:B------:R-:W-:Y:S01]  /*1750*/  IADD3 R19, R14, -R19, RZ ;  /* 0x800000130e137210 */ /* 0x000fe20007ffe0ff */
[----:B------:R-:W-:-:S02]  /*1760*/  IMAD.IADD R15, R8, 0x1, -R15 ;  /* 0x00000001080f7824 */ /* 0x000fc400078e0a0f */
[----:B------:R-:W-:Y:S01]  /*1770*/  IMAD.IADD R18, R17, 0x1, -R18 ;  /* 0x0000000111127824 */ /* 0x000fe200078e0a12 */
[----:B------:R1:W-:Y:S04]  /*1780*/  STL [R1+0x18], R0 ;  /* 0x0000180001007387 */ /* 0x0003e80000100800 */
[----:B------:R2:W-:Y:S01]  /*1790*/  STL [R1+0x1c], R3 ;  /* 0x00001c0301007387 */ /* 0x0005e20000100800 */
[----:B-1----:R-:W-:Y:S02]  /*17a0*/  IMAD R0, R18, 0x8, R19 ;  /* 0x0000000812007824 */ /* 0x002fe400078e0213 */
[----:B--2---:R-:W-:-:S05]  /*17b0*/  IMAD R3, R6, 0x8, R15 ;  /* 0x0000000806037824 */ /* 0x004fca00078e020f */
[----:B------:R-:W-:Y:S04]  /*17c0*/  STL [R1+0x14], R3 ;  /* 0x0000140301007387 */ /* 0x000fe80000100800 */
[----:B------:R1:W-:Y:S02]  /*17d0*/  STL [R1+0x10], R0 ;  /* 0x0000100001007387 */ /* 0x0003e40000100800 */
[----:B-1----:R-:W-:-:S05]  /*17e0*/  SHF.R.S32.HI R0, RZ, 0x7, R23 ;  /* 0x00000007ff007819 */ /* 0x002fca0000011417 */
[----:B------:R1:W-:Y:S01]  /*17f0*/  STL [R1+0x8], R0 ;  /* 0x0000080001007387 */ /* 0x0003e20000100800 */
[----:B------:R-:W-:Y:S01]  /*1800*/  IMAD.SHL.U32 R3, R20, 0x4, RZ ;  /* 0x0000000414037824 */ /* 0x000fe200078e00ff */
[----:B------:R-:W-:Y:S02]  /*1810*/  CS2R R6, SRZ ;  /* 0x0000000000067805 */ /* 0x000fe4000001ff00 */
[----:B------:R-:W-:Y:S02]  /*1820*/  MOV R5, RZ ;  /* 0x000000ff00057202 */ /* 0x000fe40000000f00 */
        /* <DEDUP_REMOVED lines=33> */
[----:B-1-3--:R-:W-:-:S07]  /*1a40*/  LOP3.LUT R8, R21, 0x1, RZ, 0xfc, !PT ;  /* 0x0000000115087812 */ /* 0x00afce00078efcff */
.L_x_497:
[----:B------:R-:W-:-:S13]  /*1a50*/  ISETP.NE.AND P0, PT, R8, 0x3, PT ;  /* 0x000000030800780c */ /* 0x000fda0003f05270 */
[----:B------:R-:W-:Y:S05]  /*1a60*/  @!P0 BRA `(.L_x_487) ;  /* 0x0000000000048947 */ /* 0x000fea0003800000 */
[----:B------:R-:W-:Y:S01]  /*1a70*/  BPT.TRAP 0x1 ;  /* 0x000000040000795c */ /* 0x000fe20000300000 */
.L_x_487:
[----:B------:R-:W-:Y:S01]  /*1a80*/  IMAD R3, R5, 0x8, R2 ;  /* 0x0000000805037824 */ /* 0x000fe200078e0202 */
[----:B------:R-:W-:-:S04]  /*1a90*/  SHF.L.U32 R22, R6, 0x1f, RZ ;  /* 0x0000001f06167819 */ /* 0x000fc800000006ff */
[----:B------:R1:W2:Y:S01]  /*1aa0*/  SYNCS.PHASECHK.TRANS64.TRYWAIT P1, [R3+URZ+0x30c10], R22 ;  /* 0x030c1016030075a7 */ /* 0x0002a2000802017f */
[----:B------:R-:W-:Y:S05]  /*1ab0*/  @!P0 BRA `(.L_x_488) ;  /* 0x0000000000048947 */ /* 0x000fea0003800000 */
[----:B------:R-:W-:Y:S01]  /*1ac0*/  BPT.TRAP 0x1 ;  /* 0x000000040000795c */ /* 0x000fe20000300000 */
.L_x_488:
[----:B------:R-:W-:-:S04]  /*1ad0*/  IADD3 R0, R2, 0x10000, RZ ;  /* 0x0001000002007810 */ /* 0x000fc80007ffe0ff */
[----:B------:R-:W-:-:S04]  /*1ae0*/  SHF.R.U32.HI R0, RZ, 0x4, R0 ;  /* 0x00000004ff007819 */ /* 0x000fc80000011600 */
[----:B------:R-:W-:Y:S01]  /*1af0*/  LOP3.LUT R0, R0, 0x3fff, RZ, 0xc0, !PT ;  /* 0x00003fff00007812 */ /* 0x000fe200078ec0ff */
[----:B--2---:R-:W-:Y:S06]  /*1b00*/  @P1 BRA `(.L_x_489) ;  /* 0x0000000000081947 */ /* 0x004fec0003800000 */
[----:B------:R-:W2:Y:S02]  /*1b10*/  SYNCS.PHASECHK.TRANS64.TRYWAIT P1, [R3+URZ+0x30c10], R22 ;  /* 0x030c1016030075a7 */ /* 0x000ea4000802017f */
[----:B--2---:R-:W-:Y:S05]  /*1b20*/  @!P1 BRA `(.L_x_490) ;  /* 0x0000009000689947 */ /* 0x004fea0003800000 */
.L_x_489:
        /* <DEDUP_REMOVED lines=9> */
[----:B------:R-:W2:Y:S01]  /*1bc0*/  LDL R15, [R1+0x10] ;  /* 0x00001000010f7983 */ /* 0x000ea20000100800 */
[----:B------:R-:W-:Y:S01]  /*1bd0*/  WARPGROUP.ARRIVE ;  /* 0x00000000000079c5 */ /* 0x000fe20000000000 */
[----:B------:R-:W-:Y:S01]  /*1be0*/  USHF.R.U32.HI UR4, URZ, 0x4, UR9 ;  /* 0x000000043f047899 */ /* 0x000fe20008011609 */
[----:B------:R-:W-:Y:S01]  /*1bf0*/  UMOV UR7, 0x40000040 ;  /* 0x4000004000077882 */ /* 0x000fe20000000000 */
[----:B------:R-:W-:-:S02]  /*1c00*/  UMOV UR5, 0x40000040 ;  /* 0x4000004000057882 */ /* 0x000fc40000000000 */
[----:B------:R-:W-:Y:S02]  /*1c10*/  ULOP3.LUT UR4, UR4, 0x3fff, URZ, 0xc0, !UPT ;  /* 0x00003fff04047892 */ /* 0x000fe4000f8ec03f */
[----:B------:R-:W-:Y:S02]  /*1c20*/  UMOV UR6, UR8 ;  /* 0x0000000800067c82 */ /* 0x000fe40008000000 */
[----:B------:R-:W-:-:S07]  /*1c30*/  ULOP3.LUT UR10, UR4, 0x10000, URZ, 0xfc, !UPT ;  /* 0x00010000040a7892 */ /* 0x000fce000f8efc3f */
        /* <DEDUP_REMOVED lines=15> */
[----:B------:R-:W-:Y:S02]  /*1d30*/  WARPGROUP.DEPBAR.LE gsb0, 0x0 ;  /* 0x00008000000079c5 */ /* 0x000fe40000010000 */
[----:B------:R-:W-:Y:S01]  /*1d40*/  WARPGROUP.ARRIVE ;  /* 0x00000000000079c5 */ /* 0x000fe20000000000 */
[C---:B-----5:R-:W-:Y:S01]  /*1d50*/  IMAD R19, R5.reuse, 0x80, R16 ;  /* 0x0000008005137824 */ /* 0x060fe200078e0210 */
[----:B------:R-:W-:Y:S01]  /*1d60*/  LEA R17, R10, R17, 0x1 ;  /* 0x000000110a117211 */ /* 0x000fe200078e08ff */
[----:B--2---:R-:W-:-:S02]  /*1d70*/  IMAD R21, R5, 0x80, R15 ;  /* 0x0000008005157824 */ /* 0x004fc400078e020f */
[C---:B------:R-:W-:Y:S01]  /*1d80*/  IMAD R15, R10.reuse, 0x2, R13 ;  /* 0x000000020a0f7824 */ /* 0x040fe200078e020d */
[----:B------:R-:W-:Y:S01]  /*1d90*/  HGMMA.64x128x16.F32 R88, gdesc[UR4], R88, gsb0 ;  /* 0x01e00000045879f0 */ /* 0x000fe20008000858 */
[----:B------:R-:W-:Y:S01]  /*1da0*/  UIADD3 UR6, UR8, 0x6, URZ ;  /* 0x0000000608067890 */ /* 0x000fe2000fffe03f */
[C---:B------:R-:W-:Y:S01]  /*1db0*/  IMAD R19, R10.reuse, 0x2, R19 ;  /* 0x000000020a137824 */ /* 0x040fe200078e0213 */
[----:B------:R-:W-:Y:S01]  /*1dc0*/  UIADD3 UR4, UR10, 0x6, URZ ;  /* 0x000000060a047890 */ /* 0x000fe2000fffe03f */
[----:B------:R-:W-:Y:S01]  /*1dd0*/  IMAD R23, R10, 0x2, R21 ;  /* 0x000000020a177824 */ /* 0x000fe200078e0215 */
[----:B------:R-:W-:Y:S01]  /*1de0*/  UMOV UR7, 0x40000040 ;  /* 0x4000004000077882 */ /* 0x000fe20000000000 */
[----:B------:R-:W-:Y:S01]  /*1df0*/  UMOV UR5, 0x40000040 ;  /* 0x4000004000057882 */ /* 0x000fe20000000000 */
[--C-:B------:R-:W-:Y:S01]  /*1e00*/  IMAD R21, R15, 0x4, R2.reuse ;  /* 0x000000040f157824 */ /* 0x100fe200078e0202 */
[----:B------:R-:W-:Y:S01]  /*1e10*/  LEA R13, R17, R2, 0x2 ;  /* 0x00000002110d7211 */ /* 0x000fe200078e10ff */
[----:B------:R-:W-:-:S02]  /*1e20*/  IMAD R14, R19, 0x4, R2 ;  /* 0x00000004130e7824 */ /* 0x000fc400078e0202 */
[----:B------:R-:W-:Y:S02]  /*1e30*/  IMAD R20, R23, 0x4, R2 ;  /* 0x0000000417147824 */ /* 0x000fe400078e0202 */
[----:B------:R-:W-:-:S04]  /*1e40*/  VIADD R16, R2, 0x20000 ;  /* 0x0002000002107836 */ /* 0x000fc80000000000 */
[--C-:B------:R-:W-:Y:S01]  /*1e50*/  IMAD R18, R17, 0x4, R16.reuse ;  /* 0x0000000411127824 */ /* 0x100fe200078e0210 */
[----:B------:R-:W-:Y:S01]  /*1e60*/  LEA R15, R15, R16, 0x2 ;  /* 0x000000100f0f7211 */ /* 0x000fe200078e10ff */
[--C-:B------:R-:W-:Y:S02]  /*1e70*/  IMAD R17, R19, 0x4, R16.reuse ;  /* 0x0000000413117824 */ /* 0x100fe400078e0210 */
[----:B------:R-:W-:Y:S01]  /*1e80*/  IMAD R16, R23, 0x4, R16 ;  /* 0x0000000417107824 */ /* 0x000fe200078e0210 */
[----:B------:R-:W-:Y:S02]  /*1e90*/  WARPGROUP.DEPBAR.LE gsb0, 0x0 ;  /* 0x00008000000079c5 */ /* 0x000fe40000010000 */
[----:B------:R-:W-:-:S06]  /*1ea0*/  WARPGROUP.ARRIVE ;  /* 0x00000000000079c5 */ /* 0x000fcc0000000000 */
[----:B------:R-:W-:Y:S03]  /*1eb0*/  HGMMA.64x128x16.F32 R88, gdesc[UR4], R88, gsb0 ;  /* 0x01e00000045879f0 */ /* 0x000fe60008000858 */
[----:B------:R-:W-:Y:S02]  /*1ec0*/  WARPGROUP.DEPBAR.LE gsb0, 0x0 ;  /* 0x00008000000079c5 */ /* 0x000fe40000010000 */
[----:B------:R-:W2:Y:S04]  /*1ed0*/  LDS R21, [R21+0x20000] ;  /* 0x0200000015157984 */ /* 0x000ea80000000800 */
[----:B------:R-:W3:Y:S04]  /*1ee0*/  LDS R13, [R13+0x20000] ;  /* 0x020000000d0d7984 */ /* 0x000ee80000000800 */
[----:B------:R-:W4:Y:S04]  /*1ef0*/  LDS R14, [R14+0x20000] ;  /* 0x020000000e0e7984 */ /* 0x000f280000000800 */
[----:B------:R-:W1:Y:S01]  /*1f00*/  LDS R20, [R20+0x20000] ;  /* 0x0200000014147984 */ /* 0x000e620000000800 */
[----:B------:R-:W-:Y:S05]  /*1f10*/  @!P0 BRA `(.L_x_491) ;  /* 0x0000000000048947 */ /* 0x000fea0003800000 */
[----:B------:R-:W-:Y:S01]  /*1f20*/  BPT.TRAP 0x1 ;  /* 0x000000040000795c */ /* 0x000fe20000300000 */
.L_x_491:
[----:B------:R1:W1:Y:S01]  /*1f30*/  SYNCS.PHASECHK.TRANS64.TRYWAIT P1, [R3+URZ+0x30c30], R22 ;  /* 0x030c3016030075a7 */ /* 0x000262000802017f */
[----:B------:R-:W-:Y:S05]  /*1f40*/  @!P0 BRA `(.L_x_492) ;  /* 0x0000000000048947 */ /* 0x000fea0003800000 */
[----:B------:R-:W-:Y:S01]  /*1f50*/  BPT.TRAP 0x1 ;  /* 0x000000040000795c */ /* 0x000fe20000300000 */
.L_x_492:
[----:B------:R-:W-:-:S04]  /*1f60*/  IADD3 R19, R2, 0x18000, RZ ;  /* 0x0001800002137810 */ /* 0x000fc80007ffe0ff */
[----:B------:R-:W-:-:S04]  /*1f70*/  SHF.R.U32.HI R19, RZ, 0x4, R19 ;  /* 0x00000004ff137819 */ /* 0x000fc80000011613 */
[----:B------:R-:W-:-:S04]  /*1f80*/  LOP3.LUT R19, R19, 0x3fff, RZ, 0xc0, !PT ;  /* 0x00003fff13137812 */ /* 0x000fc800078ec0ff */
[----:B------:R-:W-:Y:S01]  /*1f90*/  LOP3.LUT R24, R19, 0x10000, RZ, 0xfc, !PT ;  /* 0x0001000013187812 */ /* 0x000fe200078efcff */
[----:B-1----:R-:W-:Y:S06]  /*1fa0*/  @P1 BRA `(.L_x_493) ;  /* 0x0000000000081947 */ /* 0x002fec0003800000 */
[----:B------:R-:W1:Y:S02]  /*1fb0*/  SYNCS.PHASECHK.TRANS64.TRYWAIT P1, [R3+URZ+0x30c30], R22 ;  /* 0x030c3016030075a7 */ /* 0x000e64000802017f */
[----:B-1----:R-:W-:Y:S05]  /*1fc0*/  @!P1 BRA `(.L_x_494) ;  /* 0x0000008c00549947 */ /* 0x002fea0003800000 */
.L_x_493:
[----:B------:R-:W-:Y:S01]  /*1fd0*/  UIADD3 UR9, UR9, 0x4000, URZ ;  /* 0x0000400009097890 */ /* 0x000fe2000fffe03f */
[----:B------:R-:W-:Y:S01]  /*1fe0*/  IMAD R24, R5, 0x400, R24 ;  /* 0x0000040005187824 */ /* 0x000fe200078e0218 */
[----:B------:R-:W-:Y:S01]  /*1ff0*/  UMOV UR7, 0x40000040 ;  /* 0x4000004000077882 */ /* 0x000fe20000000000 */
[----:B------:R-:W-:Y:S01]  /*2000*/  UMOV UR5, 0x40000040 ;  /* 0x4000004000057882 */ /* 0x000fe20000000000 */
[----:B------:R-:W-:Y:S01]  /*2010*/  USHF.R.U32.HI UR9, URZ, 0x4, UR9 ;  /* 0x000000043f097899 */ /* 0x000fe20008011609 */
[----:B------:R-:W-:Y:S01]  /*2020*/  FMUL.FTZ R22, R88, UR36 ;  /* 0x0000002458167c20 */ /* 0x000fe20008410000 */
[----:B------:R-:W-:Y:S01]  /*2030*/  R2UR UR8, R24 ;  /* 0x00000000180872ca */ /* 0x000fe200000e0000 */
[----:B------:R-:W-:Y:S01]  /*2040*/  FMUL.FTZ R88, R90, UR36 ;  /* 0x000000245a587c20 */ /* 0x000fe20008410000 */
[----:B------:R-:W-:Y:S01]  /*2050*/  ULOP3.LUT UR9, UR9, 0x3fff, URZ, 0xc0, !UPT ;  /* 0x00003fff09097892 */ /* 0x000fe2000f8ec03f */
[----:B------:R-:W-:Y:S01]  /*2060*/  WARPGROUP.ARRIVE ;  /* 0x00000000000079c5 */ /* 0x000fe20000000000 */
[----:B------:R-:W-:Y:S01]  /*2070*/  FMUL.FTZ R90, R92, UR36 ;  /* 0x000000245c5a7c20 */ /* 0x000fe20008410000 */
[----:B------:R-:W-:Y:S01]  /*2080*/  FMUL.FTZ R92, R94, UR36 ;  /* 0x000000245e5c7c20 */ /* 0x000fe20008410000 */
[----:B------:R-:W-:Y:S01]  /*2090*/  ULOP3.LUT UR9, UR9, 0x10000, URZ, 0xfc, !UPT ;  /* 0x0001000009097892 */ /* 0x000fe2000f8efc3f */
[----:B------:R-:W-:Y:S01]  /*20a0*/  FMUL.FTZ R94, R96, UR36 ;  /* 0x00000024605e7c20 */ /* 0x000fe20008410000 */
[----:B------:R-:W-:Y:S01]  /*20b0*/  FMUL.FTZ R96, R98, UR36 ;  /* 0x0000002462607c20 */ /* 0x000fe20008410000 */
[----:B------:R-:W-:Y:S01]  /*20c0*/  FMUL.FTZ R98, R100, UR36 ;  /* 0x0000002464627c20 */ /* 0x000fe20008410000 */
[----:B------:R-:W-:Y:S01]  /*20d0*/  FMUL.FTZ R100, R102, UR36 ;  /* 0x0000002466647c20 */ /* 0x000fe20008410000 */
[----:B------:R-:W-:Y:S01]  /*20e0*/  FMUL.FTZ R102, R104, UR36 ;  /* 0x0000002468667c20 */ /* 0x000fe20008410000 */
[----:B------:R-:W-:Y:S01]  /*20f0*/  FMUL.FTZ R104, R106, UR36 ;  /* 0x000000246a687c20 */ /* 0x000fe20008410000 */
[----:B------:R-:W-:Y:S01]  /*2100*/  UMOV UR6, UR8 ;  /* 0x0000000800067c82 */ /* 0x000fe20008000000 */
[----:B------:R-:W-:Y:S01]  /*2110*/  UMOV UR4, UR9 ;  /* 0x0000000900047c82 */ /* 0x000fe20008000000 */
[----:B------:R-:W-:Y:S01]  /*2120*/  FMUL.FTZ R106, R108, UR36 ;  /* 0x000000246c6a7c20 */ /* 0x000fe20008410000 */
[----:B------:R-:W-:Y:S01]  /*2130*/  HGMMA.64x128x16.F32 R24, gdesc[UR4], RZ, !UPT, gsb0 ;  /* 0x01e00000041879f0 */ /* 0x000fe2000c0008ff */
[----:B------:R-:W-:Y:S01]  /*2140*/  UIADD3 UR6, UR8, 0x2, URZ ;  /* 0x0000000208067890 */ /* 0x000fe2000fffe03f */
[----:B------:R-:W-:Y:S01]  /*2150*/  FMUL.FTZ R236, R127, UR36 ;  /* 0x000000247fec7c20 */ /* 0x000fe20008410000 */
[----:B------:R-:W-:Y:S01]  /*2160*/  UIADD3 UR4, UR9, 0x2, URZ ;  /* 0x0000000209047890 */ /* 0x000fe2000fffe03f */
[----:B------:R-:W-:Y:S01]  /*2170*/  FMUL.FTZ R108, R110, UR36 ;  /* 0x000000246e6c7c20 */ /* 0x000fe20008410000 */
[----:B------:R-:W-:Y:S01]  /*2180*/  UMOV UR7, 0x40000040 ;  /* 0x4000004000077882 */ /* 0x000fe20000000000 */
[----:B------:R-:W-:Y:S01]  /*2190*/  UMOV UR5, 0x40000040 ;  /* 0x4000004000057882 */ /* 0x000fe20000000000 */
[----:B------:R-:W-:Y:S01]  /*21a0*/  FMUL.FTZ R217, R122, UR36 ;  /* 0x000000247ad97c20 */ /* 0x000fe20008410000 */
[----:B------:R-:W-:Y:S01]  /*21b0*/  FMUL.FTZ R127, R130, UR36 ;  /* 0x00000024827f7c20 */ /* 0x000fe20008410000 */
[----:B------:R-:W-:Y:S01]  /*21c0*/  FMUL.FTZ R110, R112, UR36 ;  /* 0x00000024706e7c20 */ /* 0x000fe20008410000 */
[----:B--2---:R-:W1:Y:S01]  /*21d0*/  SHFL.IDX PT, R122, R21, R11, 0x1f ;  /* 0x00001f0b157a7589 */ /* 0x004e6200000e0000 */
[----:B------:R-:W-:-:S02]  /*21e0*/  VIADD R130, R11, 0x4 ;  /* 0x000000040b827836 */ /* 0x000fc40000000000 */
[----:B------:R-:W-:Y:S01]  /*21f0*/  FMUL.FTZ R23, R89, UR36 ;  /* 0x0000002459177c20 */ /* 0x000fe20008410000 */
[----:B------:R-:W-:Y:S01]  /*2200*/  FMUL.FTZ R112, R114, UR36 ;  /* 0x0000002472707c20 */ /* 0x000fe20008410000 */
[----:B------:R-:W2:Y:S01]  /*2210*/  MUFU.TANH R22, R22 ;  /* 0x0000001600167308 */ /* 0x000ea20000002400 */
[----:B------:R-:W-:Y:S01]  /*2220*/  FMUL.FTZ R114, R116, UR36 ;  /* 0x0000002474727c20 */ /* 0x000fe20008410000 */
[----:B------:R-:W-:Y:S01]  /*2230*/  FMUL.FTZ R134, R134, UR36 ;  /* 0x0000002486867c20 */ /* 0x000fe20008410000 */
[----:B------:R-:W-:Y:S01]  /*2240*/  FMUL.FTZ R116, R118, UR36 ;  /* 0x0000002476747c20 */ /* 0x000fe20008410000 */
[----:B------:R-:W-:Y:S01]  /*2250*/  STL [R1+0x4c], R155 ;  /* 0x00004c9b01007387 */ /* 0x000fe20000100800 */
[----:B------:R-:W-:Y:S01]  /*2260*/  FMUL.FTZ R89, R91, UR36 ;  /* 0x000000245b597c20 */ /* 0x000fe20008410000 */
[----:B------:R-:W-:Y:S01]  /*2270*/  FMUL.FTZ R118, R120, UR36 ;  /* 0x0000002478767c20 */ /* 0x000fe20008410000 */
[----:B------:R-:W-:Y:S01]  /*2280*/  FMUL.FTZ R91, R93, UR36 ;  /* 0x000000245d5b7c20 */ /* 0x000fe20008410000 */
[----:B------:R3:W-:Y:S01]  /*2290*/  STL [R1+0x48], R154 ;  /* 0x0000489a01007387 */ /* 0x0007e20000100800 */
[----:B------:R-:W-:Y:S01]  /*22a0*/  FMUL.FTZ R93, R95, UR36 ;  /* 0x000000245f5d7c20 */ /* 0x000fe20008410000 */
[----:B------:R-:W4:Y:S01]  /*22b0*/  MUFU.TANH R23, R23 ;  /* 0x0000001700177308 */ /* 0x000f220000002400 */
[----:B------:R-:W-:Y:S01]  /*22c0*/  FMUL.FTZ R95, R97, UR36 ;  /* 0x00000024615f7c20 */ /* 0x000fe20008410000 */
[----:B------:R-:W4:Y:S01]  /*22d0*/  SHFL.IDX PT, R120, R21, R130, 0x1f ;  /* 0x00001f8215787589 */ /* 0x000f2200000e0000 */
[----:B------:R-:W-:Y:S01]  /*22e0*/  FMUL.FTZ R97, R99, UR36 ;  /* 0x0000002463617c20 */ /* 0x000fe20008410000 */
[----:B------:R-:W-:Y:S01]  /*22f0*/  FMUL.FTZ R99, R101, UR36 ;  /* 0x0000002465637c20 */ /* 0x000fe20008410000 */
[----:B------:R-:W-:Y:S01]  /*2300*/  FMUL.FTZ R133, R133, UR36 ;  /* 0x0000002485857c20 */ /* 0x000fe20008410000 */
[----:B------:R-:W-:Y:S01]  /*2310*/  FMUL.FTZ R101, R103, UR36 ;  /* 0x0000002467657c20 */ /* 0x000fe20008410000 */
[----:B------:R-:W-:Y:S01]  /*2320*/  FMUL.FTZ R103, R105, UR36 ;  /* 0x0000002469677c20 */ /* 0x000fe20008410000 */
[----:B---3--:R3:W-:Y:S01]  /*2330*/  MUFU.TANH R154, R134 ;  /* 0x00000086009a7308 */ /* 0x0087e20000002400 */
[----:B------:R-:W-:Y:S01]  /*2340*/  FMUL.FTZ R216, R121, UR36 ;  /* 0x0000002479d87c20 */ /* 0x000fe20008410000 */
[----:B------:R-:W-:Y:S01]  /*2350*/  FMUL.FTZ R231, R128, UR36 ;  /* 0x0000002480e77c20 */ /* 0x000fe20008410000 */
[----:B------:R1:W-:Y:S01]  /*2360*/  STL [R1+0x44], R153 ;  /* 0x0000449901007387 */ /* 0x0003e20000100800 */
[----:B------:R-:W-:Y:S01]  /*2370*/  FMUL.FTZ R105, R107, UR36 ;  /* 0x000000246b697c20 */ /* 0x000fe20008410000 */
[----:B------:R-:W-:Y:S01]  /*2380*/  FMUL.FTZ R128, R148, UR36 ;  /* 0x0000002494807c20 */ /* 0x000fe20008410000 */
[----:B------:R-:W-:Y:S01]  /*2390*/  FMUL.FTZ R107, R109, UR36 ;  /* 0x000000246d6b7c20 */ /* 0x000fe20008410000 */
[----:B------:R-:W-:Y:S01]  /*23a0*/  FMUL.FTZ R109, R111, UR36 ;  /* 0x000000246f6d7c20 */ /* 0x000fe20008410000 */
[----:B------:R-:W4:Y:S01]  /*23b0*/  MUFU.TANH R88, R88 ;  /* 0x0000005800587308 */ /* 0x000f220000002400 */
[----:B---3--:R-:W-:-:S02]  /*23c0*/  VIADD R134, R11, 0x8 ;  /* 0x000000080b867836 */ /* 0x008fc40000000000 */
[----:B------:R-:W-:Y:S01]  /*23d0*/  FMUL.FTZ R111, R113, UR36 ;  /* 0x00000024716f7c20 */ /* 0x000fe20008410000 */
[----:B------:R-:W-:Y:S01]  /*23e0*/  ISETP.GT.AND P2, PT, R9, RZ, PT ;  /* 0x000000ff0900720c */ /* 0x000fe20003f44270 */
[----:B------:R-:W-:Y:S01]  /*23f0*/  FMUL.FTZ R113, R115, UR36 ;  /* 0x0000002473717c20 */ /* 0x000fe20008410000 */
[----:B------:R-:W-:Y:S01]  /*2400*/  FMUL.FTZ R115, R117, UR36 ;  /* 0x0000002475737c20 */ /* 0x000fe20008410000 */
[----:B------:R-:W3:Y:S01]  /*2410*/  SHFL.IDX PT, R121, R21, R134, 0x1f ;  /* 0x00001f8615797589 */ /* 0x000ee200000e0000 */
[----:B------:R-:W-:Y:S01]  /*2420*/  FMUL.FTZ R117, R119, UR36 ;  /* 0x0000002477757c20 */ /* 0x000fe20008410000 */
[----:B------:R-:W-:Y:S01]  /*2430*/  MUFU.TANH R89, R89 ;  /* 0x0000005900597308 */ /* 0x000fe20000002400 */
[----:B------:R-:W-:Y:S01]  /*2440*/  FMUL.FTZ R227, R124, UR36 ;  /* 0x000000247ce37c20 */ /* 0x000fe20008410000 */
[----:B--2---:R-:W-:Y:S01]  /*2450*/  FSEL R119, R22, -INF , P2 ;  /* 0xff80000016777808 */ /* 0x004fe20001000000 */
[----:B------:R-:W-:Y:S01]  /*2460*/  FMUL.FTZ R218, R123, UR36 ;  /* 0x000000247bda7c20 */ /* 0x000fe20008410000 */
[----:B------:R-:W-:Y:S01]  /*2470*/  ISETP.GT.AND P1, PT, R9, 0x8, PT ;  /* 0x000000080900780c */ /* 0x000fe20003f24270 */
[----:B------:R-:W-:Y:S01]  /*2480*/  FMUL.FTZ R234, R135, UR36 ;  /* 0x0000002487ea7c20 */ /* 0x000fe20008410000 */
[----:B------:R-:W-:Y:S01]  /*2490*/  FMUL.FTZ R132, R132, UR36 ;  /* 0x0000002484847c20 */ /* 0x000fe20008410000 */
[--C-:B-1----:R-:W-:Y:S01]  /*24a0*/  FFMA.FTZ R135, R119, UR37, -R122.reuse ;  /* 0x0000002577877c23 */ /* 0x102fe2000801087a */
[----:B------:R1:W-:Y:S01]  /*24b0*/  MUFU.TANH R153, R133 ;  /* 0x0000008500997308 */ /* 0x0003e20000002400 */
[----:B----4-:R-:W-:Y:S01]  /*24c0*/  FSEL R123, R23, -INF , P2 ;  /* 0xff800000177b7808 */ /* 0x010fe20001000000 */
[----:B------:R-:W-:Y:S01]  /*24d0*/  STL [R1+0x40], R152 ;  /* 0x0000409801007387 */ /* 0x000fe20000100800 */
[----:B------:R-:W-:Y:S01]  /*24e0*/  FSEL R119, R88, -INF , P1 ;  /* 0xff80000058777808 */ /* 0x000fe20000800000 */
[----:B------:R-:W-:Y:S01]  /*24f0*/  FMUL.FTZ R137, R137, UR36 ;  /* 0x0000002489897c20 */ /* 0x000fe20008410000 */
[----:B------:R-:W-:Y:S01]  /*2500*/  FMUL.FTZ R139, R139, UR36 ;  /* 0x000000248b8b7c20 */ /* 0x000fe20008410000 */
[----:B------:R-:W-:Y:S01]  /*2510*/  STL [R1+0x3c], R10 ;  /* 0x00003c0a01007387 */ /* 0x000fe20000100800 */
[----:B------:R-:W-:Y:S01]  /*2520*/  FMUL.FTZ R136, R136, UR36 ;  /* 0x0000002488887c20 */ /* 0x000fe20008410000 */
[----:B------:R-:W2:Y:S01]  /*2530*/  MUFU.TANH R90, R90 ;  /* 0x0000005a005a7308 */ /* 0x000ea20000002400 */
[----:B-1----:R-:W-:Y:S01]  /*2540*/  IADD3 R133, R11, 0xc, RZ ;  /* 0x0000000c0b857810 */ /* 0x002fe20007ffe0ff */
[----:B------:R1:W-:Y:S01]  /*2550*/  STL [R1+0x38], R8 ;  /* 0x0000380801007387 */ /* 0x0003e20000100800 */
[----:B------:R-:W-:Y:S01]  /*2560*/  FFMA.FTZ R119, R119, UR37, -R122 ;  /* 0x0000002577777c23 */ /* 0x000fe2000801087a */
[----:B------:R-:W-:Y:S01]  /*2570*/  FMUL.FTZ R141, R141, UR36 ;  /* 0x000000248d8d7c20 */ /* 0x000fe20008410000 */
[----:B------:R-:W-:Y:S01]  /*2580*/  FMUL.FTZ R140, R140, UR36 ;  /* 0x000000248c8c7c20 */ /* 0x000fe20008410000 */
[----:B------:R-:W4:Y:S01]  /*2590*/  SHFL.IDX PT, R124, R21, R133, 0x1f ;  /* 0x00001f85157c7589 */ /* 0x000f2200000e0000 */
[----:B------:R-:W-:Y:S01]  /*25a0*/  FMUL.FTZ R129, R129, UR36 ;  /* 0x0000002481817c20 */ /* 0x000fe20008410000 */
[----:B------:R-:W3:Y:S01]  /*25b0*/  MUFU.TANH R92, R92 ;  /* 0x0000005c005c7308 */ /* 0x000ee20000002400 */
[----:B------:R-:W-:Y:S01]  /*25c0*/  FMUL.FTZ R138, R138, UR36 ;  /* 0x000000248a8a7c20 */ /* 0x000fe20008410000 */
[----:B------:R3:W-:Y:S01]  /*25d0*/  STL [R1+0x34], R7 ;  /* 0x0000340701007387 */ /* 0x0007e20000100800 */
[----:B------:R-:W-:Y:S01]  /*25e0*/  FMUL.FTZ R226, R125, UR36 ;  /* 0x000000247de27c20 */ /* 0x000fe20008410000 */
[----:B------:R-:W-:Y:S01]  /*25f0*/  FMUL.FTZ R142, R142, UR36 ;  /* 0x000000248e8e7c20 */ /* 0x000fe20008410000 */
[----:B------:R-:W-:Y:S01]  /*2600*/  FMUL.FTZ R235, R131, UR36 ;  /* 0x0000002483eb7c20 */ /* 0x000fe20008410000 */
[----:B------:R-:W-:Y:S01]  /*2610*/  STL [R1+0x30], R6 ;  /* 0x0000300601007387 */ /* 0x000fe20000100800 */
[----:B------:R-:W-:Y:S01]  /*2620*/  FMUL.FTZ R143, R143, UR36 ;  /* 0x000000248f8f7c20 */ /* 0x000fe20008410000 */
[----:B------:R-:W4:Y:S01]  /*2630*/  MUFU.TANH R91, R91 ;  /* 0x0000005b005b7308 */ /* 0x000f220000002400 */
[----:B--2---:R-:W-:Y:S01]  /*2640*/  FSEL R122, R90, -INF , P2 ;  /* 0xff8000005a7a7808 */ /* 0x004fe20001000000 */
[----:B------:R-:W-:Y:S01]  /*2650*/  STL [R1+0x2c], R4 ;  /* 0x00002c0401007387 */ /* 0x000fe20000100800 */
[----:B------:R-:W-:Y:S01]  /*2660*/  FMUL.FTZ R131, R150, UR36 ;  /* 0x0000002496837c20 */ /* 0x000fe20008410000 */
[----:B------:R-:W-:Y:S01]  /*2670*/  FMUL.FTZ R237, R144, UR36 ;  /* 0x0000002490ed7c20 */ /* 0x000fe20008410000 */
[----:B------:R-:W-:Y:S01]  /*2680*/  FMUL.FTZ R232, R145, UR36 ;  /* 0x0000002491e87c20 */ /* 0x000fe20008410000 */
[----:B------:R2:W-:Y:S01]  /*2690*/  STL [R1+0x28], R3 ;  /* 0x0000280301007387 */ /* 0x0005e20000100800 */
[----:B------:R-:W-:Y:S01]  /*26a0*/  FMUL.FTZ R229, R146, UR36 ;  /* 0x0000002492e57c20 */ /* 0x000fe20008410000 */
[----:B------:R3:W-:Y:S01]  /*26b0*/  MUFU.TANH R155, R132 ;  /* 0x00000084009b7308 */ /* 0x0007e20000002400 */
[----:B------:R-:W-:Y:S01]  /*26c0*/  FMUL.FTZ R228, R147, UR36 ;  /* 0x0000002493e47c20 */ /* 0x000fe20008410000 */
[----:B------:R4:W-:Y:S01]  /*26d0*/  STL [R1+0x24], R0 ;  /* 0x0000240001007387 */ /* 0x0009e20000100800 */
[----:B------:R-:W-:-:S03]  /*26e0*/  FMUL.FTZ R126, R126, UR36 ;  /* 0x000000247e7e7c20 */ /* 0x000fc60008410000 */
[----:B------:R-:W-:Y:S02]  /*26f0*/  SHFL.IDX PT, R219, R13, R11, 0x1f ;  /* 0x00001f0b0ddb7589 */ /* 0x000fe400000e0000 */
[----:B-1----:R1:W-:Y:S01]  /*2700*/  MUFU.TANH R8, R137 ;  /* 0x0000008900087308 */ /* 0x0023e20000002400 */
[--C-:B---3--:R-:W-:Y:S01]  /*2710*/  FFMA.FTZ R132, R123, UR37, -R120.reuse ;  /* 0x000000257b847c23 */ /* 0x108fe20008010878 */
[----:B------:R-:W-:Y:S01]  /*2720*/  FSEL R123, R89, -INF , P1 ;  /* 0xff800000597b7808 */ /* 0x000fe20000800000 */
[----:B------:R-:W-:Y:S04]  /*2730*/  SHFL.IDX PT, R222, R13, R130, 0x1f ;  /* 0x00001f820dde7589 */ /* 0x000fe800000e0000 */
[----:B------:R-:W-:Y:S01]  /*2740*/  FFMA.FTZ R120, R123, UR37, -R120 ;  /* 0x000000257b787c23 */ /* 0x000fe20008010878 */
[----:B------:R3:W-:Y:S01]  /*2750*/  MUFU.TANH R7, R139 ;  /* 0x0000008b00077308 */ /* 0x0007e20000002400 */
[----:B-1----:R-:W-:-:S02]  /*2760*/  VIADD R137, R11, 0x14 ;  /* 0x000000140b897836 */ /* 0x002fc40000000000 */
[--C-:B------:R-:W-:Y:S01]  /*2770*/  FFMA.FTZ R123, R122, UR37, -R121.reuse ;  /* 0x000000257a7b7c23 */ /* 0x100fe20008010879 */
[----:B------:R-:W-:Y:S01]  /*2780*/  FSEL R122, R92, -INF , P1 ;  /* 0xff8000005c7a7808 */ /* 0x000fe20000800000 */
[----:B------:R-:W-:Y:S03]  /*2790*/  SHFL.IDX PT, R225, R13, R134, 0x1f ;  /* 0x00001f860de17589 */ /* 0x000fe600000e0000 */
[----:B------:R-:W-:Y:S01]  /*27a0*/  MUFU.TANH R93, R93 ;  /* 0x0000005d005d7308 */ /* 0x000fe20000002400 */
[----:B---3--:R-:W-:Y:S02]  /*27b0*/  VIADD R139, R11, 0x10 ;  /* 0x000000100b8b7836 */ /* 0x008fe40000000000 */
[----:B------:R-:W-:Y:S01]  /*27c0*/  FFMA.FTZ R121, R122, UR37, -R121 ;  /* 0x000000257a797c23 */ /* 0x000fe20008010879 */
[----:B------:R-:W-:Y:S04]  /*27d0*/  SHFL.IDX PT, R230, R13, R133, 0x1f ;  /* 0x00001f850de67589 */ /* 0x000fe800000e0000 */
[----:B------:R-:W-:Y:S01]  /*27e0*/  SHFL.IDX PT, R125, R21, R139, 0x1f ;  /* 0x00001f8b157d7589 */ /* 0x000fe200000e0000 */
[----:B------:R1:W-:Y:S08]  /*27f0*/  MUFU.TANH R152, R136 ;  /* 0x0000008800987308 */ /* 0x0003f00000002400 */
[----:B--2---:R4:W-:Y:S01]  /*2800*/  MUFU.TANH R3, R141 ;  /* 0x0000008d00037308 */ /* 0x0049e20000002400 */
[----:B-1----:R-:W-:-:S02]  /*2810*/  FMUL.FTZ R136, R151, UR36 ;  /* 0x0000002497887c20 */ /* 0x002fc40008410000 */
[----:B------:R-:W1:Y:S01]  /*2820*/  SHFL.IDX PT, R151, R21, R137, 0x1f ;  /* 0x00001f8915977589 */ /* 0x000e6200000e0000 */
[----:B------:R-:W-:Y:S02]  /*2830*/  WARPGROUP.DEPBAR.LE gsb0, 0x0 ;  /* 0x00008000000079c5 */ /* 0x000fe40000010000 */
[----:B------:R-:W-:Y:S02]  /*2840*/  WARPGROUP.ARRIVE ;  /* 0x00000000000079c5 */ /* 0x000fe40000000000 */
[----:B------:R2:W-:Y:S01]  /*2850*/  MUFU.TANH R6, R140 ;  /* 0x0000008c00067308 */ /* 0x0005e20000002400 */
[----:B----4-:R-:W-:-:S03]  /*2860*/  FSEL R141, R91, -INF , P2 ;  /* 0xff8000005b8d7808 */ /* 0x010fc60001000000 */
[----:B------:R-:W-:Y:S01]  /*2870*/  HGMMA.64x128x16.F32 R24, gdesc[UR4], R24, gsb0 ;  /* 0x01e00000041879f0 */ /* 0x000fe20008000818 */
[----:B------:R-:W-:Y:S01]  /*2880*/  UIADD3 UR6, UR8, 0x4, URZ ;  /* 0x0000000408067890 */ /* 0x000fe2000fffe03f */
[----:B------:R-:W-:Y:S01]  /*2890*/  FFMA.FTZ R122, R141, UR37, -R124 ;  /* 0x000000258d7a7c23 */ /* 0x000fe2000801087c */
[----:B------:R-:W-:Y:S01]  /*28a0*/  UIADD3 UR4, UR9, 0x4, URZ ;  /* 0x0000000409047890 */ /* 0x000fe2000fffe03f */
[----:B------:R3:W4:Y:S01]  /*28b0*/  MUFU.TANH R0, R129 ;  /* 0x0000008100007308 */ /* 0x0007220000002400 */
[----:B------:R-:W-:Y:S01]  /*28c0*/  UMOV UR7, 0x40000040 ;  /* 0x4000004000077882 */ /* 0x000fe20000000000 */
[----:B------:R-:W-:Y:S01]  /*28d0*/  UMOV UR5, 0x40000040 ;  /* 0x4000004000057882 */ /* 0x000fe20000000000 */
[----:B--2---:R-:W-:-:S05]  /*28e0*/  IADD3 R140, R11, 0x1c, RZ ;  /* 0x0000001c0b8c7810 */ /* 0x004fca0007ffe0ff */
[----:B------:R2:W-:Y:S01]  /*28f0*/  MUFU.TANH R10, R138 ;  /* 0x0000008a000a7308 */ /* 0x0005e20000002400 */
[----:B------:R-:W1:Y:S01]  /*2900*/  SHFL.IDX PT, R141, R21, R140, 0x1f ;  /* 0x00001f8c158d7589 */ /* 0x000e6200000e0000 */
[----:B---3--:R-:W-:Y:S01]  /*2910*/  FMUL.FTZ R129, R149, UR36 ;  /* 0x0000002495817c20 */ /* 0x008fe20008410000 */
[----:B------:R-:W-:-:S05]  /*2920*/  IMAD R149, R5, 0x400, R19 ;  /* 0x0000040005957824 */ /* 0x000fca00078e0213 */
[----:B------:R-:W-:Y:S01]  /*2930*/  MUFU.TANH R94, R94 ;  /* 0x0000005e005e7308 */ /* 0x000fe20000002400 */
[----:B--2---:R-:W-:Y:S01]  /*2940*/  VIADD R138, R11, 0x18 ;  /* 0x000000180b8a7836 */ /* 0x004fe20000000000 */
[----:B----4-:R-:W-:Y:S06]  /*2950*/  STL [R1+0x4], R0 ;  /* 0x0000040001007387 */ /* 0x010fec0000100800 */
[----:B------:R-:W-:Y:S08]  /*2960*/  MUFU.TANH R95, R95 ;  /* 0x0000005f005f7308 */ /* 0x000ff00000002400 */
[----:B------:R-:W2:Y:S08]  /*2970*/  MUFU.TANH R96, R96 ;  /* 0x0000006000607308 */ /* 0x000eb00000002400 */
[----:B------:R-:W-:Y:S08]  /*2980*/  MUFU.TANH R97, R97 ;  /* 0x0000006100617308 */ /* 0x000ff00000002400 */
[----:B------:R3:W-:Y:S01]  /*2990*/  MUFU.TANH R4, R142 ;  /* 0x0000008e00047308 */ /* 0x0007e20000002400 */
[----:B--2---:R-:W-:-:S07]  /*29a0*/  FSEL R144, R96, -INF , P1 ;  /* 0xff80000060907808 */ /* 0x004fce0000800000 */
[----:B------:R-:W2:Y:S01]  /*29b0*/  MUFU.TANH R99, R99 ;  /* 0x0000006300637308 */ /* 0x000ea20000002400 */
[----:B---3--:R3:W4:Y:S07]  /*29c0*/  SHFL.IDX PT, R142, R21, R138, 0x1f ;  /* 0x00001f8a158e7589 */ /* 0x00872e00000e0000 */
[----:B------:R-:W-:Y:S01]  /*29d0*/  MUFU.TANH R98, R98 ;  /* 0x0000006200627308 */ /* 0x000fe20000002400 */
[----:B---3--:R-:W-:-:S07]  /*29e0*/  FSEL R21, R95, -INF , P2 ;  /* 0xff8000005f157808 */ /* 0x008fce0001000000 */
[----:B------:R-:W-:Y:S01]  /*29f0*/  MUFU.TANH R101, R101 ;  /* 0x0000006500657308 */ /* 0x000fe20000002400 */
[----:B-1----:R-:W-:Y:S01]  /*2a00*/  FFMA.FTZ R21, R21, UR37, -R151 ;  /* 0x0000002515157c23 */ /* 0x002fe20008010897 */
[----:B--2---:R-:W-:-:S05]  /*2a10*/  FSEL R233, R99, -INF , P2 ;  /* 0xff80000063e97808 */ /* 0x004fca0001000000 */
[----:B------:R-:W-:Y:S01]  /*2a20*/  FFMA.FTZ R233, R233, UR37, -R141 ;  /* 0x00000025e9e97c23 */ /* 0x000fe2000801088d */
[----:B------:R-:W1:Y:S08]  /*2a30*/  MUFU.TANH R100, R100 ;  /* 0x0000006400647308 */ /* 0x000e700000002400 */
[----:B------:R-:W2:Y:S08]  /*2a40*/  MUFU.TANH R102, R102 ;  /* 0x0000006600667308 */ /* 0x000eb00000002400 */
[----:B------:R-:W3:Y:S01]  /*2a50*/  MUFU.TANH R104, R104 ;  /* 0x0000006800687308 */ /* 0x000ee20000002400 */
[----:B-1----:R-:W-:-:S07]  /*2a60*/  FSEL R145, R100, -INF , P1 ;  /* 0xff80000064917808 */ /* 0x002fce0000800000 */
[----:B------:R1:W-:Y:S08]  /*2a70*/  MUFU.TANH R0, R143 ;  /* 0x0000008f00007308 */ /* 0x0003f00000002400 */
[----:B------:R-:W-:Y:S01]  /*2a80*/  MUFU.TANH R103, R103 ;  /* 0x0000006700677308 */ /* 0x000fe20000002400 */
[----:B-1----:R-:W-:-:S05]  /*2a90*/  FSEL R143, R97, -INF , P1 ;  /* 0xff800000618f7808 */ /* 0x002fca0000800000 */
[----:B------:R-:W-:Y:S01]  /*2aa0*/  FFMA.FTZ R151, R143, UR37, -R151 ;  /* 0x000000258f977c23 */ /* 0x000fe20008010897 */
[----:B------:R-:W-:Y:S01]  /*2ab0*/  FSEL R143, R101, -INF , P1 ;  /* 0xff800000658f7808 */ /* 0x000fe20000800000 */
[----:B------:R-:W1:Y:S04]  /*2ac0*/  MUFU.TANH R105, R105 ;  /* 0x0000006900697308 */ /* 0x000e680000002400 */
[----:B------:R-:W-:Y:S01]  /*2ad0*/  FFMA.FTZ R141, R143, UR37, -R141 ;  /* 0x000000258f8d7c23 */ /* 0x000fe2000801088d */
[----:B--2---:R-:W-:-:S03]  /*2ae0*/  FSEL R143, R102, -INF , P2 ;  /* 0xff800000668f7808 */ /* 0x004fc60001000000 */
[----:B------:R-:W-:Y:S01]  /*2af0*/  MUFU.EX2 R135, R135 ;  /* 0x0000008700877308 */ /* 0x000fe20000000800 */
[----:B------:R-:W-:Y:S02]  /*2b00*/  WARPGROUP.DEPBAR.LE gsb0, 0x0 ;  /* 0x00008000000079c5 */ /* 0x000fe40000010000 */
[----:B------:R-:W-:Y:S01]  /*2b10*/  WARPGROUP.ARRIVE ;  /* 0x00000000000079c5 */ /* 0x000fe20000000000 */
[----:B------:R-:W-:-:S04]  /*2b20*/  FFMA.FTZ R143, R143, UR37, -R219 ;  /* 0x000000258f8f7c23 */ /* 0x000fc800080108db */
[----:B------:R-:W-:Y:S01]  /*2b30*/  MUFU.EX2 R119, R119 ;  /* 0x0000007700777308 */ /* 0x000fe20000000800 */
[----:B------:R-:W-:Y:S01]  /*2b40*/  HGMMA.64x128x16.F32 R24, gdesc[UR4], R24, gsb0 ;  /* 0x01e00000041879f0 */ /* 0x000fe20008000818 */
[----:B------:R-:W-:Y:S02]  /*2b50*/  UIADD3 UR6, UR8, 0x6, URZ ;  /* 0x0000000608067890 */ /* 0x000fe4000fffe03f */
[----:B------:R-:W-:Y:S01]  /*2b60*/  UIADD3 UR4, UR9, 0x6, URZ ;  /* 0x0000000609047890 */ /* 0x000fe2000fffe03f */
[----:B------:R-:W-:Y:S01]  /*2b70*/  UMOV UR7, 0x40000040 ;  /* 0x4000004000077882 */ /* 0x000fe20000000000 */
[----:B------:R-:W-:Y:S02]  /*2b80*/  UMOV UR5, 0x40000040 ;  /* 0x4000004000057882 */ /* 0x000fe40000000000 */
[----:B------:R-:W-:Y:S08]  /*2b90*/  MUFU.EX2 R132, R132 ;  /* 0x0000008400847308 */ /* 0x000ff00000000800 */
[----:B------:R-:W-:Y:S08]  /*2ba0*/  MUFU.TANH R106, R106 ;  /* 0x0000006a006a7308 */ /* 0x000ff00000002400 */
[----:B------:R-:W-:Y:S08]  /*2bb0*/  MUFU.EX2 R123, R123 ;  /* 0x0000007b007b7308 */ /* 0x000ff00000000800 */
[----:B------:R-:W-:Y:S08]  /*2bc0*/  MUFU.TANH R111, R111 ;  /* 0x0000006f006f7308 */ /* 0x000ff00000002400 */
[----:B------:R-:W-:Y:S08]  /*2bd0*/  MUFU.TANH R113, R113 ;  /* 0x0000007100717308 */ /* 0x000ff00000002400 */
[----:B------:R-:W2:Y:S08]  /*2be0*/  MUFU.EX2 R120, R120 ;  /* 0x0000007800787308 */ /* 0x000eb00000000800 */
[----:B------:R-:W-:Y:S08]  /*2bf0*/  MUFU.TANH R114, R114 ;  /* 0x0000007200727308 */ /* 0x000ff00000002400 */
[----:B------:R-:W-:Y:S08]  /*2c00*/  MUFU.TANH R116, R116 ;  /* 0x0000007400747308 */ /* 0x000ff00000002400 */
[----:B------:R-:W-:Y:S08]  /*2c10*/  MUFU.TANH R115, R115 ;  /* 0x0000007300737308 */ /* 0x000ff00000002400 */
[----:B------:R-:W-:Y:S08]  /*2c20*/  MUFU.EX2 R19, R151 ;  /* 0x0000009700137308 */ /* 0x000ff00000000800 */
[----:B------:R-:W-:Y:S08]  /*2c30*/  MUFU.TANH R117, R117 ;  /* 0x0000007500757308 */ /* 0x000ff00000002400 */
[----:B------:R-:W-:Y:S08]  /*2c40*/  MUFU.TANH R110, R110 ;  /* 0x0000006e006e7308 */ /* 0x000ff00000002400 */
[----:B------:R-:W-:Y:S08]  /*2c50*/  MUFU.TANH R112, R112 ;  /* 0x0000007000707308 */ /* 0x000ff00000002400 */
[----:B------:R-:W-:Y:S08]  /*2c60*/  MUFU.EX2 R21, R21 ;  /* 0x0000001500157308 */ /* 0x000ff00000000800 */
[----:B------:R-:W-:Y:S08]  /*2c70*/  MUFU.EX2 R121, R121 ;  /* 0x0000007900797308 */ /* 0x000ff00000000800 */
[----:B------:R-:W-:Y:S01]  /*2c80*/  MUFU.EX2 R122, R122 ;  /* 0x0000007a007a7308 */ /* 0x000fe20000000800 */
[----:B------:R-:W-:-:S02]  /*2c90*/  WARPGROUP.DEPBAR.LE gsb0, 0x0 ;  /* 0x00008000000079c5 */ /* 0x000fc40000010000 */
[----:B------:R-:W-:-:S05]  /*2ca0*/  WARPGROUP.ARRIVE ;  /* 0x00000000000079c5 */ /* 0x000fca0000000000 */
[----:B------:R-:W-:Y:S01]  /*2cb0*/  MUFU.TANH R109, R109 ;  /* 0x0000006d006d7308 */ /* 0x000fe20000002400 */
[----:B------:R-:W-:Y:S01]  /*2cc0*/  HGMMA.64x128x16.F32 R24, gdesc[UR4], R24, gsb0 ;  /* 0x01e00000041879f0 */ /* 0x000fe20008000818 */
[----:B------:R-:W-:Y:S01]  /*2cd0*/  R2UR UR4, R149 ;  /* 0x00000000950472ca */ /* 0x000fe200000e0000 */
[----:B------:R-:W-:-:S05]  /*2ce0*/  FFMA.FTZ R92, -R92, R92, 1 ;  /* 0x3f8000005c5c7423 */ /* 0x000fca000001015c */
[----:B------:R-:W-:Y:S08]  /*2cf0*/  MUFU.TANH R107, R107 ;  /* 0x0000006b006b7308 */ /* 0x000ff00000002400 */
        /* <DEDUP_REMOVED lines=15> */
[----:B------:R-:W-:Y:S01]  /*2df0*/  MUFU.TANH R232, R232 ;  /* 0x000000e800e87308 */ /* 0x000fe20000002400 */
[----:B------:R-:W-:-:S02]  /*2e00*/  WARPGROUP.DEPBAR.LE gsb0, 0x0 ;  /* 0x00008000000079c5 */ /* 0x000fc40000010000 */
[----:B------:R4:W1:Y:S05]  /*2e10*/  LDS R148, [R15+0x400] ;  /* 0x000400000f947984 */ /* 0x00086a0000000800 */
[----:B------:R-:W-:Y:S01]  /*2e20*/  MUFU.TANH R228, R228 ;  /* 0x000000e400e47308 */ /* 0x000fe20000002400 */
[----:B----4-:R-:W-:-:S07]  /*2e30*/  FSEL R15, R93, -INF , P1 ;  /* 0xff8000005d0f7808 */ /* 0x010fce0000800000 */
[----:B------:R-:W-:Y:S01]  /*2e40*/  MUFU.TANH R128, R128 ;  /* 0x0000008000807308 */ /* 0x000fe20000002400 */
[----:B------:R-:W-:Y:S01]  /*2e50*/  FFMA.FTZ R15, R15, UR37, -R124 ;  /* 0x000000250f0f7c23 */ /* 0x000fe2000801087c */
[----:B------:R-:W-:-:S05]  /*2e60*/  FSEL R124, R94, -INF , P2 ;  /* 0xff8000005e7c7808 */ /* 0x000fca0001000000 */
[--C-:B------:R-:W-:Y:S01]  /*2e70*/  FFMA.FTZ R124, R124, UR37, -R125.reuse ;  /* 0x000000257c7c7c23 */ /* 0x100fe2000801087d */
[----:B------:R-:W-:Y:S01]  /*2e80*/  FFMA.FTZ R125, R144, UR37, -R125 ;  /* 0x00000025907d7c23 */ /* 0x000fe2000801087d */
[----:B------:R-:W-:Y:S01]  /*2e90*/  FSEL R144, R98, -INF , P2 ;  /* 0xff80000062907808 */ /* 0x000fe20001000000 */
[----:B------:R-:W4:Y:S04]  /*2ea0*/  MUFU.EX2 R15, R15 ;  /* 0x0000000f000f7308 */ /* 0x000f280000000800 */
[--C-:B------:R-:W-:Y:S01]  /*2eb0*/  FFMA.FTZ R144, R144, UR37, -R142.reuse ;  /* 0x0000002590907c23 */ /* 0x100fe2000801088e */
[----:B------:R-:W-:Y:S01]  /*2ec0*/  FFMA.FTZ R142, R145, UR37, -R142 ;  /* 0x00000025918e7c23 */ /* 0x000fe2000801088e */
[----:B---3--:R-:W-:Y:S02]  /*2ed0*/  FSEL R145, R104, -INF , P1 ;  /* 0xff80000068917808 */ /* 0x008fe40000800000 */
[----:B------:R-:W3:Y:S03]  /*2ee0*/  MUFU.EX2 R125, R125 ;  /* 0x0000007d007d7308 */ /* 0x000ee60000000800 */
[----:B------:R-:W-:-:S05]  /*2ef0*/  FFMA.FTZ R219, R145, UR37, -R219 ;  /* 0x0000002591db7c23 */ /* 0x000fca00080108db */
[----:B------:R-:W-:Y:S01]  /*2f00*/  MUFU.EX2 R124, R124 ;  /* 0x0000007c007c7308 */ /* 0x000fe20000000800 */
[----:B-1----:R-:W1:Y:S04]  /*2f10*/  SHFL.IDX PT, R220, R148, R11, 0x1f ;  /* 0x00001f0b94dc7589 */ /* 0x002e6800000e0000 */
[----:B------:R-:W-:Y:S03]  /*2f20*/  SHFL.IDX PT, R150, R148, R130, 0x1f ;  /* 0x00001f8294967589 */ /* 0x000fe600000e0000 */
[----:B------:R-:W-:Y:S01]  /*2f30*/  MUFU.TANH R131, R131 ;  /* 0x0000008300837308 */ /* 0x000fe20000002400 */
[----:B------:R-:W-:Y:S04]  /*2f40*/  SHFL.IDX PT, R146, R148, R139, 0x1f ;  /* 0x00001f8b94927589 */ /* 0x000fe800000e0000 */
[----:B------:R-:W2:Y:S03]  /*2f50*/  SHFL.IDX PT, R223, R148, R133, 0x1f ;  /* 0x00001f8594df7589 */ /* 0x000ea600000e0000 */
[----:B------:R-:W-:Y:S01]  /*2f60*/  MUFU.TANH R129, R129 ;  /* 0x0000008100817308 */ /* 0x000fe20000002400 */
[----:B------:R-:W-:Y:S04]  /*2f70*/  SHFL.IDX PT, R221, R148, R137, 0x1f ;  /* 0x00001f8994dd7589 */ /* 0x000fe800000e0000 */
[----:B------:R-:W4:Y:S03]  /*2f80*/  SHFL.IDX PT, R147, R148, R134, 0x1f ;  /* 0x00001f8694937589 */ /* 0x000f2600000e0000 */
[----:B------:R-:W-:Y:S01]  /*2f90*/  MUFU.TANH R136, R136 ;  /* 0x0000008800887308 */ /* 0x000fe20000002400 */
[--C-:B-1----:R-:W-:Y:S01]  /*2fa0*/  FADD.FTZ R145, R24, -R220.reuse ;  /* 0x800000dc18917221 */ /* 0x102fe20000010000 */
[----:B------:R-:W-:Y:S01]  /*2fb0*/  FADD.FTZ R220, R26, -R220 ;  /* 0x800000dc1adc7221 */ /* 0x000fe20000010000 */
[----:B------:R-:W-:Y:S01]  /*2fc0*/  FSEL R26, R105, -INF , P1 ;  /* 0xff800000691a7808 */ /* 0x000fe20000800000 */
[----:B------:R-:W1:Y:S04]  /*2fd0*/  SHFL.IDX PT, R224, R148, R138, 0x1f ;  /* 0x00001f8a94e07589 */ /* 0x000e6800000e0000 */
[----:B------:R3:W-:Y:S01]  /*2fe0*/  MUFU.EX2 R24, R144 ;  /* 0x0000009000187308 */ /* 0x0007e20000000800 */
[--C-:B--2---:R-:W-:Y:S01]  /*2ff0*/  FADD.FTZ R149, R29, -R223.reuse ;  /* 0x800000df1d957221 */ /* 0x104fe20000010000 */
[----:B------:R-:W-:Y:S01]  /*3000*/  FADD.FTZ R31, R31, -R223 ;  /* 0x800000df1f1f7221 */ /* 0x000fe20000010000 */
[----:B------:R-:W-:Y:S01]  /*3010*/  FSEL R223, R103, -INF , P2 ;  /* 0xff80000067df7808 */ /* 0x000fe20001000000 */
[--C-:B---3--:R-:W-:Y:S01]  /*3020*/  FADD.FTZ R144, R25, -R150.reuse ;  /* 0x8000009619907221 */ /* 0x108fe20000010000 */
[----:B------:R-:W-:-:S03]  /*3030*/  FADD.FTZ R150, R27, -R150 ;  /* 0x800000961b967221 */ /* 0x000fc60000010000 */
[----:B------:R2:W-:Y:S01]  /*3040*/  MUFU.EX2 R25, R142 ;  /* 0x0000008e00197308 */ /* 0x0005e20000000800 */
[----:B------:R-:W-:Y:S01]  /*3050*/  FFMA.FTZ R223, R223, UR37, -R222 ;  /* 0x00000025dfdf7c23 */ /* 0x000fe200080108de */
[----:B----4-:R-:W-:-:S06]  /*3060*/  FADD.FTZ R151, R28, -R147 ;  /* 0x800000931c977221 */ /* 0x010fcc0000010000 */
[----:B------:R3:W4:Y:S01]  /*3070*/  MUFU.EX2 R27, R233 ;  /* 0x000000e9001b7308 */ /* 0x0007220000000800 */
[--C-:B--2---:R-:W-:Y:S01]  /*3080*/  FADD.FTZ R142, R32, -R146.reuse ;  /* 0x80000092208e7221 */ /* 0x104fe20000010000 */
[----:B------:R-:W-:Y:S01]  /*3090*/  FADD.FTZ R146, R34, -R146 ;  /* 0x8000009222927221 */ /* 0x000fe20000010000 */
[----:B------:R-:W-:Y:S01]  /*30a0*/  FFMA.FTZ R222, R26, UR37, -R222 ;  /* 0x000000251ade7c23 */ /* 0x000fe200080108de */
[----:B------:R-:W-:Y:S01]  /*30b0*/  FMUL.FTZ R150, R120, R150 ;  /* 0x0000009678967220 */ /* 0x000fe20000410000 */
[----:B------:R-:W-:Y:S01]  /*30c0*/  FFMA.FTZ R93, -R93, R93, 1 ;  /* 0x3f8000005d5d7423 */ /* 0x000fe2000001015d */
[----:B------:R-:W-:Y:S01]  /*30d0*/  FMUL.FTZ R31, R15, R31 ;  /* 0x0000001f0f1f7220 */ /* 0x000fe20000410000 */
[----:B------:R-:W-:Y:S01]  /*30e0*/  FADD.FTZ R147, R30, -R147 ;  /* 0x800000931e937221 */ /* 0x000fe20000010000 */
[----:B---3--:R-:W2:Y:S01]  /*30f0*/  LDL.LU R233, [R1+0x4] ;  /* 0x0000040001e97983 */ /* 0x008ea20000300800 */
[----:B------:R3:W4:Y:S01]  /*3100*/  MUFU.EX2 R26, R141 ;  /* 0x0000008d001a7308 */ /* 0x0007220000000800 */
[----:B------:R-:W-:Y:S01]  /*3110*/  FSEL R32, R106, -INF , P2 ;  /* 0xff8000006a207808 */ /* 0x000fe20001000000 */
[----:B------:R-:W-:Y:S01]  /*3120*/  FMUL.FTZ R151, R123, R151 ;  /* 0x000000977b977220 */ /* 0x000fe20000410000 */
[----:B------:R1:W4:Y:S01]  /*3130*/  SHFL.IDX PT, R34, R148, R140, 0x1f ;  /* 0x00001f8c94227589 */ /* 0x00032200000e0000 */
[----:B------:R-:W-:Y:S01]  /*3140*/  FMUL.FTZ R146, R125, R146 ;  /* 0x000000927d927220 */ /* 0x000fe20000410000 */
[----:B------:R-:W-:Y:S01]  /*3150*/  FFMA.FTZ R94, -R94, R94, 1 ;  /* 0x3f8000005e5e7423 */ /* 0x000fe2000001015e */
[----:B------:R-:W-:Y:S01]  /*3160*/  FFMA.FTZ R32, R32, UR37, -R225 ;  /* 0x0000002520207c23 */ /* 0x000fe200080108e1 */
[----:B------:R-:W-:Y:S01]  /*3170*/  FMUL.FTZ R149, R122, R149 ;  /* 0x000000957a957220 */ /* 0x000fe20000410000 */
[----:B------:R1:W4:Y:S01]  /*3180*/  MUFU.EX2 R28, R143 ;  /* 0x0000008f001c7308 */ /* 0x0003220000000800 */
[--C-:B---3--:R-:W-:Y:S01]  /*3190*/  FADD.FTZ R141, R35, -R221.reuse ;  /* 0x800000dd238d7221 */ /* 0x108fe20000010000 */
[----:B------:R-:W-:Y:S01]  /*31a0*/  FFMA.FTZ R35, -R22, R22, 1 ;  /* 0x3f80000016237423 */ /* 0x000fe20000010116 */
[----:B------:R-:W-:Y:S01]  /*31b0*/  FFMA.FTZ R95, -R95, R95, 1 ;  /* 0x3f8000005f5f7423 */ /* 0x000fe2000001015f */
[--C-:B-1----:R-:W-:Y:S01]  /*31c0*/  FADD.FTZ R38, R38, -R224.reuse ;  /* 0x800000e026267221 */ /* 0x102fe20000010000 */
[----:B------:R-:W-:Y:S01]  /*31d0*/  FADD.FTZ R148, R33, -R221 ;  /* 0x800000dd21947221 */ /* 0x000fe20000010000 */
[----:B------:R-:W-:Y:S01]  /*31e0*/  FFMA.FTZ R33, -R88, R88, 1 ;  /* 0x3f80000058217423 */ /* 0x000fe20000010158 */
[----:B------:R-:W-:Y:S01]  /*31f0*/  FMUL.FTZ R88, R135, R145 ;  /* 0x0000009187587220 */ /* 0x000fe20000410000 */
[----:B------:R1:W3:Y:S01]  /*3200*/  MUFU.EX2 R22, R219 ;  /* 0x000000db00167308 */ /* 0x0002e20000000800 */
[----:B------:R-:W-:Y:S01]  /*3210*/  FADD.FTZ R143, R36, -R224 ;  /* 0x800000e0248f7221 */ /* 0x000fe20000010000 */
[----:B------:R-:W-:Y:S01]  /*3220*/  FMUL.FTZ R148, R21, R148 ;  /* 0x0000009415947220 */ /* 0x000fe20000410000 */
[----:B------:R-:W-:Y:S01]  /*3230*/  SHFL.IDX PT, R36, R13, R139, 0x1f ;  /* 0x00001f8b0d247589 */ /* 0x000fe200000e0000 */
[----:B------:R-:W-:Y:S01]  /*3240*/  FSEL R221, R109, -INF , P1 ;  /* 0xff8000006ddd7808 */ /* 0x000fe20000800000 */
[----:B------:R-:W-:Y:S01]  /*3250*/  FFMA.FTZ R97, -R97, R97, 1 ;  /* 0x3f80000061617423 */ /* 0x000fe20000010161 */
[----:B------:R-:W-:Y:S01]  /*3260*/  FMUL.FTZ R141, R19, R141 ;  /* 0x0000008d138d7220 */ /* 0x000fe20000410000 */
[----:B------:R-:W-:Y:S01]  /*3270*/  FFMA.FTZ R99, -R99, R99, 1 ;  /* 0x3f80000063637423 */ /* 0x000fe20000010163 */
[----:B------:R-:W-:Y:S01]  /*3280*/  FFMA.FTZ R101, -R101, R101, 1 ;  /* 0x3f80000065657423 */ /* 0x000fe20000010165 */
[----:B-1----:R-:W1:Y:S01]  /*3290*/  SHFL.IDX PT, R219, R13, R138, 0x1f ;  /* 0x00001f8a0ddb7589 */ /* 0x002e6200000e0000 */
[----:B------:R-:W-:Y:S01]  /*32a0*/  FFMA.FTZ R221, R221, UR37, -R230 ;  /* 0x00000025dddd7c23 */ /* 0x000fe200080108e6 */
[--C-:B----4-:R-:W-:Y:S01]  /*32b0*/  FADD.FTZ R145, R37, -R34.reuse ;  /* 0x8000002225917221 */ /* 0x110fe20000010000 */
[----:B------:R-:W-:Y:S01]  /*32c0*/  FMUL.FTZ R37, R119, R220 ;  /* 0x000000dc77257220 */ /* 0x000fe20000410000 */
[----:B------:R-:W-:Y:S01]  /*32d0*/  FADD.FTZ R39, R39, -R34 ;  /* 0x8000002227277221 */ /* 0x000fe20000010000 */
[----:B------:R-:W4:Y:S01]  /*32e0*/  SHFL.IDX PT, R220, R13, R137, 0x1f ;  /* 0x00001f890ddc7589 */ /* 0x000f2200000e0000 */
[----:B------:R-:W-:Y:S01]  /*32f0*/  FMUL.FTZ R34, R35, R88 ;  /* 0x0000005823227220 */ /* 0x000fe20000410000 */
[----:B------:R-:W-:Y:S01]  /*3300*/  FFMA.FTZ R88, -R89, R89, 1 ;  /* 0x3f80000059587423 */ /* 0x000fe20000010159 */
[----:B------:R-:W-:Y:S01]  /*3310*/  FMUL.FTZ R89, R132, R144 ;  /* 0x0000009084597220 */ /* 0x000fe20000410000 */
[----:B------:R-:W-:Y:S01]  /*3320*/  FMUL.FTZ R33, R33, R37 ;  /* 0x0000002521217220 */ /* 0x000fe20000410000 */
[----:B------:R3:W-:Y:S01]  /*3330*/  LDS R144, [R18+0x400] ;  /* 0x0004000012907984 */ /* 0x0007e20000000800 */
[----:B------:R-:W-:Y:S01]  /*3340*/  FFMA.FTZ R37, -R90, R90, 1 ;  /* 0x3f8000005a257423 */ /* 0x000fe2000001015a */
[----:B------:R-:W-:Y:S01]  /*3350*/  FFMA.FTZ R35, -R23, R23, 1 ;  /* 0x3f80000017237423 */ /* 0x000fe20000010117 */
[----:B------:R-:W-:Y:S01]  /*3360*/  FMUL.FTZ R88, R88, R150 ;  /* 0x0000009658587220 */ /* 0x000fe20000410000 */
[----:B------:R1:W4:Y:S01]  /*3370*/  SHFL.IDX PT, R90, R13, R140, 0x1f ;  /* 0x00001f8c0d5a7589 */ /* 0x00032200000e0000 */
[----:B------:R-:W-:Y:S01]  /*3380*/  FSEL R150, R116, -INF , P1 ;  /* 0xff80000074967808 */ /* 0x000fe20000800000 */
[----:B------:R-:W-:Y:S01]  /*3390*/  FMUL.FTZ R89, R35, R89 ;  /* 0x0000005923597220 */ /* 0x000fe20000410000 */
[----:B------:R-:W-:Y:S01]  /*33a0*/  FMUL.FTZ R35, R37, R151 ;  /* 0x0000009725237220 */ /* 0x000fe20000410000 */
[----:B------:R-:W-:Y:S01]  /*33b0*/  FSEL R151, R113, -INF , P1 ;  /* 0xff80000071977808 */ /* 0x000fe20000800000 */
[----:B---3--:R3:W-:Y:S01]  /*33c0*/  MUFU.EX2 R18, R32 ;  /* 0x0000002000127308 */ /* 0x0087e20000000800 */
[----:B------:R-:W-:Y:S01]  /*33d0*/  FSEL R37, R112, -INF , P1 ;  /* 0xff80000070257808 */ /* 0x000fe20000800000 */
[----:B------:R-:W-:Y:S01]  /*33e0*/  FMUL.FTZ R145, R27, R145 ;  /* 0x000000911b917220 */ /* 0x000fe20000410000 */
[----:B------:R-:W-:Y:S01]  /*33f0*/  FMUL.FTZ R97, R97, R141 ;  /* 0x0000008d61617220 */ /* 0x000fe20000410000 */
[----:B------:R-:W-:Y:S01]  /*3400*/  FMUL.FTZ R141, R26, R39 ;  /* 0x000000271a8d7220 */ /* 0x000fe20000410000 */
[--C-:B-1----:R-:W-:Y:S01]  /*3410*/  FFMA.FTZ R150, R150, UR37, -R219.reuse ;  /* 0x0000002596967c23 */ /* 0x102fe200080108db */
[----:B------:R-:W-:Y:S01]  /*3420*/  FFMA.FTZ R37, R37, UR37, -R36 ;  /* 0x0000002525257c23 */ /* 0x000fe20008010824 */
[----:B------:R-:W-:Y:S01]  /*3430*/  FMUL.FTZ R143, R24, R143 ;  /* 0x0000008f188f7220 */ /* 0x000fe20000410000 */
[----:B------:R1:W-:Y:S01]  /*3440*/  MUFU.EX2 R13, R222 ;  /* 0x000000de000d7308 */ /* 0x0003e20000000800 */
[----:B---3--:R-:W-:Y:S01]  /*3450*/  FSEL R32, R114, -INF , P2 ;  /* 0xff80000072207808 */ /* 0x008fe20001000000 */
[----:B------:R-:W-:Y:S01]  /*3460*/  FFMA.FTZ R102, -R102, R102, 1 ;  /* 0x3f80000066667423 */ /* 0x000fe20000010166 */
[----:B------:R-:W-:Y:S01]  /*3470*/  FFMA.FTZ R104, -R104, R104, 1 ;  /* 0x3f80000068687423 */ /* 0x000fe20000010168 */
[----:B------:R-:W-:Y:S01]  /*3480*/  FSEL R30, R107, -INF , P2 ;  /* 0xff8000006b1e7808 */ /* 0x000fe20001000000 */
[----:B------:R-:W-:Y:S01]  /*3490*/  FFMA.FTZ R103, -R103, R103, 1 ;  /* 0x3f80000067677423 */ /* 0x000fe20000010167 */
[----:B------:R-:W-:Y:S01]  /*34a0*/  FFMA.FTZ R32, R32, UR37, -R219 ;  /* 0x0000002520207c23 */ /* 0x000fe200080108db */
[----:B------:R-:W-:Y:S01]  /*34b0*/  FSEL R29, R108, -INF , P1 ;  /* 0xff8000006c1d7808 */ /* 0x000fe20000800000 */
[----:B------:R3:W3:Y:S01]  /*34c0*/  MUFU.EX2 R23, R223 ;  /* 0x000000df00177308 */ /* 0x0006e20000000800 */
[----:B-1----:R-:W-:Y:S01]  /*34d0*/  FSEL R222, R111, -INF , P2 ;  /* 0xff8000006fde7808 */ /* 0x002fe20001000000 */
[----:B------:R-:W-:Y:S01]  /*34e0*/  FFMA.FTZ R30, R30, UR37, -R230 ;  /* 0x000000251e1e7c23 */ /* 0x000fe200080108e6 */
[----:B------:R-:W-:Y:S01]  /*34f0*/  FSEL R230, R118, -INF , P2 ;  /* 0xff80000076e67808 */ /* 0x000fe20001000000 */
[----:B------:R-:W-:Y:S01]  /*3500*/  FFMA.FTZ R29, R29, UR37, -R225 ;  /* 0x000000251d1d7c23 */ /* 0x000fe200080108e1 */
[----:B------:R-:W-:Y:S01]  /*3510*/  FFMA.FTZ R109, -R109, R109, 1 ;  /* 0x3f8000006d6d7423 */ /* 0x000fe2000001016d */
[--C-:B----4-:R-:W-:Y:S01]  /*3520*/  FFMA.FTZ R222, R222, UR37, -R220.reuse ;  /* 0x00000025dede7c23 */ /* 0x110fe200080108dc */
[----:B------:R-:W-:Y:S01]  /*3530*/  FFMA.FTZ R220, R151, UR37, -R220 ;  /* 0x0000002597dc7c23 */ /* 0x000fe200080108dc */
[----:B------:R-:W-:Y:S01]  /*3540*/  FSEL R151, R115, -INF , P2 ;  /* 0xff80000073977808 */ /* 0x000fe20001000000 */
[----:B------:R-:W-:Y:S01]  /*3550*/  MUFU.EX2 R30, R30 ;  /* 0x0000001e001e7308 */ /* 0x000fe20000000800 */
[----:B---3--:R-:W-:Y:S01]  /*3560*/  FSEL R223, R110, -INF , P2 ;  /* 0xff8000006edf7808 */ /* 0x008fe20001000000 */
[----:B------:R-:W-:Y:S01]  /*3570*/  SHFL.IDX PT, R225, R14, R130, 0x1f ;  /* 0x00001f820ee17589 */ /* 0x000fe200000e0000 */
[----:B------:R-:W-:Y:S01]  /*3580*/  FFMA.FTZ R106, -R106, R106, 1 ;  /* 0x3f8000006a6a7423 */ /* 0x000fe2000001016a */
[----:B------:R-:W-:Y:S01]  /*3590*/  FFMA.FTZ R219, R151, UR37, -R90 ;  /* 0x0000002597db7c23 */ /* 0x000fe2000801085a */
[----:B------:R-:W-:Y:S01]  /*35a0*/  FSEL R151, R117, -INF , P1 ;  /* 0xff80000075977808 */ /* 0x000fe20000800000 */
[----:B------:R-:W-:Y:S01]  /*35b0*/  FFMA.FTZ R223, R223, UR37, -R36 ;  /* 0x00000025dfdf7c23 */ /* 0x000fe20008010824 */
[----:B------:R-:W-:Y:S01]  /*35c0*/  FFMA.FTZ R36, -R91, R91, 1 ;  /* 0x3f8000005b247423 */ /* 0x000fe2000001015b */
[----:B------:R-:W-:Y:S01]  /*35d0*/  FMUL.FTZ R91, R121, R147 ;  /* 0x00000093795b7220 */ /* 0x000fe20000410000 */
[----:B------:R-:W1:Y:S01]  /*35e0*/  SHFL.IDX PT, R224, R144, R138, 0x1f ;  /* 0x00001f8a90e07589 */ /* 0x000e6200000e0000 */
[----:B------:R-:W-:Y:S01]  /*35f0*/  FFMA.FTZ R151, R151, UR37, -R90 ;  /* 0x0000002597977c23 */ /* 0x000fe2000801085a */
[----:B------:R-:W-:Y:S01]  /*3600*/  FMUL.FTZ R90, R93, R31 ;  /* 0x0000001f5d5a7220 */ /* 0x000fe20000410000 */
[----:B------:R-:W-:Y:S01]  /*3610*/  FFMA.FTZ R93, -R96, R96, 1 ;  /* 0x3f800000605d7423 */ /* 0x000fe20000010160 */
[----:B------:R-:W-:Y:S01]  /*3620*/  FMUL.FTZ R96, R124, R142 ;  /* 0x0000008e7c607220 */ /* 0x000fe20000410000 */
[----:B------:R-:W-:Y:S01]  /*3630*/  FMUL.FTZ R91, R92, R91 ;  /* 0x0000005b5c5b7220 */ /* 0x000fe20000410000 */
[----:B------:R-:W3:Y:S01]  /*3640*/  SHFL.IDX PT, R142, R144, R11, 0x1f ;  /* 0x00001f0b908e7589 */ /* 0x000ee200000e0000 */
[----:B------:R-:W-:Y:S01]  /*3650*/  FMUL.FTZ R93, R93, R146 ;  /* 0x000000925d5d7220 */ /* 0x000fe20000410000 */
[----:B------:R-:W-:Y:S01]  /*3660*/  FMUL.FTZ R96, R94, R96 ;  /* 0x000000605e607220 */ /* 0x000fe20000410000 */
[----:B------:R-:W-:Y:S01]  /*3670*/  FMUL.FTZ R94, R95, R148 ;  /* 0x000000945f5e7220 */ /* 0x000fe20000410000 */
[----:B------:R-:W4:Y:S01]  /*3680*/  SHFL.IDX PT, R146, R144, R134, 0x1f ;  /* 0x00001f8690927589 */ /* 0x000f2200000e0000 */
[----:B------:R-:W-:Y:S01]  /*3690*/  FMUL.FTZ R92, R36, R149 ;  /* 0x00000095245c7220 */ /* 0x000fe20000410000 */
[----:B------:R-:W-:Y:S01]  /*36a0*/  FFMA.FTZ R95, -R98, R98, 1 ;  /* 0x3f800000625f7423 */ /* 0x000fe20000010162 */
[----:B------:R-:W-:Y:S01]  /*36b0*/  FFMA.FTZ R98, -R100, R100, 1 ;  /* 0x3f80000064627423 */ /* 0x000fe20000010164 */
[----:B------:R-:W4:Y:S01]  /*36c0*/  SHFL.IDX PT, R147, R144, R130, 0x1f ;  /* 0x00001f8290937589 */ /* 0x000f2200000e0000 */
[----:B------:R-:W-:Y:S01]  /*36d0*/  FMUL.FTZ R100, R25, R38 ;  /* 0x0000002619647220 */ /* 0x000fe20000410000 */
[----:B------:R1:W-:Y:S01]  /*36e0*/  MUFU.EX2 R36, R223 ;  /* 0x000000df00247308 */ /* 0x0003e20000000800 */
[----:B------:R-:W-:Y:S01]  /*36f0*/  FMUL.FTZ R95, R95, R143 ;  /* 0x0000008f5f5f7220 */ /* 0x000fe20000410000 */
[----:B------:R-:W4:Y:S01]  /*3700*/  SHFL.IDX PT, R148, R144, R133, 0x1f ;  /* 0x00001f8590947589 */ /* 0x000f2200000e0000 */
[----:B------:R-:W-:Y:S01]  /*3710*/  FMUL.FTZ R98, R98, R100 ;  /* 0x0000006462627220 */ /* 0x000fe20000410000 */
[----:B------:R-:W-:Y:S01]  /*3720*/  FMUL.FTZ R100, R99, R145 ;  /* 0x0000009163647220 */ /* 0x000fe20000410000 */
[----:B------:R-:W-:Y:S01]  /*3730*/  FMUL.FTZ R99, R101, R141 ;  /* 0x0000008d65637220 */ /* 0x000fe20000410000 */
[----:B------:R-:W4:Y:S01]  /*3740*/  SHFL.IDX PT, R149, R144, R139, 0x1f ;  /* 0x00001f8b90957589 */ /* 0x000f2200000e0000 */
[----:B------:R-:W-:Y:S01]  /*3750*/  FFMA.FTZ R108, -R108, R108, 1 ;  /* 0x3f8000006c6c7423 */ /* 0x000fe2000001016c */
[----:B------:R4:W-:Y:S01]  /*3760*/  MUFU.EX2 R31, R221 ;  /* 0x000000dd001f7308 */ /* 0x0009e20000000800 */
[----:B-1----:R-:W-:Y:S01]  /*3770*/  FADD.FTZ R54, R54, -R224 ;  /* 0x800000e036367221 */ /* 0x002fe20000010000 */
[----:B------:R-:W1:Y:S01]  /*3780*/  SHFL.IDX PT, R223, R14, R11, 0x1f ;  /* 0x00001f0b0edf7589 */ /* 0x000e6200000e0000 */
[----:B------:R-:W-:Y:S01]  /*3790*/  FFMA.FTZ R111, -R111, R111, 1 ;  /* 0x3f8000006f6f7423 */ /* 0x000fe2000001016f */
[----:B------:R-:W-:Y:S01]  /*37a0*/  FFMA.FTZ R110, -R110, R110, 1 ;  /* 0x3f8000006e6e7423 */ /* 0x000fe2000001016e */
[----:B------:R-:W-:Y:S01]  /*37b0*/  FFMA.FTZ R116, -R116, R116, 1 ;  /* 0x3f80000074747423 */ /* 0x000fe20000010174 */
[--C-:B---3--:R-:W-:Y:S01]  /*37c0*/  FADD.FTZ R141, R40, -R142.reuse ;  /* 0x8000008e288d7221 */ /* 0x108fe20000010000 */
[----:B------:R-:W-:Y:S01]  /*37d0*/  FADD.FTZ R101, R42, -R142 ;  /* 0x8000008e2a657221 */ /* 0x000fe20000010000 */
[----:B------:R3:W-:Y:S01]  /*37e0*/  MUFU.EX2 R40, R32 ;  /* 0x0000002000287308 */ /* 0x0007e20000000800 */
[----:B----4-:R-:W4:Y:S01]  /*37f0*/  SHFL.IDX PT, R221, R14, R134, 0x1f ;  /* 0x00001f860edd7589 */ /* 0x010f2200000e0000 */
[----:B------:R-:W-:Y:S01]  /*3800*/  FADD.FTZ R145, R44, -R146 ;  /* 0x800000922c917221 */ /* 0x000fe20000010000 */
[----:B------:R-:W-:Y:S01]  /*3810*/  FMUL.FTZ R141, R28, R141 ;  /* 0x0000008d1c8d7220 */ /* 0x000fe20000410000 */
[----:B------:R-:W-:Y:S01]  /*3820*/  FMUL.FTZ R101, R22, R101 ;  /* 0x0000006516657220 */ /* 0x000fe20000410000 */
[----:B------:R-:W4:Y:S01]  /*3830*/  SHFL.IDX PT, R44, R144, R137, 0x1f ;  /* 0x00001f89902c7589 */ /* 0x000f2200000e0000 */
[--C-:B------:R-:W-:Y:S01]  /*3840*/  FADD.FTZ R142, R41, -R147.reuse ;  /* 0x80000093298e7221 */ /* 0x100fe20000010000 */
[----:B------:R-:W-:Y:S01]  /*3850*/  FADD.FTZ R143, R43, -R147 ;  /* 0x800000932b8f7221 */ /* 0x000fe20000010000 */
[----:B------:R1:W-:Y:S01]  /*3860*/  MUFU.EX2 R39, R220 ;  /* 0x000000dc00277308 */ /* 0x0003e20000000800 */
[----:B------:R-:W-:Y:S01]  /*3870*/  FMUL.FTZ R141, R102, R141 ;  /* 0x0000008d668d7220 */ /* 0x000fe20000410000 */
[--C-:B------:R-:W-:Y:S01]  /*3880*/  FADD.FTZ R147, R45, -R148.reuse ;  /* 0x800000942d937221 */ /* 0x100fe20000010000 */
[----:B---3--:R-:W-:Y:S01]  /*3890*/  FADD.FTZ R32, R47, -R148 ;  /* 0x800000942f207221 */ /* 0x008fe20000010000 */
[----:B------:R-:W-:Y:S01]  /*38a0*/  FMUL.FTZ R102, R23, R142 ;  /* 0x0000008e17667220 */ /* 0x000fe20000410000 */
[----:B------:R-:W-:Y:S01]  /*38b0*/  FMUL.FTZ R142, R104, R101 ;  /* 0x00000065688e7220 */ /* 0x000fe20000410000 */
[--C-:B------:R-:W-:Y:S01]  /*38c0*/  FADD.FTZ R148, R48, -R149.reuse ;  /* 0x8000009530947221 */ /* 0x100fe20000010000 */
[----:B------:R-:W-:Y:S01]  /*38d0*/  FADD.FTZ R149, R50, -R149 ;  /* 0x8000009532957221 */ /* 0x000fe20000010000 */
[----:B------:R3:W4:Y:S01]  /*38e0*/  MUFU.EX2 R38, R222 ;  /* 0x000000de00267308 */ /* 0x0007220000000800 */
[----:B------:R-:W4:Y:S01]  /*38f0*/  SHFL.IDX PT, R50, R14, R133, 0x1f ;  /* 0x00001f850e327589 */ /* 0x000f2200000e0000 */
[----:B------:R-:W-:Y:S01]  /*3900*/  FSEL R45, R217, -INF , P1 ;  /* 0xff800000d92d7808 */ /* 0x000fe20000800000 */
[--C-:B-1----:R-:W-:Y:S01]  /*3910*/  FFMA.FTZ R230, R230, UR37, -R223.reuse ;  /* 0x00000025e6e67c23 */ /* 0x102fe200080108df */
[----:B------:R-:W-:Y:S01]  /*3920*/  FSEL R41, R227, -INF , P2 ;  /* 0xff800000e3297808 */ /* 0x000fe20001000000 */
[----:B------:R-:W1:Y:S01]  /*3930*/  SHFL.IDX PT, R220, R14, R139, 0x1f ;  /* 0x00001f8b0edc7589 */ /* 0x000e6200000e0000 */
[----:B------:R-:W-:Y:S01]  /*3940*/  FSEL R48, R126, -INF , P1 ;  /* 0xff8000007e307808 */ /* 0x000fe20000800000 */
[----:B------:R-:W-:Y:S01]  /*3950*/  FFMA.FTZ R45, R45, UR37, -R223 ;  /* 0x000000252d2d7c23 */ /* 0x000fe200080108df */
[----:B------:R4:W1:Y:S01]  /*3960*/  MUFU.EX2 R42, R150 ;  /* 0x00000096002a7308 */ /* 0x0008620000000800 */
[----:B---3--:R-:W3:Y:S01]  /*3970*/  SHFL.IDX PT, R222, R144, R140, 0x1f ;  /* 0x00001f8c90de7589 */ /* 0x008ee200000e0000 */
[--C-:B----4-:R-:W-:Y:S01]  /*3980*/  FFMA.FTZ R223, R41, UR37, -R221.reuse ;  /* 0x0000002529df7c23 */ /* 0x110fe200080108dd */
[----:B------:R-:W-:Y:S01]  /*3990*/  FFMA.FTZ R48, R48, UR37, -R221 ;  /* 0x0000002530307c23 */ /* 0x000fe200080108dd */
[----:B------:R-:W-:Y:S01]  /*39a0*/  FADD.FTZ R146, R46, -R146 ;  /* 0x800000922e927221 */ /* 0x000fe20000010000 */
[----:B------:R-:W-:Y:S01]  /*39b0*/  LDS R101, [R17+0x400] ;  /* 0x0004000011657984 */ /* 0x000fe20000000800 */
[--C-:B------:R-:W-:Y:S01]  /*39c0*/  FADD.FTZ R221, R51, -R44.reuse ;  /* 0x8000002c33dd7221 */ /* 0x100fe20000010000 */
[----:B------:R-:W-:Y:S01]  /*39d0*/  FSEL R51, R127, -INF , P1 ;  /* 0xff8000007f337808 */ /* 0x000fe20000800000 */
[----:B------:R4:W3:Y:S01]  /*39e0*/  MUFU.EX2 R43, R219 ;  /* 0x000000db002b7308 */ /* 0x0008e20000000800 */
[----:B------:R-:W3:Y:S01]  /*39f0*/  SHFL.IDX PT, R144, R14, R137, 0x1f ;  /* 0x00001f890e907589 */ /* 0x000ee200000e0000 */
[----:B------:R-:W-:Y:S01]  /*3a00*/  FADD.FTZ R150, R49, -R44 ;  /* 0x8000002c31967221 */ /* 0x000fe20000010000 */
[----:B------:R-:W-:Y:S01]  /*3a10*/  FSEL R49, R236, -INF , P1 ;  /* 0xff800000ec317808 */ /* 0x000fe20000800000 */
[----:B------:R-:W-:Y:S01]  /*3a20*/  FFMA.FTZ R104, -R107, R107, 1 ;  /* 0x3f8000006b687423 */ /* 0x000fe2000001016b */
[----:B------:R-:W-:Y:S01]  /*3a30*/  FMUL.FTZ R145, R18, R145 ;  /* 0x0000009112917220 */ /* 0x000fe20000410000 */
[----:B------:R-:W-:Y:S01]  /*3a40*/  SHFL.IDX PT, R107, R20, R130, 0x1f ;  /* 0x00001f82146b7589 */ /* 0x000fe200000e0000 */
[----:B------:R-:W-:Y:S01]  /*3a50*/  FMUL.FTZ R150, R38, R150 ;  /* 0x0000009626967220 */ /* 0x000fe20000410000 */
[----:B------:R1:W-:Y:S01]  /*3a60*/  MUFU.EX2 R41, R151 ;  /* 0x0000009700297308 */ /* 0x0003e20000000800 */
[----:B----4-:R-:W-:Y:S01]  /*3a70*/  FSEL R219, R226, -INF , P2 ;  /* 0xff800000e2db7808 */ /* 0x010fe20001000000 */
[----:B------:R-:W-:Y:S01]  /*3a80*/  FFMA.FTZ R49, R49, UR37, -R50 ;  /* 0x0000002531317c23 */ /* 0x000fe20008010832 */
[----:B------:R-:W-:Y:S01]  /*3a90*/  FMUL.FTZ R150, R111, R150 ;  /* 0x000000966f967220 */ /* 0x000fe20000410000 */
[----:B------:R-:W-:Y:S01]  /*3aa0*/  FSEL R46, R216, -INF , P2 ;  /* 0xff800000d82e7808 */ /* 0x000fe20001000000 */
[----:B-1----:R-:W-:Y:S01]  /*3ab0*/  FFMA.FTZ R51, R51, UR37, -R220 ;  /* 0x0000002533337c23 */ /* 0x002fe200080108dc */
[----:B------:R-:W-:Y:S01]  /*3ac0*/  FFMA.FTZ R219, R219, UR37, -R50 ;  /* 0x00000025dbdb7c23 */ /* 0x000fe20008010832 */
[----:B------:R-:W-:Y:S01]  /*3ad0*/  FSEL R47, R218, -INF , P1 ;  /* 0xff800000da2f7808 */ /* 0x000fe20000800000 */
[----:B------:R-:W1:Y:S01]  /*3ae0*/  MUFU.EX2 R29, R29 ;  /* 0x0000001d001d7308 */ /* 0x000e620000000800 */
[----:B------:R-:W-:Y:S01]  /*3af0*/  FADD.FTZ R151, R52, -R224 ;  /* 0x800000e034977221 */ /* 0x000fe20000010000 */
[----:B------:R-:W-:Y:S01]  /*3b00*/  FSEL R52, R231, -INF , P2 ;  /* 0xff800000e7347808 */ /* 0x000fe20001000000 */
[----:B------:R-:W-:Y:S01]  /*3b10*/  FMUL.FTZ R148, R36, R148 ;  /* 0x0000009424947220 */ /* 0x000fe20000410000 */
[----:B------:R-:W-:Y:S01]  /*3b20*/  FMUL.FTZ R54, R42, R54 ;  /* 0x000000362a367220 */ /* 0x000fe20000410000 */
[--C-:B------:R-:W-:Y:S01]  /*3b30*/  FFMA.FTZ R46, R46, UR37, -R225.reuse ;  /* 0x000000252e2e7c23 */ /* 0x100fe200080108e1 */
[----:B------:R-:W-:Y:S01]  /*3b40*/  FFMA.FTZ R47, R47, UR37, -R225 ;  /* 0x000000252f2f7c23 */ /* 0x000fe200080108e1 */
[----:B------:R-:W-:Y:S01]  /*3b50*/  FFMA.FTZ R50, R52, UR37, -R220 ;  /* 0x0000002534327c23 */ /* 0x000fe200080108dc */
[--C-:B---3--:R-:W-:Y:S01]  /*3b60*/  FADD.FTZ R220, R53, -R222.reuse ;  /* 0x800000de35dc7221 */ /* 0x108fe20000010000 */
[----:B------:R-:W3:Y:S01]  /*3b70*/  MUFU.EX2 R37, R37 ;  /* 0x0000002500257308 */ /* 0x000ee20000000800 */
[----:B------:R-:W-:Y:S01]  /*3b80*/  FSEL R53, R235, -INF , P1 ;  /* 0xff800000eb357808 */ /* 0x000fe20000800000 */
[----:B------:R-:W-:Y:S01]  /*3b90*/  FADD.FTZ R222, R55, -R222 ;  /* 0x800000de37de7221 */ /* 0x000fe20000010000 */
[----:B------:R-:W-:Y:S01]  /*3ba0*/  FMUL.FTZ R220, R43, R220 ;  /* 0x000000dc2bdc7220 */ /* 0x000fe20000410000 */
[----:B------:R-:W-:Y:S01]  /*3bb0*/  SHFL.IDX PT, R55, R14, R138, 0x1f ;  /* 0x00001f8a0e377589 */ /* 0x000fe200000e0000 */
[----:B------:R-:W-:Y:S01]  /*3bc0*/  FMUL.FTZ R148, R110, R148 ;  /* 0x000000946e947220 */ /* 0x000fe20000410000 */
[----:B------:R-:W-:Y:S01]  /*3bd0*/  FFMA.FTZ R53, R53, UR37, -R144 ;  /* 0x0000002535357c23 */ /* 0x000fe20008010890 */
[----:B------:R-:W-:Y:S01]  /*3be0*/  FFMA.FTZ R114, -R114, R114, 1 ;  /* 0x3f80000072727423 */ /* 0x000fe20000010172 */
[----:B-1----:R-:W-:Y:S01]  /*3bf0*/  FMUL.FTZ R146, R29, R146 ;  /* 0x000000921d927220 */ /* 0x002fe20000410000 */
[----:B------:R-:W-:Y:S01]  /*3c00*/  MUFU.EX2 R17, R48 ;  /* 0x0000003000117308 */ /* 0x000fe20000000800 */
[----:B------:R-:W-:Y:S01]  /*3c10*/  FFMA.FTZ R117, -R117, R117, 1 ;  /* 0x3f80000075757423 */ /* 0x000fe20000010175 */
[----:B------:R-:W-:Y:S01]  /*3c20*/  FMUL.FTZ R151, R40, R151 ;  /* 0x0000009728977220 */ /* 0x000fe20000410000 */
[----:B------:R-:W1:Y:S01]  /*3c30*/  SHFL.IDX PT, R111, R101, R134, 0x1f ;  /* 0x00001f86656f7589 */ /* 0x000e6200000e0000 */
[----:B------:R-:W-:Y:S01]  /*3c40*/  FMUL.FTZ R222, R41, R222 ;  /* 0x000000de29de7220 */ /* 0x000fe20000410000 */
[----:B------:R-:W-:Y:S01]  /*3c50*/  FMUL.FTZ R221, R39, R221 ;  /* 0x000000dd27dd7220 */ /* 0x000fe20000410000 */
[----:B------:R-:W-:Y:S01]  /*3c60*/  FMUL.FTZ R151, R114, R151 ;  /* 0x0000009772977220 */ /* 0x000fe20000410000 */
[----:B------:R-:W-:Y:S01]  /*3c70*/  SHFL.IDX PT, R110, R101, R138, 0x1f ;  /* 0x00001f8a656e7589 */ /* 0x000fe200000e0000 */
[----:B---3--:R-:W-:Y:S01]  /*3c80*/  FMUL.FTZ R224, R37, R149 ;  /* 0x0000009525e07220 */ /* 0x008fe20000410000 */
[----:B------:R3:W-:Y:S01]  /*3c90*/  MUFU.EX2 R48, R219 ;  /* 0x000000db00307308 */ /* 0x0007e20000000800 */
[----:B------:R-:W-:Y:S01]  /*3ca0*/  FMUL.FTZ R114, R117, R222 ;  /* 0x000000de75727220 */ /* 0x000fe20000410000 */
[----:B------:R-:W-:Y:S01]  /*3cb0*/  FFMA.FTZ R113, -R113, R113, 1 ;  /* 0x3f80000071717423 */ /* 0x000fe20000010171 */
[----:B------:R-:W-:Y:S01]  /*3cc0*/  SHFL.IDX PT, R117, R20, R137, 0x1f ;  /* 0x00001f8914757589 */ /* 0x000fe200000e0000 */
[----:B------:R-:W-:Y:S01]  /*3cd0*/  FFMA.FTZ R218, -R218, R218, 1 ;  /* 0x3f800000dada7423 */ /* 0x000fe200000101da */
[----:B------:R-:W-:Y:S01]  /*3ce0*/  FFMA.FTZ R235, -R235, R235, 1 ;  /* 0x3f800000ebeb7423 */ /* 0x000fe200000101eb */
[----:B------:R-:W-:Y:S01]  /*3cf0*/  FMUL.FTZ R113, R113, R221 ;  /* 0x000000dd71717220 */ /* 0x000fe20000410000 */
[----:B------:R-:W-:Y:S01]  /*3d00*/  FFMA.FTZ R112, -R112, R112, 1 ;  /* 0x3f80000070707423 */ /* 0x000fe20000010170 */
[----:B------:R4:W-:Y:S01]  /*3d10*/  MUFU.EX2 R44, R230 ;  /* 0x000000e6002c7308 */ /* 0x0009e20000000800 */
[----:B---3--:R-:W-:Y:S01]  /*3d20*/  FSEL R219, R152, -INF , P2 ;  /* 0xff80000098db7808 */ /* 0x008fe20001000000 */
[----:B------:R-:W3:Y:S01]  /*3d30*/  SHFL.IDX PT, R221, R101, R139, 0x1f ;  /* 0x00001f8b65dd7589 */ /* 0x000ee200000e0000 */
[----:B------:R-:W-:Y:S01]  /*3d40*/  FMUL.FTZ R112, R112, R224 ;  /* 0x000000e070707220 */ /* 0x000fe20000410000 */
[----:B------:R-:W-:Y:S01]  /*3d50*/  FSEL R224, R6, -INF , P2 ;  /* 0xff80000006e07808 */ /* 0x000fe20001000000 */
[----:B------:R-:W-:-:S03]  /*3d60*/  FFMA.FTZ R231, -R231, R231, 1 ;  /* 0x3f800000e7e77423 */ /* 0x000fc600000101e7 */
[----:B------:R-:W-:Y:S01]  /*3d70*/  MUFU.EX2 R49, R49 ;  /* 0x0000003100317308 */ /* 0x000fe20000000800 */
[----:B----4-:R-:W4:Y:S01]  /*3d80*/  SHFL.IDX PT, R230, R20, R134, 0x1f ;  /* 0x00001f8614e67589 */ /* 0x010f2200000e0000 */
[----:B-1----:R-:W-:-:S06]  /*3d90*/  FADD.FTZ R60, R60, -R111 ;  /* 0x8000006f3c3c7221 */ /* 0x002fcc0000010000 */
[----:B------:R-:W-:Y:S08]  /*3da0*/  MUFU.EX2 R45, R45 ;  /* 0x0000002d002d7308 */ /* 0x000ff00000000800 */
[----:B------:R-:W-:Y:S01]  /*3db0*/  MUFU.EX2 R47, R47 ;  /* 0x0000002f002f7308 */ /* 0x000fe20000000800 */
[--C-:B---3--:R-:W-:Y:S01]  /*3dc0*/  FADD.FTZ R64, R64, -R221.reuse ;  /* 0x800000dd40407221 */ /* 0x108fe20000010000 */
[----:B------:R-:W-:Y:S01]  /*3dd0*/  FADD.FTZ R221, R66, -R221 ;  /* 0x800000dd42dd7221 */ /* 0x000fe20000010000 */
[----:B------:R-:W-:-:S05]  /*3de0*/  FSEL R66, R228, -INF , P1 ;  /* 0xff800000e4427808 */ /* 0x000fca0000800000 */
[----:B------:R-:W-:Y:S01]  /*3df0*/  MUFU.EX2 R53, R53 ;  /* 0x0000003500357308 */ /* 0x000fe20000000800 */
[----:B----4-:R-:W-:-:S07]  /*3e00*/  FFMA.FTZ R224, R224, UR37, -R230 ;  /* 0x00000025e0e07c23 */ /* 0x010fce00080108e6 */
[----:B------:R-:W-:Y:S08]  /*3e10*/  MUFU.EX2 R46, R46 ;  /* 0x0000002e002e7308 */ /* 0x000ff00000000800 */
[----:B------:R-:W1:Y:S08]  /*3e20*/  MUFU.EX2 R51, R51 ;  /* 0x0000003300337308 */ /* 0x000e700000000800 */
[----:B------:R-:W3:Y:S01]  /*3e30*/  MUFU.EX2 R50, R50 ;  /* 0x0000003200327308 */ /* 0x000ee20000000800 */
[----:B-1----:R-:W-:Y:S01]  /*3e40*/  FMUL.FTZ R221, R51, R221 ;  /* 0x000000dd33dd7220 */ /* 0x002fe20000410000 */
[----:B---3--:R-:W-:-:S04]  /*3e50*/  FMUL.FTZ R64, R50, R64 ;  /* 0x0000004032407220 */ /* 0x008fc80000410000 */
[----:B------:R-:W-:Y:S01]  /*3e60*/  FMUL.FTZ R64, R231, R64 ;  /* 0x00000040e7407220 */ /* 0x000fe20000410000 */
[----:B--2---:R-:W-:-:S05]  /*3e70*/  FSEL R52, R233, -INF , P2 ;  /* 0xff800000e9347808 */ /* 0x004fca0001000000 */
[----:B------:R-:W-:Y:S01]  /*3e80*/  FFMA.FTZ R52, R52, UR37, -R144 ;  /* 0x0000002534347c23 */ /* 0x000fe20008010890 */
[----:B------:R-:W-:Y:S01]  /*3e90*/  FFMA.FTZ R144, -R105, R105, 1 ;  /* 0x3f80000069907423 */ /* 0x000fe20000010169 */
[----:B------:R-:W-:Y:S01]  /*3ea0*/  FMUL.FTZ R105, R13, R143 ;  /* 0x0000008f0d697220 */ /* 0x000fe20000410000 */
[----:B------:R-:W-:Y:S02]  /*3eb0*/  FMUL.FTZ R143, R103, R102 ;  /* 0x00000066678f7220 */ /* 0x000fe40000410000 */
[----:B------:R1:W2:Y:S01]  /*3ec0*/  SHFL.IDX PT, R102, R14, R140, 0x1f ;  /* 0x00001f8c0e667589 */ /* 0x0002a200000e0000 */
[----:B------:R-:W-:Y:S01]  /*3ed0*/  FMUL.FTZ R144, R144, R105 ;  /* 0x0000006990907220 */ /* 0x000fe20000410000 */
[----:B------:R-:W-:Y:S01]  /*3ee0*/  FMUL.FTZ R105, R30, R147 ;  /* 0x000000931e697220 */ /* 0x000fe20000410000 */
[----:B------:R-:W-:Y:S01]  /*3ef0*/  FMUL.FTZ R147, R106, R145 ;  /* 0x000000916a937220 */ /* 0x000fe20000410000 */
[----:B------:R-:W3:Y:S01]  /*3f00*/  SHFL.IDX PT, R103, R20, R11, 0x1f ;  /* 0x00001f0b14677589 */ /* 0x000ee200000e0000 */
[----:B------:R-:W-:Y:S01]  /*3f10*/  FMUL.FTZ R145, R108, R146 ;  /* 0x000000926c917220 */ /* 0x000fe20000410000 */
[----:B------:R-:W-:Y:S01]  /*3f20*/  FMUL.FTZ R146, R104, R105 ;  /* 0x0000006968927220 */ /* 0x000fe20000410000 */
[----:B------:R-:W-:Y:S01]  /*3f30*/  FSEL R105, R155, -INF , P2 ;  /* 0xff8000009b697808 */ /* 0x000fe20001000000 */
[----:B------:R-:W-:Y:S01]  /*3f40*/  MUFU.EX2 R52, R52 ;  /* 0x0000003400347308 */ /* 0x000fe20000000800 */
[----:B------:R-:W-:-:S02]  /*3f50*/  FSEL R108, R154, -INF , P1 ;  /* 0xff8000009a6c7808 */ /* 0x000fc40000800000 */
[----:B------:R-:W-:Y:S01]  /*3f60*/  FSEL R106, R153, -INF , P2 ;  /* 0xff800000996a7808 */ /* 0x000fe20001000000 */
[--C-:B------:R-:W-:Y:S01]  /*3f70*/  FFMA.FTZ R105, R105, UR37, -R55.reuse ;  /* 0x0000002569697c23 */ /* 0x100fe20008010837 */
[----:B------:R-:W-:Y:S01]  /*3f80*/  FSEL R104, R234, -INF , P1 ;  /* 0xff800000ea687808 */ /* 0x000fe20000800000 */
[----:B------:R-:W-:Y:S01]  /*3f90*/  FFMA.FTZ R55, R108, UR37, -R55 ;  /* 0x000000256c377c23 */ /* 0x000fe20008010837 */
[----:B------:R-:W-:Y:S01]  /*3fa0*/  FSEL R108, R10, -INF , P1 ;  /* 0xff8000000a6c7808 */ /* 0x000fe20000800000 */
[----:B-1----:R1:W4:Y:S01]  /*3fb0*/  MUFU.EX2 R14, R223 ;  /* 0x000000df000e7308 */ /* 0x0023220000000800 */
[--C-:B--2---:R-:W-:Y:S01]  /*3fc0*/  FFMA.FTZ R106, R106, UR37, -R102.reuse ;  /* 0x000000256a6a7c23 */ /* 0x104fe20008010866 */
[----:B-1----:R-:W-:Y:S01]  /*3fd0*/  FMUL.FTZ R223, R31, R32 ;  /* 0x000000201fdf7220 */ /* 0x002fe20000410000 */
[----:B------:R-:W-:Y:S01]  /*3fe0*/  FFMA.FTZ R102, R104, UR37, -R102 ;  /* 0x0000002568667c23 */ /* 0x000fe20008010866 */
[----:B------:R-:W-:Y:S01]  /*3ff0*/  FSEL R104, R8, -INF , P2 ;  /* 0xff80000008687808 */ /* 0x000fe20001000000 */
[--C-:B---3--:R-:W-:Y:S01]  /*4000*/  FFMA.FTZ R219, R219, UR37, -R103.reuse ;  /* 0x00000025dbdb7c23 */ /* 0x108fe20008010867 */
[----:B------:R-:W-:Y:S01]  /*4010*/  FMUL.FTZ R149, R109, R223 ;  /* 0x000000df6d957220 */ /* 0x000fe20000410000 */
[----:B------:R-:W-:Y:S01]  /*4020*/  FFMA.FTZ R103, R108, UR37, -R103 ;  /* 0x000000256c677c23 */ /* 0x000fe20008010867 */
[----:B------:R-:W1:Y:S01]  /*4030*/  SHFL.IDX PT, R109, R101, R11, 0x1f ;  /* 0x00001f0b656d7589 */ /* 0x000e6200000e0000 */
[----:B------:R-:W-:Y:S01]  /*4040*/  FSEL R108, R7, -INF , P1 ;  /* 0xff800000076c7808 */ /* 0x000fe20000800000 */
[--C-:B------:R-:W-:Y:S01]  /*4050*/  FFMA.FTZ R104, R104, UR37, -R107.reuse ;  /* 0x0000002568687c23 */ /* 0x100fe2000801086b */
[----:B------:R-:W-:Y:S01]  /*4060*/  MUFU.EX2 R55, R55 ;  /* 0x0000003700377308 */ /* 0x000fe20000000800 */
[----:B------:R-:W2:Y:S01]  /*4070*/  SHFL.IDX PT, R223, R101, R130, 0x1f ;  /* 0x00001f8265df7589 */ /* 0x000ea200000e0000 */
[----:B----4-:R-:W-:Y:S01]  /*4080*/  FMUL.FTZ R60, R14, R60 ;  /* 0x0000003c0e3c7220 */ /* 0x010fe20000410000 */
[----:B------:R-:W-:Y:S01]  /*4090*/  FFMA.FTZ R32, R108, UR37, -R107 ;  /* 0x000000256c207c23 */ /* 0x000fe2000801086b */
[----:B------:R-:W-:Y:S01]  /*40a0*/  FFMA.FTZ R108, -R115, R115, 1 ;  /* 0x3f800000736c7423 */ /* 0x000fe20000010173 */
[----:B------:R-:W3:Y:S01]  /*40b0*/  SHFL.IDX PT, R107, R101, R133, 0x1f ;  /* 0x00001f85656b7589 */ /* 0x000ee200000e0000 */
[----:B------:R-:W-:-:S02]  /*40c0*/  FMUL.FTZ R115, R116, R54 ;  /* 0x0000003674737220 */ /* 0x000fc40000410000 */
[----:B------:R-:W-:Y:S01]  /*40d0*/  FMUL.FTZ R116, R108, R220 ;  /* 0x000000dc6c747220 */ /* 0x000fe20000410000 */
[----:B------:R2:W4:Y:S01]  /*40e0*/  MUFU.EX2 R54, R105 ;  /* 0x0000006900367308 */ /* 0x0005220000000800 */
[----:B------:R-:W4:Y:S04]  /*40f0*/  SHFL.IDX PT, R108, R20, R133, 0x1f ;  /* 0x00001f85146c7589 */ /* 0x000f2800000e0000 */
[----:B------:R-:W-:Y:S03]  /*4100*/  SHFL.IDX PT, R220, R101, R140, 0x1f ;  /* 0x00001f8c65dc7589 */ /* 0x000fe600000e0000 */
[----:B------:R-:W-:Y:S01]  /*4110*/  MUFU.EX2 R104, R104 ;  /* 0x0000006800687308 */ /* 0x000fe20000000800 */
[--C-:B-1----:R-:W-:Y:S01]  /*4120*/  FADD.FTZ R225, R56, -R109.reuse ;  /* 0x8000006d38e17221 */ /* 0x102fe20000010000 */
[----:B------:R-:W-:Y:S01]  /*4130*/  FADD.FTZ R58, R58, -R109 ;  /* 0x8000006d3a3a7221 */ /* 0x000fe20000010000 */
[----:B------:R-:W-:Y:S01]  /*4140*/  FSEL R56, R4, -INF , P1 ;  /* 0xff80000004387808 */ /* 0x000fe20000800000 */
[----:B------:R1:W4:Y:S01]  /*4150*/  SHFL.IDX PT, R109, R101, R137, 0x1f ;  /* 0x00001f89656d7589 */ /* 0x00032200000e0000 */
[--C-:B--2---:R-:W-:Y:S01]  /*4160*/  FADD.FTZ R105, R57, -R223.reuse ;  /* 0x800000df39697221 */ /* 0x104fe20000010000 */
[----:B------:R-:W-:Y:S01]  /*4170*/  FADD.FTZ R223, R59, -R223 ;  /* 0x800000df3bdf7221 */ /* 0x000fe20000010000 */
[----:B------:R-:W-:Y:S01]  /*4180*/  FADD.FTZ R59, R62, -R111 ;  /* 0x8000006f3e3b7221 */ /* 0x000fe20000010000 */
[--C-:B------:R-:W-:Y:S01]  /*4190*/  FADD.FTZ R62, R68, -R110.reuse ;  /* 0x8000006e443e7221 */ /* 0x100fe20000010000 */
[----:B------:R-:W2:Y:S01]  /*41a0*/  SHFL.IDX PT, R111, R20, R139, 0x1f ;  /* 0x00001f8b146f7589 */ /* 0x000ea200000e0000 */
[--C-:B---3--:R-:W-:Y:S01]  /*41b0*/  FADD.FTZ R222, R61, -R107.reuse ;  /* 0x8000006b3dde7221 */ /* 0x108fe20000010000 */
[----:B------:R-:W-:Y:S01]  /*41c0*/  FADD.FTZ R57, R63, -R107 ;  /* 0x8000006b3f397221 */ /* 0x000fe20000010000 */
[----:B------:R-:W-:Y:S01]  /*41d0*/  FSEL R107, R3, -INF , P2 ;  /* 0xff800000036b7808 */ /* 0x000fe20001000000 */
[----:B------:R-:W-:Y:S01]  /*41e0*/  FADD.FTZ R63, R70, -R110 ;  /* 0x8000006e463f7221 */ /* 0x000fe20000010000 */
[----:B-1----:R1:W3:Y:S01]  /*41f0*/  MUFU.EX2 R101, R106 ;  /* 0x0000006a00657308 */ /* 0x0022e20000000800 */
[----:B------:R-:W-:Y:S01]  /*4200*/  FSEL R61, R0, -INF , P1 ;  /* 0xff800000003d7808 */ /* 0x000fe20000800000 */
[----:B------:R-:W-:Y:S01]  /*4210*/  FMUL.FTZ R225, R44, R225 ;  /* 0x000000e12ce17220 */ /* 0x000fe20000410000 */
[----:B------:R-:W-:Y:S01]  /*4220*/  FSEL R110, R229, -INF , P1 ;  /* 0xff800000e56e7808 */ /* 0x000fe20000800000 */
[--C-:B----4-:R-:W-:Y:S01]  /*4230*/  FFMA.FTZ R107, R107, UR37, -R108.reuse ;  /* 0x000000256b6b7c23 */ /* 0x110fe2000801086c */
[----:B------:R-:W-:Y:S01]  /*4240*/  FSEL R68, R232, -INF , P2 ;  /* 0xff800000e8447808 */ /* 0x000fe20001000000 */
[----:B------:R-:W-:Y:S01]  /*4250*/  FFMA.FTZ R108, R61, UR37, -R108 ;  /* 0x000000253d6c7c23 */ /* 0x000fe2000801086c */
[----:B------:R-:W-:Y:S01]  /*4260*/  FSEL R70, R129, -INF , P2 ;  /* 0xff80000081467808 */ /* 0x000fe20001000000 */
[----:B------:R-:W4:Y:S01]  /*4270*/  SHFL.IDX PT, R61, R20, R138, 0x1f ;  /* 0x00001f8a143d7589 */ /* 0x000f2200000e0000 */
[----:B-1----:R-:W-:Y:S01]  /*4280*/  FFMA.FTZ R106, R56, UR37, -R230 ;  /* 0x00000025386a7c23 */ /* 0x002fe200080108e6 */
[----:B------:R-:W-:Y:S01]  /*4290*/  FMUL.FTZ R57, R49, R57 ;  /* 0x0000003931397220 */ /* 0x000fe20000410000 */
[----:B------:R-:W-:Y:S01]  /*42a0*/  FMUL.FTZ R58, R45, R58 ;  /* 0x0000003a2d3a7220 */ /* 0x000fe20000410000 */
[----:B------:R-:W-:Y:S01]  /*42b0*/  FMUL.FTZ R223, R47, R223 ;  /* 0x000000df2fdf7220 */ /* 0x000fe20000410000 */
[----:B------:R-:W-:Y:S01]  /*42c0*/  FMUL.FTZ R62, R54, R62 ;  /* 0x0000003e363e7220 */ /* 0x000fe20000410000 */
[--C-:B------:R-:W-:Y:S01]  /*42d0*/  FADD.FTZ R56, R65, -R109.reuse ;  /* 0x8000006d41387221 */ /* 0x100fe20000010000 */
[----:B------:R-:W-:Y:S01]  /*42e0*/  FADD.FTZ R109, R67, -R109 ;  /* 0x8000006d436d7221 */ /* 0x000fe20000010000 */
[----:B------:R-:W-:Y:S01]  /*42f0*/  FSEL R67, R237, -INF , P2 ;  /* 0xff800000ed437808 */ /* 0x000fe20001000000 */
[----:B------:R1:W3:Y:S01]  /*4300*/  SHFL.IDX PT, R65, R20, R140, 0x1f ;  /* 0x00001f8c14417589 */ /* 0x0002e200000e0000 */
[----:B------:R-:W-:Y:S01]  /*4310*/  FMUL.FTZ R56, R52, R56 ;  /* 0x0000003834387220 */ /* 0x000fe20000410000 */
[----:B--2---:R-:W-:Y:S01]  /*4320*/  FFMA.FTZ R110, R110, UR37, -R111 ;  /* 0x000000256e6e7c23 */ /* 0x004fe2000801086f */
[----:B------:R-:W-:Y:S01]  /*4330*/  FMUL.FTZ R109, R53, R109 ;  /* 0x0000006d356d7220 */ /* 0x000fe20000410000 */
[----:B------:R-:W-:Y:S01]  /*4340*/  FMUL.FTZ R63, R55, R63 ;  /* 0x0000003f373f7220 */ /* 0x000fe20000410000 */
[----:B------:R-:W-:Y:S01]  /*4350*/  MUFU.EX2 R102, R102 ;  /* 0x0000006600667308 */ /* 0x000fe20000000800 */
[----:B------:R-:W-:Y:S01]  /*4360*/  FMUL.FTZ R105, R46, R105 ;  /* 0x000000692e697220 */ /* 0x000fe20000410000 */
[----:B------:R-:W-:-:S06]  /*4370*/  FMUL.FTZ R222, R48, R222 ;  /* 0x000000de30de7220 */ /* 0x000fcc0000410000 */
[----:B-1----:R1:W2:Y:S08]  /*4380*/  MUFU.EX2 R20, R219 ;  /* 0x000000db00147308 */ /* 0x0022b00000000800 */
[----:B------:R-:W2:Y:S01]  /*4390*/  MUFU.EX2 R106, R106 ;  /* 0x0000006a006a7308 */ /* 0x000ea20000000800 */
[----:B-1----:R-:W-:Y:S01]  /*43a0*/  FFMA.FTZ R219, R67, UR37, -R111 ;  /* 0x0000002543db7c23 */ /* 0x002fe2000801086f */
[--C-:B------:R-:W-:Y:S01]  /*43b0*/  FFMA.FTZ R111, R68, UR37, -R117.reuse ;  /* 0x00000025446f7c23 */ /* 0x100fe20008010875 */
[----:B------:R-:W-:Y:S01]  /*43c0*/  FFMA.FTZ R68, -R118, R118, 1 ;  /* 0x3f80000076447423 */ /* 0x000fe20000010176 */
[----:B------:R-:W-:Y:S01]  /*43d0*/  FFMA.FTZ R117, R66, UR37, -R117 ;  /* 0x0000002542757c23 */ /* 0x000fe20008010875 */
[--C-:B------:R-:W-:Y:S01]  /*43e0*/  FADD.FTZ R66, R69, -R220.reuse ;  /* 0x800000dc45427221 */ /* 0x100fe20000010000 */
[----:B------:R-:W-:Y:S01]  /*43f0*/  FSEL R69, R128, -INF , P2 ;  /* 0xff80000080457808 */ /* 0x000fe20001000000 */
[----:B------:R-:W-:Y:S01]  /*4400*/  FMUL.FTZ R68, R68, R225 ;  /* 0x000000e144447220 */ /* 0x000fe20000410000 */
[----:B------:R-:W-:Y:S01]  /*4410*/  FSEL R67, R131, -INF , P1 ;  /* 0xff80000083437808 */ /* 0x000fe20000800000 */
[----:B------:R1:W2:Y:S01]  /*4420*/  LDS R225, [R16+0x400] ;  /* 0x0004000010e17984 */ /* 0x0002a20000000800 */
[----:B------:R-:W-:Y:S01]  /*4430*/  FADD.FTZ R220, R71, -R220 ;  /* 0x800000dc47dc7221 */ /* 0x000fe20000010000 */
[--C-:B----4-:R-:W-:Y:S01]  /*4440*/  FFMA.FTZ R118, R69, UR37, -R61.reuse ;  /* 0x0000002545767c23 */ /* 0x110fe2000801083d */
[----:B------:R-:W-:Y:S01]  /*4450*/  FFMA.FTZ R71, -R126, R126, 1 ;  /* 0x3f8000007e477423 */ /* 0x000fe2000001017e */
[----:B------:R-:W-:Y:S01]  /*4460*/  FFMA.FTZ R67, R67, UR37, -R61 ;  /* 0x0000002543437c23 */ /* 0x000fe2000801083d */
[----:B------:R-:W-:Y:S01]  /*4470*/  FFMA.FTZ R61, -R216, R216, 1 ;  /* 0x3f800000d83d7423 */ /* 0x000fe200000101d8 */
[----:B---3--:R-:W-:Y:S01]  /*4480*/  FFMA.FTZ R216, R70, UR37, -R65 ;  /* 0x0000002546d87c23 */ /* 0x008fe20008010841 */
[----:B------:R-:W-:Y:S01]  /*4490*/  FSEL R70, R136, -INF , P1 ;  /* 0xff80000088467808 */ /* 0x000fe20000800000 */
[----:B-1----:R1:W-:Y:S01]  /*44a0*/  MUFU.EX2 R16, R32 ;  /* 0x0000002000107308 */ /* 0x0023e20000000800 */
[----:B------:R-:W-:Y:S01]  /*44b0*/  FFMA.FTZ R69, -R217, R217, 1 ;  /* 0x3f800000d9457423 */ /* 0x000fe200000101d9 */
[----:B------:R-:W-:Y:S01]  /*44c0*/  FFMA.FTZ R126, -R155, R155, 1 ;  /* 0x3f8000009b7e7423 */ /* 0x000fe2000001019b */
[----:B------:R-:W-:Y:S01]  /*44d0*/  FMUL.FTZ R61, R61, R105 ;  /* 0x000000693d3d7220 */ /* 0x000fe20000410000 */
[----:B------:R3:W5:Y:S01]  /*44e0*/  LDL.LU R155, [R1+0x4c] ;  /* 0x00004c00019b7983 */ /* 0x0007620000300800 */
[----:B------:R-:W-:Y:S01]  /*44f0*/  FMUL.FTZ R69, R69, R58 ;  /* 0x0000003a45457220 */ /* 0x000fe20000410000 */
[----:B------:R-:W-:-:S02]  /*4500*/  FMUL.FTZ R58, R218, R223 ;  /* 0x000000dfda3a7220 */ /* 0x000fc40000410000 */
[----:B------:R-:W4:Y:S01]  /*4510*/  MUFU.EX2 R108, R108 ;  /* 0x0000006c006c7308 */ /* 0x000f220000000800 */
[----:B-1----:R-:W-:Y:S01]  /*4520*/  FFMA.FTZ R32, R70, UR37, -R65 ;  /* 0x0000002546207c23 */ /* 0x002fe20008010841 */
[----:B------:R-:W-:Y:S01]  /*4530*/  FMUL.FTZ R65, R17, R59 ;  /* 0x0000003b11417220 */ /* 0x000fe20000410000 */
[----:B------:R-:W-:-:S05]  /*4540*/  FFMA.FTZ R70, -R227, R227, 1 ;  /* 0x3f800000e3467423 */ /* 0x000fca00000101e3 */
[----:B------:R-:W-:Y:S01]  /*4550*/  MUFU.EX2 R103, R103 ;  /* 0x0000006700677308 */ /* 0x000fe20000000800 */
[----:B------:R-:W-:Y:S01]  /*4560*/  FMUL.FTZ R71, R71, R65 ;  /* 0x0000004147477220 */ /* 0x000fe20000410000 */
[----:B------:R-:W-:Y:S01]  /*4570*/  FFMA.FTZ R65, -R127, R127, 1 ;  /* 0x3f8000007f417423 */ /* 0x000fe2000001017f */
[----:B------:R-:W-:Y:S01]  /*4580*/  FMUL.FTZ R70, R70, R60 ;  /* 0x0000003c46467220 */ /* 0x000fe20000410000 */
[----:B------:R-:W-:-:S04]  /*4590*/  FFMA.FTZ R60, -R236, R236, 1 ;  /* 0x3f800000ec3c7423 */ /* 0x000fc800000101ec */
[----:B------:R-:W-:Y:S01]  /*45a0*/  MUFU.EX2 R107, R107 ;  /* 0x0000006b006b7308 */ /* 0x000fe20000000800 */
[----:B------:R-:W-:Y:S01]  /*45b0*/  FMUL.FTZ R60, R60, R57 ;  /* 0x000000393c3c7220 */ /* 0x000fe20000410000 */
[----:B------:R-:W-:Y:S01]  /*45c0*/  FFMA.FTZ R57, -R233, R233, 1 ;  /* 0x3f800000e9397423 */ /* 0x000fe200000101e9 */
[----:B--2---:R-:W1:Y:S03]  /*45d0*/  SHFL.IDX PT, R130, R225, R130, 0x1f ;  /* 0x00001f82e1827589 */ /* 0x004e6600000e0000 */
[----:B------:R-:W-:Y:S01]  /*45e0*/  FMUL.FTZ R57, R57, R56 ;  /* 0x0000003839397220 */ /* 0x000fe20000410000 */
[----:B------:R-:W2:Y:S04]  /*45f0*/  SHFL.IDX PT, R137, R225, R137, 0x1f ;  /* 0x00001f89e1897589 */ /* 0x000ea800000e0000 */
[----:B------:R-:W3:Y:S04]  /*4600*/  SHFL.IDX PT, R139, R225, R139, 0x1f ;  /* 0x00001f8be18b7589 */ /* 0x000ee800000e0000 */
[----:B------:R-:W-:Y:S04]  /*4610*/  SHFL.IDX PT, R138, R225, R138, 0x1f ;  /* 0x00001f8ae18a7589 */ /* 0x000fe800000e0000 */
[----:B------:R-:W-:Y:S01]  /*4620*/  SHFL.IDX PT, R140, R225, R140, 0x1f ;  /* 0x00001f8ce18c7589 */ /* 0x000fe200000e0000 */
[----:B------:R-:W-:Y:S01]  /*4630*/  FFMA.FTZ R217, -R154, R154, 1 ;  /* 0x3f8000009ad97423 */ /* 0x000fe2000001019a */
[----:B------:R-:W-:Y:S01]  /*4640*/  FMUL.FTZ R56, R235, R109 ;  /* 0x0000006deb387220 */ /* 0x000fe20000410000 */
[----:B------:R-:W-:Y:S01]  /*4650*/  FFMA.FTZ R218, -R153, R153, 1 ;  /* 0x3f80000099da7423 */ /* 0x000fe20000010199 */
[----:B------:R-:W4:Y:S01]  /*4660*/  SHFL.IDX PT, R127, R225, R11, 0x1f ;  /* 0x00001f0be17f7589 */ /* 0x000f2200000e0000 */
[----:B------:R3:W-:Y:S01]  /*4670*/  MUFU.EX2 R109, R219 ;  /* 0x000000db006d7308 */ /* 0x0007e20000000800 */
[----:B------:R-:W-:-:S02]  /*4680*/  FFMA.FTZ R59, -R226, R226, 1 ;  /* 0x3f800000e23b7423 */ /* 0x000fc400000101e2 */
[----:B------:R-:W4:Y:S01]  /*4690*/  SHFL.IDX PT, R133, R225, R133, 0x1f ;  /* 0x00001f85e1857589 */ /* 0x000f2200000e0000 */
[----:B-1----:R-:W-:-:S03]  /*46a0*/  FADD.FTZ R73, R73, -R130 ;  /* 0x8000008249497221 */ /* 0x002fc60000010000 */
[----:B------:R-:W1:Y:S01]  /*46b0*/  SHFL.IDX PT, R134, R225, R134, 0x1f ;  /* 0x00001f86e1867589 */ /* 0x000e6200000e0000 */
[--C-:B--2---:R-:W-:Y:S01]  /*46c0*/  FADD.FTZ R81, R81, -R137.reuse ;  /* 0x8000008951517221 */ /* 0x104fe20000010000 */
[----:B------:R-:W-:Y:S01]  /*46d0*/  FADD.FTZ R83, R83, -R137 ;  /* 0x8000008953537221 */ /* 0x000fe20000010000 */
[----:B------:R-:W-:Y:S01]  /*46e0*/  MUFU.EX2 R110, R110 ;  /* 0x0000006e006e7308 */ /* 0x000fe20000000800 */
[----:B------:R2:W5:Y:S01]  /*46f0*/  LDL.LU R154, [R1+0x48] ;  /* 0x00004800019a7983 */ /* 0x0005620000300800 */
[----:B---3--:R-:W-:Y:S01]  /*4700*/  FMUL.FTZ R219, R101, R66 ;  /* 0x0000004265db7220 */ /* 0x008fe20000410000 */
[--C-:B------:R-:W-:Y:S01]  /*4710*/  FADD.FTZ R80, R80, -R139.reuse ;  /* 0x8000008b50507221 */ /* 0x100fe20000010000 */
[----:B------:R-:W-:Y:S01]  /*4720*/  FADD.FTZ R82, R82, -R139 ;  /* 0x8000008b52527221 */ /* 0x000fe20000010000 */
[----:B------:R2:W5:Y:S03]  /*4730*/  LDL.LU R153, [R1+0x44] ;  /* 0x0000440001997983 */ /* 0x0005660000300800 */
[----:B------:R-:W-:Y:S08]  /*4740*/  MUFU.EX2 R111, R111 ;  /* 0x0000006f006f7308 */ /* 0x000ff00000000800 */
[----:B------:R-:W-:Y:S01]  /*4750*/  MUFU.EX2 R117, R117 ;  /* 0x0000007500757308 */ /* 0x000fe20000000800 */
[--C-:B----4-:R-:W-:Y:S01]  /*4760*/  FADD.FTZ R72, R72, -R127.reuse ;  /* 0x8000007f48487221 */ /* 0x110fe20000010000 */
[----:B------:R-:W-:Y:S01]  /*4770*/  FADD.FTZ R74, R74, -R127 ;  /* 0x8000007f4a4a7221 */ /* 0x000fe20000010000 */
[----:B------:R-:W-:Y:S01]  /*4780*/  FFMA.FTZ R127, -R152, R152, 1 ;  /* 0x3f800000987f7423 */ /* 0x000fe20000010198 */
[--C-:B------:R-:W-:Y:S01]  /*4790*/  FADD.FTZ R84, R84, -R138.reuse ;  /* 0x8000008a54547221 */ /* 0x100fe20000010000 */
[----:B------:R-:W-:Y:S01]  /*47a0*/  FMUL.FTZ R72, R20, R72 ;  /* 0x0000004814487220 */ /* 0x000fe20000410000 */
[----:B------:R2:W5:Y:S01]  /*47b0*/  LDL.LU R152, [R1+0x40] ;  /* 0x0000400001987983 */ /* 0x0005620000300800 */
[----:B------:R-:W-:Y:S01]  /*47c0*/  FFMA.FTZ R137, -R10, R10, 1 ;  /* 0x3f8000000a897423 */ /* 0x000fe2000001010a */
[----:B------:R-:W-:Y:S01]  /*47d0*/  FMUL.FTZ R66, R126, R62 ;  /* 0x0000003e7e427220 */ /* 0x000fe20000410000 */
[----:B------:R-:W-:Y:S01]  /*47e0*/  FMUL.FTZ R127, R127, R72 ;  /* 0x000000487f7f7220 */ /* 0x000fe20000410000 */
[----:B------:R-:W-:Y:S01]  /*47f0*/  FADD.FTZ R86, R86, -R138 ;  /* 0x8000008a56567221 */ /* 0x000fe20000010000 */
[----:B------:R2:W5:Y:S01]  /*4800*/  LDL.LU R10, [R1+0x3c] ;  /* 0x00003c00010a7983 */ /* 0x0005620000300800 */
[----:B------:R-:W-:Y:S01]  /*4810*/  FFMA.FTZ R139, -R8, R8, 1 ;  /* 0x3f800000088b7423 */ /* 0x000fe20000010108 */
[----:B------:R-:W-:Y:S01]  /*4820*/  FMUL.FTZ R72, R104, R73 ;  /* 0x0000004968487220 */ /* 0x000fe20000410000 */
[----:B------:R-:W-:Y:S01]  /*4830*/  FMUL.FTZ R62, R217, R63 ;  /* 0x0000003fd93e7220 */ /* 0x000fe20000410000 */
[----:B------:R2:W5:Y:S01]  /*4840*/  LDL.LU R8, [R1+0x38] ;  /* 0x0000380001087983 */ /* 0x0005620000300800 */
[----:B------:R-:W-:Y:S01]  /*4850*/  FFMA.FTZ R138, -R7, R7, 1 ;  /* 0x3f800000078a7423 */ /* 0x000fe20000010107 */
[--C-:B------:R-:W-:Y:S01]  /*4860*/  FADD.FTZ R85, R85, -R140.reuse ;  /* 0x8000008c55557221 */ /* 0x100fe20000010000 */
[----:B------:R-:W-:Y:S01]  /*4870*/  FADD.FTZ R87, R87, -R140 ;  /* 0x8000008c57577221 */ /* 0x000fe20000010000 */
[----:B------:R2:W5:Y:S01]  /*4880*/  LDL.LU R7, [R1+0x34] ;  /* 0x0000340001077983 */ /* 0x0005620000300800 */
[----:B------:R-:W-:Y:S01]  /*4890*/  FFMA.FTZ R217, -R6, R6, 1 ;  /* 0x3f80000006d97423 */ /* 0x000fe20000010106 */
[----:B------:R-:W-:Y:S01]  /*48a0*/  FMUL.FTZ R126, R218, R219 ;  /* 0x000000dbda7e7220 */ /* 0x000fe20000410000 */
[----:B------:R-:W-:Y:S01]  /*48b0*/  FFMA.FTZ R140, -R4, R4, 1 ;  /* 0x3f800000048c7423 */ /* 0x000fe20000010104 */
[----:B------:R2:W5:Y:S01]  /*48c0*/  LDL.LU R6, [R1+0x30] ;  /* 0x0000300001067983 */ /* 0x0005620000300800 */
[----:B------:R-:W-:Y:S01]  /*48d0*/  FMUL.FTZ R139, R139, R72 ;  /* 0x000000488b8b7220 */ /* 0x000fe20000410000 */
[----:B------:R-:W-:Y:S01]  /*48e0*/  FFMA.FTZ R218, -R3, R3, 1 ;  /* 0x3f80000003da7423 */ /* 0x000fe20000010103 */
[----:B------:R-:W-:Y:S01]  /*48f0*/  FFMA.FTZ R72, -R0, R0, 1 ;  /* 0x3f80000000487423 */ /* 0x000fe20000010100 */
[----:B------:R2:W5:Y:S01]  /*4900*/  LDL.LU R4, [R1+0x2c] ;  /* 0x00002c0001047983 */ /* 0x0005620000300800 */
[----:B------:R-:W-:Y:S01]  /*4910*/  MUFU.EX2 R105, R224 ;  /* 0x000000e000697308 */ /* 0x000fe20000000800 */
[----:B------:R-:W-:Y:S01]  /*4920*/  FADD.FTZ R75, R75, -R130 ;  /* 0x800000824b4b7221 */ /* 0x000fe20000010000 */
[----:B------:R-:W-:Y:S01]  /*4930*/  FFMA.FTZ R234, -R234, R234, 1 ;  /* 0x3f800000eaea7423 */ /* 0x000fe200000101ea */
[----:B------:R2:W5:Y:S01]  /*4940*/  LDL.LU R3, [R1+0x28] ;  /* 0x0000280001037983 */ /* 0x0005620000300800 */
[----:B------:R-:W-:Y:S01]  /*4950*/  FMUL.FTZ R220, R102, R220 ;  /* 0x000000dc66dc7220 */ /* 0x000fe20000410000 */
[----:B------:R-:W-:Y:S01]  /*4960*/  FMUL.FTZ R59, R59, R222 ;  /* 0x000000de3b3b7220 */ /* 0x000fe20000410000 */
[----:B------:R-:W-:Y:S01]  /*4970*/  FMUL.FTZ R65, R65, R221 ;  /* 0x000000dd41417220 */ /* 0x000fe20000410000 */
[----:B------:R2:W5:Y:S04]  /*4980*/  LDL.LU R0, [R1+0x24] ;  /* 0x0000240001007983 */ /* 0x0005680000300800 */
[----:B------:R-:W3:Y:S01]  /*4990*/  LDL R223, [R1+0xc] ;  /* 0x00000c0001df7983 */ /* 0x000ee20000100800 */
[--C-:B------:R-:W-:Y:S01]  /*49a0*/  FADD.FTZ R77, R77, -R133.reuse ;  /* 0x800000854d4d7221 */ /* 0x100fe20000010000 */
[----:B------:R-:W-:-:S02]  /*49b0*/  FADD.FTZ R79, R79, -R133 ;  /* 0x800000854f4f7221 */ /* 0x000fc40000010000 */
[----:B------:R-:W4:Y:S01]  /*49c0*/  MUFU.EX2 R133, R216 ;  /* 0x000000d800857308 */ /* 0x000f220000000800 */
[--C-:B-1----:R-:W-:Y:S01]  /*49d0*/  FADD.FTZ R76, R76, -R134.reuse ;  /* 0x800000864c4c7221 */ /* 0x102fe20000010000 */
[----:B------:R-:W-:-:S06]  /*49e0*/  FADD.FTZ R78, R78, -R134 ;  /* 0x800000864e4e7221 */ /* 0x000fcc0000010000 */
[----:B------:R-:W1:Y:S08]  /*49f0*/  MUFU.EX2 R118, R118 ;  /* 0x0000007600767308 */ /* 0x000e700000000800 */
[----:B------:R2:W1:Y:S08]  /*4a00*/  MUFU.EX2 R130, R67 ;  /* 0x0000004300827308 */ /* 0x0004700000000800 */
[----:B------:R1:W1:Y:S01]  /*4a10*/  MUFU.EX2 R134, R32 ;  /* 0x0000002000867308 */ /* 0x0002620000000800 */
[----:B------:R-:W-:Y:S01]  /*4a20*/  FMUL.FTZ R73, R106, R78 ;  /* 0x0000004e6a497220 */ /* 0x000fe20000410000 */
[----:B------:R-:W-:Y:S01]  /*4a30*/  FMUL.FTZ R79, R108, R79 ;  /* 0x0000004f6c4f7220 */ /* 0x000fe20000410000 */
[----:B--2---:R-:W-:Y:S01]  /*4a40*/  FFMA.FTZ R67, -R136, R136, 1 ;  /* 0x3f80000088437423 */ /* 0x004fe20000010188 */
[----:B----4-:R-:W-:Y:S01]  /*4a50*/  FMUL.FTZ R136, R133, R85 ;  /* 0x0000005585887220 */ /* 0x010fe20000410000 */
[----:B------:R-:W-:Y:S01]  /*4a60*/  FMUL.FTZ R63, R234, R220 ;  /* 0x000000dcea3f7220 */ /* 0x000fe20000410000 */
[----:B------:R-:W-:Y:S01]  /*4a70*/  F2FP.F16.F32.PACK_AB R85, R88, R33 ;  /* 0x000000215855723e */ /* 0x000fe200000000ff */
[----:B------:R-:W-:Y:S01]  /*4a80*/  FFMA.FTZ R221, -R237, R237, 1 ;  /* 0x3f800000eddd7423 */ /* 0x000fe200000101ed */
[----:B------:R-:W-:Y:S01]  /*4a90*/  FFMA.FTZ R219, -R229, R229, 1 ;  /* 0x3f800000e5db7423 */ /* 0x000fe200000101e5 */
[----:B------:R-:W-:Y:S01]  /*4aa0*/  FFMA.FTZ R222, -R232, R232, 1 ;  /* 0x3f800000e8de7423 */ /* 0x000fe200000101e8 */
[----:B------:R-:W-:Y:S01]  /*4ab0*/  FFMA.FTZ R220, -R228, R228, 1 ;  /* 0x3f800000e4dc7423 */ /* 0x000fe200000101e4 */
[----:B------:R-:W-:Y:S01]  /*4ac0*/  FMUL.FTZ R80, R109, R80 ;  /* 0x000000506d507220 */ /* 0x000fe20000410000 */
[----:B------:R-:W-:Y:S01]  /*4ad0*/  FMUL.FTZ R82, R110, R82 ;  /* 0x000000526e527220 */ /* 0x000fe20000410000 */
[----:B------:R-:W-:Y:S01]  /*4ae0*/  FMUL.FTZ R81, R111, R81 ;  /* 0x000000516f517220 */ /* 0x000fe20000410000 */
[----:B------:R-:W-:Y:S01]  /*4af0*/  FMUL.FTZ R83, R117, R83 ;  /* 0x0000005375537220 */ /* 0x000fe20000410000 */
[----:B-1----:R-:W-:Y:S01]  /*4b00*/  FFMA.FTZ R32, -R131, R131, 1 ;  /* 0x3f80000083207423 */ /* 0x002fe20000010183 */
[----:B------:R-:W-:Y:S01]  /*4b10*/  FMUL.FTZ R74, R103, R74 ;  /* 0x0000004a674a7220 */ /* 0x000fe20000410000 */
[----:B------:R-:W-:Y:S01]  /*4b20*/  FMUL.FTZ R75, R16, R75 ;  /* 0x0000004b104b7220 */ /* 0x000fe20000410000 */
[----:B------:R-:W-:Y:S01]  /*4b30*/  FMUL.FTZ R76, R105, R76 ;  /* 0x0000004c694c7220 */ /* 0x000fe20000410000 */
[----:B------:R-:W-:Y:S01]  /*4b40*/  FMUL.FTZ R77, R107, R77 ;  /* 0x0000004d6b4d7220 */ /* 0x000fe20000410000 */
[----:B------:R-:W-:Y:S01]  /*4b50*/  FMUL.FTZ R140, R140, R73 ;  /* 0x000000498c8c7220 */ /* 0x000fe20000410000 */
[----:B------:R-:W-:Y:S01]  /*4b60*/  FMUL.FTZ R216, R72, R79 ;  /* 0x0000004f48d87220 */ /* 0x000fe20000410000 */
[----:B------:R-:W-:Y:S01]  /*4b70*/  FFMA.FTZ R128, -R128, R128, 1 ;  /* 0x3f80000080807423 */ /* 0x000fe20000010180 */
[----:B------:R-:W-:Y:S01]  /*4b80*/  FFMA.FTZ R129, -R129, R129, 1 ;  /* 0x3f80000081817423 */ /* 0x000fe20000010181 */
        /* <DEDUP_REMOVED lines=49> */
[----:B------:R-:W-:Y:S01]  /*4ea0*/  UMOV UR6, UR4 ;  /* 0x0000000400067c82 */ /* 0x000fe20008000000 */
[----:B------:R-:W-:Y:S01]  /*4eb0*/  UMOV UR7, 0x40000040 ;  /* 0x4000004000077882 */ /* 0x000fe20000000000 */
[----:B------:R-:W-:Y:S02]  /*4ec0*/  F2FP.F16.F32.PACK_AB R124, R21, R124 ;  /* 0x0000007c157c723e */ /* 0x000fe400000000ff */
[----:B------:R-:W-:-:S02]  /*4ed0*/  F2FP.F16.F32.PACK_AB R125, R19, R125 ;  /* 0x0000007d137d723e */ /* 0x000fc400000000ff */
[----:B------:R-:W-:Y:S02]  /*4ee0*/  F2FP.F16.F32.PACK_AB R126, R27, R24 ;  /* 0x000000181b7e723e */ /* 0x000fe400000000ff */
[----:B------:R-:W-:Y:S02]  /*4ef0*/  F2FP.F16.F32.PACK_AB R127, R26, R25 ;  /* 0x000000191a7f723e */ /* 0x000fe400000000ff */
[----:B------:R-:W-:Y:S02]  /*4f00*/  F2FP.F16.F32.PACK_AB R24, R23, R28 ;  /* 0x0000001c1718723e */ /* 0x000fe400000000ff */
[----:B------:R-:W-:Y:S01]  /*4f10*/  F2FP.F16.F32.PACK_AB R25, R13, R22 ;  /* 0x000000160d19723e */ /* 0x000fe200000000ff */
[----:B---3--:R-:W-:-:S04]  /*4f20*/  IMAD R33, R5, 0x4000, R223 ;  /* 0x0000400005217824 */ /* 0x008fc800078e02df */
[----:B------:R-:W-:Y:S01]  /*4f30*/  IMAD R88, R33, 0x2, R2 ;  /* 0x0000000221587824 */ /* 0x000fe200078e0202 */
[----:B------:R-:W-:-:S04]  /*4f40*/  F2FP.F16.F32.PACK_AB R33, R120, R119 ;  /* 0x000000777821723e */ /* 0x000fc800000000ff */
[----:B------:R1:W-:Y:S04]  /*4f50*/  STSM.16.MT88.4 [R88+0x20c00], R84 ;  /* 0x020c005458007844 */ /* 0x0003e80000004200 */
[----:B------:R1:W-:Y:S04]  /*4f60*/  STSM.16.MT88.4 [R88+0x21400], R80 ;  /* 0x0214005058007844 */ /* 0x0003e80000004200 */
[----:B------:R1:W-:Y:S04]  /*4f70*/  STSM.16.MT88.4 [R88+0x21c00], R76 ;  /* 0x021c004c58007844 */ /* 0x0003e80000004200 */
[----:B------:R1:W-:Y:S04]  /*4f80*/  STSM.16.MT88.4 [R88+0x22400], R72 ;  /* 0x0224004858007844 */ /* 0x0003e80000004200 */
[----:B------:R1:W-:Y:S04]  /*4f90*/  STSM.16.MT88.4 [R88+0x22c00], R68 ;  /* 0x022c004458007844 */ /* 0x0003e80000004200 */
[----:B------:R1:W-:Y:S04]  /*4fa0*/  STSM.16.MT88.4 [R88+0x23400], R64 ;  /* 0x0234004058007844 */ /* 0x0003e80000004200 */
[----:B------:R1:W-:Y:S04]  /*4fb0*/  STSM.16.MT88.4 [R88+0x23c00], R60 ;  /* 0x023c003c58007844 */ /* 0x0003e80000004200 */
[----:B------:R1:W-:Y:S01]  /*4fc0*/  STSM.16.MT88.4 [R88+0x24400], R56 ;  /* 0x0244003858007844 */ /* 0x0003e20000004200 */
[----:B------:R-:W-:-:S06]  /*4fd0*/  WARPGROUP.ARRIVE ;  /* 0x00000000000079c5 */ /* 0x000fcc0000000000 */
[----:B------:R-:W-:Y:S01]  /*4fe0*/  HGMMA.64x64x16.F32 R184, R32, gdesc[UR4].tnspB, R184, gsb0 ;  /* 0x40e0000420b87df0 */ /* 0x000fe200080008b8 */
[----:B------:R-:W-:Y:S01]  /*4ff0*/  UIADD3 UR6, UR4, 0x80, URZ ;  /* 0x0000008004067890 */ /* 0x000fe2000fffe03f */
[----:B------:R-:W-:Y:S01]  /*5000*/  UMOV UR7, 0x40000040 ;  /* 0x4000004000077882 */ /* 0x000fe20000000000 */
[----:B------:R-:W-:Y:S02]  /*5010*/  F2FP.F16.F32.PACK_AB R26, R30, R18 ;  /* 0x000000121e1a723e */ /* 0x000fe400000000ff */
[----:B------:R-:W-:Y:S01]  /*5020*/  F2FP.F16.F32.PACK_AB R27, R31, R29 ;  /* 0x0000001d1f1b723e */ /* 0x000fe200000000ff */
[----:B------:R-:W-:Y:S02]  /*5030*/  WARPGROUP.DEPBAR.LE gsb0, 0x0 ;  /* 0x00008000000079c5 */ /* 0x000fe40000010000 */
[----:B------:R-:W-:-:S06]  /*5040*/  WARPGROUP.ARRIVE ;  /* 0x00000000000079c5 */ /* 0x000fcc0000000000 */
[----:B------:R-:W-:Y:S01]  /*5050*/  HGMMA.64x64x16.F32 R184, R124, gdesc[UR4].tnspB, R184, gsb0 ;  /* 0x40e000047cb87df0 */ /* 0x000fe200080008b8 */
[----:B------:R-:W-:Y:S01]  /*5060*/  UIADD3 UR6, UR4, 0x100, URZ ;  /* 0x0000010004067890 */ /* 0x000fe2000fffe03f */
[----:B------:R-:W-:Y:S01]  /*5070*/  UMOV UR7, 0x40000040 ;  /* 0x4000004000077882 */ /* 0x000fe20000000000 */
[----:B------:R-:W-:Y:S02]  /*5080*/  F2FP.F16.F32.PACK_AB R36, R38, R36 ;  /* 0x000000242624723e */ /* 0x000fe400000000ff */
[----:B------:R-:W-:Y:S02]  /*5090*/  F2FP.F16.F32.PACK_AB R37, R39, R37 ;  /* 0x000000252725723e */ /* 0x000fe400000000ff */
[----:B------:R-:W-:Y:S01]  /*50a0*/  F2FP.F16.F32.PACK_AB R38, R43, R40 ;  /* 0x000000282b26723e */ /* 0x000fe200000000ff */
[----:B------:R-:W-:Y:S02]  /*50b0*/  WARPGROUP.DEPBAR.LE gsb0, 0x0 ;  /* 0x00008000000079c5 */ /* 0x000fe40000010000 */
[----:B------:R-:W-:-:S06]  /*50c0*/  WARPGROUP.ARRIVE ;  /* 0x00000000000079c5 */ /* 0x000fcc0000000000 */
[----:B------:R-:W-:Y:S01]  /*50d0*/  HGMMA.64x64x16.F32 R184, R24, gdesc[UR4].tnspB, R184, gsb0 ;  /* 0x40e0000418b87df0 */ /* 0x000fe200080008b8 */
[----:B------:R-:W-:Y:S01]  /*50e0*/  F2FP.F16.F32.PACK_AB R39, R41, R42 ;  /* 0x0000002a2927723e */ /* 0x000fe200000000ff */
[----:B------:R-:W-:Y:S01]  /*50f0*/  UIADD3 UR6, UR4, 0x180, URZ ;  /* 0x0000018004067890 */ /* 0x000fe2000fffe03f */
        /* <DEDUP_REMOVED lines=28> */
[----:B------:R-:W-:Y:S01]  /*52c0*/  F2FP.F16.F32.PACK_AB R116, R111, R109 ;  /* 0x0000006d6f74723e */ /* 0x000fe200000000ff */
[----:B------:R-:W-:Y:S01]  /*52d0*/  UIADD3 UR4, UR4, 0x380, URZ ;  /* 0x0000038004047890 */ /* 0x000fe2000fffe03f */
[----:B------:R-:W-:Y:S01]  /*52e0*/  F2FP.F16.F32.PACK_AB R117, R117, R110 ;  /* 0x0000006e7575723e */ /* 0x000fe200000000ff */
[----:B------:R-:W-:Y:S02]  /*52f0*/  WARPGROUP.DEPBAR.LE gsb0, 0x0 ;  /* 0x00008000000079c5 */ /* 0x000fe40000010000 */
[----:B------:R-:W-:-:S06]  /*5300*/  WARPGROUP.ARRIVE ;  /* 0x00000000000079c5 */ /* 0x000fcc0000000000 */
[----:B------:R-:W-:Y:S01]  /*5310*/  HGMMA.64x64x16.F32 R184, R24, gdesc[UR4].tnspB, R184, gsb0 ;  /* 0x40e0000418b87df0 */ /* 0x000fe200080008b8 */
[----:B------:R-:W-:Y:S02]  /*5320*/  F2FP.F16.F32.PACK_AB R118, R133, R118 ;  /* 0x000000768576723e */ /* 0x000fe400000000ff */
[----:B------:R-:W-:Y:S01]  /*5330*/  F2FP.F16.F32.PACK_AB R119, R134, R130 ;  /* 0x000000828677723e */ /* 0x000fe200000000ff */
[----:B------:R-:W-:Y:S01]  /*5340*/  UMOV UR6, UR4 ;  /* 0x0000000400067c82 */ /* 0x000fe20008000000 */
[----:B------:R-:W-:Y:S01]  /*5350*/  UMOV UR7, 0x40000040 ;  /* 0x4000004000077882 */ /* 0x000fe20000000000 */
[----:B------:R-:W-:Y:S02]  /*5360*/  WARPGROUP.DEPBAR.LE gsb0, 0x0 ;  /* 0x00008000000079c5 */ /* 0x000fe40000010000 */
[----:B------:R-:W-:-:S06]  /*5370*/  WARPGROUP.ARRIVE ;  /* 0x00000000000079c5 */ /* 0x000fcc0000000000 */
[----:B------:R-:W-:Y:S01]  /*5380*/  HGMMA.64x64x16.F32 R184, R116, gdesc[UR4].tnspB, R184, gsb0 ;  /* 0x40e0000474b87df0 */ /* 0x000fe200080008b8 */
[----:B------:R-:W-:-:S05]  /*5390*/  IADD3 R89, R2, 0x20c00, RZ ;  /* 0x00020c0002597810 */ /* 0x000fca0007ffe0ff */
[----:B------:R-:W-:-:S05]  /*53a0*/  IMAD R13, R12, 0x2000, R89 ;  /* 0x000020000c0d7824 */ /* 0x000fca00078e0259 */
[----:B------:R-:W-:-:S04]  /*53b0*/  SHF.R.U32.HI R13, RZ, 0x4, R13 ;  /* 0x00000004ff0d7819 */ /* 0x000fc8000001160d */
[----:B------:R-:W-:Y:S02]  /*53c0*/  LOP3.LUT R13, R13, 0x3fff, RZ, 0xc0, !PT ;  /* 0x00003fff0d0d7812 */ /* 0x000fe400078ec0ff */
[----:B------:R-:W-:Y:S02]  /*53d0*/  R2UR UR5, R2 ;  /* 0x00000000020572ca */ /* 0x000fe400000e0000 */
[----:B------:R-:W-:-:S05]  /*53e0*/  LOP3.LUT R14, R13, 0x10000, RZ, 0xfc, !PT ;  /* 0x000100000d0e7812 */ /* 0x000fca00078efcff */
[----:B------:R-:W-:-:S05]  /*53f0*/  IMAD R14, R5, 0x800, R14 ;  /* 0x00000800050e7824 */ /* 0x000fca00078e020e */
[----:B------:R-:W-:Y:S01]  /*5400*/  R2UR UR8, R14 ;  /* 0x000000000e0872ca */ /* 0x000fe200000e0000 */
[----:B------:R-:W-:Y:S01]  /*5410*/  USHF.R.U32.HI UR5, URZ, 0x4, UR5 ;  /* 0x000000043f057899 */ /* 0x000fe20008011605 */
[----:B------:R-:W-:Y:S02]  /*5420*/  WARPGROUP.DEPBAR.LE gsb0, 0x0 ;  /* 0x00008000000079c5 */ /* 0x000fe40000010000 */
[----:B------:R2:W-:Y:S06]  /*5430*/  MEMBAR.ALL.CTA ;  /* 0x0000000000007992 */ /* 0x0005ec0000008000 */
[----:B--2---:R-:W2:Y:S01]  /*5440*/  FENCE.VIEW.ASYNC.S ;  /* 0x00000000000073c6 */ /* 0x004ea20000000000 */
[----:B------:R-:W-:Y:S01]  /*5450*/  ULOP3.LUT UR9, UR5, 0x3fff, URZ, 0xc0, !UPT ;  /* 0x00003fff05097892 */ /* 0x000fe2000f8ec03f */
[----:B--2---:R-:W-:Y:S06]  /*5460*/  BAR.SYNC.DEFER_BLOCKING 0x9, 0x100 ;  /* 0x0244000000007b1d */ /* 0x004fec0000010000 */
        /* <DEDUP_REMOVED lines=56> */
[----:B-1----:R-:W-:Y:S05]  /*57f0*/  @!P0 BRA `(.L_x_495) ;  /* 0x0000000000048947 */ /* 0x002fea0003800000 */
[----:B------:R-:W-:Y:S01]  /*5800*/  BPT.TRAP 0x1 ;  /* 0x000000040000795c */ /* 0x000fe20000300000 */
.L_x_495:
        /* <DEDUP_REMOVED lines=68> */
.L_x_496:
[----:B-1----:R-:W2:Y:S01]  /*5c50*/  LDL R0, [R1+0x8] ;  /* 0x0000080001007983 */ /* 0x002ea20000100800 */
[----:B------:R-:W-:Y:S01]  /*5c60*/  VIADD R7, R7, 0x1 ;  /* 0x0000000107077836 */ /* 0x000fe20000000000 */
[----:B------:R-:W-:Y:S01]  /*5c70*/  IADD3 R5, R5, 0x1, RZ ;  /* 0x0000000105057810 */ /* 0x000fe20007ffe0ff */
[----:B------:R-:W-:-:S03]  /*5c80*/  VIADD R3, R3, 0x30c20 ;  /* 0x00030c2003037836 */ /* 0x000fc60000000000 */
[C---:B------:R-:W-:Y:S02]  /*5c90*/  ISETP.NE.AND P0, PT, R5.reuse, 0x2, PT ;  /* 0x000000020500780c */ /* 0x040fe40003f05270 */
[----:B------:R-:W-:Y:S02]  /*5ca0*/  PRMT R3, RZ, 0x654, R3 ;  /* 0x00000654ff037816 */ /* 0x000fe40000000003 */
[----:B------:R-:W-:Y:S02]  /*5cb0*/  SEL R5, R5, RZ, P0 ;  /* 0x000000ff05057207 */ /* 0x000fe40000000000 */
[----:B------:R1:W-:Y:S02]  /*5cc0*/  SYNCS.ARRIVE.TRANS64.RED.A1T0 RZ, [R3+URZ], RZ ;  /* 0x000000ff03ff79a7 */ /* 0x0003e4000810043f */
[----:B-1----:R-:W-:-:S04]  /*5cd0*/  SEL R3, RZ, 0x1, P0 ;  /* 0x00000001ff037807 */ /* 0x002fc80000000000 */
[----:B------:R-:W-:Y:S02]  /*5ce0*/  LOP3.LUT R6, R6, R3, RZ, 0x3c, !PT ;  /* 0x0000000306067212 */ /* 0x000fe400078e3cff */
[----:B--2---:R-:W-:-:S13]  /*5cf0*/  ISETP.GE.AND P1, PT, R7, R0, PT ;  /* 0x000000000700720c */ /* 0x004fda0003f26270 */
[----:B------:R-:W-:Y:S05]  /*5d00*/  @!P1 BRA `(.L_x_497) ;  /* 0xffffffbc00509947 */ /* 0x000fea000383ffff */
[----:B------:R-:W-:Y:S01]  /*5d10*/  ULDC UR4, c[0x0][0x740] ;  /* 0x0001d00000047ab9 */ /* 0x000fe20000000800 */
[----:B------:R-:W-:Y:S01]  /*5d20*/  PLOP3.LUT P0, PT, PT, PT, PT, 0x8, 0x0 ;  /* 0x000000000000781c */ /* 0x000fe20003f0e170 */
        /* <DEDUP_REMOVED lines=31> */
[----:B------:R-:W-:-:S07]  /*5f20*/  FMUL.FTZ R183, R183, UR4 ;  /* 0x00000004b7b77c20 */ /* 0x000fce0008410000 */
.L_x_479:
[----:B------:R-:W-:Y:S05]  /*5f30*/  @P0 BRA `(.L_x_498) ;  /* 0x0000001000900947 */ /* 0x000fea0003800000 */
[----:B------:R-:W2:Y:S01]  /*5f40*/  LDL R25, [R1+0x20] ;  /* 0x0000200001197983 */ /* 0x000ea20000100800 */
[----:B------:R-:W3:Y:S01]  /*5f50*/  S2UR UR5, SR_CgaCtaId ;  /* 0x00000000000579c3 */ /* 0x000ee20000008800 */
[----:B------:R-:W-:Y:S01]  /*5f60*/  UMOV UR4, 0x400 ;  /* 0x0000040000047882 */ /* 0x000fe20000000000 */
[----:B------:R-:W-:Y:S01]  /*5f70*/  F2FP.F16.F32.PACK_AB R184, R185, R184 ;  /* 0x000000b8b9b8723e */ /* 0x000fe200000000ff */
[----:B------:R-:W4:Y:S01]  /*5f80*/  S2R R0, SR_TID.X ;  /* 0x0000000000007919 */ /* 0x000f220000002100 */
[----:B------:R-:W-:Y:S02]  /*5f90*/  F2FP.F16.F32.PACK_AB R185, R187, R186 ;  /* 0x000000babbb9723e */ /* 0x000fe400000000ff */
[----:B------:R-:W-:Y:S02]  /*5fa0*/  F2FP.F16.F32.PACK_AB R192, R193, R192 ;  /* 0x000000c0c1c0723e */ /* 0x000fe400000000ff */
[----:B------:R-:W1:Y:S01]  /*5fb0*/  LDC.64 R8, c[0x0][0x870] ;  /* 0x00021c00ff087b82 */ /* 0x000e620000000a00 */
        /* <DEDUP_REMOVED lines=8> */
[----:B---3--:R-:W-:Y:S01]  /*6040*/  ULEA UR4, UR5, UR4, 0x18 ;  /* 0x0000000405047291 */ /* 0x008fe2000f8ec03f */
[----:B------:R-:W-:Y:S02]  /*6050*/  F2FP.F16.F32.PACK_AB R194, R197, R196 ;  /* 0x000000c4c5c2723e */ /* 0x000fe400000000ff */
[----:B------:R-:W-:Y:S01]  /*6060*/  F2FP.F16.F32.PACK_AB R176, R177, R176 ;  /* 0x000000b0b1b0723e */ /* 0x000fe200000000ff */
[----:B------:R-:W-:Y:S01]  /*6070*/  BAR.SYNC.DEFER_BLOCKING 0x1, 0x100 ;  /* 0x0044000000007b1d */ /* 0x000fe20000010000 */
[----:B------:R-:W-:Y:S02]  /*6080*/  F2FP.F16.F32.PACK_AB R195, R199, R198 ;  /* 0x000000c6c7c3723e */ /* 0x000fe400000000ff */
[----:B------:R-:W-:Y:S02]  /*6090*/  F2FP.F16.F32.PACK_AB R201, R203, R202 ;  /* 0x000000cacbc9723e */ /* 0x000fe400000000ff */
[----:B------:R-:W-:-:S03]  /*60a0*/  F2FP.F16.F32.PACK_AB R202, R205, R204 ;  /* 0x000000cccdca723e */ /* 0x000fc600000000ff */
[----:B------:R-:W3:Y:S01]  /*60b0*/  LDC.64 R22, c[0x0][0x850] ;  /* 0x00021400ff167b82 */ /* 0x000ee20000000a00 */
[----:B----4-:R-:W-:Y:S01]  /*60c0*/  VIADD R11, R0, 0xffffff80 ;  /* 0xffffff80000b7836 */ /* 0x010fe20000000000 */
[----:B------:R-:W-:Y:S02]  /*60d0*/  F2FP.F16.F32.PACK_AB R203, R207, R206 ;  /* 0x000000cecfcb723e */ /* 0x000fe400000000ff */
[----:B------:R-:W-:Y:S02]  /*60e0*/  F2FP.F16.F32.PACK_AB R209, R211, R210 ;  /* 0x000000d2d3d1723e */ /* 0x000fe400000000ff */
[----:B------:R-:W-:Y:S02]  /*60f0*/  SHF.R.S32.HI R10, RZ, 0x1f, R11 ;  /* 0x0000001fff0a7819 */ /* 0x000fe4000001140b */
[----:B------:R-:W-:Y:S02]  /*6100*/  F2FP.F16.F32.PACK_AB R210, R213, R212 ;  /* 0x000000d4d5d2723e */ /* 0x000fe400000000ff */
[----:B------:R-:W-:-:S02]  /*6110*/  LEA.HI R7, R10, R11, RZ, 0x4 ;  /* 0x0000000b0a077211 */ /* 0x000fc400078f20ff */
[----:B------:R-:W-:Y:S02]  /*6120*/  LEA.HI R4, R10, R11, RZ, 0x5 ;  /* 0x0000000b0a047211 */ /* 0x000fe400078f28ff */
[----:B------:R-:W-:Y:S02]  /*6130*/  LOP3.LUT R0, R7, 0xfffffff0, RZ, 0xc0, !PT ;  /* 0xfffffff007007812 */ /* 0x000fe400078ec0ff */
[----:B------:R-:W-:Y:S02]  /*6140*/  SHF.R.U32.HI R7, RZ, 0x1, R7 ;  /* 0x00000001ff077819 */ /* 0x000fe40000011607 */
[----:B------:R-:W-:Y:S01]  /*6150*/  F2FP.F16.F32.PACK_AB R211, R215, R214 ;  /* 0x000000d6d7d3723e */ /* 0x000fe200000000ff */
[----:B------:R-:W-:Y:S01]  /*6160*/  IMAD.IADD R0, R11, 0x1, -R0 ;  /* 0x000000010b007824 */ /* 0x000fe200078e0a00 */
[----:B------:R-:W-:Y:S02]  /*6170*/  F2FP.F16.F32.PACK_AB R153, R155, R154 ;  /* 0x0000009a9b99723e */ /* 0x000fe400000000ff */
[----:B------:R-:W-:-:S02]  /*6180*/  F2FP.F16.F32.PACK_AB R154, R157, R156 ;  /* 0x0000009c9d9a723e */ /* 0x000fc400000000ff */
[----:B-1----:R-:W-:Y:S02]  /*6190*/  SHF.R.S32.HI R3, RZ, 0x1f, R0 ;  /* 0x0000001fff037819 */ /* 0x002fe40000011400 */
[----:B------:R-:W-:Y:S02]  /*61a0*/  F2FP.F16.F32.PACK_AB R155, R159, R158 ;  /* 0x0000009e9f9b723e */ /* 0x000fe400000000ff */
[----:B------:R-:W-:Y:S02]  /*61b0*/  LEA.HI R3, R3, R0, RZ, 0x3 ;  /* 0x0000000003037211 */ /* 0x000fe400078f18ff */
[----:B------:R-:W-:Y:S02]  /*61c0*/  F2FP.F16.F32.PACK_AB R161, R163, R162 ;  /* 0x000000a2a3a1723e */ /* 0x000fe400000000ff */
[C---:B------:R-:W-:Y:S01]  /*61d0*/  LOP3.LUT R5, R3.reuse, 0xfffffff8, RZ, 0xc0, !PT ;  /* 0xfffffff803057812 */ /* 0x040fe200078ec0ff */
[----:B------:R-:W-:Y:S01]  /*61e0*/  IMAD.SHL.U32 R3, R3, 0x40, RZ ;  /* 0x0000004003037824 */ /* 0x000fe200078e00ff */
[----:B------:R-:W-:-:S02]  /*61f0*/  F2FP.F16.F32.PACK_AB R162, R165, R164 ;  /* 0x000000a4a5a2723e */ /* 0x000fc400000000ff */
[----:B------:R-:W-:Y:S02]  /*6200*/  IADD3 R5, R0, -R5, RZ ;  /* 0x8000000500057210 */ /* 0x000fe40007ffe0ff */
[----:B------:R-:W-:Y:S02]  /*6210*/  LOP3.LUT R3, R3, 0x7ffffe00, RZ, 0xc0, !PT ;  /* 0x7ffffe0003037812 */ /* 0x000fe400078ec0ff */
[C---:B------:R-:W-:Y:S01]  /*6220*/  R2P PR, R5.reuse, 0x6 ;  /* 0x0000000605007804 */ /* 0x040fe20000000000 */
[----:B------:R-:W-:Y:S01]  /*6230*/  IMAD.SHL.U32 R0, R5, 0x40, RZ ;  /* 0x0000004005007824 */ /* 0x000fe200078e00ff */
[----:B------:R-:W-:Y:S01]  /*6240*/  ISETP.NE.U32.AND P4, PT, R8, RZ, PT ;  /* 0x000000ff0800720c */ /* 0x000fe20003f85070 */
[----:B------:R-:W-:Y:S01]  /*6250*/  IMAD.MOV.U32 R5, RZ, RZ, 0x20 ;  /* 0x00000020ff057424 */ /* 0x000fe200078e00ff */
[----:B------:R-:W-:Y:S02]  /*6260*/  F2FP.F16.F32.PACK_AB R163, R167, R166 ;  /* 0x000000a6a7a3723e */ /* 0x000fe400000000ff */
[----:B------:R-:W-:-:S02]  /*6270*/  LOP3.LUT R0, R0, 0x1c0, RZ, 0xc0, !PT ;  /* 0x000001c000007812 */ /* 0x000fc400078ec0ff */
[----:B------:R-:W-:Y:S02]  /*6280*/  SEL R5, R5, 0xffffffe0, !P1 ;  /* 0xffffffe005057807 */ /* 0x000fe40004800000 */
[----:B------:R-:W-:Y:S02]  /*6290*/  LOP3.LUT R7, R0, 0x8, R7, 0xf8, !PT ;  /* 0x0000000800077812 */ /* 0x000fe400078ef807 */
[----:B------:R-:W-:Y:S01]  /*62a0*/  SHF.R.U32.HI R2, RZ, 0x3, R0 ;  /* 0x00000003ff027819 */ /* 0x000fe20000011600 */
[----:B------:R-:W-:Y:S01]  /*62b0*/  IMAD.SHL.U32 R0, R4, 0x20, RZ ;  /* 0x0000002004007824 */ /* 0x000fe200078e00ff */
[----:B------:R-:W-:Y:S02]  /*62c0*/  F2FP.F16.F32.PACK_AB R169, R171, R170 ;  /* 0x000000aaaba9723e */ /* 0x000fe400000000ff */
[----:B------:R-:W-:Y:S02]  /*62d0*/  LOP3.LUT R2, R7, R2, RZ, 0x3c, !PT ;  /* 0x0000000207027212 */ /* 0x000fe400078e3cff */
[----:B------:R-:W-:-:S02]  /*62e0*/  LOP3.LUT R0, R0, 0x7ffffc00, RZ, 0xc0, !PT ;  /* 0x7ffffc0000007812 */ /* 0x000fc400078ec0ff */
[----:B------:R-:W-:Y:S02]  /*62f0*/  F2FP.F16.F32.PACK_AB R170, R173, R172 ;  /* 0x000000acadaa723e */ /* 0x000fe400000000ff */
[----:B------:R-:W-:Y:S02]  /*6300*/  IADD3 R0, R2, R3, R0 ;  /* 0x0000000302007210 */ /* 0x000fe40007ffe000 */
[----:B------:R-:W-:Y:S02]  /*6310*/  MOV R3, 0x40 ;  /* 0x0000004000037802 */ /* 0x000fe40000000f00 */
[----:B------:R-:W-:Y:S02]  /*6320*/  LEA R0, R0, UR4, 0x1 ;  /* 0x0000000400007c11 */ /* 0x000fe4000f8e08ff */
[----:B------:R-:W-:Y:S02]  /*6330*/  SEL R3, R3, 0xffffffc0, !P2 ;  /* 0xffffffc003037807 */ /* 0x000fe40005000000 */
[--C-:B------:R-:W-:Y:S01]  /*6340*/  IADD3 R6, R5, 0x4000, R0.reuse ;  /* 0x0000400005067810 */ /* 0x100fe20007ffe000 */
[----:B------:R-:W-:Y:S01]  /*6350*/  STSM.16.M88.4 [R0+0x4000], R184 ;  /* 0x004000b800007844 */ /* 0x000fe20000000200 */
[----:B------:R-:W-:-:S02]  /*6360*/  IADD3 R8, R3, 0x4000, R0 ;  /* 0x0000400003087810 */ /* 0x000fc40007ffe000 */
[----:B------:R-:W-:Y:S01]  /*6370*/  F2FP.F16.F32.PACK_AB R171, R175, R174 ;  /* 0x000000aeafab723e */ /* 0x000fe200000000ff */
[----:B------:R-:W-:Y:S01]  /*6380*/  STSM.16.M88.4 [R6], R192 ;  /* 0x000000c006007844 */ /* 0x000fe20000000200 */
[----:B------:R-:W-:Y:S01]  /*6390*/  F2FP.F16.F32.PACK_AB R177, R179, R178 ;  /* 0x000000b2b3b1723e */ /* 0x000fe200000000ff */
[----:B------:R-:W-:Y:S01]  /*63a0*/  IMAD.IADD R7, R5, 0x1, R8 ;  /* 0x0000000105077824 */ /* 0x000fe200078e0208 */
[----:B------:R-:W-:Y:S01]  /*63b0*/  F2FP.F16.F32.PACK_AB R178, R181, R180 ;  /* 0x000000b4b5b2723e */ /* 0x000fe200000000ff */
[----:B------:R-:W-:Y:S01]  /*63c0*/  STSM.16.M88.4 [R8], R200 ;  /* 0x000000c808007844 */ /* 0x000fe20000000200 */
[----:B------:R-:W-:Y:S01]  /*63d0*/  F2FP.F16.F32.PACK_AB R179, R183, R182 ;  /* 0x000000b6b7b3723e */ /* 0x000fe200000000ff */
[----:B------:R-:W2:Y:S01]  /*63e0*/  LDC.64 R2, c[0x0][0x870] ;  /* 0x00021c00ff027b82 */ /* 0x000ea20000000a00 */
[----:B------:R-:W-:Y:S01]  /*63f0*/  ISETP.NE.AND.EX P4, PT, R9, RZ, PT, P4 ;  /* 0x000000ff0900720c */ /* 0x000fe20003f85340 */
[----:B------:R-:W-:Y:S04]  /*6400*/  STSM.16.M88.4 [R7], R208 ;  /* 0x000000d007007844 */ /* 0x000fe80000000200 */
[----:B------:R1:W-:Y:S04]  /*6410*/  STSM.16.M88.4 [R0], R152 ;  /* 0x0000009800007844 */ /* 0x0003e80000000200 */
[----:B------:R4:W-:Y:S04]  /*6420*/  STSM.16.M88.4 [R6+-0x4000], R160 ;  /* 0xffc000a006007844 */ /* 0x0009e80000000200 */
[----:B------:R-:W-:Y:S04]  /*6430*/  STSM.16.M88.4 [R8+-0x4000], R168 ;  /* 0xffc000a808007844 */ /* 0x000fe80000000200 */
[----:B------:R3:W-:Y:S01]  /*6440*/  STSM.16.M88.4 [R7+-0x4000], R176 ;  /* 0xffc000b007007844 */ /* 0x0007e20000000200 */
[----:B--2---:R-:W-:Y:S01]  /*6450*/  IMAD.WIDE R4, R25, 0x4, R2 ;  /* 0x0000000419047825 */ /* 0x004fe200078e0202 */
[----:B------:R-:W-:Y:S08]  /*6460*/  BAR.SYNC.DEFER_BLOCKING 0x1, 0x100 ;  /* 0x0044000000007b1d */ /* 0x000ff00000010000 */
[----:B------:R-:W2:Y:S01]  /*6470*/  LDC.64 R2, c[0x0][0x878] ;  /* 0x00021e00ff027b82 */ /* 0x000ea20000000a00 */
[----:B------:R-:W3:Y:S01]  /*6480*/  @P4 LDG.E R9, desc[UR38][R4.64] ;  /* 0x0000002604094981 */ /* 0x000ee2000c1e1900 */
[----:B------:R-:W-:Y:S01]  /*6490*/  ULDC UR5, c[0x0][0x808] ;  /* 0x0002020000057ab9 */ /* 0x000fe20000000800 */
[----:B------:R-:W-:Y:S01]  /*64a0*/  LEA.HI R19, R10, R11, RZ, 0x3 ;  /* 0x0000000b0a137211 */ /* 0x000fe200078f18ff */
[----:B-1----:R-:W-:Y:S01]  /*64b0*/  IMAD.U32 R0, RZ, RZ, UR5 ;  /* 0x00000005ff007e24 */ /* 0x002fe2000f8e00ff */
[----:B--2---:R-:W-:-:S04]  /*64c0*/  ISETP.NE.U32.AND P0, PT, R2, RZ, PT ;  /* 0x000000ff0200720c */ /* 0x004fc80003f05070 */
[----:B------:R-:W-:-:S13]  /*64d0*/  ISETP.NE.AND.EX P0, PT, R3, RZ, PT, P0 ;  /* 0x000000ff0300720c */ /* 0x000fda0003f05300 */
[----:B------:R-:W1:Y:S01]  /*64e0*/  @P0 LDC.64 R2, c[0x0][0x878] ;  /* 0x00021e00ff020b82 */ /* 0x000e620000000a00 */
[----:B----4-:R-:W-:Y:S02]  /*64f0*/  LOP3.LUT R6, R19, 0x1ffffff8, RZ, 0xc0, !PT ;  /* 0x1ffffff813067812 */ /* 0x010fe400078ec0ff */
[----:B------:R-:W-:-:S05]  /*6500*/  SHF.R.S32.HI R19, RZ, 0x3, R19 ;  /* 0x00000003ff137819 */ /* 0x000fca0000011413 */
[----:B------:R-:W2:Y:S01]  /*6510*/  S2UR UR5, SR_CTAID.Y ;  /* 0x00000000000579c3 */ /* 0x000ea20000002600 */
[----:B------:R-:W4:Y:S01]  /*6520*/  S2R R27, SR_CTAID.X ;  /* 0x00000000001b7919 */ /* 0x000f220000002500 */
[----:B------:R-:W-:Y:S01]  /*6530*/  IADD3 R6, R11, -R6, RZ ;  /* 0x800000060b067210 */ /* 0x000fe20007ffe0ff */
[----:B---3--:R-:W-:-:S04]  /*6540*/  IMAD.SHL.U32 R7, R19, 0x40, RZ ;  /* 0x0000004013077824 */ /* 0x008fc800078e00ff */
[----:B------:R-:W-:Y:S01]  /*6550*/  IMAD.SHL.U32 R20, R6, 0x8, RZ ;  /* 0x0000000806147824 */ /* 0x000fe200078e00ff */
[----:B------:R-:W-:Y:S01]  /*6560*/  LOP3.LUT R7, R7, 0x1c0, RZ, 0xc0, !PT ;  /* 0x000001c007077812 */ /* 0x000fe200078ec0ff */
[----:B-1----:R-:W-:-:S05]  /*6570*/  @P0 IMAD.WIDE R2, R25, 0x4, R2 ;  /* 0x0000000419020825 */ /* 0x002fca00078e0202 */
[----:B------:R1:W5:Y:S01]  /*6580*/  @P0 LDG.E R0, desc[UR38][R2.64] ;  /* 0x0000002602000981 */ /* 0x000362000c1e1900 */
[----:B--2---:R-:W-:Y:S01]  /*6590*/  USHF.R.S32.HI UR6, URZ, 0x1f, UR5 ;  /* 0x0000001f3f067899 */ /* 0x004fe20008011405 */
[----:B-1----:R-:W-:Y:S02]  /*65a0*/  LEA.HI R3, R10, R11, RZ, 0x6 ;  /* 0x0000000b0a037211 */ /* 0x002fe400078f30ff */
[----:B------:R-:W-:Y:S02]  /*65b0*/  LOP3.LUT R2, R7, 0x38, R20, 0xf8, !PT ;  /* 0x0000003807027812 */ /* 0x000fe400078ef814 */
[----:B------:R-:W-:Y:S01]  /*65c0*/  SHF.R.U32.HI R7, RZ, 0x3, R7 ;  /* 0x00000003ff077819 */ /* 0x000fe20000011607 */
[----:B------:R-:W-:-:S03]  /*65d0*/  IMAD.SHL.U32 R3, R3, 0x8, RZ ;  /* 0x0000000803037824 */ /* 0x000fc600078e00ff */
[----:B------:R-:W-:-:S04]  /*65e0*/  LOP3.LUT R2, R2, R7, RZ, 0x3c, !PT ;  /* 0x0000000702027212 */ /* 0x000fc800078e3cff */
[----:B------:R-:W-:Y:S02]  /*65f0*/  LOP3.LUT R6, R2, 0x7ffffe00, R3, 0xf8, !PT ;  /* 0x7ffffe0002067812 */ /* 0x000fe400078ef803 */
[----:B------:R-:W-:Y:S02]  /*6600*/  CS2R R2, SRZ ;  /* 0x0000000000027805 */ /* 0x000fe4000001ff00 */
[----:B------:R-:W-:Y:S01]  /*6610*/  @P4 SHF.R.S32.HI R8, RZ, 0x1f, R9 ;  /* 0x0000001fff084819 */ /* 0x000fe20000011409 */
[----:B----4-:R-:W-:Y:S06]  /*6620*/  @P0 BRA `(.L_x_499) ;  /* 0x0000000000100947 */ /* 0x010fec0003800000 */
[----:B------:R-:W-:Y:S05]  /*6630*/  @!P4 BRA `(.L_x_499) ;  /* 0x00000000000cc947 */ /* 0x000fea0003800000 */
[----:B------:R-:W2:Y:S04]  /*6640*/  LDG.E R7, desc[UR38][R4.64] ;  /* 0x0000002604077981 */ /* 0x000ea8000c1e1900 */
[----:B-----5:R-:W2:Y:S02]  /*6650*/  LDG.E R0, desc[UR38][R4.64+0x4] ;  /* 0x0000042604007981 */ /* 0x020ea4000c1e1900 */
[----:B--2---:R-:W-:-:S07]  /*6660*/  IADD3 R0, -R7, R0, RZ ;  /* 0x0000000007007210 */ /* 0x004fce0007ffe1ff */
.L_x_499:
[----:B------:R-:W-:Y:S01]  /*6670*/  LEA R30, R6, UR4, 0x1 ;  /* 0x00000004061e7c11 */ /* 0x000fe2000f8e08ff */
[----:B------:R-:W-:Y:S01]  /*6680*/  @P4 IMAD.MOV.U32 R2, RZ, RZ, R9 ;  /* 0x000000ffff024224 */ /* 0x000fe200078e0009 */
[----:B------:R-:W1:Y:S01]  /*6690*/  LDC.64 R34, c[0x0][0x820] ;  /* 0x00020800ff227b82 */ /* 0x000e620000000a00 */
[----:B------:R-:W-:Y:S01]  /*66a0*/  @P4 IMAD.MOV.U32 R3, RZ, RZ, R8 ;  /* 0x000000ffff034224 */ /* 0x000fe200078e0008 */
[----:B------:R-:W-:Y:S01]  /*66b0*/  SHF.R.S32.HI R21, RZ, 0x1f, R20 ;  /* 0x0000001fff157819 */ /* 0x000fe20000011414 */
[----:B------:R2:W3:Y:S01]  /*66c0*/  LDS.128 R12, [R30+0x1000] ;  /* 0x001000001e0c7984 */ /* 0x0004e20000000c00 */
[----:B-----5:R-:W-:Y:S01]  /*66d0*/  IMAD R0, R27, -0x80, R0 ;  /* 0xffffff801b007824 */ /* 0x020fe200078e0200 */
[----:B------:R-:W-:Y:S01]  /*66e0*/  ULDC UR4, c[0x0][0x83c] ;  /* 0x00020f0000047ab9 */ /* 0x000fe20000000800 */
[----:B------:R-:W-:Y:S01]  /*66f0*/  IMAD R18, R22, UR6, RZ ;  /* 0x0000000616127c24 */ /* 0x000fe2000f8e02ff */
[----:B------:R2:W4:Y:S01]  /*6700*/  LDS.128 R8, [R30+0x2000] ;  /* 0x002000001e087984 */ /* 0x0005220000000c00 */
[----:B------:R-:W-:Y:S01]  /*6710*/  VIADD R16, R19, 0x20 ;  /* 0x0000002013107836 */ /* 0x000fe20000000000 */
[----:B------:R-:W-:Y:S01]  /*6720*/  VIMNMX R24, R0, 0x80, PT ;  /* 0x0000008000187848 */ /* 0x000fe20003fe0100 */
[----:B------:R-:W-:Y:S01]  /*6730*/  IMAD R23, R23, UR5, R18 ;  /* 0x0000000517177c24 */ /* 0x000fe2000f8e0212 */
[----:B------:R2:W1:Y:S01]  /*6740*/  LDS.128 R4, [R30+0x3000] ;  /* 0x003000001e047984 */ /* 0x0004620000000c00 */
[----:B------:R-:W-:Y:S01]  /*6750*/  SHF.R.S32.HI R18, RZ, 0x1f, R25 ;  /* 0x0000001fff127819 */ /* 0x000fe20000011419 */
[----:B------:R-:W-:Y:S01]  /*6760*/  ULDC.64 UR8, c[0x0][0x858] ;  /* 0x0002160000087ab9 */ /* 0x000fe20000000a00 */
[-C--:B------:R-:W-:Y:S01]  /*6770*/  ISETP.GE.AND P3, PT, R19, R24.reuse, PT ;  /* 0x000000181300720c */ /* 0x080fe20003f66270 */
[----:B------:R-:W-:Y:S01]  /*6780*/  BSSY B0, `(.L_x_500) ;  /* 0x0000020000007945 */ /* 0x000fe20003800000 */
[----:B------:R-:W-:Y:S01]  /*6790*/  ISETP.GE.AND P2, PT, R16, R24, PT ;  /* 0x000000181000720c */ /* 0x000fe20003f46270 */
[----:B------:R-:W-:Y:S01]  /*67a0*/  IMAD.WIDE.U32 R16, R22, UR5, R20 ;  /* 0x0000000516107c25 */ /* 0x000fe2000f8e0014 */
[----:B------:R-:W-:-:S02]  /*67b0*/  ISETP.GE.OR P6, PT, R20, UR4, P3 ;  /* 0x0000000414007c0c */ /* 0x000fc40009fc6670 */
[----:B------:R-:W-:Y:S01]  /*67c0*/  IADD3 R0, R19, 0x40, RZ ;  /* 0x0000004013007810 */ /* 0x000fe20007ffe0ff */
[----:B------:R-:W-:Y:S01]  /*67d0*/  IMAD.IADD R17, R17, 0x1, R23 ;  /* 0x0000000111117824 */ /* 0x000fe200078e0217 */
[----:B------:R-:W-:Y:S02]  /*67e0*/  SEL R36, R18, RZ, !P4 ;  /* 0x000000ff12247207 */ /* 0x000fe40006000000 */
[----:B------:R-:W-:Y:S02]  /*67f0*/  IADD3 R2, P0, R19, R2, RZ ;  /* 0x0000000213027210 */ /* 0x000fe40007f1e0ff */
[-C--:B------:R-:W-:Y:S01]  /*6800*/  ISETP.GE.AND P1, PT, R0, R24.reuse, PT ;  /* 0x000000180000720c */ /* 0x080fe20003f26270 */
[----:B------:R-:W-:Y:S01]  /*6810*/  IMAD R0, R36, UR8, RZ ;  /* 0x0000000824007c24 */ /* 0x000fe2000f8e02ff */
[----:B------:R-:W-:Y:S02]  /*6820*/  SEL R33, R25, RZ, !P4 ;  /* 0x000000ff19217207 */ /* 0x000fe40006000000 */
[C---:B------:R-:W-:Y:S01]  /*6830*/  LEA.HI.X.SX32 R3, R19.reuse, R3, 0x1, P0 ;  /* 0x0000000313037211 */ /* 0x040fe200000f0eff */
[----:B------:R-:W-:Y:S01]  /*6840*/  VIADD R19, R19, 0x60 ;  /* 0x0000006013137836 */ /* 0x000fe20000000000 */
[C---:B------:R-:W-:Y:S01]  /*6850*/  ISETP.GE.OR P5, PT, R20.reuse, UR4, P2 ;  /* 0x0000000414007c0c */ /* 0x040fe200097a6670 */
[C---:B------:R-:W-:Y:S01]  /*6860*/  IMAD R23, R33.reuse, UR9, R0 ;  /* 0x0000000921177c24 */ /* 0x040fe2000f8e0200 */
[----:B------:R-:W-:Y:S01]  /*6870*/  ISETP.GE.OR P4, PT, R20, UR4, P1 ;  /* 0x0000000414007c0c */ /* 0x000fe20008f86670 */
[----:B------:R-:W-:Y:S01]  /*6880*/  IMAD.WIDE.U32 R28, R33, UR8, R16 ;  /* 0x00000008211c7c25 */ /* 0x000fe2000f8e0010 */
[----:B------:R-:W-:-:S03]  /*6890*/  ISETP.GE.AND P0, PT, R19, R24, PT ;  /* 0x000000181300720c */ /* 0x000fc60003f06270 */
[----:B------:R-:W-:-:S04]  /*68a0*/  IMAD.WIDE R26, R27, 0x80, R2 ;  /* 0x000000801b1a7825 */ /* 0x000fc800078e0202 */
[----:B------:R-:W-:Y:S01]  /*68b0*/  IMAD.IADD R23, R29, 0x1, R23 ;  /* 0x000000011d177824 */ /* 0x000fe200078e0217 */
[----:B--23--:R-:W-:Y:S06]  /*68c0*/  @P6 BRA `(.L_x_501) ;  /* 0x00000000002c6947 */ /* 0x00cfec0003800000 */
[----:B------:R-:W2:Y:S01]  /*68d0*/  LDS.128 R16, [R30+0x4000] ;  /* 0x004000001e107984 */ /* 0x000ea20000000c00 */
[----:B------:R-:W-:Y:S01]  /*68e0*/  ULDC.64 UR8, c[0x0][0x848] ;  /* 0x0002120000087ab9 */ /* 0x000fe20000000a00 */
[----:B------:R-:W-:Y:S01]  /*68f0*/  MOV R22, R28 ;  /* 0x0000001c00167202 */ /* 0x000fe20000000f00 */
[----:B------:R-:W-:-:S04]  /*6900*/  IMAD R25, R27, UR8, RZ ;  /* 0x000000081b197c24 */ /* 0x000fc8000f8e02ff */
[----:B------:R-:W-:-:S04]  /*6910*/  IMAD.WIDE.U32 R2, R26, UR8, R22 ;  /* 0x000000081a027c25 */ /* 0x000fc8000f8e0016 */
[----:B------:R-:W-:Y:S01]  /*6920*/  IMAD R25, R26, UR9, R25 ;  /* 0x000000091a197c24 */ /* 0x000fe2000f8e0219 */
[----:B------:R-:W-:Y:S02]  /*6930*/  ULDC.64 UR8, c[0x0][0x830] ;  /* 0x00020c0000087ab9 */ /* 0x000fe40000000a00 */
[----:B------:R-:W-:Y:S01]  /*6940*/  LEA R24, P6, R2, UR8, 0x1 ;  /* 0x0000000802187c11 */ /* 0x000fe2000f8c08ff */
[----:B------:R-:W-:-:S05]  /*6950*/  IMAD.IADD R3, R3, 0x1, R25 ;  /* 0x0000000103037824 */ /* 0x000fca00078e0219 */
[----:B------:R-:W-:-:S05]  /*6960*/  LEA.HI.X R25, R2, UR9, R3, 0x1, P6 ;  /* 0x0000000902197c11 */ /* 0x000fca000b0f0c03 */
[----:B--2---:R2:W-:Y:S02]  /*6970*/  STG.E.128 desc[UR38][R24.64], R16 ;  /* 0x0000001018007986 */ /* 0x0045e4000c101d26 */
.L_x_501:
[----:B------:R-:W-:Y:S05]  /*6980*/  BSYNC B0 ;  /* 0x0000000000007941 */ /* 0x000fea0003800000 */
.L_x_500:
[----:B--2---:R2:W3:Y:S01]  /*6990*/  LDS.128 R16, [R30+0x5000] ;  /* 0x005000001e107984 */ /* 0x0044e20000000c00 */
[----:B------:R-:W-:Y:S01]  /*69a0*/  BSSY B0, `(.L_x_502) ;  /* 0x0000010000007945 */ /* 0x000fe20003800000 */
[----:B------:R-:W-:-:S03]  /*69b0*/  ISETP.GE.OR P6, PT, R20, UR4, P0 ;  /* 0x0000000414007c0c */ /* 0x000fc600087c6670 */
[----:B------:R-:W-:Y:S10]  /*69c0*/  @P5 BRA `(.L_x_503) ;  /* 0x0000000000345947 */ /* 0x000ff40003800000 */
[----:B------:R-:W-:Y:S01]  /*69d0*/  IADD3 R25, P5, R26, 0x20, RZ ;  /* 0x000000201a197810 */ /* 0x000fe20007fbe0ff */
[----:B------:R-:W-:Y:S01]  /*69e0*/  ULDC.64 UR8, c[0x0][0x848] ;  /* 0x0002120000087ab9 */ /* 0x000fe20000000a00 */
[----:B------:R-:W-:Y:S01]  /*69f0*/  MOV R3, R23 ;  /* 0x0000001700037202 */ /* 0x000fe20000000f00 */
[----:B------:R-:W-:Y:S02]  /*6a00*/  IMAD.MOV.U32 R2, RZ, RZ, R28 ;  /* 0x000000ffff027224 */ /* 0x000fe400078e001c */
[----:B------:R-:W-:Y:S02]  /*6a10*/  IMAD.X R0, RZ, RZ, R27, P5 ;  /* 0x000000ffff007224 */ /* 0x000fe400028e061b */
[----:B------:R-:W-:-:S04]  /*6a20*/  IMAD.WIDE.U32 R2, R25, UR8, R2 ;  /* 0x0000000819027c25 */ /* 0x000fc8000f8e0002 */
[----:B------:R-:W-:-:S04]  /*6a30*/  IMAD R0, R0, UR8, RZ ;  /* 0x0000000800007c24 */ /* 0x000fc8000f8e02ff */
[----:B------:R-:W-:Y:S01]  /*6a40*/  IMAD R25, R25, UR9, R0 ;  /* 0x0000000919197c24 */ /* 0x000fe2000f8e0200 */
[----:B------:R-:W-:Y:S02]  /*6a50*/  ULDC.64 UR8, c[0x0][0x830] ;  /* 0x00020c0000087ab9 */ /* 0x000fe40000000a00 */
[----:B------:R-:W-:Y:S01]  /*6a60*/  LEA R24, P5, R2, UR8, 0x1 ;  /* 0x0000000802187c11 */ /* 0x000fe2000f8a08ff */
[----:B------:R-:W-:-:S05]  /*6a70*/  IMAD.IADD R3, R3, 0x1, R25 ;  /* 0x0000000103037824 */ /* 0x000fca00078e0219 */
[----:B------:R-:W-:-:S05]  /*6a80*/  LEA.HI.X R25, R2, UR9, R3, 0x1, P5 ;  /* 0x0000000902197c11 */ /* 0x000fca000a8f0c03 */
[----:B---3--:R3:W-:Y:S02]  /*6a90*/  STG.E.128 desc[UR38][R24.64], R16 ;  /* 0x0000001018007986 */ /* 0x0087e4000c101d26 */
.L_x_503:
[----:B------:R-:W-:Y:S05]  /*6aa0*/  BSYNC B0 ;  /* 0x0000000000007941 */ /* 0x000fea0003800000 */
.L_x_502:
[----:B---3--:R3:W2:Y:S01]  /*6ab0*/  LDS.128 R16, [R30+0x6000] ;  /* 0x006000001e107984 */ /* 0x0086a20000000c00 */
[----:B------:R-:W-:Y:S01]  /*6ac0*/  BSSY B0, `(.L_x_504) ;  /* 0x0000010000007945 */ /* 0x000fe20003800000 */
[----:B-1----:R-:W-:-:S03]  /*6ad0*/  IMAD R32, R34, UR6, RZ ;  /* 0x0000000622207c24 */ /* 0x002fc6000f8e02ff */
[----:B------:R-:W-:Y:S05]  /*6ae0*/  @P4 BRA `(.L_x_505) ;  /* 0x0000000000344947 */ /* 0x000fea0003800000 */
        /* <DEDUP_REMOVED lines=12> */
[----:B--2---:R1:W-:Y:S02]  /*6bb0*/  STG.E.128 desc[UR38][R24.64], R16 ;  /* 0x0000001018007986 */ /* 0x0043e4000c101d26 */
.L_x_505:
[----:B------:R-:W-:Y:S05]  /*6bc0*/  BSYNC B0 ;  /* 0x0000000000007941 */ /* 0x000fea0003800000 */
.L_x_504:
[----:B-12---:R1:W2:Y:S01]  /*6bd0*/  LDS.128 R16, [R30+0x7000] ;  /* 0x007000001e107984 */ /* 0x0062a20000000c00 */
[----:B------:R-:W-:Y:S01]  /*6be0*/  BSSY B0, `(.L_x_506) ;  /* 0x0000011000007945 */ /* 0x000fe20003800000 */
[----:B------:R-:W-:Y:S02]  /*6bf0*/  IMAD R31, R35, UR5, R32 ;  /* 0x00000005231f7c24 */ /* 0x000fe4000f8e0220 */
[----:B------:R-:W-:Y:S01]  /*6c00*/  IMAD.WIDE.U32 R24, R34, UR5, R20 ;  /* 0x0000000522187c25 */ /* 0x000fe2000f8e0014 */
[----:B------:R-:W-:Y:S06]  /*6c10*/  @P6 BRA `(.L_x_507) ;  /* 0x0000000000346947 */ /* 0x000fec0003800000 */
        /* <DEDUP_REMOVED lines=13> */
.L_x_507:
[----:B------:R-:W-:Y:S05]  /*6cf0*/  BSYNC B0 ;  /* 0x0000000000007941 */ /* 0x000fea0003800000 */
.L_x_506:
[----:B--2---:R2:W1:Y:S01]  /*6d00*/  LDS.128 R16, [R30] ;  /* 0x000000001e107984 */ /* 0x0044620000000c00 */
[----:B------:R-:W-:Y:S01]  /*6d10*/  ULDC UR6, c[0x0][0x80c] ;  /* 0x0002030000067ab9 */ /* 0x000fe20000000800 */
[----:B------:R-:W-:Y:S01]  /*6d20*/  ULDC.64 UR4, c[0x0][0x828] ;  /* 0x00020a0000047ab9 */ /* 0x000fe20000000a00 */
[----:B------:R-:W-:Y:S01]  /*6d30*/  ISETP.GE.OR P3, PT, R20, UR6, P3 ;  /* 0x0000000614007c0c */ /* 0x000fe20009f66670 */
[----:B------:R-:W-:Y:S01]  /*6d40*/  IMAD.IADD R25, R25, 0x1, R31 ;  /* 0x0000000119197824 */ /* 0x000fe200078e021f */
[----:B------:R-:W-:Y:S01]  /*6d50*/  BSSY B0, `(.L_x_508) ;  /* 0x0000013000007945 */ /* 0x000fe20003800000 */
[----:B------:R-:W-:Y:S01]  /*6d60*/  IMAD R0, R36, UR4, RZ ;  /* 0x0000000424007c24 */ /* 0x000fe2000f8e02ff */
[C---:B------:R-:W-:Y:S01]  /*6d70*/  ISETP.GE.OR P2, PT, R20.reuse, UR6, P2 ;  /* 0x0000000614007c0c */ /* 0x040fe20009746670 */
[C---:B------:R-:W-:Y:S01]  /*6d80*/  IMAD.WIDE.U32 R24, R33.reuse, UR4, R24 ;  /* 0x0000000421187c25 */ /* 0x040fe2000f8e0018 */
[C---:B------:R-:W-:Y:S02]  /*6d90*/  ISETP.GE.OR P1, PT, R20.reuse, UR6, P1 ;  /* 0x0000000614007c0c */ /* 0x040fe40008f26670 */
[----:B------:R-:W-:Y:S01]  /*6da0*/  ISETP.GE.OR P0, PT, R20, UR6, P0 ;  /* 0x0000000614007c0c */ /* 0x000fe20008706670 */
[----:B------:R-:W-:-:S04]  /*6db0*/  IMAD R21, R33, UR5, R0 ;  /* 0x0000000521157c24 */ /* 0x000fc8000f8e0200 */
[----:B------:R-:W-:Y:S01]  /*6dc0*/  IMAD.IADD R21, R25, 0x1, R21 ;  /* 0x0000000119157824 */ /* 0x000fe200078e0215 */
[----:B------:R-:W-:Y:S07]  /*6dd0*/  @P3 BRA `(.L_x_509) ;  /* 0x0000000000283947 */ /* 0x000fee0003800000 */
        /* <DEDUP_REMOVED lines=9> */
[----:B-1----:R1:W-:Y:S02]  /*6e70*/  STG.E.128 desc[UR38][R22.64], R16 ;  /* 0x0000001016007986 */ /* 0x0023e4000c101d26 */
.L_x_509:
[----:B------:R-:W-:Y:S05]  /*6e80*/  BSYNC B0 ;  /* 0x0000000000007941 */ /* 0x000fea0003800000 */
.L_x_508:
[----:B------:R-:W-:Y:S04]  /*6e90*/  BSSY B0, `(.L_x_510) ;  /* 0x000000f000007945 */ /* 0x000fe80003800000 */
[----:B------:R-:W-:Y:S05]  /*6ea0*/  @P2 BRA `(.L_x_511) ;  /* 0x0000000000342947 */ /* 0x000fea0003800000 */
[----:B-1----:R-:W-:Y:S01]  /*6eb0*/  IADD3 R17, P2, R26, 0x20, RZ ;  /* 0x000000201a117810 */ /* 0x002fe20007f5e0ff */
        /* <DEDUP_REMOVED lines=11> */
[----:B------:R1:W-:Y:S02]  /*6f70*/  STG.E.128 desc[UR38][R16.64], R12 ;  /* 0x0000000c10007986 */ /* 0x0003e4000c101d26 */
.L_x_511:
[----:B------:R-:W-:Y:S05]  /*6f80*/  BSYNC B0 ;  /* 0x0000000000007941 */ /* 0x000fea0003800000 */
.L_x_510:
        /* <DEDUP_REMOVED lines=14> */
[----:B----4-:R1:W-:Y:S02]  /*7070*/  STG.E.128 desc[UR38][R12.64], R8 ;  /* 0x000000080c007986 */ /* 0x0103e4000c101d26 */
.L_x_513:
[----:B------:R-:W-:Y:S05]  /*7080*/  BSYNC B0 ;  /* 0x0000000000007941 */ /* 0x000fea0003800000 */
.L_x_512:
[----:B------:R-:W-:Y:S05]  /*7090*/  @P0 BRA `(.L_x_474) ;  /* 0x0000003800d40947 */ /* 0x000fea0003800000 */
[----:B-1--4-:R-:W-:Y:S01]  /*70a0*/  IADD3 R9, P0, R26, 0x60, RZ ;  /* 0x000000601a097810 */ /* 0x012fe20007f1e0ff */
        /* <DEDUP_REMOVED lines=11> */
[----:B------:R1:W-:Y:S01]  /*7160*/  STG.E.128 desc[UR38][R8.64], R4 ;  /* 0x0000000408007986 */ /* 0x0003e2000c101d26 */
[----:B------:R-:W-:Y:S05]  /*7170*/  BRA `(.L_x_474) ;  /* 0x00000038009c7947 */ /* 0x000fea0003800000 */
.L_x_498:
[----:B------:R-:W2:Y:S01]  /*7180*/  LDL R18, [R1+0x20] ;  /* 0x0000200001127983 */ /* 0x000ea20000100800 */
[----:B------:R-:W3:Y:S08]  /*7190*/  LDC.64 R4, c[0x0][0x870] ;  /* 0x00021c00ff047b82 */ /* 0x000ef00000000a00 */
[----:B-1----:R-:W2:Y:S01]  /*71a0*/  LDC.64 R2, c[0x0][0x870] ;  /* 0x00021c00ff027b82 */ /* 0x002ea20000000a00 */
[----:B------:R-:W-:Y:S01]  /*71b0*/  ULDC UR4, c[0x0][0x808] ;  /* 0x0002020000047ab9 */ /* 0x000fe20000000800 */
[----:B------:R-:W1:Y:S06]  /*71c0*/  S2R R15, SR_CTAID.X ;  /* 0x00000000000f7919 */ /* 0x000e6c0000002500 */
[----:B------:R-:W4:Y:S01]  /*71d0*/  LDC.64 R16, c[0x0][0x820] ;  /* 0x00020800ff107b82 */ /* 0x000f220000000a00 */
[----:B---3--:R-:W-:-:S07]  /*71e0*/  ISETP.NE.U32.AND P4, PT, R4, RZ, PT ;  /* 0x000000ff0400720c */ /* 0x008fce0003f85070 */
[----:B------:R-:W3:Y:S01]  /*71f0*/  LDC.64 R20, c[0x0][0x850] ;  /* 0x00021400ff147b82 */ /* 0x000ee20000000a00 */
[----:B------:R-:W-:Y:S01]  /*7200*/  ISETP.NE.AND.EX P4, PT, R5, RZ, PT, P4 ;  /* 0x000000ff0500720c */ /* 0x000fe20003f85340 */
[----:B--2---:R-:W-:-:S06]  /*7210*/  IMAD.WIDE R4, R18, 0x4, R2 ;  /* 0x0000000412047825 */ /* 0x004fcc00078e0202 */
[----:B------:R-:W2:Y:S06]  /*7220*/  LDC.64 R2, c[0x0][0x878] ;  /* 0x00021e00ff027b82 */ /* 0x000eac0000000a00 */
[----:B------:R-:W3:Y:S01]  /*7230*/  @P4 LDG.E R9, desc[UR38][R4.64] ;  /* 0x0000002604094981 */ /* 0x000ee2000c1e1900 */
[----:B------:R-:W-:Y:S01]  /*7240*/  IMAD.U32 R0, RZ, RZ, UR4 ;  /* 0x00000004ff007e24 */ /* 0x000fe2000f8e00ff */
[----:B--2---:R-:W-:-:S04]  /*7250*/  ISETP.NE.U32.AND P0, PT, R2, RZ, PT ;  /* 0x000000ff0200720c */ /* 0x004fc80003f05070 */
[----:B------:R-:W-:-:S13]  /*7260*/  ISETP.NE.AND.EX P0, PT, R3, RZ, PT, P0 ;  /* 0x000000ff0300720c */ /* 0x000fda0003f05300 */
[----:B------:R-:W2:Y:S02]  /*7270*/  @P0 LDC.64 R2, c[0x0][0x878] ;  /* 0x00021e00ff020b82 */ /* 0x000ea40000000a00 */
[----:B--2---:R-:W-:Y:S02]  /*7280*/  @P0 IMAD.WIDE R6, R18, 0x4, R2 ;  /* 0x0000000412060825 */ /* 0x004fe400078e0202 */
[----:B------:R-:W2:Y:S04]  /*7290*/  S2R R2, SR_TID.X ;  /* 0x0000000000027919 */ /* 0x000ea80000002100 */
[----:B------:R-:W1:Y:S01]  /*72a0*/  S2UR UR4, SR_CTAID.Y ;  /* 0x00000000000479c3 */ /* 0x000e620000002600 */
[----:B------:R4:W5:Y:S01]  /*72b0*/  @P0 LDG.E R0, desc[UR38][R6.64] ;  /* 0x0000002606000981 */ /* 0x000962000c1e1900 */
[----:B-1----:R-:W-:-:S06]  /*72c0*/  USHF.R.S32.HI UR5, URZ, 0x1f, UR4 ;  /* 0x0000001f3f057899 */ /* 0x002fcc0008011404 */
[----:B----4-:R-:W-:Y:S02]  /*72d0*/  IMAD R6, R16, UR5, RZ ;  /* 0x0000000510067c24 */ /* 0x010fe4000f8e02ff */
[----:B--2---:R-:W-:-:S05]  /*72e0*/  VIADD R8, R2, 0xffffff80 ;  /* 0xffffff8002087836 */ /* 0x004fca0000000000 */
[----:B------:R-:W-:-:S04]  /*72f0*/  SHF.R.S32.HI R3, RZ, 0x1f, R8 ;  /* 0x0000001fff037819 */ /* 0x000fc80000011408 */
[----:B------:R-:W-:Y:S02]  /*7300*/  LEA.HI R10, R3, R8, RZ, 0x3 ;  /* 0x00000008030a7211 */ /* 0x000fe400078f18ff */
[----:B------:R-:W-:Y:S02]  /*7310*/  CS2R R2, SRZ ;  /* 0x0000000000027805 */ /* 0x000fe4000001ff00 */
[----:B------:R-:W-:Y:S02]  /*7320*/  LOP3.LUT R11, R10, 0x1ffffff8, RZ, 0xc0, !PT ;  /* 0x1ffffff80a0b7812 */ /* 0x000fe400078ec0ff */
[----:B------:R-:W-:Y:S02]  /*7330*/  SHF.R.S32.HI R13, RZ, 0x3, R10 ;  /* 0x00000003ff0d7819 */ /* 0x000fe4000001140a */
[----:B------:R-:W-:-:S05]  /*7340*/  IADD3 R11, R8, -R11, RZ ;  /* 0x8000000b080b7210 */ /* 0x000fca0007ffe0ff */
[----:B------:R-:W-:-:S05]  /*7350*/  IMAD.SHL.U32 R10, R11, 0x8, RZ ;  /* 0x000000080b0a7824 */ /* 0x000fca00078e00ff */
[----:B------:R-:W-:Y:S01]  /*7360*/  SHF.R.S32.HI R11, RZ, 0x1f, R10 ;  /* 0x0000001fff0b7819 */ /* 0x000fe2000001140a */
[--C-:B---3--:R-:W-:Y:S01]  /*7370*/  @P4 IMAD.MOV.U32 R2, RZ, RZ, R9.reuse ;  /* 0x000000ffff024224 */ /* 0x108fe200078e0009 */
[----:B------:R-:W-:-:S04]  /*7380*/  @P4 SHF.R.S32.HI R3, RZ, 0x1f, R9 ;  /* 0x0000001fff034819 */ /* 0x000fc80000011409 */
[----:B------:R-:W-:-:S04]  /*7390*/  IADD3 R2, P1, R13, R2, RZ ;  /* 0x000000020d027210 */ /* 0x000fc80007f3e0ff */
[----:B------:R-:W-:Y:S01]  /*73a0*/  LEA.HI.X.SX32 R3, R13, R3, 0x1, P1 ;  /* 0x000000030d037211 */ /* 0x000fe200008f0eff */
[----:B------:R-:W-:Y:S08]  /*73b0*/  @P0 BRA `(.L_x_514) ;  /* 0x0000000000100947 */ /* 0x000ff00003800000 */
[----:B------:R-:W-:Y:S05]  /*73c0*/  @!P4 BRA `(.L_x_514) ;  /* 0x00000000000cc947 */ /* 0x000fea0003800000 */
[----:B------:R-:W2:Y:S04]  /*73d0*/  LDG.E R7, desc[UR38][R4.64] ;  /* 0x0000002604077981 */ /* 0x000ea8000c1e1900 */
[----:B-----5:R-:W2:Y:S02]  /*73e0*/  LDG.E R0, desc[UR38][R4.64+0x4] ;  /* 0x0000042604007981 */ /* 0x020ea4000c1e1900 */
[----:B--2---:R-:W-:-:S07]  /*73f0*/  IMAD.IADD R0, R0, 0x1, -R7 ;  /* 0x0000000100007824 */ /* 0x004fce00078e0a07 */
.L_x_514:
[----:B-----5:R-:W-:Y:S01]  /*7400*/  IMAD R0, R15, -0x80, R0 ;  /* 0xffffff800f007824 */ /* 0x020fe200078e0200 */
[----:B------:R-:W-:Y:S01]  /*7410*/  ULDC UR8, c[0x0][0x80c] ;  /* 0x0002030000087ab9 */ /* 0x000fe20000000800 */
[----:B------:R-:W-:Y:S01]  /*7420*/  IMAD R17, R17, UR4, R6 ;  /* 0x0000000411117c24 */ /* 0x000fe2000f8e0206 */
[----:B------:R-:W-:Y:S01]  /*7430*/  SHF.R.S32.HI R6, RZ, 0x1f, R18 ;  /* 0x0000001fff067819 */ /* 0x000fe20000011412 */
[C---:B------:R-:W-:Y:S01]  /*7440*/  VIADD R9, R13.reuse, 0x40 ;  /* 0x000000400d097836 */ /* 0x040fe20000000000 */
[CC--:B------:R-:W-:Y:S01]  /*7450*/  ISETP.GE.AND P3, PT, R13.reuse, R0.reuse, PT ;  /* 0x000000000d00720c */ /* 0x0c0fe20003f66270 */
[----:B------:R-:W-:Y:S01]  /*7460*/  IMAD.WIDE.U32 R4, R16, UR4, R10 ;  /* 0x0000000410047c25 */ /* 0x000fe2000f8e000a */
[C---:B------:R-:W-:Y:S01]  /*7470*/  IADD3 R7, R13.reuse, 0x20, RZ ;  /* 0x000000200d077810 */ /* 0x040fe20007ffe0ff */
[----:B------:R-:W-:Y:S01]  /*7480*/  ULDC.64 UR6, c[0x0][0x828] ;  /* 0x00020a0000067ab9 */ /* 0x000fe20000000a00 */
[----:B------:R-:W-:Y:S01]  /*7490*/  SEL R14, R6, RZ, !P4 ;  /* 0x000000ff060e7207 */ /* 0x000fe20006000000 */
[----:B------:R-:W-:Y:S01]  /*74a0*/  VIADD R13, R13, 0x60 ;  /* 0x000000600d0d7836 */ /* 0x000fe20000000000 */
[----:B------:R-:W-:Y:S01]  /*74b0*/  SEL R19, R18, RZ, !P4 ;  /* 0x000000ff12137207 */ /* 0x000fe20006000000 */
[----:B------:R-:W-:Y:S01]  /*74c0*/  IMAD.IADD R5, R5, 0x1, R17 ;  /* 0x0000000105057824 */ /* 0x000fe200078e0211 */
[----:B------:R-:W-:Y:S01]  /*74d0*/  ISETP.GE.OR P4, PT, R10, UR8, P3 ;  /* 0x000000080a007c0c */ /* 0x000fe20009f86670 */
[----:B------:R-:W-:Y:S01]  /*74e0*/  IMAD R12, R20, UR5, RZ ;  /* 0x00000005140c7c24 */ /* 0x000fe2000f8e02ff */
[-C--:B------:R-:W-:Y:S01]  /*74f0*/  ISETP.GE.AND P2, PT, R7, R0.reuse, PT ;  /* 0x000000000700720c */ /* 0x080fe20003f46270 */
[----:B------:R-:W-:Y:S01]  /*7500*/  ULDC UR9, c[0x0][0x83c] ;  /* 0x00020f0000097ab9 */ /* 0x000fe20000000800 */
[-C--:B------:R-:W-:Y:S01]  /*7510*/  ISETP.GE.AND P1, PT, R9, R0.reuse, PT ;  /* 0x000000000900720c */ /* 0x080fe20003f26270 */
[----:B------:R-:W-:Y:S01]  /*7520*/  IMAD.WIDE.U32 R8, R19, UR6, R4 ;  /* 0x0000000613087c25 */ /* 0x000fe2000f8e0004 */
[----:B------:R-:W-:Y:S01]  /*7530*/  ISETP.GE.AND P0, PT, R13, R0, PT ;  /* 0x000000000d00720c */ /* 0x000fe20003f06270 */
[----:B------:R-:W-:Y:S01]  /*7540*/  BSSY B0, `(.L_x_515) ;  /* 0x0000013000007945 */ /* 0x000fe20003800000 */
[----:B------:R-:W-:Y:S01]  /*7550*/  ISETP.GE.OR P6, PT, R10, UR8, P2 ;  /* 0x000000080a007c0c */ /* 0x000fe200097c6670 */
[----:B------:R-:W-:Y:S01]  /*7560*/  IMAD R0, R14, UR6, RZ ;  /* 0x000000060e007c24 */ /* 0x000fe2000f8e02ff */
[----:B------:R-:W-:Y:S01]  /*7570*/  ISETP.GE.OR P5, PT, R10, UR8, P1 ;  /* 0x000000080a007c0c */ /* 0x000fe20008fa6670 */
[----:B------:R-:W-:-:S04]  /*7580*/  IMAD.WIDE R6, R15, 0x80, R2 ;  /* 0x000000800f067825 */ /* 0x000fc800078e0202 */
[----:B------:R-:W-:Y:S02]  /*7590*/  IMAD R13, R19, UR7, R0 ;  /* 0x00000007130d7c24 */ /* 0x000fe4000f8e0200 */
[----:B------:R-:W-:-:S03]  /*75a0*/  IMAD R21, R21, UR4, R12 ;  /* 0x0000000415157c24 */ /* 0x000fc6000f8e020c */
[----:B------:R-:W-:Y:S01]  /*75b0*/  IADD3 R5, R9, R13, RZ ;  /* 0x0000000d09057210 */ /* 0x000fe20007ffe0ff */
[----:B------:R-:W-:Y:S06]  /*75c0*/  @P4 BRA `(.L_x_516) ;  /* 0x0000000000284947 */ /* 0x000fec0003800000 */
[----:B------:R-:W-:Y:S01]  /*75d0*/  ULDC.64 UR6, c[0x0][0x818] ;  /* 0x0002060000067ab9 */ /* 0x000fe20000000a00 */
[----:B------:R-:W-:Y:S02]  /*75e0*/  IMAD.MOV.U32 R4, RZ, RZ, R8 ;  /* 0x000000ffff047224 */ /* 0x000fe400078e0008 */
[----:B------:R-:W-:Y:S02]  /*75f0*/  IMAD R13, R7, UR6, RZ ;  /* 0x00000006070d7c24 */ /* 0x000fe4000f8e02ff */
[----:B------:R-:W-:-:S04]  /*7600*/  IMAD.WIDE.U32 R2, R6, UR6, R4 ;  /* 0x0000000606027c25 */ /* 0x000fc8000f8e0004 */
[----:B------:R-:W-:Y:S01]  /*7610*/  IMAD R13, R6, UR7, R13 ;  /* 0x00000007060d7c24 */ /* 0x000fe2000f8e020d */
[----:B------:R-:W-:Y:S02]  /*7620*/  ULDC.64 UR6, c[0x0][0x800] ;  /* 0x0002000000067ab9 */ /* 0x000fe40000000a00 */
[----:B------:R-:W-:Y:S01]  /*7630*/  LEA R12, P4, R2, UR6, 0x1 ;  /* 0x00000006020c7c11 */ /* 0x000fe2000f8808ff */
[----:B------:R-:W-:-:S05]  /*7640*/  IMAD.IADD R3, R3, 0x1, R13 ;  /* 0x0000000103037824 */ /* 0x000fca00078e020d */
[----:B------:R-:W-:-:S05]  /*7650*/  LEA.HI.X R13, R2, UR7, R3, 0x1, P4 ;  /* 0x00000007020d7c11 */ /* 0x000fca000a0f0c03 */
[----:B------:R1:W-:Y:S02]  /*7660*/  STG.E.128 desc[UR38][R12.64], RZ ;  /* 0x000000ff0c007986 */ /* 0x0003e4000c101d26 */
.L_x_516:
[----:B------:R-:W-:Y:S05]  /*7670*/  BSYNC B0 ;  /* 0x0000000000007941 */ /* 0x000fea0003800000 */
.L_x_515:
[----:B-1----:R-:W-:Y:S01]  /*7680*/  IMAD.WIDE.U32 R12, R20, UR4, R10 ;  /* 0x00000004140c7c25 */ /* 0x002fe2000f8e000a */
[----:B------:R-:W-:Y:S01]  /*7690*/  BSSY B0, `(.L_x_517) ;  /* 0x0000012000007945 */ /* 0x000fe20003800000 */
[C---:B------:R-:W-:Y:S02]  /*76a0*/  ISETP.GE.OR P4, PT, R10.reuse, UR8, P0 ;  /* 0x000000080a007c0c */ /* 0x040fe40008786670 */
[----:B------:R-:W-:Y:S01]  /*76b0*/  ISETP.GE.OR P3, PT, R10, UR9, P3 ;  /* 0x000000090a007c0c */ /* 0x000fe20009f66670 */
[----:B------:R-:W-:Y:S01]  /*76c0*/  IMAD.IADD R15, R13, 0x1, R21 ;  /* 0x000000010d0f7824 */ /* 0x000fe200078e0215 */
[----:B------:R-:W-:Y:S11]  /*76d0*/  @P6 BRA `(.L_x_518) ;  /* 0x0000000000346947 */ /* 0x000ff60003800000 */
[----:B------:R-:W-:Y:S01]  /*76e0*/  IADD3 R17, P6, R6, 0x20, RZ ;  /* 0x0000002006117810 */ /* 0x000fe20007fde0ff */
[----:B------:R-:W-:Y:S01]  /*76f0*/  ULDC.64 UR6, c[0x0][0x818] ;  /* 0x0002060000067ab9 */ /* 0x000fe20000000a00 */
[----:B------:R-:W-:Y:S02]  /*7700*/  IMAD.MOV.U32 R2, RZ, RZ, R8 ;  /* 0x000000ffff027224 */ /* 0x000fe400078e0008 */
[----:B------:R-:W-:Y:S01]  /*7710*/  IADD3.X R0, RZ, R7, RZ, P6, !PT ;  /* 0x00000007ff007210 */ /* 0x000fe200037fe4ff */
[----:B------:R-:W-:-:S04]  /*7720*/  IMAD.MOV.U32 R3, RZ, RZ, R5 ;  /* 0x000000ffff037224 */ /* 0x000fc800078e0005 */
        /* <DEDUP_REMOVED lines=8> */
.L_x_518:
[----:B------:R-:W-:Y:S05]  /*77b0*/  BSYNC B0 ;  /* 0x0000000000007941 */ /* 0x000fea0003800000 */
.L_x_517:
[----:B------:R-:W-:Y:S04]  /*77c0*/  BSSY B0, `(.L_x_519) ;  /* 0x000000f000007945 */ /* 0x000fe80003800000 */
[----:B------:R-:W-:Y:S05]  /*77d0*/  @P5 BRA `(.L_x_520) ;  /* 0x0000000000345947 */ /* 0x000fea0003800000 */
[----:B-1----:R-:W-:Y:S01]  /*77e0*/  IADD3 R17, P5, R6, 0x40, RZ ;  /* 0x0000004006117810 */ /* 0x002fe20007fbe0ff */
        /* <DEDUP_REMOVED lines=12> */
.L_x_520:
[----:B------:R-:W-:Y:S05]  /*78b0*/  BSYNC B0 ;  /* 0x0000000000007941 */ /* 0x000fea0003800000 */
.L_x_519:
[----:B------:R-:W-:Y:S04]  /*78c0*/  BSSY B0, `(.L_x_521) ;  /* 0x000000f000007945 */ /* 0x000fe80003800000 */
[----:B------:R-:W-:Y:S05]  /*78d0*/  @P4 BRA `(.L_x_522) ;  /* 0x0000000000344947 */ /* 0x000fea0003800000 */
        /* <DEDUP_REMOVED lines=13> */
.L_x_522:
[----:B------:R-:W-:Y:S05]  /*79b0*/  BSYNC B0 ;  /* 0x0000000000007941 */ /* 0x000fea0003800000 */
.L_x_521:
[----:B------:R-:W-:Y:S01]  /*79c0*/  ULDC.64 UR4, c[0x0][0x858] ;  /* 0x0002160000047ab9 */ /* 0x000fe20000000a00 */
[----:B------:R-:W-:Y:S01]  /*79d0*/  BSSY B0, `(.L_x_523) ;  /* 0x0000014000007945 */ /* 0x000fe20003800000 */
[----:B------:R-:W-:Y:S01]  /*79e0*/  IMAD R0, R14, UR4, RZ ;  /* 0x000000040e007c24 */ /* 0x000fe2000f8e02ff */
[----:B------:R-:W-:Y:S02]  /*79f0*/  MOV R14, R12 ;  /* 0x0000000c000e7202 */ /* 0x000fe40000000f00 */
[C---:B------:R-:W-:Y:S01]  /*7a00*/  ISETP.GE.OR P2, PT, R10.reuse, UR9, P2 ;  /* 0x000000090a007c0c */ /* 0x040fe20009746670 */
[C---:B---3--:R-:W-:Y:S01]  /*7a10*/  IMAD R5, R19.reuse, UR5, R0 ;  /* 0x0000000513057c24 */ /* 0x048fe2000f8e0200 */
[C---:B------:R-:W-:Y:S01]  /*7a20*/  ISETP.GE.OR P1, PT, R10.reuse, UR9, P1 ;  /* 0x000000090a007c0c */ /* 0x040fe20008f26670 */
[----:B------:R-:W-:Y:S01]  /*7a30*/  IMAD.WIDE.U32 R8, R19, UR4, R14 ;  /* 0x0000000413087c25 */ /* 0x000fe2000f8e000e */
[----:B------:R-:W-:-:S03]  /*7a40*/  ISETP.GE.OR P0, PT, R10, UR9, P0 ;  /* 0x000000090a007c0c */ /* 0x000fc60008706670 */
[----:B------:R-:W-:Y:S01]  /*7a50*/  IMAD.IADD R5, R9, 0x1, R5 ;  /* 0x0000000109057824 */ /* 0x000fe200078e0205 */
[----:B------:R-:W-:Y:S09]  /*7a60*/  @P3 BRA `(.L_x_524) ;  /* 0x0000000000283947 */ /* 0x000ff20003800000 */
        /* <DEDUP_REMOVED lines=10> */
.L_x_524:
[----:B------:R-:W-:Y:S05]  /*7b10*/  BSYNC B0 ;  /* 0x0000000000007941 */ /* 0x000fea0003800000 */
.L_x_523:
[----:B------:R-:W-:Y:S04]  /*7b20*/  BSSY B0, `(.L_x_525) ;  /* 0x000000f000007945 */ /* 0x000fe80003800000 */
[----:B------:R-:W-:Y:S05]  /*7b30*/  @P2 BRA `(.L_x_526) ;  /* 0x0000000000342947 */ /* 0x000fea0003800000 */
[----:B---3--:R-:W-:Y:S01]  /*7b40*/  IADD3 R11, P2, R6, 0x20, RZ ;  /* 0x00000020060b7810 */ /* 0x008fe20007f5e0ff */
        /* <DEDUP_REMOVED lines=12> */
.L_x_526:
[----:B------:R-:W-:Y:S05]  /*7c10*/  BSYNC B0 ;  /* 0x0000000000007941 */ /* 0x000fea0003800000 */
.L_x_525:
[----:B------:R-:W-:Y:S04]  /*7c20*/  BSSY B0, `(.L_x_527) ;  /* 0x000000f000007945 */ /* 0x000fe80003800000 */
[----:B------:R-:W-:Y:S05]  /*7c30*/  @P1 BRA `(.L_x_528) ;  /* 0x0000000000341947 */ /* 0x000fea0003800000 */
[----:B---34-:R-:W-:Y:S01]  /*7c40*/  IADD3 R11, P1, R6, 0x40, RZ ;  /* 0x00000040060b7810 */ /* 0x018fe20007f3e0ff */
        /* <DEDUP_REMOVED lines=12> */
.L_x_528:
[----:B------:R-:W-:Y:S05]  /*7d10*/  BSYNC B0 ;  /* 0x0000000000007941 */ /* 0x000fea0003800000 */
.L_x_527:
        /* <DEDUP_REMOVED lines=13> */
[----:B------:R1:W-:Y:S01]  /*7df0*/  STG.E.128 desc[UR38][R4.64], RZ ;  /* 0x000000ff04007986 */ /* 0x0003e2000c101d26 */
[----:B------:R-:W-:Y:S05]  /*7e00*/  BRA `(.L_x_474) ;  /* 0x0000002c00787947 */ /* 0x000fea0003800000 */
.L_x_469:
[----:B------:R-:W-:-:S08]  /*7e10*/  NOP ;  /* 0x0000000000007918 */ /* 0x000fd00000000000 */
[----:B---3--:R-:W1:-:S00]  /*7e20*/  USETMAXREG.DEALLOC.CTAPOOL 0x18 ;  /* 0x00000018000079c8 */ /* 0x008e4000080e0500 */
[----:B-1----:R-:W-:-:S06]  /*7e30*/  LOP3.LUT R0, R0, 0x3, RZ, 0xc0, !PT ;  /* 0x0000000300007812 */ /* 0x002fcc00078ec0ff */
[----:B------:R-:W1:Y:S02]  /*7e40*/  SHFL.IDX PT, R0, R0, RZ, 0x1f ;  /* 0x00001fff00007589 */ /* 0x000e6400000e0000 */
[----:B-1----:R-:W-:-:S13]  /*7e50*/  ISETP.NE.AND P0, PT, R0, RZ, PT ;  /* 0x000000ff0000720c */ /* 0x002fda0003f05270 */
[----:B------:R-:W-:Y:S05]  /*7e60*/  @!P0 BRA `(.L_x_529) ;  /* 0x0000000c00d48947 */ /* 0x000fea0003800000 */
[----:B------:R-:W-:-:S13]  /*7e70*/  ISETP.NE.AND P0, PT, R0, 0x1, PT ;  /* 0x000000010000780c */ /* 0x000fda0003f05270 */
[----:B------:R-:W-:Y:S05]  /*7e80*/  @P0 BRA `(.L_x_474) ;  /* 0x0000002c00580947 */ /* 0x000fea0003800000 */
[----:B------:R-:W-:Y:S01]  /*7e90*/  ULDC.64 UR4, c[0x0][0x8d8] ;  /* 0x0002360000047ab9 */ /* 0x000fe20000000a00 */
[----:B------:R-:W1:Y:S01]  /*7ea0*/  S2UR UR12, SR_CTAID.Z ;  /* 0x00000000000c79c3 */ /* 0x000e620000002700 */
[----:B------:R-:W-:-:S04]  /*7eb0*/  ISETP.NE.U32.AND P0, PT, RZ, UR4, PT ;  /* 0x00000004ff007c0c */ /* 0x000fc8000bf05070 */
[----:B------:R-:W-:-:S13]  /*7ec0*/  ISETP.NE.AND.EX P0, PT, RZ, UR5, PT, P0 ;  /* 0x00000005ff007c0c */ /* 0x000fda000bf05300 */
[----:B------:R-:W-:Y:S05]  /*7ed0*/  @!P0 BRA `(.L_x_530) ;  /* 0x00000000001c8947 */ /* 0x000fea0003800000 */
[----:B------:R-:W-:Y:S02]  /*7ee0*/  ULDC.64 UR4, c[0x0][0x8d8] ;  /* 0x0002360000047ab9 */ /* 0x000fe40000000a00 */
[----:B-1----:R-:W-:-:S06]  /*7ef0*/  UIMAD.WIDE UR4, UR12, 0x4, UR4 ;  /* 0x000000040c0478a5 */ /* 0x002fcc000f8e0204 */
[----:B------:R-:W-:Y:S01]  /*7f00*/  MOV R2, UR4 ;  /* 0x0000000400027c02 */ /* 0x000fe20008000f00 */
[----:B------:R-:W-:-:S05]  /*7f10*/  IMAD.U32 R3, RZ, RZ, UR5 ;  /* 0x00000005ff037e24 */ /* 0x000fca000f8e00ff */
[----:B------:R-:W2:Y:S02]  /*7f20*/  LDG.E R2, desc[UR38][R2.64] ;  /* 0x0000002602027981 */ /* 0x000ea4000c1e1900 */
[----:B--2---:R-:W-:Y:S01]  /*7f30*/  R2UR UR5, R2 ;  /* 0x00000000020572ca */ /* 0x004fe200000e0000 */
[----:B------:R-:W-:-:S14]  /*7f40*/  BRA `(.L_x_531) ;  /* 0x0000000000387947 */ /* 0x000fdc0003800000 */
.L_x_530:
[----:B------:R-:W-:Y:S02]  /*7f50*/  ULDC.64 UR4, c[0x0][0x8d0] ;  /* 0x0002340000047ab9 */ /* 0x000fe40000000a00 */
[----:B------:R-:W-:-:S04]  /*7f60*/  ISETP.NE.U32.AND P0, PT, RZ, UR4, PT ;  /* 0x00000004ff007c0c */ /* 0x000fc8000bf05070 */
[----:B------:R-:W-:-:S13]  /*7f70*/  ISETP.NE.AND.EX P0, PT, RZ, UR5, PT, P0 ;  /* 0x00000005ff007c0c */ /* 0x000fda000bf05300 */
[----:B------:R-:W-:Y:S05]  /*7f80*/  @!P0 BRA `(.L_x_532) ;  /* 0x0000000000248947 */ /* 0x000fea0003800000 */
[----:B------:R-:W-:Y:S02]  /*7f90*/  ULDC.64 UR4, c[0x0][0x8d0] ;  /* 0x0002340000047ab9 */ /* 0x000fe40000000a00 */
[----:B-1----:R-:W-:-:S06]  /*7fa0*/  UIMAD.WIDE UR4, UR12, 0x4, UR4 ;  /* 0x000000040c0478a5 */ /* 0x002fcc000f8e0204 */
[----:B------:R-:W-:Y:S02]  /*7fb0*/  IMAD.U32 R2, RZ, RZ, UR4 ;  /* 0x00000004ff027e24 */ /* 0x000fe4000f8e00ff */
[----:B------:R-:W-:-:S05]  /*7fc0*/  IMAD.U32 R3, RZ, RZ, UR5 ;  /* 0x00000005ff037e24 */ /* 0x000fca000f8e00ff */
[----:B------:R-:W2:Y:S04]  /*7fd0*/  LDG.E R0, desc[UR38][R2.64] ;  /* 0x0000002602007981 */ /* 0x000ea8000c1e1900 */
[----:B------:R-:W2:Y:S02]  /*7fe0*/  LDG.E R5, desc[UR38][R2.64+0x4] ;  /* 0x0000042602057981 */ /* 0x000ea4000c1e1900 */
[----:B--2---:R-:W-:-:S04]  /*7ff0*/  IADD3 R0, -R0, R5, RZ ;  /* 0x0000000500007210 */ /* 0x004fc80007ffe1ff */
[----:B------:R-:W-:Y:S01]  /*8000*/  R2UR UR5, R0 ;  /* 0x00000000000572ca */ /* 0x000fe200000e0000 */
[----:B------:R-:W-:-:S14]  /*8010*/  BRA `(.L_x_531) ;  /* 0x0000000000047947 */ /* 0x000fdc0003800000 */
.L_x_532:
[----:B------:R-:W-:-:S05]  /*8020*/  ULDC UR5, c[0x0][0x8bc] ;  /* 0x00022f0000057ab9 */ /* 0x000fca0000000800 */
.L_x_531:
[----:B------:R-:W2:Y:S02]  /*8030*/  S2UR UR4, SR_CTAID.X ;  /* 0x00000000000479c3 */ /* 0x000ea40000002500 */
[----:B--2---:R-:W-:-:S04]  /*8040*/  USHF.L.U32 UR4, UR4, 0x7, URZ ;  /* 0x0000000704047899 */ /* 0x004fc8000800063f */
[----:B------:R-:W-:-:S04]  /*8050*/  UISETP.GE.AND UP0, UPT, UR4, UR5, UPT ;  /* 0x000000050400728c */ /* 0x000fc8000bf06270 */
[----:B-1----:R-:W-:-:S06]  /*8060*/  USEL UR12, UR12, 0xffffffff, !UP0 ;  /* 0xffffffff0c0c7887 */ /* 0x002fcc000c000000 */
[----:B------:R-:W-:-:S13]  /*8070*/  ISETP.LE.AND P0, PT, RZ, UR12, PT ;  /* 0x0000000cff007c0c */ /* 0x000fda000bf03270 */
[----:B------:R-:W-:Y:S05]  /*8080*/  @!P0 BRA `(.L_x_474) ;  /* 0x0000002800d88947 */ /* 0x000fea0003800000 */
[----:B------:R-:W-:Y:S02]  /*8090*/  ULDC.64 UR4, c[0x0][0x770] ;  /* 0x0001dc0000047ab9 */ /* 0x000fe40000000a00 */
[----:B------:R-:W-:-:S04]  /*80a0*/  UISETP.NE.U32.AND UP0, UPT, UR4, URZ, UPT ;  /* 0x0000003f0400728c */ /* 0x000fc8000bf05070 */
[----:B------:R-:W-:-:S03]  /*80b0*/  UISETP.NE.AND.EX UP0, UPT, UR5, URZ, UPT, UP0 ;  /* 0x0000003f0500728c */ /* 0x000fc6000bf05300 */
[----:B------:R-:W-:Y:S02]  /*80c0*/  ULDC.64 UR4, c[0x0][0x770] ;  /* 0x0001dc0000047ab9 */ /* 0x000fe40000000a00 */
[----:B------:R-:W-:Y:S01]  /*80d0*/  UIMAD.WIDE UR4, UR12, 0x4, UR4 ;  /* 0x000000040c0478a5 */ /* 0x000fe2000f8e0204 */
[----:B------:R-:W-:-:S05]  /*80e0*/  PLOP3.LUT P0, PT, PT, PT, UP0, 0x80, 0x0 ;  /* 0x000000000000781c */ /* 0x000fca0003f0f008 */
[----:B------:R-:W-:Y:S02]  /*80f0*/  IMAD.U32 R2, RZ, RZ, UR4 ;  /* 0x00000004ff027e24 */ /* 0x000fe4000f8e00ff */
[----:B------:R-:W-:Y:S01]  /*8100*/  IMAD.U32 R3, RZ, RZ, UR5 ;  /* 0x00000005ff037e24 */ /* 0x000fe2000f8e00ff */
[----:B------:R-:W-:-:S05]  /*8110*/  ULDC.64 UR4, c[0x0][0x780] ;  /* 0x0001e00000047ab9 */ /* 0x000fca0000000a00 */
[----:B------:R-:W2:Y:S01]  /*8120*/  @P0 LDG.E R6, desc[UR38][R2.64] ;  /* 0x0000002602060981 */ /* 0x000ea2000c1e1900 */
[----:B------:R-:W-:Y:S01]  /*8130*/  UISETP.NE.U32.AND UP1, UPT, UR4, URZ, UPT ;  /* 0x0000003f0400728c */ /* 0x000fe2000bf25070 */
[----:B------:R-:W-:-:S03]  /*8140*/  ULDC UR6, c[0x0][0x280] ;  /* 0x0000a00000067ab9 */ /* 0x000fc60000000800 */
[----:B------:R-:W-:Y:S01]  /*8150*/  UISETP.NE.AND.EX UP1, UPT, UR5, URZ, UPT, UP1 ;  /* 0x0000003f0500728c */ /* 0x000fe2000bf25310 */
[----:B------:R-:W-:-:S05]  /*8160*/  IMAD.U32 R0, RZ, RZ, UR6 ;  /* 0x00000006ff007e24 */ /* 0x000fca000f8e00ff */
[----:B------:R-:W-:-:S05]  /*8170*/  PLOP3.LUT P1, PT, PT, PT, UP1, 0x80, 0x0 ;  /* 0x000000000000781c */ /* 0x000fca0003f2f018 */
[----:B------:R-:W-:Y:S02]  /*8180*/  @UP1 ULDC.64 UR4, c[0x0][0x780] ;  /* 0x0001e00000041ab9 */ /* 0x000fe40000000a00 */
[----:B------:R-:W-:-:S06]  /*8190*/  @UP1 UIMAD.WIDE UR4, UR12, 0x4, UR4 ;  /* 0x000000040c0418a5 */ /* 0x000fcc000f8e0204 */
[----:B------:R-:W-:Y:S01]  /*81a0*/  MOV R4, UR4 ;  /* 0x0000000400047c02 */ /* 0x000fe20008000f00 */
[----:B------:R-:W-:-:S05]  /*81b0*/  IMAD.U32 R5, RZ, RZ, UR5 ;  /* 0x00000005ff057e24 */ /* 0x000fca000f8e00ff */
[----:B------:R1:W5:Y:S01]  /*81c0*/  @P1 LDG.E R0, desc[UR38][R4.64] ;  /* 0x0000002604001981 */ /* 0x000362000c1e1900 */
[----:B------:R-:W-:Y:S01]  /*81d0*/  PLOP3.LUT P2, PT, PT, PT, UP0, 0x80, 0x0 ;  /* 0x000000000000781c */ /* 0x000fe20003f4f008 */
[----:B------:R-:W3:Y:S02]  /*81e0*/  S2UR UR13, SR_CTAID.Y ;  /* 0x00000000000d79c3 */ /* 0x000ee40000002600 */
[----:B---3--:R-:W-:-:S10]  /*81f0*/  USHF.R.S32.HI UR7, URZ, 0x1f, UR13 ;  /* 0x0000001f3f077899 */ /* 0x008fd4000801140d */
[----:B--2---:R-:W-:-:S13]  /*8200*/  @P2 R2UR UR4, R6 ;  /* 0x00000000060422ca */ /* 0x004fda00000e0000 */
[----:B------:R-:W-:-:S04]  /*8210*/  @UP0 ULEA UR4, UR12, UR4, 0x7 ;  /* 0x000000040c040291 */ /* 0x000fc8000f8e383f */
[----:B------:R-:W-:-:S04]  /*8220*/  @UP0 USHF.R.S32.HI UR5, URZ, 0x1f, UR4 ;  /* 0x0000001f3f050899 */ /* 0x000fc80008011404 */
[----:B------:R-:W-:-:S04]  /*8230*/  @UP0 ULEA.HI UR5, UR5, UR4, URZ, 0x7 ;  /* 0x0000000405050291 */ /* 0x000fc8000f8f383f */
[----:B------:R-:W-:-:S04]  /*8240*/  @UP0 USHF.L.U32 UR5, UR5, 0x6, URZ ;  /* 0x0000000605050899 */ /* 0x000fc8000800063f */
[----:B------:R-:W-:Y:S01]  /*8250*/  @UP0 ULOP3.LUT UR6, UR5, 0xffffe000, URZ, 0xc0, !UPT ;  /* 0xffffe00005060892 */ /* 0x000fe2000f8ec03f */
[----:B-1----:R-:W-:Y:S11]  /*8260*/  @P1 BRA `(.L_x_533) ;  /* 0x0000000000101947 */ /* 0x002ff60003800000 */
[----:B------:R-:W-:Y:S05]  /*8270*/  @!P0 BRA `(.L_x_533) ;  /* 0x00000000000c8947 */ /* 0x000fea0003800000 */
[----:B------:R-:W2:Y:S04]  /*8280*/  LDG.E R5, desc[UR38][R2.64] ;  /* 0x0000002602057981 */ /* 0x000ea8000c1e1900 */
[----:B-----5:R-:W2:Y:S02]  /*8290*/  LDG.E R0, desc[UR38][R2.64+0x4] ;  /* 0x0000042602007981 */ /* 0x020ea4000c1e1900 */
[----:B--2---:R-:W-:-:S07]  /*82a0*/  IMAD.IADD R0, R0, 0x1, -R5 ;  /* 0x0000000100007824 */ /* 0x004fce00078e0a05 */
.L_x_533:
[----:B-----5:R-:W-:Y:S01]  /*82b0*/  ISETP.GE.AND P0, PT, R0, 0x1, PT ;  /* 0x000000010000780c */ /* 0x020fe20003f06270 */
[----:B------:R-:W-:Y:S01]  /*82c0*/  @UP0 USHF.R.S32.HI UR8, URZ, 0x1f, UR6 ;  /* 0x0000001f3f080899 */ /* 0x000fe20008011406 */
[----:B------:R-:W-:Y:S01]  /*82d0*/  UMOV UR4, URZ ;  /* 0x0000003f00047c82 */ /* 0x000fe20008000000 */
[----:B------:R-:W-:Y:S01]  /*82e0*/  UMOV UR5, URZ ;  /* 0x0000003f00057c82 */ /* 0x000fe20008000000 */
[----:B------:R-:W-:-:S04]  /*82f0*/  @UP0 UMOV UR4, UR6 ;  /* 0x0000000600040c82 */ /* 0x000fc80008000000 */
[----:B------:R-:W-:-:S05]  /*8300*/  @UP0 UMOV UR5, UR8 ;  /* 0x0000000800050c82 */ /* 0x000fca0008000000 */
[----:B------:R-:W-:Y:S05]  /*8310*/  @!P0 BRA `(.L_x_474) ;  /* 0x0000002800348947 */ /* 0x000fea0003800000 */
[----:B------:R-:W-:Y:S01]  /*8320*/  ULDC.64 UR8, c[0x0][0x2d8] ;  /* 0x0000b60000087ab9 */ /* 0x000fe20000000a00 */
[C---:B------:R-:W-:Y:S01]  /*8330*/  VIADD R2, R0.reuse, 0x7f ;  /* 0x0000007f00027836 */ /* 0x040fe20000000000 */
[----:B------:R-:W-:Y:S01]  /*8340*/  UIMAD UR7, UR7, UR8, URZ ;  /* 0x00000008070772a4 */ /* 0x000fe2000f8e023f */
[----:B------:R-:W-:Y:S01]  /*8350*/  ISETP.GE.AND P1, PT, R0, 0x81, PT ;  /* 0x000000810000780c */ /* 0x000fe20003f26270 */
[----:B------:R-:W-:Y:S02]  /*8360*/  USHF.R.S32.HI UR6, URZ, 0x1f, UR12 ;  /* 0x0000001f3f067899 */ /* 0x000fe4000801140c */
[----:B------:R-:W-:Y:S01]  /*8370*/  UIMAD.WIDE.U32 UR10, UR13, UR8, URZ ;  /* 0x000000080d0a72a5 */ /* 0x000fe2000f8e003f */
[----:B------:R-:W-:Y:S01]  /*8380*/  SHF.R.S32.HI R3, RZ, 0x1f, R2 ;  /* 0x0000001fff037819 */ /* 0x000fe20000011402 */
[----:B------:R-:W-:Y:S02]  /*8390*/  UIMAD UR7, UR13, UR9, UR7 ;  /* 0x000000090d0772a4 */ /* 0x000fe4000f8e0207 */
[----:B------:R-:W-:Y:S01]  /*83a0*/  UIADD3 UR8, UP1, UR4, UR10, URZ ;  /* 0x0000000a04087290 */ /* 0x000fe2000ff3e03f */
[----:B------:R-:W-:Y:S01]  /*83b0*/  LEA.HI R3, R3, R2, RZ, 0x7 ;  /* 0x0000000203037211 */ /* 0x000fe200078f38ff */
[----:B------:R-:W-:-:S02]  /*83c0*/  UIADD3 UR7, UR11, UR7, URZ ;  /* 0x000000070b077290 */ /* 0x000fc4000fffe03f */
[----:B------:R-:W-:Y:S01]  /*83d0*/  USEL UR6, UR6, URZ, !UP0 ;  /* 0x0000003f06067287 */ /* 0x000fe2000c000000 */
[----:B------:R-:W-:Y:S01]  /*83e0*/  SHF.R.S32.HI R3, RZ, 0x7, R3 ;  /* 0x00000007ff037819 */ /* 0x000fe20000011403 */
[----:B------:R-:W-:Y:S01]  /*83f0*/  ULDC.64 UR14, c[0x0][0x2e0] ;  /* 0x0000b800000e7ab9 */ /* 0x000fe20000000a00 */
[----:B------:R-:W-:Y:S02]  /*8400*/  USEL UR13, UR12, URZ, !UP0 ;  /* 0x0000003f0c0d7287 */ /* 0x000fe4000c000000 */
[----:B------:R-:W-:Y:S01]  /*8410*/  UIADD3.X UR9, UR5, UR7, URZ, UP1, !UPT ;  /* 0x0000000705097290 */ /* 0x000fe20008ffe43f */
[----:B------:R-:W-:Y:S01]  /*8420*/  VIMNMX R3, R3, 0x1, !PT ;  /* 0x0000000103037848 */ /* 0x000fe20007fe0100 */
[----:B------:R-:W-:Y:S02]  /*8430*/  UIMAD UR6, UR6, UR14, URZ ;  /* 0x0000000e060672a4 */ /* 0x000fe4000f8e023f */
[----:B------:R-:W-:Y:S01]  /*8440*/  UIMAD.WIDE.U32 UR8, UR13, UR14, UR8 ;  /* 0x0000000e0d0872a5 */ /* 0x000fe2000f8e0008 */
[----:B------:R-:W-:Y:S01]  /*8450*/  LOP3.LUT R2, R3, 0x1, RZ, 0xc0, !PT ;  /* 0x0000000103027812 */ /* 0x000fe200078ec0ff */
[----:B------:R-:W-:Y:S01]  /*8460*/  UIMAD UR12, UR13, UR15, UR6 ;  /* 0x0000000f0d0c72a4 */ /* 0x000fe2000f8e0206 */
[----:B------:R-:W-:-:S03]  /*8470*/  ELECT P0, URZ, PT ;  /* 0x00000000003f782f */ /* 0x000fc60003800000 */
[----:B------:R-:W-:Y:S01]  /*8480*/  UIADD3 UR19, UR9, UR12, URZ ;  /* 0x0000000c09137290 */ /* 0x000fe2000fffe03f */
[----:B------:R-:W-:Y:S01]  /*8490*/  UMOV UR6, URZ ;  /* 0x0000003f00067c82 */ /* 0x000fe20008000000 */
[----:B------:R-:W-:Y:S10]  /*84a0*/  @!P1 BRA `(.L_x_534) ;  /* 0x0000000400889947 */ /* 0x000ff40003800000 */
[----:B------:R-:W-:Y:S01]  /*84b0*/  UMOV UR6, UR10 ;  /* 0x0000000a00067c82 */ /* 0x000fe20008000000 */
[----:B------:R-:W-:Y:S01]  /*84c0*/  ULDC.64 UR10, c[0x0][0x2c0] ;  /* 0x0000b000000a7ab9 */ /* 0x000fe20000000a00 */
[----:B------:R-:W-:Y:S01]  /*84d0*/  UIMAD.WIDE.U32 UR6, UR13, UR14, UR6 ;  /* 0x0000000e0d0672a5 */ /* 0x000fe2000f8e0006 */
[----:B------:R-:W-:Y:S01]  /*84e0*/  IADD3 R0, R3, -R2, RZ ;  /* 0x8000000203007210 */ /* 0x000fe20007ffe0ff */
[----:B------:R-:W-:Y:S02]  /*84f0*/  ULDC.64 UR20, c[0x0][0x2c0] ;  /* 0x0000b00000147ab9 */ /* 0x000fe40000000a00 */
[----:B------:R-:W-:-:S04]  /*8500*/  UIADD3 UR15, UP0, UR4, UR6, URZ ;  /* 0x00000006040f7290 */ /* 0x000fc8000ff1e03f */
[----:B------:R-:W-:Y:S02]  /*8510*/  UIADD3.X UR4, UR5, UR12, UR7, UP0, !UPT ;  /* 0x0000000c05047290 */ /* 0x000fe400087fe407 */
[----:B------:R-:W-:Y:S01]  /*8520*/  ULEA UR14, UP0, UR15, UR10, 0x2 ;  /* 0x0000000a0f0e7291 */ /* 0x000fe2000f80103f */
[----:B------:R-:W-:-:S03]  /*8530*/  UMOV UR5, URZ ;  /* 0x0000003f00057c82 */ /* 0x000fc60008000000 */
[----:B------:R-:W-:Y:S02]  /*8540*/  ULEA.HI.X UR15, UR15, UR11, UR4, 0x2, UP0 ;  /* 0x0000000b0f0f7291 */ /* 0x000fe400080f1404 */
[----:B------:R-:W-:Y:S02]  /*8550*/  UIADD3 UR10, UP0, UR14, 0x4000, URZ ;  /* 0x000040000e0a7890 */ /* 0x000fe4000ff1e03f */
[----:B------:R-:W-:Y:S02]  /*8560*/  UIADD3 UR12, UP1, UR14, 0x8000, URZ ;  /* 0x000080000e0c7890 */ /* 0x000fe4000ff3e03f */
[----:B------:R-:W-:Y:S02]  /*8570*/  UIADD3 UR14, UP2, UR14, 0xc000, URZ ;  /* 0x0000c0000e0e7890 */ /* 0x000fe4000ff5e03f */
[----:B------:R-:W-:Y:S02]  /*8580*/  UIADD3.X UR11, URZ, UR15, URZ, UP0, !UPT ;  /* 0x0000000f3f0b7290 */ /* 0x000fe400087fe43f */
[----:B------:R-:W-:-:S02]  /*8590*/  UIADD3.X UR13, URZ, UR15, URZ, UP1, !UPT ;  /* 0x0000000f3f0d7290 */ /* 0x000fc40008ffe43f */
[----:B------:R-:W-:Y:S01]  /*85a0*/  UIADD3.X UR15, URZ, UR15, URZ, UP2, !UPT ;  /* 0x0000000f3f0f7290 */ /* 0x000fe200097fe43f */
[----:B------:R-:W-:-:S11]  /*85b0*/  UMOV UR4, URZ ;  /* 0x0000003f00047c82 */ /* 0x000fd60008000000 */
.L_x_547:
        /* <DEDUP_REMOVED lines=21> */
.L_x_536:
[----:B------:R-:W-:Y:S05]  /*8710*/  BSYNC B0 ;  /* 0x0000000000007941 */ /* 0x000fea0003800000 */
.L_x_535:
        /* <DEDUP_REMOVED lines=13> */
.L_x_538:
[----:B------:R-:W-:Y:S05]  /*87f0*/  BSYNC B0 ;  /* 0x0000000000007941 */ /* 0x000fea0003800000 */
.L_x_537:
[----:B------:R-:W-:Y:S06]  /*8800*/  BAR.ARV 0xa, 0xa0 ;  /* 0x0282800000007b1d */ /* 0x000fec0000002000 */
[----:B------:R-:W-:Y:S04]  /*8810*/  BSSY B0, `(.L_x_539) ;  /* 0x0000003000007945 */ /* 0x000fe80003800000 */
[----:B------:R-:W-:Y:S05]  /*8820*/  @!P0 BRA `(.L_x_540) ;  /* 0x0000000000048947 */ /* 0x000fea0003800000 */
[----:B------:R-:W-:-:S04]  /*8830*/  DEPBAR.LE SB0, 0x0 ;  /* 0x000080000000791a */ /* 0x000fc80000000000 */
.L_x_540:
[----:B------:R-:W-:Y:S05]  /*8840*/  BSYNC B0 ;  /* 0x0000000000007941 */ /* 0x000fea0003800000 */
.L_x_539:
        /* <DEDUP_REMOVED lines=13> */
.L_x_542:
[----:B------:R-:W-:Y:S05]  /*8920*/  BSYNC B0 ;  /* 0x0000000000007941 */ /* 0x000fea0003800000 */
.L_x_541:
        /* <DEDUP_REMOVED lines=13> */
.L_x_544:
[----:B------:R-:W-:Y:S05]  /*8a00*/  BSYNC B0 ;  /* 0x0000000000007941 */ /* 0x000fea0003800000 */
.L_x_543:
[----:B------:R-:W-:Y:S01]  /*8a10*/  VIADD R0, R0, 0xfffffffe ;  /* 0xfffffffe00007836 */ /* 0x000fe20000000000 */
[----:B------:R-:W-:Y:S06]  /*8a20*/  BAR.ARV 0xa, 0xa0 ;  /* 0x0282800000007b1d */ /* 0x000fec0000002000 */
[----:B------:R-:W-:Y:S01]  /*8a30*/  BSSY B0, `(.L_x_545) ;  /* 0x0000004000007945 */ /* 0x000fe20003800000 */
[----:B------:R-:W-:-:S03]  /*8a40*/  ISETP.NE.AND P1, PT, R0, RZ, PT ;  /* 0x000000ff0000720c */ /* 0x000fc60003f25270 */
[----:B------:R-:W-:Y:S10]  /*8a50*/  @!P0 BRA `(.L_x_546) ;  /* 0x0000000000048947 */ /* 0x000ff40003800000 */
[----:B------:R-:W-:-:S04]  /*8a60*/  DEPBAR.LE SB0, 0x0 ;  /* 0x000080000000791a */ /* 0x000fc80000000000 */
.L_x_546:
[----:B------:R-:W-:Y:S05]  /*8a70*/  BSYNC B0 ;  /* 0x0000000000007941 */ /* 0x000fea0003800000 */
.L_x_545:
[----:B------:R-:W-:Y:S06]  /*8a80*/  BAR.ARV 0xb, 0xa0 ;  /* 0x02c2800000007b1d */ /* 0x000fec0000002000 */
[----:B------:R-:W-:Y:S02]  /*8a90*/  UIADD3 UR5, UR5, 0x2, URZ ;  /* 0x0000000205057890 */ /* 0x000fe4000fffe03f */
[----:B------:R-:W-:Y:S01]  /*8aa0*/  UIADD3 UR4, UR4, 0x1, URZ ;  /* 0x0000000104047890 */ /* 0x000fe2000fffe03f */
[----:B------:R-:W-:Y:S11]  /*8ab0*/  @P1 BRA `(.L_x_547) ;  /* 0xfffffff800c01947 */ /* 0x000ff6000383ffff */
[----:B------:R-:W-:-:S12]  /*8ac0*/  USHF.L.U32 UR6, UR5, 0xd, URZ ;  /* 0x0000000d05067899 */ /* 0x000fd8000800063f */
.L_x_534:
        /* <DEDUP_REMOVED lines=10> */
[----:B------:R-:W-:Y:S01]  /*8b70*/  ULEA UR4, UP0, UR11, UR4, 0x2 ;  /* 0x000000040b047291 */ /* 0x000fe2000f80103f */
[----:B------:R-:W-:-:S03]  /*8b80*/  UMOV UR13, 0x14f00000 ;  /* 0x14f00000000d7882 */ /* 0x000fc60000000000 */
[----:B------:R-:W-:-:S03]  /*8b90*/  ULEA.HI.X UR5, UR11, UR5, UR12, 0x2, UP0 ;  /* 0x000000050b057291 */ /* 0x000fc600080f140c */
[----:B------:R-:W-:Y:S01]  /*8ba0*/  UMOV UR12, 0x0 ;  /* 0x00000000000c7882 */ /* 0x000fe20000000000 */
[----:B-1----:R-:W-:-:S03]  /*8bb0*/  ULEA UR7, UR10, UR7, 0x18 ;  /* 0x000000070a077291 */ /* 0x002fc6000f8ec03f */
[----:B------:R-:W-:Y:S01]  /*8bc0*/  UMOV UR10, 0x400 ;  /* 0x00000400000a7882 */ /* 0x000fe20000000000 */
[----:B------:R-:W-:-:S09]  /*8bd0*/  UIADD3 UR7, UR7, 0x8000, URZ ;  /* 0x0000800007077890 */ /* 0x000fd2000fffe03f */
[----:B------:R1:W-:Y:S02]  /*8be0*/  UBLKRED.G.S.ADD.F32.RN [UR4], [UR7], UR10, desc[UR12] ;  /* 0x00000c04070073bb */ /* 0x0003e400080a140a */
[----:B-1----:R0:W-:Y:S02]  /*8bf0*/  UTMACMDFLUSH ;  /* 0x00000000000079b7 */ /* 0x0021e40000000000 */
.L_x_549:
[----:B------:R-:W-:Y:S05]  /*8c00*/  BSYNC B0 ;  /* 0x0000000000007941 */ /* 0x000fea0003800000 */
.L_x_548:
[----:B------:R-:W-:Y:S06]  /*8c10*/  BAR.SYNC.DEFER_BLOCKING 0xe, 0xa0 ;  /* 0x0382800000007b1d */ /* 0x000fec0000010000 */
[----:B------:R-:W-:Y:S04]  /*8c20*/  BSSY B0, `(.L_x_550) ;  /* 0x0000012000007945 */ /* 0x000fe80003800000 */
[----:B------:R-:W-:Y:S05]  /*8c30*/  @!P0 BRA `(.L_x_551) ;  /* 0x0000000000408947 */ /* 0x000fea0003800000 */
[----:B------:R-:W1:Y:S01]  /*8c40*/  S2UR UR7, SR_CgaCtaId ;  /* 0x00000000000779c3 */ /* 0x000e620000008800 */
[----:B------:R-:W-:Y:S01]  /*8c50*/  UIADD3 UR4, UR6, 0x1000, URZ ;  /* 0x0000100006047890 */ /* 0x000fe2000fffe03f */
[----:B------:R-:W-:Y:S01]  /*8c60*/  UMOV UR5, 0x400 ;  /* 0x0000040000057882 */ /* 0x000fe20000000000 */
[----:B------:R-:W-:Y:S02]  /*8c70*/  ULDC.64 UR10, c[0x0][0x2c0] ;  /* 0x0000b000000a7ab9 */ /* 0x000fe40000000a00 */
[----:B------:R-:W-:Y:S01]  /*8c80*/  UIADD3 UR12, UP0, UR4, UR8, URZ ;  /* 0x00000008040c7290 */ /* 0x000fe2000ff1e03f */
[----:B------:R-:W-:Y:S01]  /*8c90*/  UMOV UR13, 0x14f00000 ;  /* 0x14f00000000d7882 */ /* 0x000fe20000000000 */
[----:B-1----:R-:W-:Y:S02]  /*8ca0*/  ULEA UR7, UR7, UR5, 0x18 ;  /* 0x0000000507077291 */ /* 0x002fe4000f8ec03f */
[----:B------:R-:W-:Y:S02]  /*8cb0*/  ULEA.HI.X.SX32 UR5, UR4, UR19, 0x1, UP0 ;  /* 0x0000001304057291 */ /* 0x000fe400080f0e3f */
[----:B------:R-:W-:-:S02]  /*8cc0*/  ULEA UR4, UP0, UR12, UR10, 0x2 ;  /* 0x0000000a0c047291 */ /* 0x000fc4000f80103f */
[----:B------:R-:W-:Y:S02]  /*8cd0*/  UIADD3 UR7, UR7, 0xc000, URZ ;  /* 0x0000c00007077890 */ /* 0x000fe4000fffe03f */
[----:B------:R-:W-:Y:S01]  /*8ce0*/  ULEA.HI.X UR5, UR12, UR11, UR5, 0x2, UP0 ;  /* 0x0000000b0c057291 */ /* 0x000fe200080f1405 */
[----:B------:R-:W-:Y:S02]  /*8cf0*/  UMOV UR10, 0x400 ;  /* 0x00000400000a7882 */ /* 0x000fe40000000000 */
[----:B------:R-:W-:-:S06]  /*8d00*/  UMOV UR12, 0x0 ;  /* 0x00000000000c7882 */ /* 0x000fcc0000000000 */
[----:B------:R1:W-:Y:S01]  /*8d10*/  UBLKRED.G.S.ADD.F32.RN [UR4], [UR7], UR10, desc[UR12] ;  /* 0x00000c04070073bb */ /* 0x0003e200080a140a */
[----:B------:R0:W-:Y:S01]  /*8d20*/  UTMACMDFLUSH ;  /* 0x00000000000079b7 */ /* 0x0001e20000000000 */
[----:B-1----:R-:W-:-:S04]  /*8d30*/  DEPBAR.LE SB0, 0x1 ;  /* 0x000080400000791a */ /* 0x002fc80000000000 */
.L_x_551:
[----:B------:R-:W-:Y:S05]  /*8d40*/  BSYNC B0 ;  /* 0x0000000000007941 */ /* 0x000fea0003800000 */
.L_x_550:
[----:B------:R-:W-:Y:S06]  /*8d50*/  BAR.ARV 0xa, 0xa0 ;  /* 0x0282800000007b1d */ /* 0x000fec0000002000 */
[----:B------:R-:W-:Y:S04]  /*8d60*/  BSSY B0, `(.L_x_552) ;  /* 0x0000003000007945 */ /* 0x000fe80003800000 */
[----:B------:R-:W-:Y:S05]  /*8d70*/  @!P0 BRA `(.L_x_553) ;  /* 0x0000000000048947 */ /* 0x000fea0003800000 */
[----:B------:R-:W-:-:S04]  /*8d80*/  DEPBAR.LE SB0, 0x0 ;  /* 0x000080000000791a */ /* 0x000fc80000000000 */
.L_x_553:
[----:B------:R-:W-:Y:S05]  /*8d90*/  BSYNC B0 ;  /* 0x0000000000007941 */ /* 0x000fea0003800000 */
.L_x_552:
[----:B------:R-:W-:Y:S06]  /*8da0*/  BAR.ARV 0xb, 0xa0 ;  /* 0x02c2800000007b1d */ /* 0x000fec0000002000 */
[----:B------:R-:W-:Y:S05]  /*8db0*/  BRA `(.L_x_474) ;  /* 0x0000001c008c7947 */ /* 0x000fea0003800000 */
.L_x_529:
[----:B------:R-:W-:Y:S01]  /*8dc0*/  ULDC.64 UR4, c[0x0][0x8d8] ;  /* 0x0002360000047ab9 */ /* 0x000fe20000000a00 */
[----:B------:R-:W1:Y:S01]  /*8dd0*/  S2R R7, SR_CTAID.Z ;  /* 0x0000000000077919 */ /* 0x000e620000002700 */
[----:B------:R-:W-:Y:S01]  /*8de0*/  ISETP.NE.U32.AND P0, PT, RZ, UR4, PT ;  /* 0x00000004ff007c0c */ /* 0x000fe2000bf05070 */
[----:B------:R-:W2:Y:S03]  /*8df0*/  S2UR UR20, SR_CTAID.Y ;  /* 0x00000000001479c3 */ /* 0x000ea60000002600 */
[----:B------:R-:W-:-:S13]  /*8e00*/  ISETP.NE.AND.EX P0, PT, RZ, UR5, PT, P0 ;  /* 0x00000005ff007c0c */ /* 0x000fda000bf05300 */
[----:B------:R-:W-:Y:S05]  /*8e10*/  @!P0 BRA `(.L_x_554) ;  /* 0x0000000000108947 */ /* 0x000fea0003800000 */
[----:B------:R-:W1:Y:S02]  /*8e20*/  LDC.64 R2, c[0x0][0x8d8] ;  /* 0x00023600ff027b82 */ /* 0x000e640000000a00 */
[----:B-1----:R-:W-:-:S05]  /*8e30*/  IMAD.WIDE R2, R7, 0x4, R2 ;  /* 0x0000000407027825 */ /* 0x002fca00078e0202 */
[----:B------:R1:W5:Y:S01]  /*8e40*/  LDG.E R5, desc[UR38][R2.64] ;  /* 0x0000002602057981 */ /* 0x000362000c1e1900 */
[----:B------:R-:W-:Y:S05]  /*8e50*/  BRA `(.L_x_555) ;  /* 0x00000000002c7947 */ /* 0x000fea0003800000 */
.L_x_554:
[----:B------:R-:W-:Y:S02]  /*8e60*/  ULDC.64 UR4, c[0x0][0x8d0] ;  /* 0x0002340000047ab9 */ /* 0x000fe40000000a00 */
[----:B------:R-:W-:-:S04]  /*8e70*/  ISETP.NE.U32.AND P0, PT, RZ, UR4, PT ;  /* 0x00000004ff007c0c */ /* 0x000fc8000bf05070 */
[----:B------:R-:W-:-:S13]  /*8e80*/  ISETP.NE.AND.EX P0, PT, RZ, UR5, PT, P0 ;  /* 0x00000005ff007c0c */ /* 0x000fda000bf05300 */
[----:B------:R-:W-:Y:S05]  /*8e90*/  @!P0 BRA `(.L_x_556) ;  /* 0x0000000000188947 */ /* 0x000fea0003800000 */
[----:B------:R-:W1:Y:S02]  /*8ea0*/  LDC.64 R2, c[0x0][0x8d0] ;  /* 0x00023400ff027b82 */ /* 0x000e640000000a00 */
[----:B-1----:R-:W-:-:S05]  /*8eb0*/  IMAD.WIDE R2, R7, 0x4, R2 ;  /* 0x0000000407027825 */ /* 0x002fca00078e0202 */
[----:B------:R-:W3:Y:S04]  /*8ec0*/  LDG.E R5, desc[UR38][R2.64] ;  /* 0x0000002602057981 */ /* 0x000ee8000c1e1900 */
[----:B------:R-:W3:Y:S02]  /*8ed0*/  LDG.E R0, desc[UR38][R2.64+0x4] ;  /* 0x0000042602007981 */ /* 0x000ee4000c1e1900 */
[----:B---3--:R-:W-:Y:S01]  /*8ee0*/  IMAD.IADD R5, R0, 0x1, -R5 ;  /* 0x0000000100057824 */ /* 0x008fe200078e0a05 */
[----:B------:R-:W-:Y:S06]  /*8ef0*/  BRA `(.L_x_555) ;  /* 0x0000000000047947 */ /* 0x000fec0003800000 */
.L_x_556:
[----:B------:R-:W3:Y:S02]  /*8f00*/  LDC R5, c[0x0][0x8bc] ;  /* 0x00022f00ff057b82 */ /* 0x000ee40000000800 */
.L_x_555:
[----:B------:R-:W4:Y:S01]  /*8f10*/  S2R R14, SR_CTAID.X ;  /* 0x00000000000e7919 */ /* 0x000f220000002500 */
[----:B------:R-:W-:Y:S02]  /*8f20*/  IMAD.MOV.U32 R0, RZ, RZ, 0x1 ;  /* 0x00000001ff007424 */ /* 0x000fe400078e00ff */
[----:B------:R-:W-:Y:S01]  /*8f30*/  IMAD.MOV.U32 R9, RZ, RZ, RZ ;  /* 0x000000ffff097224 */ /* 0x000fe200078e00ff */
[----:B----4-:R-:W-:-:S04]  /*8f40*/  SHF.L.U32 R14, R14, 0x7, RZ ;  /* 0x000000070e0e7819 */ /* 0x010fc800000006ff */
[----:B---3-5:R-:W-:-:S04]  /*8f50*/  ISETP.GE.AND P0, PT, R14, R5, PT ;  /* 0x000000050e00720c */ /* 0x028fc80003f06270 */
[----:B-1----:R-:W-:-:S04]  /*8f60*/  SEL R8, R7, 0xffffffff, !P0 ;  /* 0xffffffff07087807 */ /* 0x002fc80004000000 */
[----:B------:R-:W-:-:S13]  /*8f70*/  ISETP.GE.AND P0, PT, R8, RZ, PT ;  /* 0x000000ff0800720c */ /* 0x000fda0003f06270 */
[----:B------:R-:W-:Y:S05]  /*8f80*/  @!P0 BRA `(.L_x_557) ;  /* 0x0000001800848947 */ /* 0x000fea0003800000 */
[----:B------:R-:W1:Y:S08]  /*8f90*/  LDC.64 R10, c[0x0][0x770] ;  /* 0x0001dc00ff0a7b82 */ /* 0x000e700000000a00 */
[----:B------:R-:W3:Y:S08]  /*8fa0*/  LDC.64 R6, c[0x0][0x770] ;  /* 0x0001dc00ff067b82 */ /* 0x000ef00000000a00 */
[----:B------:R-:W4:Y:S01]  /*8fb0*/  LDC.64 R4, c[0x0][0x778] ;  /* 0x0001de00ff047b82 */ /* 0x000f220000000a00 */
[----:B-1----:R-:W-:-:S07]  /*8fc0*/  ISETP.NE.U32.AND P1, PT, R10, RZ, PT ;  /* 0x000000ff0a00720c */ /* 0x002fce0003f25070 */
[----:B------:R-:W1:Y:S01]  /*8fd0*/  LDC.64 R2, c[0x0][0x780] ;  /* 0x0001e000ff027b82 */ /* 0x000e620000000a00 */
[----:B------:R-:W-:Y:S01]  /*8fe0*/  ISETP.NE.AND.EX P1, PT, R11, RZ, PT, P1 ;  /* 0x000000ff0b00720c */ /* 0x000fe20003f25310 */
[----:B---3--:R-:W-:Y:S01]  /*8ff0*/  IMAD.WIDE R6, R8, 0x4, R6 ;  /* 0x0000000408067825 */ /* 0x008fe200078e0206 */
[----:B----4-:R-:W-:-:S11]  /*9000*/  ISETP.NE.U32.AND P0, PT, R4, RZ, PT ;  /* 0x000000ff0400720c */ /* 0x010fd60003f05070 */
[----:B------:R-:W3:Y:S01]  /*9010*/  @P1 LDG.E R9, desc[UR38][R6.64] ;  /* 0x0000002606091981 */ /* 0x000ee2000c1e1900 */
[----:B------:R-:W-:-:S03]  /*9020*/  ISETP.NE.AND.EX P0, PT, R5, RZ, PT, P0 ;  /* 0x000000ff0500720c */ /* 0x000fc60003f05300 */
[----:B------:R-:W4:Y:S01]  /*9030*/  @P1 LDG.E R15, desc[UR38][R6.64] ;  /* 0x00000026060f1981 */ /* 0x000f22000c1e1900 */
[----:B-1----:R-:W-:-:S04]  /*9040*/  ISETP.NE.U32.AND P2, PT, R2, RZ, PT ;  /* 0x000000ff0200720c */ /* 0x002fc80003f45070 */
[----:B------:R-:W-:-:S05]  /*9050*/  ISETP.NE.AND.EX P2, PT, R3, RZ, PT, P2 ;  /* 0x000000ff0300720c */ /* 0x000fca0003f45320 */
[----:B------:R-:W1:Y:S08]  /*9060*/  @P0 LDC.64 R2, c[0x0][0x778] ;  /* 0x0001de00ff020b82 */ /* 0x000e700000000a00 */
[----:B------:R-:W2:Y:S01]  /*9070*/  @P2 LDC.64 R12, c[0x0][0x780] ;  /* 0x0001e000ff0c2b82 */ /* 0x000ea20000000a00 */
[----:B------:R-:W-:Y:S01]  /*9080*/  MOV R5, RZ ;  /* 0x000000ff00057202 */ /* 0x000fe20000000f00 */
[----:B------:R-:W-:Y:S01]  /*9090*/  ULDC UR4, c[0x0][0x280] ;  /* 0x0000a00000047ab9 */ /* 0x000fe20000000800 */
[----:B-1----:R-:W-:-:S05]  /*90a0*/  @P0 IMAD.WIDE R2, R8, 0x4, R2 ;  /* 0x0000000408020825 */ /* 0x002fca00078e0202 */
[----:B------:R2:W5:Y:S01]  /*90b0*/  @P0 LDG.E R5, desc[UR38][R2.64] ;  /* 0x0000002602050981 */ /* 0x000562000c1e1900 */
[----:B------:R-:W-:Y:S02]  /*90c0*/  IMAD.U32 R4, RZ, RZ, UR4 ;  /* 0x00000004ff047e24 */ /* 0x000fe4000f8e00ff */
[----:B--2---:R-:W-:Y:S01]  /*90d0*/  @P2 IMAD.WIDE R2, R8, 0x4, R12 ;  /* 0x0000000408022825 */ /* 0x004fe200078e020c */
[----:B------:R-:W-:-:S04]  /*90e0*/  VOTEU.ANY UP0, P1 ;  /* 0x00000000003f7886 */ /* 0x000fc80000800100 */
[----:B------:R1:W5:Y:S02]  /*90f0*/  @P2 LDG.E R4, desc[UR38][R2.64] ;  /* 0x0000002602042981 */ /* 0x000364000c1e1900 */
[----:B-1----:R-:W-:Y:S01]  /*9100*/  CS2R R2, SRZ ;  /* 0x0000000000027805 */ /* 0x002fe2000001ff00 */
[----:B---3--:R-:W-:-:S05]  /*9110*/  @P1 IMAD R9, R8, 0x80, R9 ;  /* 0x0000008008091824 */ /* 0x008fca00078e0209 */
[----:B------:R-:W-:-:S04]  /*9120*/  @P1 SHF.R.S32.HI R12, RZ, 0x1f, R9 ;  /* 0x0000001fff0c1819 */ /* 0x000fc80000011409 */
[----:B------:R-:W-:-:S04]  /*9130*/  @P1 LEA.HI R12, R12, R9, RZ, 0x7 ;  /* 0x000000090c0c1211 */ /* 0x000fc800078f38ff */
[----:B------:R-:W-:Y:S02]  /*9140*/  @P1 LOP3.LUT R12, R12, 0xffffff80, RZ, 0xc0, !PT ;  /* 0xffffff800c0c1812 */ /* 0x000fe400078ec0ff */
[----:B----4-:R-:W-:Y:S02]  /*9150*/  @P1 R2UR UR4, R15 ;  /* 0x000000000f0412ca */ /* 0x010fe400000e0000 */
[----:B------:R-:W-:Y:S02]  /*9160*/  @P1 SHF.R.S32.HI R9, RZ, 0x1f, R12 ;  /* 0x0000001fff091819 */ /* 0x000fe4000001140c */
[----:B------:R-:W-:-:S03]  /*9170*/  @P1 MOV R2, R12 ;  /* 0x0000000c00021202 */ /* 0x000fc60000000f00 */
[----:B------:R-:W-:Y:S01]  /*9180*/  @P1 IMAD.MOV.U32 R3, RZ, RZ, R9 ;  /* 0x000000ffff031224 */ /* 0x000fe200078e0009 */
[----:B------:R-:W-:Y:S07]  /*9190*/  @P2 BRA `(.L_x_558) ;  /* 0x0000000000102947 */ /* 0x000fee0003800000 */
[----:B------:R-:W-:Y:S05]  /*91a0*/  @!P1 BRA `(.L_x_558) ;  /* 0x00000000000c9947 */ /* 0x000fea0003800000 */
[----:B------:R-:W2:Y:S04]  /*91b0*/  LDG.E R9, desc[UR38][R6.64] ;  /* 0x0000002606097981 */ /* 0x000ea8000c1e1900 */
[----:B-----5:R-:W2:Y:S02]  /*91c0*/  LDG.E R4, desc[UR38][R6.64+0x4] ;  /* 0x0000042606047981 */ /* 0x020ea4000c1e1900 */
[----:B--2---:R-:W-:-:S07]  /*91d0*/  IMAD.IADD R4, R4, 0x1, -R9 ;  /* 0x0000000104047824 */ /* 0x004fce00078e0a09 */
.L_x_558:
[----:B-----5:R-:W-:Y:S01]  /*91e0*/  ISETP.GE.AND P1, PT, R4, 0x1, PT ;  /* 0x000000010400780c */ /* 0x020fe20003f26270 */
[----:B------:R-:W-:Y:S01]  /*91f0*/  UMOV UR27, URZ ;  /* 0x0000003f001b7c82 */ /* 0x000fe20008000000 */
[----:B------:R-:W-:Y:S01]  /*9200*/  @UP0 UMOV UR27, UR4 ;  /* 0x00000004001b0c82 */ /* 0x000fe20008000000 */
[----:B------:R-:W-:-:S10]  /*9210*/  MOV R9, RZ ;  /* 0x000000ff00097202 */ /* 0x000fd40000000f00 */
[----:B------:R-:W-:Y:S05]  /*9220*/  @!P1 BRA `(.L_x_557) ;  /* 0x0000001400dc9947 */ /* 0x000fea0003800000 */
[----:B------:R-:W1:Y:S01]  /*9230*/  S2R R9, SR_CTAID.Y ;  /* 0x0000000000097919 */ /* 0x000e620000002600 */
[----:B------:R-:W2:Y:S01]  /*9240*/  LDC.64 R12, c[0x0][0x718] ;  /* 0x0001c600ff0c7b82 */ /* 0x000ea20000000a00 */
[----:B------:R-:W-:Y:S01]  /*9250*/  ISETP.NE.U32.AND P1, PT, R10, RZ, PT ;  /* 0x000000ff0a00720c */ /* 0x000fe20003f25070 */
[----:B------:R-:W-:Y:S01]  /*9260*/  IMAD.MOV.U32 R7, RZ, RZ, R3 ;  /* 0x000000ffff077224 */ /* 0x000fe200078e0003 */
[----:B------:R-:W-:Y:S01]  /*9270*/  R2UR UR13, R8 ;  /* 0x00000000080d72ca */ /* 0x000fe200000e0000 */
[----:B------:R-:W-:Y:S01]  /*9280*/  ULDC UR4, c[0x0][0x2e8] ;  /* 0x0000ba0000047ab9 */ /* 0x000fe20000000800 */
[----:B------:R-:W-:Y:S01]  /*9290*/  ISETP.NE.AND.EX P1, PT, R11, RZ, PT, P1 ;  /* 0x000000ff0b00720c */ /* 0x000fe20003f25310 */
[----:B------:R-:W-:Y:S01]  /*92a0*/  VOTEU.ANY UP1, P0 ;  /* 0x00000000003f7886 */ /* 0x000fe20000020100 */
[----:B------:R-:W-:Y:S01]  /*92b0*/  SHF.R.S32.HI R8, RZ, 0x1f, R8 ;  /* 0x0000001fff087819 */ /* 0x000fe20000011408 */
[----:B------:R-:W3:Y:S01]  /*92c0*/  LDC.64 R10, c[0x0][0x720] ;  /* 0x0001c800ff0a7b82 */ /* 0x000ee20000000a00 */
[----:B------:R-:W-:-:S02]  /*92d0*/  R2UR UR11, R14 ;  /* 0x000000000e0b72ca */ /* 0x000fc400000e0000 */
[----:B------:R-:W-:Y:S02]  /*92e0*/  ELECT P0, URZ, PT ;  /* 0x00000000003f782f */ /* 0x000fe40003800000 */
[----:B------:R-:W-:Y:S01]  /*92f0*/  SEL R8, R8, RZ, !P1 ;  /* 0x000000ff08087207 */ /* 0x000fe20004800000 */
[----:B------:R-:W-:Y:S01]  /*9300*/  UMOV UR12, UR20 ;  /* 0x00000014000c7c82 */ /* 0x000fe20008000000 */
[----:B------:R-:W-:Y:S01]  /*9310*/  R2UR UR8, R5 ;  /* 0x00000000050872ca */ /* 0x000fe200000e0000 */
[----:B------:R-:W-:Y:S02]  /*9320*/  BSSY B0, `(.L_x_557) ;  /* 0x0000167000007945 */ /* 0x000fe40003800000 */
[----:B------:R-:W-:Y:S01]  /*9330*/  VOTEU.ANY UP0, P1 ;  /* 0x00000000003f7886 */ /* 0x000fe20000800100 */
[----:B------:R-:W-:Y:S02]  /*9340*/  USEL UR21, UR13, URZ, !UP0 ;  /* 0x0000003f0d157287 */ /* 0x000fe4000c000000 */
[----:B------:R-:W-:-:S02]  /*9350*/  UISETP.NE.AND UP0, UPT, UR4, 0x1, UPT ;  /* 0x000000010400788c */ /* 0x000fc4000bf05270 */
[----:B------:R-:W-:-:S05]  /*9360*/  USEL UR13, UR13, URZ, !UP1 ;  /* 0x0000003f0d0d7287 */ /* 0x000fca000c800000 */
[----:B------:R-:W-:Y:S01]  /*9370*/  UIADD3 UR11, UR11, UR8, URZ ;  /* 0x000000080b0b7290 */ /* 0x000fe2000fffe03f */
[----:B-1----:R-:W-:-:S03]  /*9380*/  SHF.R.S32.HI R9, RZ, 0x1f, R9 ;  /* 0x0000001fff097819 */ /* 0x002fc60000011409 */
[----:B------:R-:W-:Y:S01]  /*9390*/  @UP0 ULDC UR6, c[0x0][0x2ec] ;  /* 0x0000bb0000060ab9 */ /* 0x000fe20000000800 */
[----:B------:R-:W-:Y:S01]  /*93a0*/  @UP0 ULDC UR8, c[0x0][0x2f0] ;  /* 0x0000bc0000080ab9 */ /* 0x000fe20000000800 */
[----:B------:R-:W-:Y:S01]  /*93b0*/  UIMAD.WIDE.U32 UR6, UR20, UR6, URZ ;  /* 0x00000006140672a5 */ /* 0x000fe2000f8e003f */
[----:B--2---:R-:W-:-:S03]  /*93c0*/  IMAD R6, R9, R12, RZ ;  /* 0x0000000c09067224 */ /* 0x004fc600078e02ff */
[----:B------:R-:W-:Y:S01]  /*93d0*/  @UP0 USHF.R.U32.HI UR12, URZ, UR8, UR7 ;  /* 0x000000083f0c0299 */ /* 0x000fe20008011607 */
[----:B------:R-:W-:Y:S02]  /*93e0*/  IMAD R13, R13, UR20, R6 ;  /* 0x000000140d0d7c24 */ /* 0x000fe4000f8e0206 */
[----:B------:R-:W-:-:S04]  /*93f0*/  IMAD.MOV.U32 R6, RZ, RZ, R2 ;  /* 0x000000ffff067224 */ /* 0x000fc800078e0002 */
[----:B------:R-:W-:-:S04]  /*9400*/  IMAD.WIDE.U32 R2, R12, UR20, R6 ;  /* 0x000000140c027c25 */ /* 0x000fc8000f8e0006 */
[----:B---3--:R-:W-:Y:S01]  /*9410*/  IMAD R12, R8, R10, RZ ;  /* 0x0000000a080c7224 */ /* 0x008fe200078e02ff */
[----:B------:R-:W-:-:S03]  /*9420*/  IADD3 R3, R3, R13, RZ ;  /* 0x0000000d03037210 */ /* 0x000fc60007ffe0ff */
[----:B------:R-:W-:Y:S02]  /*9430*/  IMAD R15, R11, UR21, R12 ;  /* 0x000000150b0f7c24 */ /* 0x000fe4000f8e020c */
[----:B------:R-:W1:Y:S01]  /*9440*/  LDC.64 R12, c[0x0][0x700] ;  /* 0x0001c000ff0c7b82 */ /* 0x000e620000000a00 */
[----:B------:R-:W-:-:S04]  /*9450*/  IMAD.WIDE.U32 R2, R10, UR21, R2 ;  /* 0x000000150a027c25 */ /* 0x000fc8000f8e0002 */
[----:B------:R-:W-:-:S03]  /*9460*/  IMAD.IADD R3, R3, 0x1, R15 ;  /* 0x0000000103037824 */ /* 0x000fc600078e020f */
[----:B------:R-:W2:Y:S01]  /*9470*/  LDC.64 R10, c[0x0][0x730] ;  /* 0x0001cc00ff0a7b82 */ /* 0x000ea20000000a00 */
[----:B-1----:R-:W-:-:S04]  /*9480*/  LEA R12, P1, R2, R12, 0x2 ;  /* 0x0000000c020c7211 */ /* 0x002fc800078210ff */
[----:B------:R-:W-:Y:S02]  /*9490*/  LEA.HI.X R13, R2, R13, R3, 0x2, P1 ;  /* 0x0000000d020d7211 */ /* 0x000fe400008f1403 */
[----:B------:R-:W-:Y:S01]  /*94a0*/  R2UR UR4, R12 ;  /* 0x000000000c0472ca */ /* 0x000fe200000e0000 */
[----:B--2---:R-:W-:Y:S01]  /*94b0*/  IMAD R2, R9, R10, RZ ;  /* 0x0000000a09027224 */ /* 0x004fe200078e02ff */
[----:B------:R-:W-:Y:S01]  /*94c0*/  R2UR UR5, R13 ;  /* 0x000000000d0572ca */ /* 0x000fe200000e0000 */
[----:B------:R-:W-:Y:S01]  /*94d0*/  IMAD.WIDE.U32 R6, R10, UR20, R6 ;  /* 0x000000140a067c25 */ /* 0x000fe2000f8e0006 */
[----:B------:R-:W-:-:S03]  /*94e0*/  MOV R9, RZ ;  /* 0x000000ff00097202 */ /* 0x000fc60000000f00 */
[----:B------:R-:W-:Y:S02]  /*94f0*/  IMAD R11, R11, UR20, R2 ;  /* 0x000000140b0b7c24 */ /* 0x000fe4000f8e0202 */
[----:B------:R-:W1:Y:S02]  /*9500*/  LDC.64 R2, c[0x0][0x738] ;  /* 0x0001ce00ff027b82 */ /* 0x000e640000000a00 */
[----:B------:R-:W-:Y:S02]  /*9510*/  IMAD.IADD R7, R7, 0x1, R11 ;  /* 0x0000000107077824 */ /* 0x000fe400078e020b */
[----:B-1----:R-:W-:Y:S02]  /*9520*/  IMAD R8, R8, R2, RZ ;  /* 0x0000000208087224 */ /* 0x002fe400078e02ff */
[----:B------:R-:W-:-:S04]  /*9530*/  IMAD.WIDE.U32 R6, R2, UR21, R6 ;  /* 0x0000001502067c25 */ /* 0x000fc8000f8e0006 */
[----:B------:R-:W-:Y:S01]  /*9540*/  IMAD R11, R3, UR21, R8 ;  /* 0x00000015030b7c24 */ /* 0x000fe2000f8e0208 */
[----:B------:R-:W-:Y:S06]  /*9550*/  @!P0 BRA `(.L_x_559) ;  /* 0x00000014000c8947 */ /* 0x000fec0003800000 */
[----:B------:R-:W1:Y:S01]  /*9560*/  S2R R3, SR_CgaCtaId ;  /* 0x0000000000037919 */ /* 0x000e620000008800 */
[----:B------:R-:W-:Y:S01]  /*9570*/  MOV R12, 0x400 ;  /* 0x00000400000c7802 */ /* 0x000fe20000000f00 */
[----:B------:R-:W2:Y:S03]  /*9580*/  S2R R16, SR_TID.X ;  /* 0x0000000000107919 */ /* 0x000ea60000002100 */
[----:B-1----:R-:W-:Y:S01]  /*9590*/  LEA R12, R3, R12, 0x18 ;  /* 0x0000000c030c7211 */ /* 0x002fe200078ec0ff */
[----:B------:R-:W-:Y:S01]  /*95a0*/  IMAD.MOV.U32 R3, RZ, RZ, 0x1 ;  /* 0x00000001ff037424 */ /* 0x000fe200078e00ff */
[----:B--2---:R-:W-:-:S04]  /*95b0*/  LOP3.LUT R16, R16, 0x7f, RZ, 0xc0, !PT ;  /* 0x0000007f10107812 */ /* 0x004fc800078ec0ff */
[----:B------:R-:W-:Y:S02]  /*95c0*/  SHF.L.U32 R3, R3, 0x1f, RZ ;  /* 0x0000001f03037819 */ /* 0x000fe400000006ff */
[----:B------:R-:W-:Y:S02]  /*95d0*/  ISETP.NE.AND P0, PT, R16, RZ, PT ;  /* 0x000000ff1000720c */ /* 0x000fe40003f05270 */
[----:B------:R-:W1:Y:S02]  /*95e0*/  SYNCS.PHASECHK.TRANS64.TRYWAIT P1, [R12+URZ+0x30c20], R3 ;  /* 0x030c20030c0075a7 */ /* 0x000e64000802017f */
[----:B-1----:R-:W-:Y:S09]  /*95f0*/  @!P1 BRA `(.L_x_560) ;  /* 0x0000001400dc9947 */ /* 0x002ff20003800000 */
.L_x_588:
[----:B------:R-:W-:Y:S01]  /*9600*/  IMAD.IADD R11, R7, 0x1, R11 ;  /* 0x00000001070b7824 */ /* 0x000fe200078e020b */
[----:B------:R-:W-:Y:S01]  /*9610*/  MOV R10, 0x1 ;  /* 0x00000001000a7802 */ /* 0x000fe20000000f00 */
[----:B------:R-:W-:Y:S06]  /*9620*/  @P0 BRA `(.L_x_561) ;  /* 0x0000000000180947 */ /* 0x000fec0003800000 */
[----:B------:R-:W2:Y:S01]  /*9630*/  S2R R0, SR_TID.X ;  /* 0x0000000000007919 */ /* 0x000ea20000002100 */
[----:B-1----:R-:W-:-:S04]  /*9640*/  IMAD.MOV.U32 R3, RZ, RZ, 0x4200 ;  /* 0x00004200ff037424 */ /* 0x002fc800078e00ff */
[----:B------:R3:W-:Y:S01]  /*9650*/  SYNCS.ARRIVE.TRANS64 RZ, [R12+URZ+0x30c10], R3 ;  /* 0x030c10030cff79a7 */ /* 0x0007e2000800003f */
[----:B--2---:R-:W-:-:S13]  /*9660*/  LOP3.LUT P1, RZ, R0, 0x1f, RZ, 0xc0, !PT ;  /* 0x0000001f00ff7812 */ /* 0x004fda000782c0ff */
[----:B---3--:R-:W-:Y:S05]  /*9670*/  @!P1 BRA `(.L_x_561) ;  /* 0x0000000000049947 */ /* 0x008fea0003800000 */
[----:B------:R-:W-:Y:S01]  /*9680*/  BPT.TRAP 0x1 ;  /* 0x000000040000795c */ /* 0x000fe20000300000 */
.L_x_561:
[----:B-1----:R-:W1:Y:S01]  /*9690*/  LDC.64 R2, c[0x0][0x198] ;  /* 0x00006600ff027b82 */ /* 0x002e620000000a00 */
[----:B------:R-:W-:Y:S01]  /*96a0*/  R2UR UR8, R12 ;  /* 0x000000000c0872ca */ /* 0x000fe200000e0000 */
[----:B------:R-:W-:Y:S01]  /*96b0*/  UMOV UR14, 0x0 ;  /* 0x00000000000e7882 */ /* 0x000fe20000000000 */
[----:B------:R-:W-:Y:S01]  /*96c0*/  UMOV UR15, 0x14f00000 ;  /* 0x14f00000000f7882 */ /* 0x000fe20000000000 */
[----:B------:R-:W-:Y:S01]  /*96d0*/  UMOV UR26, URZ ;  /* 0x0000003f001a7c82 */ /* 0x000fe20008000000 */
[----:B------:R-:W-:Y:S01]  /*96e0*/  UMOV UR28, UR20 ;  /* 0x00000014001c7c82 */ /* 0x000fe20008000000 */
[----:B------:R-:W-:Y:S01]  /*96f0*/  UMOV UR29, UR21 ;  /* 0x00000015001d7c82 */ /* 0x000fe20008000000 */
[----:B------:R-:W-:Y:S01]  /*9700*/  IMAD.MOV.U32 R5, RZ, RZ, 0x8000 ;  /* 0x00008000ff057424 */ /* 0x000fe200078e00ff */
[----:B------:R-:W-:Y:S01]  /*9710*/  UMOV UR22, 0x20 ;  /* 0x0000002000167882 */ /* 0x000fe20000000000 */
[----:B------:R-:W-:Y:S01]  /*9720*/  UMOV UR16, 0x0 ;  /* 0x0000000000107882 */ /* 0x000fe20000000000 */
[----:B------:R-:W-:Y:S01]  /*9730*/  UMOV UR17, 0x10000000 ;  /* 0x1000000000117882 */ /* 0x000fe20000000000 */
[----:B------:R-:W-:Y:S01]  /*9740*/  UMOV UR10, UR26 ;  /* 0x0000001a000a7c82 */ /* 0x000fe20008000000 */
[----:B------:R-:W-:Y:S01]  /*9750*/  UMOV UR35, UR11 ;  /* 0x0000000b00237c82 */ /* 0x000fe20008000000 */
[----:B------:R-:W-:Y:S01]  /*9760*/  UMOV UR36, UR12 ;  /* 0x0000000c00247c82 */ /* 0x000fe20008000000 */
[----:B------:R-:W-:-:S02]  /*9770*/  UIADD3 UR24, UR8, 0x10000, URZ ;  /* 0x0001000008187890 */ /* 0x000fc4000fffe03f */
[----:B------:R-:W-:Y:S02]  /*9780*/  UIADD3 UR25, UR8, 0x30c10, URZ ;  /* 0x00030c1008197890 */ /* 0x000fe4000fffe03f */
[----:B------:R-:W-:Y:S02]  /*9790*/  UIADD3 UR18, UR8, 0x20000, URZ ;  /* 0x0002000008127890 */ /* 0x000fe4000fffe03f */
[----:B------:R-:W-:Y:S02]  /*97a0*/  UIADD3 UR9, UR8, 0x30c00, URZ ;  /* 0x00030c0008097890 */ /* 0x000fe4000fffe03f */
[----:B------:R-:W-:Y:S01]  /*97b0*/  UIADD3 UR32, UR8, 0x4000, URZ ;  /* 0x0000400008207890 */ /* 0x000fe2000fffe03f */
[----:B-1----:R-:W-:Y:S01]  /*97c0*/  IMAD.MOV.U32 R9, RZ, RZ, R2 ;  /* 0x000000ffff097224 */ /* 0x002fe200078e0002 */
[----:B------:R-:W-:Y:S01]  /*97d0*/  MOV R8, R3 ;  /* 0x0000000300087202 */ /* 0x000fe20000000f00 */
[----:B------:R-:W-:Y:S01]  /*97e0*/  UMOV UR19, UR25 ;  /* 0x0000001900137c82 */ /* 0x000fe20008000000 */
[----:B------:R-:W-:Y:S01]  /*97f0*/  UMOV UR37, UR13 ;  /* 0x0000000d00257c82 */ /* 0x000fe20008000000 */
[----:B------:R-:W-:Y:S01]  /*9800*/  UMOV UR34, UR26 ;  /* 0x0000001a00227c82 */ /* 0x000fe20008000000 */
[----:B------:R-:W-:Y:S01]  /*9810*/  IADD3 R0, P1, R9, 0x2f0, RZ ;  /* 0x000002f009007810 */ /* 0x000fe20007f3e0ff */
[----:B------:R-:W-:-:S03]  /*9820*/  UMOV UR33, UR9 ;  /* 0x0000000900217c82 */ /* 0x000fc60008000000 */
[----:B------:R-:W-:Y:S02]  /*9830*/  R2UR UR30, R0 ;  /* 0x00000000001e72ca */ /* 0x000fe400000e0000 */
[----:B------:R-:W-:-:S04]  /*9840*/  IADD3 R0, P2, R9, 0x3f0, RZ ;  /* 0x000003f009007810 */ /* 0x000fc80007f5e0ff */
[----:B------:R-:W-:Y:S01]  /*9850*/  R2UR UR40, R0 ;  /* 0x00000000002872ca */ /* 0x000fe200000e0000 */
[----:B------:R-:W-:Y:S01]  /*9860*/  IMAD.X R0, RZ, RZ, R8, P1 ;  /* 0x000000ffff007224 */ /* 0x000fe200008e0608 */
[----:B------:R-:W-:-:S04]  /*9870*/  IADD3 R2, P1, R9, 0xf0, RZ ;  /* 0x000000f009027810 */ /* 0x000fc80007f3e0ff */
[----:B------:R-:W-:Y:S02]  /*9880*/  IADD3.X R3, RZ, R8, RZ, P1, !PT ;  /* 0x00000008ff037210 */ /* 0x000fe40000ffe4ff */
[----:B------:R-:W-:Y:S01]  /*9890*/  R2UR UR31, R0 ;  /* 0x00000000001f72ca */ /* 0x000fe200000e0000 */
[----:B------:R-:W-:Y:S01]  /*98a0*/  IMAD.X R0, RZ, RZ, R8, P2 ;  /* 0x000000ffff007224 */ /* 0x000fe200010e0608 */
[----:B------:R-:W-:Y:S02]  /*98b0*/  R2UR UR6, R2 ;  /* 0x00000000020672ca */ /* 0x000fe400000e0000 */
[----:B------:R-:W-:Y:S02]  /*98c0*/  R2UR UR7, R3 ;  /* 0x00000000030772ca */ /* 0x000fe400000e0000 */
[----:B------:R-:W-:Y:S02]  /*98d0*/  R2UR UR41, R0 ;  /* 0x00000000002972ca */ /* 0x000fe400000e0000 */
[----:B------:R-:W-:-:S02]  /*98e0*/  ISETP.GE.AND P1, PT, R4, 0x81, PT ;  /* 0x000000810400780c */ /* 0x000fc40003f26270 */
[----:B------:R-:W-:-:S07]  /*98f0*/  MOV R0, RZ ;  /* 0x000000ff00007202 */ /* 0x000fce0000000f00 */
[----:B------:R1:W-:Y:S01]  /*9900*/  UTMALDG.4D [UR24], [UR6], desc[UR14] ;  /* 0x00000e18060075b4 */ /* 0x0003e20008019000 */
[----:B------:R1:W-:Y:S01]  /*9910*/  UBLKCP.S.G [UR18], [UR4], UR22 ;  /* 0x00000012040073ba */ /* 0x0003e20008000216 */
[----:B------:R2:W-:Y:S01]  /*9920*/  SYNCS.ARRIVE.TRANS64 RZ, [R12+URZ+0x30c00], R5 ;  /* 0x030c00050cff79a7 */ /* 0x0005e2000800003f */
[----:B------:R1:W-:Y:S01]  /*9930*/  UTMALDG.4D [UR8], [UR30], desc[UR16] ;  /* 0x000010081e0075b4 */ /* 0x0003e20008019000 */
[----:B--2---:R-:W-:Y:S01]  /*9940*/  IMAD.MOV.U32 R5, RZ, RZ, RZ ;  /* 0x000000ffff057224 */ /* 0x004fe200078e00ff */
[----:B------:R1:W-:Y:S02]  /*9950*/  UTMALDG.4D [UR32], [UR40], desc[UR16] ;  /* 0x00001020280075b4 */ /* 0x0003e40008019000 */
[----:B-1----:R-:W-:Y:S05]  /*9960*/  @!P1 BRA `(.L_x_562) ;  /* 0x0000000c00489947 */ /* 0x002fea0003800000 */
[----:B------:R-:W1:Y:S01]  /*9970*/  S2R R13, SR_TID.X ;  /* 0x00000000000d7919 */ /* 0x000e620000002100 */
[C---:B------:R-:W-:Y:S01]  /*9980*/  VIADD R0, R4.reuse, 0x7f ;  /* 0x0000007f04007836 */ /* 0x040fe20000000000 */
[----:B------:R-:W-:Y:S01]  /*9990*/  ISETP.GE.AND P1, PT, R4, 0x101, PT ;  /* 0x000001010400780c */ /* 0x000fe20003f26270 */
[----:B------:R-:W-:Y:S02]  /*99a0*/  IMAD.MOV.U32 R10, RZ, RZ, 0x1 ;  /* 0x00000001ff0a7424 */ /* 0x000fe400078e00ff */
[----:B------:R-:W-:Y:S01]  /*99b0*/  IMAD.MOV.U32 R19, RZ, RZ, RZ ;  /* 0x000000ffff137224 */ /* 0x000fe200078e00ff */
[----:B------:R-:W-:-:S04]  /*99c0*/  SHF.R.S32.HI R5, RZ, 0x1f, R0 ;  /* 0x0000001fff057819 */ /* 0x000fc80000011400 */
[----:B------:R-:W-:Y:S02]  /*99d0*/  LEA.HI R5, R5, R0, RZ, 0x7 ;  /* 0x0000000005057211 */ /* 0x000fe400078f38ff */
[----:B------:R-:W-:Y:S02]  /*99e0*/  MOV R0, RZ ;  /* 0x000000ff00007202 */ /* 0x000fe40000000f00 */
[----:B------:R-:W-:-:S04]  /*99f0*/  LEA.HI.SX32 R5, R5, 0xffffffff, 0x19 ;  /* 0xffffffff05057811 */ /* 0x000fc800078fcaff */
[----:B------:R-:W-:Y:S01]  /*9a00*/  VIMNMX R17, R5, 0x1, !PT ;  /* 0x0000000105117848 */ /* 0x000fe20007fe0100 */
[----:B------:R-:W-:-:S03]  /*9a10*/  IMAD.MOV.U32 R5, RZ, RZ, RZ ;  /* 0x000000ffff057224 */ /* 0x000fc600078e00ff */
[----:B------:R-:W-:Y:S02]  /*9a20*/  LOP3.LUT R18, R17, 0x1, RZ, 0xc0, !PT ;  /* 0x0000000111127812 */ /* 0x000fe400078ec0ff */
[----:B-1----:R-:W-:Y:S01]  /*9a30*/  LOP3.LUT R20, R13, 0x1f, RZ, 0xc0, !PT ;  /* 0x0000001f0d147812 */ /* 0x002fe200078ec0ff */
[----:B------:R-:W-:Y:S06]  /*9a40*/  @!P1 BRA `(.L_x_563) ;  /* 0x0000000800109947 */ /* 0x000fec0003800000 */
[----:B------:R-:W-:Y:S01]  /*9a50*/  IADD3 R17, R17, -R18, RZ ;  /* 0x8000001211117210 */ /* 0x000fe20007ffe0ff */
[----:B------:R-:W-:Y:S02]  /*9a60*/  IMAD.MOV.U32 R19, RZ, RZ, RZ ;  /* 0x000000ffff137224 */ /* 0x000fe400078e00ff */
[----:B------:R-:W-:-:S07]  /*9a70*/  IMAD.MOV.U32 R10, RZ, RZ, 0x1 ;  /* 0x00000001ff0a7424 */ /* 0x000fce00078e00ff */
.L_x_572:
[----:B------:R-:W-:-:S04]  /*9a80*/  SHF.L.U32 R21, R10, 0x1f, RZ ;  /* 0x0000001f0a157819 */ /* 0x000fc800000006ff */
[----:B-1----:R-:W1:Y:S02]  /*9a90*/  SYNCS.PHASECHK.TRANS64.TRYWAIT P1, [R12+URZ+0x30c40], R21 ;  /* 0x030c40150c0075a7 */ /* 0x002e64000802017f */
[----:B-12--5:R-:W-:Y:S05]  /*9aa0*/  @!P1 BRA `(.L_x_564) ;  /* 0x0000001000c49947 */ /* 0x026fea0003800000 */
.L_x_589:
[----:B------:R-:W-:Y:S05]  /*9ab0*/  @P0 BRA `(.L_x_565) ;  /* 0x0000000000140947 */ /* 0x000fea0003800000 */
[----:B------:R-:W-:Y:S02]  /*9ac0*/  ISETP.NE.AND P1, PT, R20, RZ, PT ;  /* 0x000000ff1400720c */ /* 0x000fe40003f25270 */
[----:B------:R-:W-:-:S04]  /*9ad0*/  MOV R3, 0x4200 ;  /* 0x0000420000037802 */ /* 0x000fc80000000f00 */
[----:B------:R2:W-:Y:S07]  /*9ae0*/  SYNCS.ARRIVE.TRANS64 RZ, [R12+URZ+0x30c30], R3 ;  /* 0x030c30030cff79a7 */ /* 0x0005ee000800003f */
[----:B------:R-:W-:Y:S05]  /*9af0*/  @!P1 BRA `(.L_x_565) ;  /* 0x0000000000049947 */ /* 0x000fea0003800000 */
[----:B------:R-:W-:Y:S01]  /*9b00*/  BPT.TRAP 0x1 ;  /* 0x000000040000795c */ /* 0x000fe20000300000 */
.L_x_565:
[----:B------:R-:W2:Y:S01]  /*9b10*/  LDC.64 R14, c[0x0][0x728] ;  /* 0x0001ca00ff0e7b82 */ /* 0x000ea20000000a00 */
[----:B------:R-:W-:Y:S01]  /*9b20*/  IMAD.SHL.U32 R16, R19, 0x80, RZ ;  /* 0x0000008013107824 */ /* 0x000fe200078e00ff */
[----:B------:R-:W-:Y:S01]  /*9b30*/  R2UR UR6, R12 ;  /* 0x000000000c0672ca */ /* 0x000fe200000e0000 */
[----:B------:R-:W-:Y:S01]  /*9b40*/  UMOV UR22, 0x0 ;  /* 0x0000000000167882 */ /* 0x000fe20000000000 */
[----:B------:R-:W-:Y:S01]  /*9b50*/  UMOV UR23, 0x14f00000 ;  /* 0x14f0000000177882 */ /* 0x000fe20000000000 */
[----:B------:R-:W-:Y:S01]  /*9b60*/  UMOV UR18, URZ ;  /* 0x0000003f00127c82 */ /* 0x000fe20008000000 */
[C---:B------:R-:W-:Y:S01]  /*9b70*/  IADD3 R2, P1, R16.reuse, R6, RZ ;  /* 0x0000000610027210 */ /* 0x040fe20007f3e0ff */
[----:B------:R-:W-:Y:S01]  /*9b80*/  UMOV UR10, 0x20 ;  /* 0x00000020000a7882 */ /* 0x000fe20000000000 */
[----:B------:R-:W3:Y:S01]  /*9b90*/  LDC.64 R4, c[0x0][0x198] ;  /* 0x00006600ff047b82 */ /* 0x000ee20000000a00 */
[----:B------:R-:W-:-:S06]  /*9ba0*/  R2UR UR19, R16 ;  /* 0x00000000101372ca */ /* 0x000fcc00000e0000 */
[----:B------:R-:W-:Y:S02]  /*9bb0*/  UIADD3 UR16, UR6, 0x18000, URZ ;  /* 0x0001800006107890 */ /* 0x000fe4000fffe03f */
[----:B------:R-:W-:Y:S02]  /*9bc0*/  UIADD3 UR17, UR6, 0x30c30, URZ ;  /* 0x00030c3006117890 */ /* 0x000fe4000fffe03f */
[----:B------:R-:W-:-:S03]  /*9bd0*/  UIADD3 UR6, UR6, 0x20400, URZ ;  /* 0x0002040006067890 */ /* 0x000fc6000fffe03f */
[----:B------:R-:W-:Y:S01]  /*9be0*/  UIADD3 UR19, UR19, UR27, URZ ;  /* 0x0000001b13137290 */ /* 0x000fe2000fffe03f */
[----:B--2---:R-:W-:Y:S01]  /*9bf0*/  LEA R3, P2, R2, R14, 0x2 ;  /* 0x0000000e02037211 */ /* 0x004fe200078410ff */
[----:B------:R-:W-:-:S03]  /*9c00*/  UMOV UR7, UR17 ;  /* 0x0000001100077c82 */ /* 0x000fc60008000000 */
[----:B------:R-:W-:Y:S02]  /*9c10*/  R2UR UR8, R3 ;  /* 0x00000000030872ca */ /* 0x000fe400000e0000 */
[----:B------:R-:W-:Y:S01]  /*9c20*/  LEA.HI.X.SX32 R3, R16, R11, 0x1, P1 ;  /* 0x0000000b10037211 */ /* 0x000fe200008f0eff */
[----:B---3--:R-:W-:Y:S01]  /*9c30*/  IMAD.MOV.U32 R9, RZ, RZ, R4 ;  /* 0x000000ffff097224 */ /* 0x008fe200078e0004 */
[----:B------:R-:W-:Y:S02]  /*9c40*/  MOV R8, R5 ;  /* 0x0000000500087202 */ /* 0x000fe40000000f00 */
[----:B------:R-:W-:Y:S02]  /*9c50*/  LEA.HI.X R2, R2, R15, R3, 0x2, P2 ;  /* 0x0000000f02027211 */ /* 0x000fe400010f1403 */
[----:B------:R-:W-:Y:S02]  /*9c60*/  IADD3 R4, P1, R9, 0x1f0, RZ ;  /* 0x000001f009047810 */ /* 0x000fe40007f3e0ff */
[----:B------:R-:W-:-:S02]  /*9c70*/  R2UR UR9, R2 ;  /* 0x00000000020972ca */ /* 0x000fc400000e0000 */
[----:B------:R-:W-:Y:S01]  /*9c80*/  R2UR UR14, R4 ;  /* 0x00000000040e72ca */ /* 0x000fe200000e0000 */
[----:B------:R-:W-:-:S05]  /*9c90*/  IMAD.X R5, RZ, RZ, R8, P1 ;  /* 0x000000ffff057224 */ /* 0x000fca00008e0608 */
[----:B------:R-:W-:-:S13]  /*9ca0*/  R2UR UR15, R5 ;  /* 0x00000000050f72ca */ /* 0x000fda00000e0000 */
[----:B------:R2:W-:Y:S01]  /*9cb0*/  UTMALDG.4D [UR16], [UR14], desc[UR22] ;  /* 0x000016100e0075b4 */ /* 0x0005e20008019000 */
[----:B------:R2:W-:Y:S01]  /*9cc0*/  UBLKCP.S.G [UR6], [UR8], UR10 ;  /* 0x00000006080073ba */ /* 0x0005e2000800020a */
[----:B------:R-:W3:Y:S02]  /*9cd0*/  SYNCS.PHASECHK.TRANS64.TRYWAIT P1, [R12+URZ+0x30c28], R21 ;  /* 0x030c28150c0075a7 */ /* 0x000ee4000802017f */
[----:B--23--:R-:W-:Y:S05]  /*9ce0*/  @!P1 BRA `(.L_x_566) ;  /* 0x0000001000489947 */ /* 0x00cfea0003800000 */
.L_x_590:
[----:B------:R-:W-:Y:S05]  /*9cf0*/  @P0 BRA `(.L_x_567) ;  /* 0x0000000000140947 */ /* 0x000fea0003800000 */
[----:B------:R-:W-:Y:S01]  /*9d00*/  ISETP.NE.AND P1, PT, R20, RZ, PT ;  /* 0x000000ff1400720c */ /* 0x000fe20003f25270 */
[----:B------:R-:W-:-:S04]  /*9d10*/  IMAD.MOV.U32 R2, RZ, RZ, 0x4200 ;  /* 0x00004200ff027424 */ /* 0x000fc800078e00ff */
[----:B------:R3:W-:Y:S08]  /*9d20*/  SYNCS.ARRIVE.TRANS64 RZ, [R12+URZ+0x30c18], R2 ;  /* 0x030c18020cff79a7 */ /* 0x0007f0000800003f */
[----:B------:R-:W-:Y:S05]  /*9d30*/  @!P1 BRA `(.L_x_567) ;  /* 0x0000000000049947 */ /* 0x000fea0003800000 */
[----:B------:R-:W-:Y:S01]  /*9d40*/  BPT.TRAP 0x1 ;  /* 0x000000040000795c */ /* 0x000fe20000300000 */
.L_x_567:
[----:B------:R-:W-:Y:S01]  /*9d50*/  IADD3 R16, R16, 0x80, RZ ;  /* 0x0000008010107810 */ /* 0x000fe20007ffe0ff */
[----:B------:R-:W-:Y:S01]  /*9d60*/  UMOV UR22, 0x0 ;  /* 0x0000000000167882 */ /* 0x000fe20000000000 */
[----:B------:R-:W-:Y:S01]  /*9d70*/  R2UR UR17, R12 ;  /* 0x000000000c1172ca */ /* 0x000fe200000e0000 */
[----:B------:R-:W-:Y:S01]  /*9d80*/  UMOV UR23, 0x14f00000 ;  /* 0x14f0000000177882 */ /* 0x000fe20000000000 */
[----:B---3--:R-:W-:Y:S01]  /*9d90*/  IADD3 R2, P1, R9, 0xf0, RZ ;  /* 0x000000f009027810 */ /* 0x008fe20007f3e0ff */
[C---:B------:R-:W-:Y:S01]  /*9da0*/  VIADD R13, R16.reuse, UR27 ;  /* 0x0000001b100d7c36 */ /* 0x040fe20008000000 */
[----:B------:R-:W-:Y:S01]  /*9db0*/  R2UR UR6, R16 ;  /* 0x00000000100672ca */ /* 0x000fe200000e0000 */
[----:B------:R-:W-:Y:S01]  /*9dc0*/  UMOV UR18, URZ ;  /* 0x0000003f00127c82 */ /* 0x000fe20008000000 */
[----:B------:R-:W-:Y:S01]  /*9dd0*/  R2UR UR14, R2 ;  /* 0x00000000020e72ca */ /* 0x000fe200000e0000 */
[----:B------:R-:W-:Y:S01]  /*9de0*/  IMAD.X R3, RZ, RZ, R8, P1 ;  /* 0x000000ffff037224 */ /* 0x000fe200008e0608 */
[----:B------:R-:W-:Y:S01]  /*9df0*/  R2UR UR19, R13 ;  /* 0x000000000d1372ca */ /* 0x000fe200000e0000 */
[----:B------:R-:W-:-:S03]  /*9e00*/  UMOV UR10, 0x20 ;  /* 0x00000020000a7882 */ /* 0x000fc60000000000 */
        /* <DEDUP_REMOVED lines=10> */
.L_x_591:
[----:B-123--:R-:W-:Y:S01]  /*9eb0*/  SHF.R.S32.HI R21, RZ, 0x1f, R16 ;  /* 0x0000001fff157819 */ /* 0x00efe20000011410 */
[----:B------:R-:W-:Y:S06]  /*9ec0*/  @P0 BRA `(.L_x_569) ;  /* 0x00000000001c0947 */ /* 0x000fec0003800000 */
[----:B------:R1:W-:Y:S02]  /*9ed0*/  STL [R1+0x24], R0 ;  /* 0x0000240001007387 */ /* 0x0003e40000100800 */
[----:B-1----:R-:W-:-:S04]  /*9ee0*/  MOV R0, 0x4200 ;  /* 0x0000420000007802 */ /* 0x002fc80000000f00 */
[----:B------:R1:W-:Y:S02]  /*9ef0*/  SYNCS.ARRIVE.TRANS64 RZ, [R12+URZ+0x30c38], R0 ;  /* 0x030c38000cff79a7 */ /* 0x0003e4000800003f */
[----:B-1----:R1:W5:Y:S01]  /*9f00*/  LDL.LU R0, [R1+0x24] ;  /* 0x0000240001007983 */ /* 0x0023620000300800 */
[----:B------:R-:W-:-:S13]  /*9f10*/  ISETP.NE.AND P1, PT, R20, RZ, PT ;  /* 0x000000ff1400720c */ /* 0x000fda0003f25270 */
[----:B-1----:R-:W-:Y:S05]  /*9f20*/  @!P1 BRA `(.L_x_569) ;  /* 0x0000000000049947 */ /* 0x002fea0003800000 */
[----:B------:R-:W-:Y:S01]  /*9f30*/  BPT.TRAP 0x1 ;  /* 0x000000040000795c */ /* 0x000fe20000300000 */
.L_x_569:
[----:B------:R-:W-:Y:S01]  /*9f40*/  IADD3 R16, P1, R16, R6, RZ ;  /* 0x0000000610107210 */ /* 0x000fe20007f3e0ff */
[----:B------:R-:W-:Y:S01]  /*9f50*/  UMOV UR8, 0x0 ;  /* 0x0000000000087882 */ /* 0x000fe20000000000 */
[----:B------:R-:W-:Y:S01]  /*9f60*/  R2UR UR14, R12 ;  /* 0x000000000c0e72ca */ /* 0x000fe200000e0000 */
[----:B------:R-:W-:Y:S01]  /*9f70*/  UMOV UR9, 0x14f00000 ;  /* 0x14f0000000097882 */ /* 0x000fe20000000000 */
[----:B------:R-:W-:Y:S01]  /*9f80*/  R2UR UR19, R13 ;  /* 0x000000000d1372ca */ /* 0x000fe200000e0000 */
[----:B------:R-:W-:Y:S01]  /*9f90*/  IMAD.X R21, R21, 0x1, R11, P1 ;  /* 0x0000000115157824 */ /* 0x000fe200008e060b */
[----:B------:R-:W-:Y:S01]  /*9fa0*/  LEA R14, P1, R16, R14, 0x2 ;  /* 0x0000000e100e7211 */ /* 0x000fe200078210ff */
[----:B------:R-:W-:Y:S01]  /*9fb0*/  UMOV UR18, URZ ;  /* 0x0000003f00127c82 */ /* 0x000fe20008000000 */
[----:B------:R-:W-:Y:S01]  /*9fc0*/  R2UR UR6, R4 ;  /* 0x00000000040672ca */ /* 0x000fe200000e0000 */
[----:B------:R-:W-:Y:S01]  /*9fd0*/  UMOV UR10, 0x20 ;  /* 0x00000020000a7882 */ /* 0x000fe20000000000 */
[----:B------:R-:W-:-:S02]  /*9fe0*/  LEA.HI.X R21, R16, R15, R21, 0x2, P1 ;  /* 0x0000000f10157211 */ /* 0x000fc400008f1415 */
        /* <DEDUP_REMOVED lines=13> */
.L_x_593:
[----:B------:R-:W-:Y:S05]  /*a0c0*/  @P0 BRA `(.L_x_571) ;  /* 0x0000000000140947 */ /* 0x000fea0003800000 */
[----:B------:R-:W-:Y:S01]  /*a0d0*/  ISETP.NE.AND P1, PT, R20, RZ, PT ;  /* 0x000000ff1400720c */ /* 0x000fe20003f25270 */
[----:B-1----:R-:W-:-:S04]  /*a0e0*/  IMAD.MOV.U32 R5, RZ, RZ, 0x4200 ;  /* 0x00004200ff057424 */ /* 0x002fc800078e00ff */
[----:B------:R2:W-:Y:S08]  /*a0f0*/  SYNCS.ARRIVE.TRANS64 RZ, [R12+URZ+0x30c10], R5 ;  /* 0x030c10050cff79a7 */ /* 0x0005f0000800003f */
[----:B------:R-:W-:Y:S05]  /*a100*/  @!P1 BRA `(.L_x_571) ;  /* 0x0000000000049947 */ /* 0x000fea0003800000 */
[----:B------:R-:W-:Y:S01]  /*a110*/  BPT.TRAP 0x1 ;  /* 0x000000040000795c */ /* 0x000fe20000300000 */
.L_x_571:
        /* <DEDUP_REMOVED lines=16> */
[----:B------:R-:W-:-:S02]  /*a220*/  UIADD3 UR19, UR7, UR27, URZ ;  /* 0x0000001b07137290 */ /* 0x000fc4000fffe03f */
[----:B------:R-:W-:-:S03]  /*a230*/  UIMAD.WIDE UR8, UR7, 0x4, UR4 ;  /* 0x00000004070878a5 */ /* 0x000fc6000f8e0204 */
[----:B------:R-:W-:-:S04]  /*a240*/  UMOV UR15, UR17 ;  /* 0x00000011000f7c82 */ /* 0x000fc80008000000 */
[----:B------:R3:W-:Y:S02]  /*a250*/  UTMALDG.4D [UR16], [UR22], desc[UR24] ;  /* 0x00001810160075b4 */ /* 0x0007e40008019000 */
[----:B------:R3:W-:Y:S02]  /*a260*/  UBLKCP.S.G [UR14], [UR8], UR10 ;  /* 0x0000000e080073ba */ /* 0x0007e4000800020a */
[----:B---3--:R-:W-:Y:S05]  /*a270*/  @P1 BRA `(.L_x_572) ;  /* 0xfffffff800001947 */ /* 0x008fea000383ffff */
[----:B-12---:R-:W-:-:S07]  /*a280*/  IMAD.U32 R5, RZ, RZ, UR7 ;  /* 0x00000007ff057e24 */ /* 0x006fce000f8e00ff */
.L_x_563:
[----:B------:R-:W-:-:S13]  /*a290*/  ISETP.NE.AND P1, PT, R18, RZ, PT ;  /* 0x000000ff1200720c */ /* 0x000fda0003f25270 */
[----:B------:R-:W-:Y:S05]  /*a2a0*/  @!P1 BRA `(.L_x_562) ;  /* 0x0000000000f89947 */ /* 0x000fea0003800000 */
[----:B------:R-:W-:-:S04]  /*a2b0*/  SHF.L.U32 R13, R10, 0x1f, RZ ;  /* 0x0000001f0a0d7819 */ /* 0x000fc800000006ff */
[----:B------:R-:W1:Y:S02]  /*a2c0*/  SYNCS.PHASECHK.TRANS64.TRYWAIT P1, [R12+URZ+0x30c40], R13 ;  /* 0x030c400d0c0075a7 */ /* 0x000e64000802017f */
[----:B-1----:R-:W-:Y:S05]  /*a2d0*/  @!P1 BRA `(.L_x_573) ;  /* 0x0000000c000c9947 */ /* 0x002fea0003800000 */
.L_x_594:
[----:B------:R-:W-:Y:S05]  /*a2e0*/  @P0 BRA `(.L_x_574) ;  /* 0x0000000000140947 */ /* 0x000fea0003800000 */
[----:B------:R-:W-:Y:S02]  /*a2f0*/  ISETP.NE.AND P1, PT, R20, RZ, PT ;  /* 0x000000ff1400720c */ /* 0x000fe40003f25270 */
[----:B------:R-:W-:-:S04]  /*a300*/  MOV R5, 0x4200 ;  /* 0x0000420000057802 */ /* 0x000fc80000000f00 */
[----:B------:R2:W-:Y:S07]  /*a310*/  SYNCS.ARRIVE.TRANS64 RZ, [R12+URZ+0x30c30], R5 ;  /* 0x030c30050cff79a7 */ /* 0x0005ee000800003f */
[----:B------:R-:W-:Y:S05]  /*a320*/  @!P1 BRA `(.L_x_574) ;  /* 0x0000000000049947 */ /* 0x000fea0003800000 */
[----:B------:R-:W-:Y:S01]  /*a330*/  BPT.TRAP 0x1 ;  /* 0x000000040000795c */ /* 0x000fe20000300000 */
.L_x_574:
[----:B--2---:R-:W2:Y:S01]  /*a340*/  LDC.64 R4, c[0x0][0x728] ;  /* 0x0001ca00ff047b82 */ /* 0x004ea20000000a00 */
[----:B------:R-:W-:Y:S01]  /*a350*/  IMAD.SHL.U32 R19, R19, 0x80, RZ ;  /* 0x0000008013137824 */ /* 0x000fe200078e00ff */
[----:B------:R-:W-:Y:S01]  /*a360*/  R2UR UR14, R12 ;  /* 0x000000000c0e72ca */ /* 0x000fe200000e0000 */
[----:B------:R-:W-:Y:S01]  /*a370*/  UMOV UR8, 0x0 ;  /* 0x0000000000087882 */ /* 0x000fe20000000000 */
[----:B------:R-:W-:Y:S01]  /*a380*/  UMOV UR9, 0x14f00000 ;  /* 0x14f0000000097882 */ /* 0x000fe20000000000 */
[----:B------:R-:W-:Y:S01]  /*a390*/  UMOV UR18, URZ ;  /* 0x0000003f00127c82 */ /* 0x000fe20008000000 */
[C---:B-----5:R-:W-:Y:S01]  /*a3a0*/  IADD3 R0, P1, R19.reuse, R6, RZ ;  /* 0x0000000613007210 */ /* 0x060fe20007f3e0ff */
[----:B------:R-:W-:Y:S01]  /*a3b0*/  UMOV UR10, 0x20 ;  /* 0x00000020000a7882 */ /* 0x000fe20000000000 */
[----:B------:R-:W-:-:S07]  /*a3c0*/  R2UR UR19, R19 ;  /* 0x00000000131372ca */ /* 0x000fce00000e0000 */
[----:B------:R-:W-:Y:S02]  /*a3d0*/  UIADD3 UR16, UR14, 0x18000, URZ ;  /* 0x000180000e107890 */ /* 0x000fe4000fffe03f */
[----:B------:R-:W-:Y:S02]  /*a3e0*/  UIADD3 UR17, UR14, 0x30c30, URZ ;  /* 0x00030c300e117890 */ /* 0x000fe4000fffe03f */
[----:B------:R-:W-:Y:S02]  /*a3f0*/  UIADD3 UR14, UR14, 0x20400, URZ ;  /* 0x000204000e0e7890 */ /* 0x000fe4000fffe03f */
[----:B------:R-:W-:Y:S01]  /*a400*/  UIADD3 UR19, UR19, UR27, URZ ;  /* 0x0000001b13137290 */ /* 0x000fe2000fffe03f */
[----:B--2---:R-:W-:Y:S02]  /*a410*/  LEA R4, P2, R0, R4, 0x2 ;  /* 0x0000000400047211 */ /* 0x004fe400078410ff */
[----:B------:R-:W-:Y:S02]  /*a420*/  UMOV UR15, UR17 ;  /* 0x00000011000f7c82 */ /* 0x000fe40008000000 */
[----:B------:R-:W-:-:S02]  /*a430*/  R2UR UR22, R4 ;  /* 0x00000000041672ca */ /* 0x000fc400000e0000 */
        /* <DEDUP_REMOVED lines=9> */
[----:B------:R-:W3:Y:S02]  /*a4d0*/  SYNCS.PHASECHK.TRANS64.TRYWAIT P1, [R12+URZ+0x30c28], R13 ;  /* 0x030c280d0c0075a7 */ /* 0x000ee4000802017f */
[----:B--23--:R-:W-:Y:S05]  /*a4e0*/  @!P1 BRA `(.L_x_575) ;  /* 0x00000008009c9947 */ /* 0x00cfea0003800000 */
.L_x_595:
[----:B------:R-:W-:Y:S05]  /*a4f0*/  @P0 BRA `(.L_x_576) ;  /* 0x0000000000140947 */ /* 0x000fea0003800000 */
[----:B------:R-:W-:Y:S02]  /*a500*/  ISETP.NE.AND P0, PT, R20, RZ, PT ;  /* 0x000000ff1400720c */ /* 0x000fe40003f05270 */
[----:B------:R-:W-:-:S04]  /*a510*/  MOV R5, 0x4200 ;  /* 0x0000420000057802 */ /* 0x000fc80000000f00 */
[----:B------:R3:W-:Y:S07]  /*a520*/  SYNCS.ARRIVE.TRANS64 RZ, [R12+URZ+0x30c18], R5 ;  /* 0x030c18050cff79a7 */ /* 0x0007ee000800003f */
[----:B------:R-:W-:Y:S05]  /*a530*/  @!P0 BRA `(.L_x_576) ;  /* 0x0000000000048947 */ /* 0x000fea0003800000 */
[----:B------:R-:W-:Y:S01]  /*a540*/  BPT.TRAP 0x1 ;  /* 0x000000040000795c */ /* 0x000fe20000300000 */
.L_x_576:
        /* <DEDUP_REMOVED lines=13> */
[----:B---3--:R-:W-:Y:S01]  /*a620*/  IMAD.U32 R5, RZ, RZ, UR6 ;  /* 0x00000006ff057e24 */ /* 0x008fe2000f8e00ff */
[----:B------:R-:W-:Y:S02]  /*a630*/  UIADD3 UR19, UR6, UR27, URZ ;  /* 0x0000001b06137290 */ /* 0x000fe4000fffe03f */
[----:B------:R-:W-:-:S03]  /*a640*/  UIMAD.WIDE UR8, UR6, 0x4, UR4 ;  /* 0x00000004060878a5 */ /* 0x000fc6000f8e0204 */
[----:B------:R-:W-:-:S04]  /*a650*/  UMOV UR15, UR17 ;  /* 0x00000011000f7c82 */ /* 0x000fc80008000000 */
[----:B------:R3:W-:Y:S02]  /*a660*/  UTMALDG.4D [UR16], [UR22], desc[UR24] ;  /* 0x00001810160075b4 */ /* 0x0007e40008019000 */
[----:B------:R3:W-:Y:S02]  /*a670*/  UBLKCP.S.G [UR14], [UR8], UR7 ;  /* 0x0000000e080073ba */ /* 0x0007e40008000207 */
[----:B---3--:R-:W-:Y:S01]  /*a680*/  NOP ;  /* 0x0000000000007918 */ /* 0x008fe20000000000 */
.L_x_562:
[----:B------:R-:W3:Y:S01]  /*a690*/  S2R R2, SR_TID.X ;  /* 0x0000000000027919 */ /* 0x000ee20000002100 */
[----:B-12--5:R-:W-:Y:S02]  /*a6a0*/  LEA R13, R0, R12, 0x3 ;  /* 0x0000000c000d7211 */ /* 0x026fe400078e18ff */
[----:B---3--:R-:W-:Y:S02]  /*a6b0*/  LOP3.LUT R3, R2, 0x7f, RZ, 0xc0, !PT ;  /* 0x0000007f02037812 */ /* 0x008fe400078ec0ff */
[----:B------:R-:W-:Y:S02]  /*a6c0*/  SHF.L.U32 R2, R10, 0x1f, RZ ;  /* 0x0000001f0a027819 */ /* 0x000fe400000006ff */
[----:B------:R-:W-:Y:S02]  /*a6d0*/  ISETP.NE.AND P1, PT, R3, RZ, PT ;  /* 0x000000ff0300720c */ /* 0x000fe40003f25270 */
[----:B------:R-:W1:Y:S02]  /*a6e0*/  SYNCS.PHASECHK.TRANS64.TRYWAIT P0, [R13+URZ+0x30c40], R2 ;  /* 0x030c40020d0075a7 */ /* 0x000e64000800017f */
[----:B-1----:R-:W-:Y:S09]  /*a6f0*/  @!P0 BRA `(.L_x_577) ;  /* 0x00000008002c8947 */ /* 0x002ff20003800000 */
.L_x_596:
[----:B------:R-:W-:Y:S05]  /*a700*/  @P1 BRA `(.L_x_578) ;  /* 0x0000000000181947 */ /* 0x000fea0003800000 */
[----:B------:R-:W2:Y:S01]  /*a710*/  S2R R3, SR_TID.X ;  /* 0x0000000000037919 */ /* 0x000ea20000002100 */
[----:B-1----:R-:W-:-:S04]  /*a720*/  IMAD.MOV.U32 R2, RZ, RZ, 0x4200 ;  /* 0x00004200ff027424 */ /* 0x002fc800078e00ff */
[----:B------:R3:W-:Y:S01]  /*a730*/  SYNCS.ARRIVE.TRANS64 RZ, [R13+URZ+0x30c30], R2 ;  /* 0x030c30020dff79a7 */ /* 0x0007e2000800003f */
[----:B--2---:R-:W-:-:S13]  /*a740*/  LOP3.LUT P0, RZ, R3, 0x1f, RZ, 0xc0, !PT ;  /* 0x0000001f03ff7812 */ /* 0x004fda000780c0ff */
[----:B---3--:R-:W-:Y:S05]  /*a750*/  @!P0 BRA `(.L_x_578) ;  /* 0x0000000000048947 */ /* 0x008fea0003800000 */
[----:B------:R-:W-:Y:S01]  /*a760*/  BPT.TRAP 0x1 ;  /* 0x000000040000795c */ /* 0x000fe20000300000 */
.L_x_578:
[----:B-1----:R-:W1:Y:S01]  /*a770*/  LDC.64 R2, c[0x0][0x728] ;  /* 0x0001ca00ff027b82 */ /* 0x002e620000000a00 */
[C---:B------:R-:W-:Y:S01]  /*a780*/  IADD3 R6, P0, R5.reuse, R6, RZ ;  /* 0x0000000605067210 */ /* 0x040fe20007f1e0ff */
[C---:B------:R-:W-:Y:S01]  /*a790*/  IMAD R4, R0.reuse, 0x4000, R12 ;  /* 0x0000400000047824 */ /* 0x040fe200078e020c */
[----:B------:R-:W-:Y:S01]  /*a7a0*/  LEA R12, R0, R12, 0x9 ;  /* 0x0000000c000c7211 */ /* 0x000fe200078e48ff */
[----:B------:R-:W-:Y:S01]  /*a7b0*/  UMOV UR8, 0x0 ;  /* 0x0000000000087882 */ /* 0x000fe20000000000 */
[C---:B------:R-:W-:Y:S01]  /*a7c0*/  LEA.HI.X.SX32 R11, R5.reuse, R11, 0x1, P0 ;  /* 0x0000000b050b7211 */ /* 0x040fe200000f0eff */
[----:B------:R-:W-:Y:S01]  /*a7d0*/  UMOV UR9, 0x14f00000 ;  /* 0x14f0000000097882 */ /* 0x000fe20000000000 */
[----:B------:R-:W-:Y:S01]  /*a7e0*/  R2UR UR19, R5 ;  /* 0x00000000051372ca */ /* 0x000fe200000e0000 */
[----:B------:R-:W-:Y:S01]  /*a7f0*/  UMOV UR18, URZ ;  /* 0x0000003f00127c82 */ /* 0x000fe20008000000 */
[----:B------:R-:W-:Y:S02]  /*a800*/  R2UR UR17, R13 ;  /* 0x000000000d1172ca */ /* 0x000fe400000e0000 */
[----:B------:R-:W-:-:S02]  /*a810*/  R2UR UR16, R4 ;  /* 0x00000000041072ca */ /* 0x000fc400000e0000 */
[----:B------:R-:W-:-:S07]  /*a820*/  R2UR UR10, R12 ;  /* 0x000000000c0a72ca */ /* 0x000fce00000e0000 */
[----:B------:R-:W-:Y:S02]  /*a830*/  UIADD3 UR19, UR19, UR27, URZ ;  /* 0x0000001b13137290 */ /* 0x000fe4000fffe03f */
[----:B------:R-:W-:Y:S01]  /*a840*/  UIADD3 UR17, UR17, 0x30c30, URZ ;  /* 0x00030c3011117890 */ /* 0x000fe2000fffe03f */
[C---:B-1----:R-:W-:Y:S01]  /*a850*/  LEA R2, P0, R6.reuse, R2, 0x2 ;  /* 0x0000000206027211 */ /* 0x042fe200078010ff */
[----:B------:R-:W-:Y:S02]  /*a860*/  UIADD3 UR16, UR16, 0x18000, URZ ;  /* 0x0001800010107890 */ /* 0x000fe4000fffe03f */
[----:B------:R-:W-:Y:S01]  /*a870*/  UIADD3 UR14, UR10, 0x20400, URZ ;  /* 0x000204000a0e7890 */ /* 0x000fe2000fffe03f */
[----:B------:R-:W-:Y:S02]  /*a880*/  LEA.HI.X R3, R6, R3, R11, 0x2, P0 ;  /* 0x0000000306037211 */ /* 0x000fe400000f140b */
[----:B------:R-:W-:Y:S01]  /*a890*/  UMOV UR15, UR17 ;  /* 0x00000011000f7c82 */ /* 0x000fe20008000000 */
[----:B------:R-:W-:Y:S01]  /*a8a0*/  IADD3 R9, P0, R9, 0x1f0, RZ ;  /* 0x000001f009097810 */ /* 0x000fe20007f1e0ff */
[----:B------:R-:W-:Y:S01]  /*a8b0*/  UMOV UR10, 0x20 ;  /* 0x00000020000a7882 */ /* 0x000fe20000000000 */
[----:B------:R-:W-:-:S02]  /*a8c0*/  R2UR UR22, R2 ;  /* 0x00000000021672ca */ /* 0x000fc400000e0000 */
[----:B------:R-:W-:Y:S01]  /*a8d0*/  R2UR UR6, R9 ;  /* 0x00000000090672ca */ /* 0x000fe200000e0000 */
[----:B------:R-:W-:Y:S01]  /*a8e0*/  IMAD.X R8, RZ, RZ, R8, P0 ;  /* 0x000000ffff087224 */ /* 0x000fe200000e0608 */
[----:B------:R-:W-:Y:S01]  /*a8f0*/  R2UR UR23, R3 ;  /* 0x00000000031772ca */ /* 0x000fe200000e0000 */
[----:B------:R-:W-:-:S03]  /*a900*/  VIADD R9, R0, 0x1 ;  /* 0x0000000100097836 */ /* 0x000fc60000000000 */
[----:B------:R-:W-:Y:S02]  /*a910*/  R2UR UR7, R8 ;  /* 0x00000000080772ca */ /* 0x000fe400000e0000 */
[----:B------:R-:W-:-:S04]  /*a920*/  ISETP.NE.AND P0, PT, R9, 0x2, PT ;  /* 0x000000020900780c */ /* 0x000fc80003f05270 */
[----:B------:R-:W-:Y:S02]  /*a930*/  SEL R3, RZ, 0x1, P0 ;  /* 0x00000001ff037807 */ /* 0x000fe40000000000 */
[----:B------:R-:W-:Y:S02]  /*a940*/  SEL R9, R9, RZ, P0 ;  /* 0x000000ff09097207 */ /* 0x000fe40000000000 */
[----:B------:R-:W-:-:S03]  /*a950*/  LOP3.LUT R0, R10, R3, RZ, 0x3c, !PT ;  /* 0x000000030a007212 */ /* 0x000fc600078e3cff */
[----:B------:R1:W-:Y:S01]  /*a960*/  UTMALDG.4D [UR16], [UR6], desc[UR8] ;  /* 0x00000810060075b4 */ /* 0x0003e20008019000 */
[----:B------:R1:W-:Y:S02]  /*a970*/  UBLKCP.S.G [UR14], [UR22], UR10 ;  /* 0x0000000e160073ba */ /* 0x0003e4000800020a */
[----:B-1----:R-:W-:Y:S01]  /*a980*/  NOP ;  /* 0x0000000000007918 */ /* 0x002fe20000000000 */
.L_x_559:
[----:B------:R-:W-:Y:S05]  /*a990*/  BSYNC B0 ;  /* 0x0000000000007941 */ /* 0x000fea0003800000 */
.L_x_557:
[----:B------:R-:W-:-:S03]  /*a9a0*/  UMOV UR6, 0xffffffff ;  /* 0xffffffff00067882 */ /* 0x000fc60000000000 */
[----:B------:R-:W-:Y:S05]  /*a9b0*/  BRA.DIV UR6, `(.L_x_579) ;  /* 0x0000000606907947 */ /* 0x000fea000b800000 */
[----:B------:R-:W-:-:S13]  /*a9c0*/  ELECT P6, URZ, PT ;  /* 0x00000000003f782f */ /* 0x000fda00038c0000 */
.L_x_599:
[----:B------:R-:W-:Y:S05]  /*a9d0*/  @!P6 BRA `(.L_x_474) ;  /* 0x000000000084e947 */ /* 0x000fea0003800000 */
[----:B------:R-:W3:Y:S02]  /*a9e0*/  LDL.LU R2, [R1] ;  /* 0x0000000001027983 */ /* 0x000ee40000300800 */
[----:B---3--:R-:W-:-:S04]  /*a9f0*/  LOP3.LUT R2, R2, 0x2, RZ, 0xfc, !PT ;  /* 0x0000000202027812 */ /* 0x008fc800078efcff */
[----:B------:R-:W-:-:S13]  /*aa00*/  ISETP.NE.AND P2, PT, R2, 0x3, PT ;  /* 0x000000030200780c */ /* 0x000fda0003f45270 */
[----:B------:R-:W-:Y:S05]  /*aa10*/  @!P2 BRA `(.L_x_580) ;  /* 0x000000000004a947 */ /* 0x000fea0003800000 */
[----:B--2---:R-:W-:Y:S01]  /*aa20*/  BPT.TRAP 0x1 ;  /* 0x000000040000795c */ /* 0x004fe20000300000 */
.L_x_580:
[----:B------:R-:W1:Y:S01]  /*aa30*/  S2R R3, SR_CgaCtaId ;  /* 0x0000000000037919 */ /* 0x000e620000008800 */
[----:B------:R-:W-:Y:S02]  /*aa40*/  MOV R2, 0x400 ;  /* 0x0000040000027802 */ /* 0x000fe40000000f00 */
[----:B------:R-:W-:Y:S02]  /*aa50*/  SHF.L.U32 R4, R0, 0x1f, RZ ;  /* 0x0000001f00047819 */ /* 0x000fe400000006ff */
[----:B-1----:R-:W-:Y:S01]  /*aa60*/  LEA R6, R3, R2, 0x18 ;  /* 0x0000000203067211 */ /* 0x002fe200078ec0ff */
[----:B------:R-:W-:-:S03]  /*aa70*/  VIADD R3, R9, 0x1 ;  /* 0x0000000109037836 */ /* 0x000fc60000000000 */
[----:B------:R-:W-:Y:S02]  /*aa80*/  IADD3 R2, R6, 0x30c20, RZ ;  /* 0x00030c2006027810 */ /* 0x000fe40007ffe0ff */
[----:B------:R-:W-:-:S03]  /*aa90*/  ISETP.NE.AND P1, PT, R3, 0x2, PT ;  /* 0x000000020300780c */ /* 0x000fc60003f25270 */
[----:B------:R-:W-:Y:S01]  /*aaa0*/  IMAD R7, R9, 0x8, R2 ;  /* 0x0000000809077824 */ /* 0x000fe200078e0202 */
[----:B------:R-:W-:Y:S02]  /*aab0*/  SEL R5, RZ, 0x1, P1 ;  /* 0x00000001ff057807 */ /* 0x000fe40000800000 */
[----:B------:R-:W-:Y:S01]  /*aac0*/  SEL R3, R3, RZ, P1 ;  /* 0x000000ff03037207 */ /* 0x000fe20000800000 */
[----:B------:R-:W1:Y:S01]  /*aad0*/  SYNCS.PHASECHK.TRANS64.TRYWAIT P0, [R7+URZ], R4 ;  /* 0x00000004070075a7 */ /* 0x000e62000800017f */
[----:B------:R-:W-:Y:S02]  /*aae0*/  LOP3.LUT R5, R0, R5, RZ, 0x3c, !PT ;  /* 0x0000000500057212 */ /* 0x000fe400078e3cff */
[----:B------:R-:W-:Y:S02]  /*aaf0*/  LEA R11, R3, R2, 0x3 ;  /* 0x00000002030b7211 */ /* 0x000fe400078e18ff */
[----:B------:R-:W-:Y:S01]  /*ab00*/  SHF.L.U32 R2, R5, 0x1f, RZ ;  /* 0x0000001f05027819 */ /* 0x000fe200000006ff */
[----:B-1----:R-:W-:Y:S06]  /*ab10*/  @!P0 BRA `(.L_x_581) ;  /* 0x0000000400588947 */ /* 0x002fec0003800000 */
.L_x_600:
[----:B------:R-:W3:Y:S02]  /*ab20*/  SYNCS.PHASECHK.TRANS64.TRYWAIT P0, [R11+URZ], R2 ;  /* 0x000000020b0075a7 */ /* 0x000ee4000800017f */
[----:B---3--:R-:W-:Y:S05]  /*ab30*/  @!P0 BRA `(.L_x_582) ;  /* 0x0000000400648947 */ /* 0x008fea0003800000 */
.L_x_601:
[----:B------:R-:W-:Y:S05]  /*ab40*/  @!P2 BRA `(.L_x_583) ;  /* 0x000000000004a947 */ /* 0x000fea0003800000 */
[----:B--2---:R-:W-:Y:S01]  /*ab50*/  BPT.TRAP 0x1 ;  /* 0x000000040000795c */ /* 0x004fe20000300000 */
.L_x_583:
[----:B------:R-:W-:-:S04]  /*ab60*/  VIADD R0, R6, 0x30c40 ;  /* 0x00030c4006007836 */ /* 0x000fc80000000000 */
[----:B------:R-:W-:-:S04]  /*ab70*/  IMAD R9, R9, 0x8, R0 ;  /* 0x0000000809097824 */ /* 0x000fc800078e0200 */
[----:B------:R-:W4:Y:S02]  /*ab80*/  SYNCS.PHASECHK.TRANS64.TRYWAIT P0, [R9+URZ], R4 ;  /* 0x00000004090075a7 */ /* 0x000f24000800017f */
[----:B----4-:R-:W-:Y:S05]  /*ab90*/  @!P0 BRA `(.L_x_584) ;  /* 0x0000000400608947 */ /* 0x010fea0003800000 */
.L_x_602:
[----:B------:R-:W-:-:S07]  /*aba0*/  LEA R3, R3, R0, 0x3 ;  /* 0x0000000003037211 */ /* 0x000fce00078e18ff */
.L_x_585:
[----:B------:R1:W1:Y:S02]  /*abb0*/  SYNCS.PHASECHK.TRANS64.TRYWAIT P0, [R3+URZ], R2 ;  /* 0x00000002030075a7 */ /* 0x000264000800017f */
[----:B-1----:R-:W-:Y:S05]  /*abc0*/  @!P0 NANOSLEEP.SYNCS 0x989680 ;  /* 0x009896800000895d */ /* 0x002fea0003900000 */
[----:B------:R-:W1:Y:S02]  /*abd0*/  @!P0 SYNCS.PHASECHK.TRANS64 P0, [R3+URZ], R2 ;  /* 0x00000002030085a7 */ /* 0x000e64000800007f */
[----:B-1----:R-:W-:Y:S05]  /*abe0*/  @!P0 BRA `(.L_x_585) ;  /* 0xfffffffc00f08947 */ /* 0x002fea000383ffff */
.L_x_474:
[----:B--2---:R-:W-:Y:S05]  /*abf0*/  BSYNC B6 ;  /* 0x0000000000067941 */ /* 0x004fea0003800000 */
.L_x_468:
[----:B------:R-:W-:Y:S05]  /*ac00*/  EXIT ;  /* 0x000000000000794d */ /* 0x000fea0003800000 */
.L_x_484:
[----:B------:R-:W-:Y:S01]  /*ac10*/  IMAD.MOV.U32 R12, RZ, RZ, RZ ;  /* 0x000000ffff0c7224 */ /* 0x000fe200078e00ff */
[----:B------:R-:W-:Y:S01]  /*ac20*/  MOV R15, 0xffffffff ;  /* 0xffffffff000f7802 */ /* 0x000fe20000000f00 */
[----:B------:R-:W-:-:S07]  /*ac30*/  IMAD.MOV.U32 R11, RZ, RZ, 0x1f ;  /* 0x0000001fff0b7424 */ /* 0x000fce00078e00ff */
[----:B------:R-:W-:Y:S05]  /*ac40*/  WARPSYNC.COLLECTIVE R15, `(.L_x_586) ;  /* 0x000000000f087348 */ /* 0x000fea0003c00000 */
[----:B------:R1:W2:Y:S02]  /*ac50*/  SHFL.IDX P6, R14, R13, R12, R11 ;  /* 0x0000000c0d0e7389 */ /* 0x0002a400000c000b */
[----:B-12---:R-:W-:Y:S01]  /*ac60*/  ENDCOLLECTIVE ;  /* 0x000000000000791b */ /* 0x006fe20003800000 */
.L_x_586:
[----:B------:R-:W-:Y:S05]  /*ac70*/  BRA `(.L_x_587) ;  /* 0xffffff6400407947 */ /* 0x000fea000383ffff */
.L_x_486:
[----:B--2---:R2:W3:Y:S02]  /*ac80*/  SYNCS.PHASECHK.TRANS64.TRYWAIT P0, [R2+URZ+0x30c00], R9 ;  /* 0x030c0009020075a7 */ /* 0x0044e4000800017f */
[----:B---3--:R-:W-:Y:S05]  /*ac90*/  @!P0 NANOSLEEP.SYNCS 0x989680 ;  /* 0x009896800000895d */ /* 0x008fea0003900000 */
[----:B------:R-:W3:Y:S02]  /*aca0*/  @!P0 SYNCS.PHASECHK.TRANS64 P0, [R2+URZ+0x30c00], R9 ;  /* 0x030c0009020085a7 */ /* 0x000ee4000800007f */
[----:B---3--:R-:W-:Y:S05]  /*acb0*/  @!P0 BRA `(.L_x_486) ;  /* 0xfffffffc00f08947 */ /* 0x008fea000383ffff */
[----:B------:R-:W-:Y:S05]  /*acc0*/  BRA `(.L_x_485) ;  /* 0xffffff6400a47947 */ /* 0x000fea000383ffff */
.L_x_490:
[----:B--2---:R2:W3:Y:S02]  /*acd0*/  SYNCS.PHASECHK.TRANS64.TRYWAIT P1, [R3+URZ+0x30c10], R22 ;  /* 0x030c1016030075a7 */ /* 0x0044e4000802017f */
[----:B---3--:R-:W-:Y:S05]  /*ace0*/  @!P1 NANOSLEEP.SYNCS 0x989680 ;  /* 0x009896800000995d */ /* 0x008fea0003900000 */
[----:B------:R-:W3:Y:S02]  /*acf0*/  @!P1 SYNCS.PHASECHK.TRANS64 P1, [R3+URZ+0x30c10], R22 ;  /* 0x030c1016030095a7 */ /* 0x000ee4000802007f */
[----:B---3--:R-:W-:Y:S05]  /*ad00*/  @!P1 BRA `(.L_x_490) ;  /* 0xfffffffc00f09947 */ /* 0x008fea000383ffff */
[----:B------:R-:W-:Y:S05]  /*ad10*/  BRA `(.L_x_489) ;  /* 0xffffff6c00847947 */ /* 0x000fea000383ffff */
.L_x_494:
[----:B------:R1:W1:Y:S02]  /*ad20*/  SYNCS.PHASECHK.TRANS64.TRYWAIT P1, [R3+URZ+0x30c30], R22 ;  /* 0x030c3016030075a7 */ /* 0x000264000802017f */
[----:B-1----:R-:W-:Y:S05]  /*ad30*/  @!P1 NANOSLEEP.SYNCS 0x989680 ;  /* 0x009896800000995d */ /* 0x002fea0003900000 */
[----:B------:R-:W1:Y:S02]  /*ad40*/  @!P1 SYNCS.PHASECHK.TRANS64 P1, [R3+URZ+0x30c30], R22 ;  /* 0x030c3016030095a7 */ /* 0x000e64000802007f */
[----:B-1----:R-:W-:Y:S05]  /*ad50*/  @!P1 BRA `(.L_x_494) ;  /* 0xfffffffc00f09947 */ /* 0x002fea000383ffff */
[----:B------:R-:W-:Y:S05]  /*ad60*/  BRA `(.L_x_493) ;  /* 0xffffff7000987947 */ /* 0x000fea000383ffff */
.L_x_560:
[----:B-1----:R1:W2:Y:S02]  /*ad70*/  SYNCS.PHASECHK.TRANS64.TRYWAIT P1, [R12+URZ+0x30c20], R3 ;  /* 0x030c20030c0075a7 */ /* 0x0022a4000802017f */
[----:B--2---:R-:W-:Y:S05]  /*ad80*/  @!P1 NANOSLEEP.SYNCS 0x989680 ;  /* 0x009896800000995d */ /* 0x004fea0003900000 */
[----:B------:R-:W2:Y:S02]  /*ad90*/  @!P1 SYNCS.PHASECHK.TRANS64 P1, [R12+URZ+0x30c20], R3 ;  /* 0x030c20030c0095a7 */ /* 0x000ea4000802007f */
[----:B--2---:R-:W-:Y:S05]  /*ada0*/  @!P1 BRA `(.L_x_560) ;  /* 0xfffffffc00f09947 */ /* 0x004fea000383ffff */
[----:B------:R-:W-:Y:S05]  /*adb0*/  BRA `(.L_x_588) ;  /* 0xffffffe800107947 */ /* 0x000fea000383ffff */
.L_x_564:
[----:B-1----:R1:W2:Y:S02]  /*adc0*/  SYNCS.PHASECHK.TRANS64.TRYWAIT P1, [R12+URZ+0x30c40], R21 ;  /* 0x030c40150c0075a7 */ /* 0x0022a4000802017f */
[----:B--2---:R-:W-:Y:S05]  /*add0*/  @!P1 NANOSLEEP.SYNCS 0x989680 ;  /* 0x009896800000995d */ /* 0x004fea0003900000 */
[----:B------:R-:W2:Y:S02]  /*ade0*/  @!P1 SYNCS.PHASECHK.TRANS64 P1, [R12+URZ+0x30c40], R21 ;  /* 0x030c40150c0095a7 */ /* 0x000ea4000802007f */
[----:B--2---:R-:W-:Y:S05]  /*adf0*/  @!P1 BRA `(.L_x_564) ;  /* 0xfffffffc00f09947 */ /* 0x004fea000383ffff */
[----:B------:R-:W-:Y:S05]  /*ae00*/  BRA `(.L_x_589) ;  /* 0xffffffec00287947 */ /* 0x000fea000383ffff */
.L_x_566:
[----:B--2---:R2:W3:Y:S02]  /*ae10*/  SYNCS.PHASECHK.TRANS64.TRYWAIT P1, [R12+URZ+0x30c28], R21 ;  /* 0x030c28150c0075a7 */ /* 0x0044e4000802017f */
[----:B---3--:R-:W-:Y:S05]  /*ae20*/  @!P1 NANOSLEEP.SYNCS 0x989680 ;  /* 0x009896800000995d */ /* 0x008fea0003900000 */
[----:B------:R-:W3:Y:S02]  /*ae30*/  @!P1 SYNCS.PHASECHK.TRANS64 P1, [R12+URZ+0x30c28], R21 ;  /* 0x030c28150c0095a7 */ /* 0x000ee4000802007f */
[----:B---3--:R-:W-:Y:S05]  /*ae40*/  @!P1 BRA `(.L_x_566) ;  /* 0xfffffffc00f09947 */ /* 0x008fea000383ffff */
[----:B------:R-:W-:Y:S05]  /*ae50*/  BRA `(.L_x_590) ;  /* 0xffffffec00a47947 */ /* 0x000fea000383ffff */
.L_x_568:
[----:B---3--:R3:W4:Y:S02]  /*ae60*/  SYNCS.PHASECHK.TRANS64.TRYWAIT P1, [R12+URZ+0x30c48], R21 ;  /* 0x030c48150c0075a7 */ /* 0x008724000802017f */
[----:B----4-:R-:W-:Y:S05]  /*ae70*/  @!P1 NANOSLEEP.SYNCS 0x989680 ;  /* 0x009896800000995d */ /* 0x010fea0003900000 */
[----:B------:R-:W4:Y:S02]  /*ae80*/  @!P1 SYNCS.PHASECHK.TRANS64 P1, [R12+URZ+0x30c48], R21 ;  /* 0x030c48150c0095a7 */ /* 0x000f24000802007f */
[----:B----4-:R-:W-:Y:S05]  /*ae90*/  @!P1 BRA `(.L_x_568) ;  /* 0xfffffffc00f09947 */ /* 0x010fea000383ffff */
[----:B------:R-:W-:Y:S05]  /*aea0*/  BRA `(.L_x_591) ;  /* 0xfffffff000007947 */ /* 0x000fea000383ffff */
.L_x_570:
[----:B------:R-:W-:-:S07]  /*aeb0*/  SHF.L.U32 R5, R10, 0x1f, RZ ;  /* 0x0000001f0a057819 */ /* 0x000fce00000006ff */
.L_x_592:
[----:B-1----:R1:W2:Y:S02]  /*aec0*/  SYNCS.PHASECHK.TRANS64.TRYWAIT P1, [R12+URZ+0x30c20], R5 ;  /* 0x030c20050c0075a7 */ /* 0x0022a4000802017f */
[----:B--2---:R-:W-:Y:S05]  /*aed0*/  @!P1 NANOSLEEP.SYNCS 0x989680 ;  /* 0x009896800000995d */ /* 0x004fea0003900000 */
[----:B------:R-:W2:Y:S02]  /*aee0*/  @!P1 SYNCS.PHASECHK.TRANS64 P1, [R12+URZ+0x30c20], R5 ;  /* 0x030c20050c0095a7 */ /* 0x000ea4000802007f */
[----:B--2---:R-:W-:Y:S05]  /*aef0*/  @!P1 BRA `(.L_x_592) ;  /* 0xfffffffc00f09947 */ /* 0x004fea000383ffff */
[----:B------:R-:W-:Y:S05]  /*af00*/  BRA `(.L_x_593) ;  /* 0xfffffff0006c7947 */ /* 0x000fea000383ffff */
.L_x_573:
[----:B-1----:R1:W2:Y:S02]  /*af10*/  SYNCS.PHASECHK.TRANS64.TRYWAIT P1, [R12+URZ+0x30c40], R13 ;  /* 0x030c400d0c0075a7 */ /* 0x0022a4000802017f */
[----:B--2---:R-:W-:Y:S05]  /*af20*/  @!P1 NANOSLEEP.SYNCS 0x989680 ;  /* 0x009896800000995d */ /* 0x004fea0003900000 */
[----:B------:R-:W2:Y:S02]  /*af30*/  @!P1 SYNCS.PHASECHK.TRANS64 P1, [R12+URZ+0x30c40], R13 ;  /* 0x030c400d0c0095a7 */ /* 0x000ea4000802007f */
[----:B--2---:R-:W-:Y:S05]  /*af40*/  @!P1 BRA `(.L_x_573) ;  /* 0xfffffffc00f09947 */ /* 0x004fea000383ffff */
[----:B------:R-:W-:Y:S05]  /*af50*/  BRA `(.L_x_594) ;  /* 0xfffffff000e07947 */ /* 0x000fea000383ffff */
.L_x_575:
[----:B--2---:R2:W3:Y:S02]  /*af60*/  SYNCS.PHASECHK.TRANS64.TRYWAIT P1, [R12+URZ+0x30c28], R13 ;  /* 0x030c280d0c0075a7 */ /* 0x0044e4000802017f */
[----:B---3--:R-:W-:Y:S05]  /*af70*/  @!P1 NANOSLEEP.SYNCS 0x989680 ;  /* 0x009896800000995d */ /* 0x008fea0003900000 */
[----:B------:R-:W3:Y:S02]  /*af80*/  @!P1 SYNCS.PHASECHK.TRANS64 P1, [R12+URZ+0x30c28], R13 ;  /* 0x030c280d0c0095a7 */ /* 0x000ee4000802007f */
[----:B---3--:R-:W-:Y:S05]  /*af90*/  @!P1 BRA `(.L_x_575) ;  /* 0xfffffffc00f09947 */ /* 0x008fea000383ffff */
[----:B------:R-:W-:Y:S05]  /*afa0*/  BRA `(.L_x_595) ;  /* 0xfffffff400507947 */ /* 0x000fea000383ffff */
.L_x_577:
[----:B-1----:R1:W2:Y:S02]  /*afb0*/  SYNCS.PHASECHK.TRANS64.TRYWAIT P0, [R13+URZ+0x30c40], R2 ;  /* 0x030c40020d0075a7 */ /* 0x0022a4000800017f */
[----:B--2---:R-:W-:Y:S05]  /*afc0*/  @!P0 NANOSLEEP.SYNCS 0x989680 ;  /* 0x009896800000895d */ /* 0x004fea0003900000 */
[----:B------:R-:W2:Y:S02]  /*afd0*/  @!P0 SYNCS.PHASECHK.TRANS64 P0, [R13+URZ+0x30c40], R2 ;  /* 0x030c40020d0085a7 */ /* 0x000ea4000800007f */
[----:B--2---:R-:W-:Y:S05]  /*afe0*/  @!P0 BRA `(.L_x_577) ;  /* 0xfffffffc00f08947 */ /* 0x004fea000383ffff */
[----:B------:R-:W-:Y:S05]  /*aff0*/  BRA `(.L_x_596) ;  /* 0xfffffff400c07947 */ /* 0x000fea000383ffff */
.L_x_579:
[----:B------:R-:W-:Y:S01]  /*b000*/  BSSY B0, `(.L_x_597) ;  /* 0x0000006000007945 */ /* 0x000fe20003800000 */
[----:B------:R-:W-:-:S07]  /*b010*/  IMAD.MOV.U32 R15, RZ, RZ, -0x1 ;  /* 0xffffffffff0f7424 */ /* 0x000fce00078e00ff */
[----:B--2---:R-:W-:Y:S05]  /*b020*/  WARPSYNC.COLLECTIVE R15, `(.L_x_598) ;  /* 0x000000000f0c7348 */ /* 0x004fea0003c00000 */
[----:B------:R-:W-:Y:S02]  /*b030*/  ELECT P6, UR62, PT ;  /* 0x00000000003e782f */ /* 0x000fe400038c0000 */
[----:B------:R-:W-:Y:S01]  /*b040*/  MOV R14, UR62 ;  /* 0x0000003e000e7c02 */ /* 0x000fe20008000f00 */
[----:B--2---:R-:W-:Y:S10]  /*b050*/  ENDCOLLECTIVE ;  /* 0x000000000000791b */ /* 0x004ff40003800000 */
.L_x_598:
[----:B------:R-:W-:Y:S05]  /*b060*/  BSYNC B0 ;  /* 0x0000000000007941 */ /* 0x000fea0003800000 */
.L_x_597:
[----:B------:R-:W-:Y:S05]  /*b070*/  BRA `(.L_x_599) ;  /* 0xfffffff800547947 */ /* 0x000fea000383ffff */
.L_x_581:
[----:B-1----:R1:W3:Y:S02]  /*b080*/  SYNCS.PHASECHK.TRANS64.TRYWAIT P0, [R7+URZ], R4 ;  /* 0x00000004070075a7 */ /* 0x0022e4000800017f */
[----:B---3--:R-:W-:Y:S05]  /*b090*/  @!P0 NANOSLEEP.SYNCS 0x989680 ;  /* 0x009896800000895d */ /* 0x008fea0003900000 */
[----:B------:R-:W3:Y:S02]  /*b0a0*/  @!P0 SYNCS.PHASECHK.TRANS64 P0, [R7+URZ], R4 ;  /* 0x00000004070085a7 */ /* 0x000ee4000800007f */
[----:B---3--:R-:W-:Y:S05]  /*b0b0*/  @!P0 BRA `(.L_x_581) ;  /* 0xfffffffc00f08947 */ /* 0x008fea000383ffff */
[----:B------:R-:W-:Y:S05]  /*b0c0*/  BRA `(.L_x_600) ;  /* 0xfffffff800947947 */ /* 0x000fea000383ffff */
.L_x_582:
[----:B---3--:R3:W4:Y:S02]  /*b0d0*/  SYNCS.PHASECHK.TRANS64.TRYWAIT P0, [R11+URZ], R2 ;  /* 0x000000020b0075a7 */ /* 0x008724000800017f */
[----:B----4-:R-:W-:Y:S05]  /*b0e0*/  @!P0 NANOSLEEP.SYNCS 0x989680 ;  /* 0x009896800000895d */ /* 0x010fea0003900000 */
[----:B------:R-:W4:Y:S02]  /*b0f0*/  @!P0 SYNCS.PHASECHK.TRANS64 P0, [R11+URZ], R2 ;  /* 0x000000020b0085a7 */ /* 0x000f24000800007f */
[----:B----4-:R-:W-:Y:S05]  /*b100*/  @!P0 BRA `(.L_x_582) ;  /* 0xfffffffc00f08947 */ /* 0x010fea000383ffff */
[----:B------:R-:W-:Y:S05]  /*b110*/  BRA `(.L_x_601) ;  /* 0xfffffff800887947 */ /* 0x000fea000383ffff */
.L_x_584:
[----:B----4-:R4:W1:Y:S02]  /*b120*/  SYNCS.PHASECHK.TRANS64.TRYWAIT P0, [R9+URZ], R4 ;  /* 0x00000004090075a7 */ /* 0x010864000800017f */
[----:B-1----:R-:W-:Y:S05]  /*b130*/  @!P0 NANOSLEEP.SYNCS 0x989680 ;  /* 0x009896800000895d */ /* 0x002fea0003900000 */
[----:B------:R-:W1:Y:S02]  /*b140*/  @!P0 SYNCS.PHASECHK.TRANS64 P0, [R9+URZ], R4 ;  /* 0x00000004090085a7 */ /* 0x000e64000800007f */
[----:B-1----:R-:W-:Y:S05]  /*b150*/  @!P0 BRA `(.L_x_584) ;  /* 0xfffffffc00f08947 */ /* 0x002fea000383ffff */
[----:B------:R-:W-:Y:S05]  /*b160*/  BRA `(.L_x_602) ;  /* 0xfffffff8008c7947 */ /* 0x000fea000383ffff */
.L_x_603:
        /* <DEDUP_REMOVED lines=9> */
.L_x_3722:


//--------------------- .text._ZN7cutlass13device_kernelIN5flash11enable_sm90INS1_16FlashAttnBwdSm90INS1_25CollectiveMainloopBwdSm90ILi2ELi2ELi2EN4cute5tupleIJNS5_1CILi1EEES8_S8_EEENS6_IJNS7_ILi128EEESA_NS7_ILi64EEEEEENS_6half_tEfNS_4arch4Sm90ELb0ELb0ELb1ELb1ELb1ELb1ELb0ELb0ELi2ELi1ELi2ELi2ELb0EEENS1_21CollectiveEpilogueBwdISC_SD_SF_Li256ELb1ELb0ELi1EEENS1_19SingleTileSchedulerILb1ELb0ELb0ELi128EEEEEEEEEvNT_6ParamsE --------------------------
	.section	.text._ZN7cutlass13device_kernelIN5flash11enable_sm90INS1_16FlashAttnBwdSm90INS1_25CollectiveMainloopBwdSm90ILi2ELi2ELi2EN4cute5tupleIJNS5_1CILi1EEES8_S8_EEENS6_IJNS7_ILi128EEESA_NS7_ILi64EEEEEENS_6half_tEfNS_4arch4Sm90ELb0ELb0ELb1ELb1ELb1ELb1ELb0ELb0ELi2ELi1ELi2ELi2ELb0EEENS1_21CollectiveEpilogueBwdISC_SD_SF_Li256ELb1ELb0ELi1EEENS1_19SingleTileSchedulerILb1ELb0ELb0ELi128EEEEEEEEEvNT_6ParamsE,"ax",@progbits
	.align	128
.text._ZN7cutlass13device_kernelIN5flash11enable_sm90INS1_16FlashAttnBwdSm90INS1_25CollectiveMainloopBwdSm90ILi2ELi2ELi2EN4cute5tupleIJNS5_1CILi1EEES8_S8_EEENS6_IJNS7_ILi128EEESA_NS7_ILi64EEEEEENS_6half_tEfNS_4arch4Sm90ELb0ELb0ELb1ELb1ELb1ELb1ELb0ELb0ELi2ELi1ELi2ELi2ELb0EEENS1_21CollectiveEpilogueBwdISC_SD_SF_Li256ELb1ELb0ELi1EEENS1_19SingleTileSchedulerILb1ELb0ELb0ELi128EEEEEEEEEvNT_6ParamsE:
        .type           _ZN7cutlass13device_kernelIN5flash11enable_sm90INS1_16FlashAttnBwdSm90INS1_25CollectiveMainloopBwdSm90ILi2ELi2ELi2EN4cute5tupleIJNS5_1CILi1EEES8_S8_EEENS6_IJNS7_ILi128EEESA_NS7_ILi64EEEEEENS_6half_tEfNS_4arch4Sm90ELb0ELb0ELb1ELb1ELb1ELb1ELb0ELb0ELi2ELi1ELi2ELi2ELb0EEENS1_21CollectiveEpilogueBwdISC_SD_SF_Li256ELb1ELb0ELi1EEENS1_19SingleTileSchedulerILb1ELb0ELb0ELi128EEEEEEEEEvNT_6ParamsE,@function
        .size           _ZN7cutlass13device_kernelIN5flash11enable_sm90INS1_16FlashAttnBwdSm90INS1_25CollectiveMainloopBwdSm90ILi2ELi2ELi2EN4cute5tupleIJNS5_1CILi1EEES8_S8_EEENS6_IJNS7_ILi128EEESA_NS7_ILi64EEEEEENS_6half_tEfNS_4arch4Sm90ELb0ELb0ELb1ELb1ELb1ELb1ELb0ELb0ELi2ELi1ELi2ELi2ELb0EEENS1_21CollectiveEpilogueBwdISC_SD_SF_Li256ELb1ELb0ELi1EEENS1_19SingleTileSchedulerILb1ELb0ELb0ELi128EEEEEEEEEvNT_6ParamsE,(.L_x_3723 - _ZN7cutlass13device_kernelIN5flash11enable_sm90INS1_16FlashAttnBwdSm90INS1_25CollectiveMainloopBwdSm90ILi2ELi2ELi2EN4cute5tupleIJNS5_1CILi1EEES8_S8_EEENS6_IJNS7_ILi128EEESA_NS7_ILi64EEEEEENS_6half_tEfNS_4arch4Sm90ELb0ELb0ELb1ELb1ELb1ELb1ELb0ELb0ELi2ELi1ELi2ELi2ELb0EEENS1_21CollectiveEpilogueBwdISC_SD_SF_Li256ELb1ELb0ELi1EEENS1_19SingleTileSchedulerILb1ELb0ELb0ELi128EEEEEEEEEvNT_6ParamsE)
        .other          _ZN7cutlass13device_kernelIN5flash11enable_sm90INS1_16FlashAttnBwdSm90INS1_25CollectiveMainloopBwdSm90ILi2ELi2ELi2EN4cute5tupleIJNS5_1CILi1EEES8_S8_EEENS6_IJNS7_ILi128EEESA_NS7_ILi64EEEEEENS_6half_tEfNS_4arch4Sm90ELb0ELb0ELb1ELb1ELb1ELb1ELb0ELb0ELi2ELi1ELi2ELi2ELb0EEENS1_21CollectiveEpilogueBwdISC_SD_SF_Li256ELb1ELb0ELi1EEENS1_19SingleTileSchedulerILb1ELb0ELb0ELi128EEEEEEEEEvNT_6ParamsE,@"STO_CUDA_ENTRY STV_DEFAULT"
_ZN7cutlass13device_kernelIN5flash11enable_sm90INS1_16FlashAttnBwdSm90INS1_25CollectiveMainloopBwdSm90ILi2ELi2ELi2EN4cute5tupleIJNS5_1CILi1EEES8_S8_EEENS6_IJNS7_ILi128EEESA_NS7_ILi64EEEEEENS_6half_tEfNS_4arch4Sm90ELb0ELb0ELb1ELb1ELb1ELb1ELb0ELb0ELi2ELi1ELi2ELi2ELb0EEENS1_21CollectiveEpilogueBwdISC_SD_SF_Li256ELb1ELb0ELi1EEENS1_19SingleTileSchedulerILb1ELb0ELb0ELi128EEEEEEEEEvNT_6ParamsE:
        /* <DEDUP_REMOVED lines=23> */
.L_x_605:
[----:B------:R-:W-:Y:S05]  /*0170*/  BSYNC B0 ;  /* 0x0000000000007941 */ /* 0x000fea0003800000 */
.L_x_604:
        /* <DEDUP_REMOVED lines=34> */
.L_x_606:
        /* <DEDUP_REMOVED lines=22> */
.L_x_607:
        /* <DEDUP_REMOVED lines=9> */
.L_x_610:
        /* <DEDUP_REMOVED lines=20> */
.L_x_611:
        /* <DEDUP_REMOVED lines=10> */
.L_x_613:
[----:B------:R-:W2:Y:S02]  /*0770*/  LDC R0, c[0x0][0x8bc] ;  /* 0x00022f00ff007b82 */ /* 0x000ea40000000800 */
.L_x_612:
        /* <DEDUP_REMOVED lines=19> */
.L_x_615:
        /* <DEDUP_REMOVED lines=10> */
.L_x_616:
        /* <DEDUP_REMOVED lines=8> */
.L_x_617:
        /* <DEDUP_REMOVED lines=9> */
.L_x_618:
        /* <DEDUP_REMOVED lines=56> */
.L_x_621:
        /* <DEDUP_REMOVED lines=15> */
.L_x_620:
        /* <DEDUP_REMOVED lines=22> */
.L_x_623:
        /* <DEDUP_REMOVED lines=15> */
.L_x_622:
[----:B------:R-:W-:Y:S01]  /*1120*/  SHF.R.S32.HI R3, RZ, 0x1f, R18 ;  /* 0x0000001fff037819 */ /* 0x000fe20000011412 */
[----:B------:R-:W-:-:S03]  /*1130*/  UMOV UR4, 0xffffffff ;  /* 0xffffffff00047882 */ /* 0x000fc60000000000 */
[----:B------:R-:W-:-:S04]  /*1140*/  LEA.HI R0, R3, R18, RZ, 0x7 ;  /* 0x0000001203007211 */ /* 0x000fc800078f38ff */
[----:B------:R-:W-:Y:S01]  /*1150*/  SHF.R.S32.HI R13, RZ, 0x7, R0 ;  /* 0x00000007ff0d7819 */ /* 0x000fe20000011400 */
[----:B------:R-:W-:Y:S06]  /*1160*/  BRA.DIV UR4, `(.L_x_624) ;  /* 0x000000a2049c7947 */ /* 0x000fec000b800000 */
[----:B------:R1:W2:Y:S02]  /*1170*/  SHFL.IDX PT, R14, R13, RZ, 0x1f ;  /* 0x00001fff0d0e7589 */ /* 0x0002a400000e0000 */
.L_x_743:
[----:B------:R-:W-:Y:S01]  /*1180*/  SHF.L.U32 R17, RZ, 0x1f, RZ ;  /* 0x0000001fff117819 */ /* 0x000fe200000006ff */
[----:B------:R-:W-:Y:S01]  /*1190*/  VIADD R23, R23, 0x7f ;  /* 0x0000007f17177836 */ /* 0x000fe20000000000 */
[----:B--2---:R-:W-:Y:S01]  /*11a0*/  LEA.HI R4, R14, R14, RZ, 0x1 ;  /* 0x0000000e0e047211 */ /* 0x004fe200078f08ff */
[----:B------:R-:W-:Y:S01]  /*11b0*/  IMAD.IADD R19, R22, 0x1, -R19 ;  /* 0x0000000116137824 */ /* 0x000fe200078e0a13 */
[----:B------:R-:W2:Y:S01]  /*11c0*/  SYNCS.PHASECHK.TRANS64.TRYWAIT P0, [R2+URZ+0x30c00], R17 ;  /* 0x030c0011020075a7 */ /* 0x000ea2000800017f */
[----:B------:R-:W-:Y:S02]  /*11d0*/  LOP3.LUT R5, R0, 0xffffff80, RZ, 0xc0, !PT ;  /* 0xffffff8000057812 */ /* 0x000fe400078ec0ff */
[----:B------:R-:W-:Y:S02]  /*11e0*/  LOP3.LUT R11, R4, 0xffffe, RZ, 0xc0, !PT ;  /* 0x000ffffe040b7812 */ /* 0x000fe400078ec0ff */
[CC--:B------:R-:W-:Y:S02]  /*11f0*/  LEA.HI R4, R3.reuse, R18.reuse, RZ, 0x5 ;  /* 0x0000001203047211 */ /* 0x0c0fe400078f28ff */
[----:B------:R-:W-:-:S02]  /*1200*/  LEA.HI R0, R3, R18, RZ, 0x2 ;  /* 0x0000001203007211 */ /* 0x000fc400078f10ff */
[----:B------:R-:W-:Y:S02]  /*1210*/  LOP3.LUT R7, R4, 0xffffffe0, RZ, 0xc0, !PT ;  /* 0xffffffe004077812 */ /* 0x000fe400078ec0ff */
[----:B------:R-:W-:Y:S01]  /*1220*/  LOP3.LUT R9, R0, 0xfffffffc, RZ, 0xc0, !PT ;  /* 0xfffffffc00097812 */ /* 0x000fe200078ec0ff */
[C---:B------:R-:W-:Y:S01]  /*1230*/  IMAD.IADD R0, R18.reuse, 0x1, -R5 ;  /* 0x0000000112007824 */ /* 0x040fe200078e0a05 */
[CC--:B------:R-:W-:Y:S01]  /*1240*/  LEA.HI R6, R3.reuse, R18.reuse, RZ, 0x3 ;  /* 0x0000001203067211 */ /* 0x0c0fe200078f18ff */
[C---:B------:R-:W-:Y:S01]  /*1250*/  IMAD.IADD R7, R18.reuse, 0x1, -R7 ;  /* 0x0000000112077824 */ /* 0x040fe200078e0a07 */
[----:B------:R-:W-:Y:S02]  /*1260*/  LEA.HI R8, R3, R18, RZ, 0x4 ;  /* 0x0000001203087211 */ /* 0x000fe400078f20ff */
[C---:B------:R-:W-:Y:S01]  /*1270*/  IADD3 R10, R18.reuse, -R9, RZ ;  /* 0x80000009120a7210 */ /* 0x040fe20007ffe0ff */
[----:B------:R-:W-:Y:S01]  /*1280*/  IMAD.SHL.U32 R18, R18, 0x40, RZ ;  /* 0x0000004012127824 */ /* 0x000fe200078e00ff */
[----:B------:R-:W-:-:S02]  /*1290*/  SHF.R.S32.HI R3, RZ, 0x5, R4 ;  /* 0x00000005ff037819 */ /* 0x000fc40000011404 */
[----:B------:R-:W-:Y:S02]  /*12a0*/  SHF.R.S32.HI R4, RZ, 0x1f, R23 ;  /* 0x0000001fff047819 */ /* 0x000fe40000011417 */
[----:B------:R-:W-:Y:S01]  /*12b0*/  SHF.R.S32.HI R15, RZ, 0x4, R8 ;  /* 0x00000004ff0f7819 */ /* 0x000fe20000011408 */
[----:B------:R-:W-:Y:S01]  /*12c0*/  IMAD.SHL.U32 R5, R3, 0x10, RZ ;  /* 0x0000001003057824 */ /* 0x000fe200078e00ff */
[----:B------:R-:W-:Y:S02]  /*12d0*/  LOP3.LUT R18, R18, 0x1c0, RZ, 0xc0, !PT ;  /* 0x000001c012127812 */ /* 0x000fe400078ec0ff */
[----:B------:R-:W-:Y:S02]  /*12e0*/  IADD3 R11, R14, -R11, RZ ;  /* 0x8000000b0e0b7210 */ /* 0x000fe40007ffe0ff */
[----:B------:R-:W-:Y:S02]  /*12f0*/  LEA.HI R23, R4, R23, RZ, 0x7 ;  /* 0x0000001704177211 */ /* 0x000fe400078f38ff */
[----:B------:R-:W-:-:S02]  /*1300*/  LEA.HI R8, R8, R15, RZ, 0x1 ;  /* 0x0000000f08087211 */ /* 0x000fc400078f08ff */
[----:B------:R-:W-:Y:S02]  /*1310*/  SHF.R.S32.HI R3, RZ, 0x1f, R0 ;  /* 0x0000001fff037819 */ /* 0x000fe40000011400 */
[----:B------:R-:W-:Y:S01]  /*1320*/  LOP3.LUT R5, R18, 0x30, R5, 0xf8, !PT ;  /* 0x0000003012057812 */ /* 0x000fe200078ef805 */
[----:B--2---:R-:W-:Y:S06]  /*1330*/  @P0 BRA `(.L_x_625) ;  /* 0x0000000000080947 */ /* 0x004fec0003800000 */
[----:B------:R-:W2:Y:S02]  /*1340*/  SYNCS.PHASECHK.TRANS64.TRYWAIT P0, [R2+URZ+0x30c00], R17 ;  /* 0x030c0011020075a7 */ /* 0x000ea4000800017f */
[----:B--2---:R-:W-:Y:S05]  /*1350*/  @!P0 BRA `(.L_x_626) ;  /* 0x000000a0003c8947 */ /* 0x004fea0003800000 */
.L_x_625:
[----:B------:R-:W3:Y:S01]  /*1360*/  LDL.LU R21, [R1] ;  /* 0x0000000001157983 */ /* 0x000ee20000300800 */
[----:B------:R-:W-:Y:S01]  /*1370*/  LOP3.LUT R9, R5, 0x8, R6, 0xf8, !PT ;  /* 0x0000000805097812 */ /* 0x000fe200078ef806 */
[----:B------:R-:W-:Y:S01]  /*1380*/  IMAD R20, R13, 0x400, R0 ;  /* 0x000004000d147824 */ /* 0x000fe200078e0200 */
[CC--:B------:R-:W-:Y:S02]  /*1390*/  LEA.HI R5, R3.reuse, R0.reuse, RZ, 0x5 ;  /* 0x0000000003057211 */ /* 0x0c0fe400078f28ff */
[----:B------:R-:W-:Y:S02]  /*13a0*/  SHF.R.S32.HI R4, RZ, 0x1f, R7 ;  /* 0x0000001fff047819 */ /* 0x000fe40000011407 */
[----:B------:R-:W-:Y:S02]  /*13b0*/  SHF.R.S32.HI R6, RZ, 0x5, R5 ;  /* 0x00000005ff067819 */ /* 0x000fe40000011405 */
[----:B------:R-:W-:Y:S02]  /*13c0*/  SHF.R.U32.HI R18, RZ, 0x3, R18 ;  /* 0x00000003ff127819 */ /* 0x000fe40000011612 */
[----:B------:R-:W-:Y:S01]  /*13d0*/  LEA.HI R3, R3, R0, RZ, 0x2 ;  /* 0x0000000003037211 */ /* 0x000fe200078f10ff */
[----:B------:R-:W-:Y:S01]  /*13e0*/  IMAD R19, R6, -0x10, R19 ;  /* 0xfffffff006137824 */ /* 0x000fe200078e0213 */
[----:B------:R-:W-:-:S02]  /*13f0*/  LOP3.LUT R8, R8, 0x7ffffe, RZ, 0xc0, !PT ;  /* 0x007ffffe08087812 */ /* 0x000fc400078ec0ff */
[CC--:B------:R-:W-:Y:S02]  /*1400*/  LEA.HI R5, R4.reuse, R7.reuse, RZ, 0x3 ;  /* 0x0000000704057211 */ /* 0x0c0fe400078f18ff */
[----:B------:R-:W-:Y:S01]  /*1410*/  LEA.HI R4, R4, R7, RZ, 0x2 ;  /* 0x0000000704047211 */ /* 0x000fe200078f10ff */
[----:B------:R-:W-:Y:S01]  /*1420*/  IMAD.IADD R12, R15, 0x1, -R8 ;  /* 0x000000010f0c7824 */ /* 0x000fe200078e0a08 */
[----:B------:R-:W-:Y:S02]  /*1430*/  LOP3.LUT R18, R9, R18, RZ, 0x3c, !PT ;  /* 0x0000001209127212 */ /* 0x000fe400078e3cff */
[----:B------:R-:W-:Y:S02]  /*1440*/  LEA.HI R7, R13, R13, RZ, 0x1 ;  /* 0x0000000d0d077211 */ /* 0x000fe400078f08ff */
[----:B------:R-:W-:Y:S02]  /*1450*/  LOP3.LUT R9, R3, 0x7ffffffc, RZ, 0xc0, !PT ;  /* 0x7ffffffc03097812 */ /* 0x000fe400078ec0ff */
[----:B------:R-:W-:-:S02]  /*1460*/  SHF.R.S32.HI R6, RZ, 0x2, R3 ;  /* 0x00000002ff067819 */ /* 0x000fc40000011403 */
[----:B------:R-:W-:Y:S02]  /*1470*/  SHF.R.S32.HI R3, RZ, 0x1f, R3 ;  /* 0x0000001fff037819 */ /* 0x000fe40000011403 */
[----:B------:R-:W-:Y:S02]  /*1480*/  LOP3.LUT R8, R7, 0xfffffffe, RZ, 0xc0, !PT ;  /* 0xfffffffe07087812 */ /* 0x000fe400078ec0ff */
[----:B------:R-:W-:Y:S02]  /*1490*/  LEA.HI R3, R3, R6, RZ, 0x3 ;  /* 0x0000000603037211 */ /* 0x000fe400078f18ff */
[----:B------:R-:W-:Y:S01]  /*14a0*/  IADD3 R9, R0, -R9, RZ ;  /* 0x8000000900097210 */ /* 0x000fe20007ffe0ff */
[----:B------:R-:W-:Y:S01]  /*14b0*/  IMAD.IADD R8, R13, 0x1, -R8 ;  /* 0x000000010d087824 */ /* 0x000fe200078e0a08 */
[----:B------:R-:W-:Y:S01]  /*14c0*/  LOP3.LUT R7, R3, 0xfffffff8, RZ, 0xc0, !PT ;  /* 0xfffffff803077812 */ /* 0x000fe200078ec0ff */
[----:B-1----:R-:W-:Y:S01]  /*14d0*/  IMAD R13, R13, 0x10, R12 ;  /* 0x000000100d0d7824 */ /* 0x002fe200078e020c */
[----:B------:R-:W-:-:S02]  /*14e0*/  SHF.R.S32.HI R3, RZ, 0x2, R4 ;  /* 0x00000002ff037819 */ /* 0x000fc40000011404 */
[----:B------:R-:W-:Y:S01]  /*14f0*/  IADD3 R19, R19, R7, -R6 ;  /* 0x0000000713137210 */ /* 0x000fe20007ffe806 */
[----:B------:R-:W-:Y:S01]  /*1500*/  IMAD.U32 R7, R13, 0x200, R18 ;  /* 0x000002000d077824 */ /* 0x000fe200078e0012 */
[C---:B------:R-:W-:Y:S02]  /*1510*/  IADD3 R6, R3.reuse, 0x8, RZ ;  /* 0x0000000803067810 */ /* 0x040fe40007ffe0ff */
[----:B------:R-:W-:Y:S02]  /*1520*/  LEA.HI R4, R4, R3, RZ, 0x1 ;  /* 0x0000000304047211 */ /* 0x000fe400078f08ff */
[--C-:B------:R-:W-:Y:S01]  /*1530*/  SHF.R.S32.HI R0, RZ, 0x3, R5.reuse ;  /* 0x00000003ff007819 */ /* 0x100fe20000011405 */
[----:B------:R1:W-:Y:S01]  /*1540*/  STL [R1+0x8], R7 ;  /* 0x0000080701007387 */ /* 0x0003e20000100800 */
[----:B------:R-:W-:Y:S01]  /*1550*/  SHF.R.S32.HI R5, RZ, 0x1f, R5 ;  /* 0x0000001fff057819 */ /* 0x000fe20000011405 */
[----:B------:R-:W-:Y:S01]  /*1560*/  VIADD R12, R3, 0x10 ;  /* 0x00000010030c7836 */ /* 0x000fe20000000000 */
[----:B------:R-:W-:-:S02]  /*1570*/  LOP3.LUT R4, R4, 0xfffffffe, RZ, 0xc0, !PT ;  /* 0xfffffffe04047812 */ /* 0x000fc400078ec0ff */
[----:B------:R-:W-:Y:S02]  /*1580*/  LEA.HI R5, R5, R0, RZ, 0x4 ;  /* 0x0000000005057211 */ /* 0x000fe400078f20ff */
[----:B-1----:R-:W-:Y:S01]  /*1590*/  LEA.HI R7, R6, R6, RZ, 0x1 ;  /* 0x0000000606077211 */ /* 0x002fe200078f08ff */
[C---:B------:R-:W-:Y:S01]  /*15a0*/  IMAD.IADD R4, R3.reuse, 0x1, -R4 ;  /* 0x0000000103047824 */ /* 0x040fe200078e0a04 */
[----:B------:R-:W-:Y:S02]  /*15b0*/  IADD3 R14, R3, 0x18, RZ ;  /* 0x00000018030e7810 */ /* 0x000fe40007ffe0ff */
[----:B------:R-:W-:Y:S02]  /*15c0*/  LOP3.LUT R13, R7, 0xfffffffe, RZ, 0xc0, !PT ;  /* 0xfffffffe070d7812 */ /* 0x000fe400078ec0ff */
[----:B------:R-:W-:Y:S02]  /*15d0*/  LOP3.LUT R5, R5, 0x1ffffff0, RZ, 0xc0, !PT ;  /* 0x1ffffff005057812 */ /* 0x000fe400078ec0ff */
[----:B------:R-:W-:Y:S01]  /*15e0*/  LEA.HI R3, R12, R12, RZ, 0x1 ;  /* 0x0000000c0c037211 */ /* 0x000fe200078f08ff */
[----:B------:R-:W-:Y:S01]  /*15f0*/  IMAD.IADD R13, R6, 0x1, -R13 ;  /* 0x00000001060d7824 */ /* 0x000fe200078e0a0d */
[----:B------:R-:W-:Y:S01]  /*1600*/  LEA.HI R16, R14, R14, RZ, 0x1 ;  /* 0x0000000e0e107211 */ /* 0x000fe200078f08ff */
[----:B------:R-:W-:Y:S01]  /*1610*/  IMAD.IADD R5, R0, 0x1, -R5 ;  /* 0x0000000100057824 */ /* 0x000fe200078e0a05 */
[----:B------:R-:W-:-:S02]  /*1620*/  LOP3.LUT R15, R3, 0xfffffffe, RZ, 0xc0, !PT ;  /* 0xfffffffe030f7812 */ /* 0x000fc400078ec0ff */
[--C-:B------:R-:W-:Y:S02]  /*1630*/  SHF.R.S32.HI R6, RZ, 0x1, R3.reuse ;  /* 0x00000001ff067819 */ /* 0x100fe40000011403 */
[----:B------:R-:W-:Y:S02]  /*1640*/  SHF.R.S32.HI R3, RZ, 0x1f, R3 ;  /* 0x0000001fff037819 */ /* 0x000fe40000011403 */
[--C-:B------:R-:W-:Y:S02]  /*1650*/  SHF.R.S32.HI R0, RZ, 0x1, R7.reuse ;  /* 0x00000001ff007819 */ /* 0x100fe40000011407 */
[----:B------:R-:W-:Y:S02]  /*1660*/  SHF.R.S32.HI R7, RZ, 0x1f, R7 ;  /* 0x0000001fff077819 */ /* 0x000fe40000011407 */
[--C-:B--2---:R-:W-:Y:S02]  /*1670*/  SHF.R.S32.HI R17, RZ, 0x1, R16.reuse ;  /* 0x00000001ff117819 */ /* 0x104fe40000011410 */
[----:B------:R-:W-:-:S02]  /*1680*/  SHF.R.S32.HI R18, RZ, 0x1f, R16 ;  /* 0x0000001fff127819 */ /* 0x000fc40000011410 */
[----:B------:R-:W-:Y:S02]  /*1690*/  LEA.HI R3, R3, R6, RZ, 0x4 ;  /* 0x0000000603037211 */ /* 0x000fe400078f20ff */
[----:B------:R-:W-:Y:S02]  /*16a0*/  LEA.HI R7, R7, R0, RZ, 0x4 ;  /* 0x0000000007077211 */ /* 0x000fe400078f20ff */
[----:B------:R-:W-:Y:S02]  /*16b0*/  LEA.HI R18, R18, R17, RZ, 0x4 ;  /* 0x0000001112127211 */ /* 0x000fe400078f20ff */
[----:B------:R-:W-:Y:S01]  /*16c0*/  LOP3.LUT R3, R3, 0x1ffffff0, RZ, 0xc0, !PT ;  /* 0x1ffffff003037812 */ /* 0x000fe200078ec0ff */
[----:B------:R-:W-:Y:S01]  /*16d0*/  IMAD R8, R8, -0x40, R19 ;  /* 0xffffffc008087824 */ /* 0x000fe200078e0213 */
[----:B------:R-:W-:Y:S02]  /*16e0*/  LOP3.LUT R7, R7, 0x1ffffff0, RZ, 0xc0, !PT ;  /* 0x1ffffff007077812 */ /* 0x000fe400078ec0ff */
[----:B------:R-:W-:Y:S01]  /*16f0*/  LOP3.LUT R19, R16, 0xfffffffe, RZ, 0xc0, !PT ;  /* 0xfffffffe10137812 */ /* 0x000fe200078ec0ff */
[----:B------:R-:W-:Y:S01]  /*1700*/  IMAD.IADD R6, R6, 0x1, -R3 ;  /* 0x0000000106067824 */ /* 0x000fe200078e0a03 */
[----:B------:R-:W-:Y:S01]  /*1710*/  LOP3.LUT R18, R18, 0x1ffffff0, RZ, 0xc0, !PT ;  /* 0x1ffffff012127812 */ /* 0x000fe200078ec0ff */
[----:B------:R-:W-:Y:S01]  /*1720*/  IMAD.IADD R0, R0, 0x1, -R7 ;  /* 0x0000000100007824 */ /* 0x000fe200078e0a07 */
[----:B------:R-:W-:Y:S01]  /*1730*/  LEA R3, R5, R4, 0x3 ;  /* 0x0000000405037211 */ /* 0x000fe200078e18ff */
[----:B------:R-:W-:Y:S01]  /*1740*/  IMAD.IADD R15, R12, 0x1, -R15 ;  /* 0x000000010c0f7824 */ /* 0x000fe200078e0a0f */
[----:B------:R-:W-:Y:S01]  /*1750*/  IADD3 R19, R14, -R19, RZ ;  /* 0x800000130e137210 */ /* 0x000fe20007ffe0ff */
[----:B------:R-:W-:-:S02]  /*1760*/  IMAD.IADD R18, R17, 0x1, -R18 ;  /* 0x0000000111127824 */ /* 0x000fc400078e0a12 */
[----:B------:R1:W-:Y:S01]  /*1770*/  STL [R1+0x18], R3 ;  /* 0x0000180301007387 */ /* 0x0003e20000100800 */
[----:B------:R-:W-:Y:S02]  /*1780*/  IMAD R4, R0, 0x8, R13 ;  /* 0x0000000800047824 */ /* 0x000fe400078e020d */
[----:B------:R-:W-:-:S03]  /*1790*/  IMAD R0, R18, 0x8, R19 ;  /* 0x0000000812007824 */ /* 0x000fc600078e0213 */
[----:B------:R-:W-:Y:S01]  /*17a0*/  STL [R1+0x14], R4 ;  /* 0x0000140401007387 */ /* 0x000fe20000100800 */
[----:B-1----:R-:W-:-:S05]  /*17b0*/  IMAD R3, R6, 0x8, R15 ;  /* 0x0000000806037824 */ /* 0x002fca00078e020f */
[----:B------:R-:W-:Y:S04]  /*17c0*/  STL [R1+0x10], R3 ;  /* 0x0000100301007387 */ /* 0x000fe80000100800 */
[----:B------:R1:W-:Y:S02]  /*17d0*/  STL [R1+0xc], R0 ;  /* 0x00000c0001007387 */ /* 0x0003e40000100800 */
[----:B-1----:R-:W-:-:S05]  /*17e0*/  SHF.R.S32.HI R0, RZ, 0x7, R23 ;  /* 0x00000007ff007819 */ /* 0x002fca0000011417 */
[----:B------:R1:W-:Y:S01]  /*17f0*/  STL [R1+0x4], R0 ;  /* 0x0000040001007387 */ /* 0x0003e20000100800 */
[----:B------:R-:W-:Y:S01]  /*1800*/  IMAD.SHL.U32 R3, R20, 0x4, RZ ;  /* 0x0000000414037824 */ /* 0x000fe200078e00ff */
[----:B------:R-:W-:Y:S02]  /*1810*/  MOV R6, RZ ;  /* 0x000000ff00067202 */ /* 0x000fe40000000f00 */
        /* <DEDUP_REMOVED lines=35> */
.L_x_637:
[----:B------:R-:W-:-:S13]  /*1a50*/  ISETP.NE.AND P0, PT, R7, 0x3, PT ;  /* 0x000000030700780c */ /* 0x000fda0003f05270 */
[----:B------:R-:W-:Y:S05]  /*1a60*/  @!P0 BRA `(.L_x_627) ;  /* 0x0000000000048947 */ /* 0x000fea0003800000 */
[----:B------:R-:W-:Y:S01]  /*1a70*/  BPT.TRAP 0x1 ;  /* 0x000000040000795c */ /* 0x000fe20000300000 */
.L_x_627:
[----:B------:R-:W-:Y:S01]  /*1a80*/  IMAD R25, R4, 0x8, R2 ;  /* 0x0000000804197824 */ /* 0x000fe200078e0202 */
[----:B------:R-:W-:-:S04]  /*1a90*/  SHF.L.U32 R22, R5, 0x1f, RZ ;  /* 0x0000001f05167819 */ /* 0x000fc800000006ff */
[----:B------:R1:W2:Y:S01]  /*1aa0*/  SYNCS.PHASECHK.TRANS64.TRYWAIT P1, [R25+URZ+0x30c10], R22 ;  /* 0x030c1016190075a7 */ /* 0x0002a2000802017f */
[----:B------:R-:W-:Y:S05]  /*1ab0*/  @!P0 BRA `(.L_x_628) ;  /* 0x0000000000048947 */ /* 0x000fea0003800000 */
[----:B------:R-:W-:Y:S01]  /*1ac0*/  BPT.TRAP 0x1 ;  /* 0x000000040000795c */ /* 0x000fe20000300000 */
.L_x_628:
[----:B------:R-:W-:-:S04]  /*1ad0*/  IADD3 R0, R2, 0x10000, RZ ;  /* 0x0001000002007810 */ /* 0x000fc80007ffe0ff */
[----:B------:R-:W-:-:S04]  /*1ae0*/  SHF.R.U32.HI R0, RZ, 0x4, R0 ;  /* 0x00000004ff007819 */ /* 0x000fc80000011600 */
[----:B------:R-:W-:Y:S01]  /*1af0*/  LOP3.LUT R0, R0, 0x3fff, RZ, 0xc0, !PT ;  /* 0x00003fff00007812 */ /* 0x000fe200078ec0ff */
[----:B--2---:R-:W-:Y:S06]  /*1b00*/  @P1 BRA `(.L_x_629) ;  /* 0x0000000000081947 */ /* 0x004fec0003800000 */
[----:B------:R-:W2:Y:S02]  /*1b10*/  SYNCS.PHASECHK.TRANS64.TRYWAIT P1, [R25+URZ+0x30c10], R22 ;  /* 0x030c1016190075a7 */ /* 0x000ea4000802017f */
[----:B--2---:R-:W-:Y:S05]  /*1b20*/  @!P1 BRA `(.L_x_630) ;  /* 0x00000098005c9947 */ /* 0x004fea0003800000 */
.L_x_629:
        /* <DEDUP_REMOVED lines=64> */
.L_x_631:
[----:B------:R1:W1:Y:S01]  /*1f30*/  SYNCS.PHASECHK.TRANS64.TRYWAIT P1, [R25+URZ+0x30c30], R22 ;  /* 0x030c3016190075a7 */ /* 0x000262000802017f */
[----:B------:R-:W-:Y:S05]  /*1f40*/  @!P0 BRA `(.L_x_632) ;  /* 0x0000000000048947 */ /* 0x000fea0003800000 */
[----:B------:R-:W-:Y:S01]  /*1f50*/  BPT.TRAP 0x1 ;  /* 0x000000040000795c */ /* 0x000fe20000300000 */
.L_x_632:
[----:B------:R-:W-:-:S04]  /*1f60*/  IADD3 R18, R2, 0x18000, RZ ;  /* 0x0001800002127810 */ /* 0x000fc80007ffe0ff */
[----:B------:R-:W-:-:S04]  /*1f70*/  SHF.R.U32.HI R18, RZ, 0x4, R18 ;  /* 0x00000004ff127819 */ /* 0x000fc80000011612 */
[----:B------:R-:W-:-:S04]  /*1f80*/  LOP3.LUT R18, R18, 0x3fff, RZ, 0xc0, !PT ;  /* 0x00003fff12127812 */ /* 0x000fc800078ec0ff */
[----:B------:R-:W-:Y:S01]  /*1f90*/  LOP3.LUT R21, R18, 0x10000, RZ, 0xfc, !PT ;  /* 0x0001000012157812 */ /* 0x000fe200078efcff */
[----:B-1----:R-:W-:Y:S06]  /*1fa0*/  @P1 BRA `(.L_x_633) ;  /* 0x0000000000081947 */ /* 0x002fec0003800000 */
[----:B------:R-:W1:Y:S02]  /*1fb0*/  SYNCS.PHASECHK.TRANS64.TRYWAIT P1, [R25+URZ+0x30c30], R22 ;  /* 0x030c3016190075a7 */ /* 0x000e64000802017f */
[----:B-1----:R-:W-:Y:S05]  /*1fc0*/  @!P1 BRA `(.L_x_634) ;  /* 0x0000009400489947 */ /* 0x002fea0003800000 */
.L_x_633:
[----:B------:R-:W-:Y:S01]  /*1fd0*/  UIADD3 UR9, UR9, 0x4000, URZ ;  /* 0x0000400009097890 */ /* 0x000fe2000fffe03f */
[----:B------:R-:W-:Y:S01]  /*1fe0*/  IMAD R22, R4, 0x400, R21 ;  /* 0x0000040004167824 */ /* 0x000fe200078e0215 */
[----:B------:R-:W-:Y:S01]  /*1ff0*/  WARPGROUP.ARRIVE ;  /* 0x00000000000079c5 */ /* 0x000fe20000000000 */
[----:B------:R-:W-:Y:S01]  /*2000*/  UMOV UR7, 0x40000040 ;  /* 0x4000004000077882 */ /* 0x000fe20000000000 */
[----:B------:R-:W-:Y:S01]  /*2010*/  USHF.R.U32.HI UR9, URZ, 0x4, UR9 ;  /* 0x000000043f097899 */ /* 0x000fe20008011609 */
[----:B------:R-:W-:Y:S01]  /*2020*/  FMUL.FTZ R23, R90, UR36 ;  /* 0x000000245a177c20 */ /* 0x000fe20008410000 */
[----:B------:R-:W-:Y:S01]  /*2030*/  R2UR UR8, R22 ;  /* 0x00000000160872ca */ /* 0x000fe200000e0000 */
[----:B------:R-:W-:Y:S01]  /*2040*/  UMOV UR5, 0x40000040 ;  /* 0x4000004000057882 */ /* 0x000fe20000000000 */
[----:B------:R-:W-:Y:S01]  /*2050*/  ULOP3.LUT UR9, UR9, 0x3fff, URZ, 0xc0, !UPT ;  /* 0x00003fff09097892 */ /* 0x000fe2000f8ec03f */
[----:B------:R-:W-:Y:S01]  /*2060*/  FMUL.FTZ R90, R93, UR36 ;  /* 0x000000245d5a7c20 */ /* 0x000fe20008410000 */
        /* <DEDUP_REMOVED lines=11> */
[----:B--2---:R-:W1:Y:S01]  /*2120*/  SHFL.IDX PT, R122, R20, R10, 0x1f ;  /* 0x00001f0a147a7589 */ /* 0x004e6200000e0000 */
[----:B------:R-:W-:Y:S01]  /*2130*/  HGMMA.64x128x16.F32 R24, gdesc[UR4], RZ, !UPT, gsb0 ;  /* 0x01e00000041879f0 */ /* 0x000fe2000c0008ff */
[----:B------:R-:W-:Y:S01]  /*2140*/  UIADD3 UR6, UR8, 0x2, URZ ;  /* 0x0000000208067890 */ /* 0x000fe2000fffe03f */
[----:B------:R-:W-:Y:S01]  /*2150*/  VIADD R131, R10, 0x4 ;  /* 0x000000040a837836 */ /* 0x000fe20000000000 */
[----:B------:R-:W-:Y:S01]  /*2160*/  UIADD3 UR4, UR9, 0x2, URZ ;  /* 0x0000000209047890 */ /* 0x000fe2000fffe03f */
[----:B------:R-:W-:Y:S01]  /*2170*/  FMUL.FTZ R22, R89, UR36 ;  /* 0x0000002459167c20 */ /* 0x000fe20008410000 */
[----:B------:R-:W-:Y:S01]  /*2180*/  UMOV UR7, 0x40000040 ;  /* 0x4000004000077882 */ /* 0x000fe20000000000 */
[----:B------:R-:W-:Y:S01]  /*2190*/  UMOV UR5, 0x40000040 ;  /* 0x4000004000057882 */ /* 0x000fe20000000000 */
[----:B------:R-:W-:Y:S01]  /*21a0*/  FMUL.FTZ R88, R91, UR36 ;  /* 0x000000245b587c20 */ /* 0x000fe20008410000 */
[----:B------:R-:W-:Y:S01]  /*21b0*/  FMUL.FTZ R108, R111, UR36 ;  /* 0x000000246f6c7c20 */ /* 0x000fe20008410000 */
[----:B------:R-:W2:Y:S01]  /*21c0*/  MUFU.TANH R21, R21 ;  /* 0x0000001500157308 */ /* 0x000ea20000002400 */
[----:B------:R-:W-:Y:S01]  /*21d0*/  FMUL.FTZ R91, R94, UR36 ;  /* 0x000000245e5b7c20 */ /* 0x000fe20008410000 */
[----:B------:R-:W-:Y:S01]  /*21e0*/  FMUL.FTZ R111, R114, UR36 ;  /* 0x00000024726f7c20 */ /* 0x000fe20008410000 */
[----:B------:R-:W-:Y:S01]  /*21f0*/  FMUL.FTZ R94, R97, UR36 ;  /* 0x00000024615e7c20 */ /* 0x000fe20008410000 */
[----:B------:R-:W-:Y:S01]  /*2200*/  FMUL.FTZ R114, R117, UR36 ;  /* 0x0000002475727c20 */ /* 0x000fe20008410000 */
[----:B------:R-:W-:Y:S01]  /*2210*/  FMUL.FTZ R97, R100, UR36 ;  /* 0x0000002464617c20 */ /* 0x000fe20008410000 */
[----:B------:R-:W-:Y:S01]  /*2220*/  FMUL.FTZ R117, R120, UR36 ;  /* 0x0000002478757c20 */ /* 0x000fe20008410000 */
[----:B------:R-:W-:Y:S01]  /*2230*/  FMUL.FTZ R100, R103, UR36 ;  /* 0x0000002467647c20 */ /* 0x000fe20008410000 */
[----:B------:R-:W4:Y:S01]  /*2240*/  SHFL.IDX PT, R120, R20, R131, 0x1f ;  /* 0x00001f8314787589 */ /* 0x000f2200000e0000 */
[----:B------:R-:W-:Y:S01]  /*2250*/  FMUL.FTZ R103, R106, UR36 ;  /* 0x000000246a677c20 */ /* 0x000fe20008410000 */
[----:B------:R-:W-:Y:S01]  /*2260*/  FMUL.FTZ R232, R135, UR36 ;  /* 0x0000002487e87c20 */ /* 0x000fe20008410000 */
[----:B------:R-:W3:Y:S01]  /*2270*/  MUFU.TANH R22, R22 ;  /* 0x0000001600167308 */ /* 0x000ee20000002400 */
[----:B------:R-:W-:Y:S01]  /*2280*/  FMUL.FTZ R106, R109, UR36 ;  /* 0x000000246d6a7c20 */ /* 0x000fe20008410000 */
[----:B------:R-:W-:-:S02]  /*2290*/  VIADD R135, R10, 0x8 ;  /* 0x000000080a877836 */ /* 0x000fc40000000000 */
[----:B------:R-:W-:Y:S01]  /*22a0*/  FMUL.FTZ R89, R92, UR36 ;  /* 0x000000245c597c20 */ /* 0x000fe20008410000 */
[----:B------:R-:W-:Y:S01]  /*22b0*/  FMUL.FTZ R109, R112, UR36 ;  /* 0x00000024706d7c20 */ /* 0x000fe20008410000 */
[----:B------:R-:W-:Y:S01]  /*22c0*/  FMUL.FTZ R112, R115, UR36 ;  /* 0x0000002473707c20 */ /* 0x000fe20008410000 */
[----:B------:R-:W-:Y:S01]  /*22d0*/  FMUL.FTZ R92, R95, UR36 ;  /* 0x000000245f5c7c20 */ /* 0x000fe20008410000 */
[----:B------:R-:W-:Y:S01]  /*22e0*/  FMUL.FTZ R115, R118, UR36 ;  /* 0x0000002476737c20 */ /* 0x000fe20008410000 */
[----:B------:R-:W4:Y:S01]  /*22f0*/  MUFU.TANH R23, R23 ;  /* 0x0000001700177308 */ /* 0x000f220000002400 */
[----:B------:R-:W-:Y:S01]  /*2300*/  FMUL.FTZ R95, R98, UR36 ;  /* 0x00000024625f7c20 */ /* 0x000fe20008410000 */
[----:B------:R-:W-:Y:S01]  /*2310*/  FMUL.FTZ R118, R121, UR36 ;  /* 0x0000002479767c20 */ /* 0x000fe20008410000 */
[----:B------:R-:W-:Y:S01]  /*2320*/  STL [R1+0x44], R155 ;  /* 0x0000449b01007387 */ /* 0x000fe20000100800 */
[----:B------:R-:W-:Y:S01]  /*2330*/  FMUL.FTZ R98, R101, UR36 ;  /* 0x0000002465627c20 */ /* 0x000fe20008410000 */
[----:B------:R-:W-:Y:S01]  /*2340*/  FMUL.FTZ R101, R104, UR36 ;  /* 0x0000002468657c20 */ /* 0x000fe20008410000 */
[----:B------:R-:W-:Y:S01]  /*2350*/  FMUL.FTZ R237, R134, UR36 ;  /* 0x0000002486ed7c20 */ /* 0x000fe20008410000 */
[----:B------:R-:W4:Y:S01]  /*2360*/  SHFL.IDX PT, R121, R20, R135, 0x1f ;  /* 0x00001f8714797589 */ /* 0x000f2200000e0000 */
[----:B------:R-:W-:Y:S01]  /*2370*/  MUFU.TANH R88, R88 ;  /* 0x0000005800587308 */ /* 0x000fe20000002400 */
[----:B------:R-:W-:Y:S01]  /*2380*/  FMUL.FTZ R104, R107, UR36 ;  /* 0x000000246b687c20 */ /* 0x000fe20008410000 */
[----:B------:R-:W-:Y:S01]  /*2390*/  FMUL.FTZ R137, R137, UR36 ;  /* 0x0000002489897c20 */ /* 0x000fe20008410000 */
[----:B------:R-:W-:Y:S01]  /*23a0*/  STL [R1+0x40], R154 ;  /* 0x0000409a01007387 */ /* 0x000fe20000100800 */
[----:B------:R-:W-:Y:S01]  /*23b0*/  IADD3 R134, R10, 0xc, RZ ;  /* 0x0000000c0a867810 */ /* 0x000fe20007ffe0ff */
[----:B------:R-:W-:Y:S01]  /*23c0*/  FMUL.FTZ R107, R110, UR36 ;  /* 0x000000246e6b7c20 */ /* 0x000fe20008410000 */
[----:B------:R-:W-:Y:S01]  /*23d0*/  ISETP.GT.AND P2, PT, R8, RZ, PT ;  /* 0x000000ff0800720c */ /* 0x000fe20003f44270 */
[----:B------:R-:W-:Y:S01]  /*23e0*/  STL [R1+0x3c], R153 ;  /* 0x00003c9901007387 */ /* 0x000fe20000100800 */
[----:B------:R-:W4:Y:S01]  /*23f0*/  MUFU.TANH R89, R89 ;  /* 0x0000005900597308 */ /* 0x000f220000002400 */
[----:B------:R-:W-:Y:S01]  /*2400*/  FMUL.FTZ R110, R113, UR36 ;  /* 0x00000024716e7c20 */ /* 0x000fe20008410000 */
[----:B------:R-:W-:Y:S01]  /*2410*/  FMUL.FTZ R113, R116, UR36 ;  /* 0x0000002474717c20 */ /* 0x000fe20008410000 */
[----:B------:R-:W-:Y:S01]  /*2420*/  STL [R1+0x38], R152 ;  /* 0x0000389801007387 */ /* 0x000fe20000100800 */
[----:B------:R-:W-:Y:S01]  /*2430*/  FMUL.FTZ R116, R119, UR36 ;  /* 0x0000002477747c20 */ /* 0x000fe20008410000 */
[----:B------:R-:W-:Y:S01]  /*2440*/  FMUL.FTZ R227, R124, UR36 ;  /* 0x000000247ce37c20 */ /* 0x000fe20008410000 */
[----:B------:R-:W-:Y:S01]  /*2450*/  FMUL.FTZ R136, R136, UR36 ;  /* 0x0000002488887c20 */ /* 0x000fe20008410000 */
[----:B------:R-:W-:Y:S01]  /*2460*/  STL [R1+0x34], R9 ;  /* 0x0000340901007387 */ /* 0x000fe20000100800 */
[----:B--2---:R-:W-:Y:S01]  /*2470*/  FSEL R119, R21, -INF , P2 ;  /* 0xff80000015777808 */ /* 0x004fe20001000000 */
[----:B------:R-:W2:Y:S01]  /*2480*/  MUFU.TANH R91, R91 ;  /* 0x0000005b005b7308 */ /* 0x000ea20000002400 */
[----:B------:R-:W-:Y:S01]  /*2490*/  FMUL.FTZ R138, R138, UR36 ;  /* 0x000000248a8a7c20 */ /* 0x000fe20008410000 */
[----:B------:R1:W-:Y:S01]  /*24a0*/  STL [R1+0x30], R7 ;  /* 0x0000300701007387 */ /* 0x0003e20000100800 */
[----:B------:R-:W-:Y:S01]  /*24b0*/  ISETP.GT.AND P1, PT, R8, 0x8, PT ;  /* 0x000000080800780c */ /* 0x000fe20003f24270 */
[----:B------:R-:W-:Y:S01]  /*24c0*/  FMUL.FTZ R217, R123, UR36 ;  /* 0x000000247bd97c20 */ /* 0x000fe20008410000 */
[----:B------:R-:W-:Y:S01]  /*24d0*/  FMUL.FTZ R133, R133, UR36 ;  /* 0x0000002485857c20 */ /* 0x000fe20008410000 */
[----:B------:R-:W2:Y:S01]  /*24e0*/  SHFL.IDX PT, R124, R20, R134, 0x1f ;  /* 0x00001f86147c7589 */ /* 0x000ea200000e0000 */
[----:B---3--:R-:W-:Y:S01]  /*24f0*/  FSEL R123, R22, -INF , P2 ;  /* 0xff800000167b7808 */ /* 0x008fe20001000000 */
[----:B------:R-:W3:Y:S01]  /*2500*/  MUFU.TANH R90, R90 ;  /* 0x0000005a005a7308 */ /* 0x000ee20000002400 */
[----:B------:R-:W-:Y:S01]  /*2510*/  FMUL.FTZ R141, R141, UR36 ;  /* 0x000000248d8d7c20 */ /* 0x000fe20008410000 */
[----:B------:R-:W-:Y:S01]  /*2520*/  STL [R1+0x2c], R6 ;  /* 0x00002c0601007387 */ /* 0x000fe20000100800 */
[----:B------:R-:W-:Y:S01]  /*2530*/  FMUL.FTZ R139, R139, UR36 ;  /* 0x000000248b8b7c20 */ /* 0x000fe20008410000 */
[----:B------:R-:W-:Y:S01]  /*2540*/  FMUL.FTZ R231, R145, UR36 ;  /* 0x0000002491e77c20 */ /* 0x000fe20008410000 */
[----:B------:R-:W-:Y:S01]  /*2550*/  FMUL.FTZ R140, R140, UR36 ;  /* 0x000000248c8c7c20 */ /* 0x000fe20008410000 */
[----:B------:R-:W-:Y:S01]  /*2560*/  STL [R1+0x28], R5 ;  /* 0x0000280501007387 */ /* 0x000fe20000100800 */
[----:B------:R-:W-:Y:S01]  /*2570*/  FMUL.FTZ R142, R142, UR36 ;  /* 0x000000248e8e7c20 */ /* 0x000fe20008410000 */
[----:B-1----:R1:W-:Y:S01]  /*2580*/  MUFU.TANH R7, R137 ;  /* 0x0000008900077308 */ /* 0x0023e20000002400 */
[----:B------:R-:W-:Y:S01]  /*2590*/  FMUL.FTZ R226, R125, UR36 ;  /* 0x000000247de27c20 */ /* 0x000fe20008410000 */
[----:B------:R-:W-:Y:S01]  /*25a0*/  STL [R1+0x24], R3 ;  /* 0x0000240301007387 */ /* 0x000fe20000100800 */
[----:B------:R-:W-:Y:S01]  /*25b0*/  FMUL.FTZ R129, R129, UR36 ;  /* 0x0000002481817c20 */ /* 0x000fe20008410000 */
[----:B------:R-:W-:Y:S01]  /*25c0*/  FMUL.FTZ R228, R146, UR36 ;  /* 0x0000002492e47c20 */ /* 0x000fe20008410000 */
[----:B------:R-:W-:Y:S01]  /*25d0*/  FMUL.FTZ R235, R144, UR36 ;  /* 0x0000002490eb7c20 */ /* 0x000fe20008410000 */
[----:B------:R3:W-:Y:S01]  /*25e0*/  STL [R1+0x20], R0 ;  /* 0x0000200001007387 */ /* 0x0007e20000100800 */
[----:B------:R-:W-:Y:S01]  /*25f0*/  FMUL.FTZ R234, R127, UR36 ;  /* 0x000000247fea7c20 */ /* 0x000fe20008410000 */
[----:B------:R4:W-:Y:S01]  /*2600*/  MUFU.TANH R152, R136 ;  /* 0x0000008800987308 */ /* 0x0009e20000002400 */
[----:B-1----:R-:W-:Y:S01]  /*2610*/  FMUL.FTZ R137, R151, UR36 ;  /* 0x0000002497897c20 */ /* 0x002fe20008410000 */
[----:B------:R-:W-:Y:S01]  /*2620*/  SHFL.IDX PT, R144, R12, R10, 0x1f ;  /* 0x00001f0a0c907589 */ /* 0x000fe200000e0000 */
[----:B------:R-:W-:Y:S01]  /*2630*/  FMUL.FTZ R127, R130, UR36 ;  /* 0x00000024827f7c20 */ /* 0x000fe20008410000 */
[----:B------:R-:W-:Y:S01]  /*2640*/  FMUL.FTZ R130, R149, UR36 ;  /* 0x0000002495827c20 */ /* 0x000fe20008410000 */
[----:B------:R-:W-:Y:S01]  /*2650*/  FMUL.FTZ R236, R143, UR36 ;  /* 0x000000248fec7c20 */ /* 0x000fe20008410000 */
[----:B------:R-:W-:Y:S01]  /*2660*/  FMUL.FTZ R229, R128, UR36 ;  /* 0x0000002480e57c20 */ /* 0x000fe20008410000 */
[----:B------:R-:W-:Y:S01]  /*2670*/  SHFL.IDX PT, R221, R12, R131, 0x1f ;  /* 0x00001f830cdd7589 */ /* 0x000fe200000e0000 */
[----:B------:R1:W-:Y:S01]  /*2680*/  MUFU.TANH R9, R138 ;  /* 0x0000008a00097308 */ /* 0x0003e20000002400 */
[----:B----4-:R-:W-:Y:S01]  /*2690*/  FFMA.FTZ R136, R119, UR37, -R122 ;  /* 0x0000002577887c23 */ /* 0x010fe2000801087a */
[----:B------:R-:W-:Y:S01]  /*26a0*/  FSEL R119, R23, -INF , P1 ;  /* 0xff80000017777808 */ /* 0x000fe20000800000 */
[----:B------:R-:W-:-:S02]  /*26b0*/  IMAD R218, R4, 0x400, R18 ;  /* 0x0000040004da7824 */ /* 0x000fc400078e0212 */
[----:B------:R-:W-:Y:S01]  /*26c0*/  FMUL.FTZ R128, R147, UR36 ;  /* 0x0000002493807c20 */ /* 0x000fe20008410000 */
[----:B------:R-:W-:Y:S01]  /*26d0*/  FMUL.FTZ R132, R132, UR36 ;  /* 0x0000002484847c20 */ /* 0x000fe20008410000 */
[----:B------:R-:W-:Y:S01]  /*26e0*/  SHFL.IDX PT, R230, R12, R134, 0x1f ;  /* 0x00001f860ce67589 */ /* 0x000fe200000e0000 */
[----:B------:R-:W-:Y:S01]  /*26f0*/  FFMA.FTZ R119, R119, UR37, -R122 ;  /* 0x0000002577777c23 */ /* 0x000fe2000801087a */
[----:B------:R4:W-:Y:S01]  /*2700*/  MUFU.TANH R153, R133 ;  /* 0x0000008500997308 */ /* 0x0009e20000002400 */
[----:B-1----:R-:W-:Y:S01]  /*2710*/  VIADD R138, R10, 0x14 ;  /* 0x000000140a8a7836 */ /* 0x002fe20000000000 */
[----:B------:R-:W-:Y:S01]  /*2720*/  FSEL R122, R89, -INF , P2 ;  /* 0xff800000597a7808 */ /* 0x000fe20001000000 */
[----:B------:R-:W-:Y:S01]  /*2730*/  SHFL.IDX PT, R225, R12, R135, 0x1f ;  /* 0x00001f870ce17589 */ /* 0x000fe200000e0000 */
[----:B------:R-:W-:-:S03]  /*2740*/  FMUL.FTZ R126, R126, UR36 ;  /* 0x000000247e7e7c20 */ /* 0x000fc60008410000 */
[----:B------:R-:W-:Y:S01]  /*2750*/  SHFL.IDX PT, R223, R20, R138, 0x1f ;  /* 0x00001f8a14df7589 */ /* 0x000fe200000e0000 */
[----:B---3--:R1:W-:Y:S01]  /*2760*/  MUFU.TANH R0, R141 ;  /* 0x0000008d00007308 */ /* 0x0083e20000002400 */
[----:B----4-:R-:W-:Y:S01]  /*2770*/  FFMA.FTZ R133, R123, UR37, -R120 ;  /* 0x000000257b857c23 */ /* 0x010fe20008010878 */
[C---:B------:R-:W-:Y:S01]  /*2780*/  FSEL R123, R88.reuse, -INF , P1 ;  /* 0xff800000587b7808 */ /* 0x040fe20000800000 */
[----:B------:R-:W-:-:S04]  /*2790*/  FFMA.FTZ R88, -R88, R88, 1 ;  /* 0x3f80000058587423 */ /* 0x000fc80000010158 */
[----:B------:R-:W-:Y:S01]  /*27a0*/  FFMA.FTZ R120, R123, UR37, -R120 ;  /* 0x000000257b787c23 */ /* 0x000fe20008010878 */
[----:B------:R-:W-:Y:S01]  /*27b0*/  MUFU.TANH R94, R94 ;  /* 0x0000005e005e7308 */ /* 0x000fe20000002400 */
[----:B-1----:R-:W-:Y:S01]  /*27c0*/  IADD3 R141, R10, 0x1c, RZ ;  /* 0x0000001c0a8d7810 */ /* 0x002fe20007ffe0ff */
[--C-:B------:R-:W-:Y:S01]  /*27d0*/  FFMA.FTZ R123, R122, UR37, -R121.reuse ;  /* 0x000000257a7b7c23 */ /* 0x100fe20008010879 */
[C---:B--2---:R-:W-:Y:S01]  /*27e0*/  FSEL R122, R91.reuse, -INF , P1 ;  /* 0xff8000005b7a7808 */ /* 0x044fe20000800000 */
[----:B------:R-:W-:Y:S02]  /*27f0*/  FFMA.FTZ R91, -R91, R91, 1 ;  /* 0x3f8000005b5b7423 */ /* 0x000fe4000001015b */
[----:B------:R-:W1:Y:S02]  /*2800*/  SHFL.IDX PT, R145, R20, R141, 0x1f ;  /* 0x00001f8d14917589 */ /* 0x000e6400000e0000 */
[----:B------:R-:W-:Y:S01]  /*2810*/  MUFU.TANH R96, R96 ;  /* 0x0000006000607308 */ /* 0x000fe20000002400 */
[----:B------:R-:W-:-:S07]  /*2820*/  FFMA.FTZ R121, R122, UR37, -R121 ;  /* 0x000000257a797c23 */ /* 0x000fce0008010879 */
[----:B------:R2:W-:Y:S08]  /*2830*/  MUFU.TANH R6, R139 ;  /* 0x0000008b00067308 */ /* 0x0005f00000002400 */
[----:B------:R-:W3:Y:S01]  /*2840*/  MUFU.TANH R98, R98 ;  /* 0x0000006200627308 */ /* 0x000ee20000002400 */
[----:B------:R-:W-:Y:S02]  /*2850*/  WARPGROUP.DEPBAR.LE gsb0, 0x0 ;  /* 0x00008000000079c5 */ /* 0x000fe40000010000 */
[----:B------:R-:W-:Y:S01]  /*2860*/  WARPGROUP.ARRIVE ;  /* 0x00000000000079c5 */ /* 0x000fe20000000000 */
[C---:B--2---:R-:W-:Y:S01]  /*2870*/  FSEL R139, R90.reuse, -INF , P2 ;  /* 0xff8000005a8b7808 */ /* 0x044fe20001000000 */
[----:B------:R-:W-:-:S03]  /*2880*/  FFMA.FTZ R90, -R90, R90, 1 ;  /* 0x3f8000005a5a7423 */ /* 0x000fc6000001015a */
[----:B------:R-:W2:Y:S01]  /*2890*/  MUFU.TANH R100, R100 ;  /* 0x0000006400647308 */ /* 0x000ea20000002400 */
[----:B------:R-:W-:Y:S01]  /*28a0*/  HGMMA.64x128x16.F32 R24, gdesc[UR4], R24, gsb0 ;  /* 0x01e00000041879f0 */ /* 0x000fe20008000818 */
[----:B------:R-:W-:Y:S01]  /*28b0*/  UIADD3 UR6, UR8, 0x4, URZ ;  /* 0x0000000408067890 */ /* 0x000fe2000fffe03f */
[----:B------:R-:W-:Y:S01]  /*28c0*/  FFMA.FTZ R122, R139, UR37, -R124 ;  /* 0x000000258b7a7c23 */ /* 0x000fe2000801087c */
[----:B------:R-:W-:Y:S01]  /*28d0*/  UIADD3 UR4, UR9, 0x4, URZ ;  /* 0x0000000409047890 */ /* 0x000fe2000fffe03f */
[----:B------:R-:W-:Y:S01]  /*28e0*/  VIADD R139, R10, 0x18 ;  /* 0x000000180a8b7836 */ /* 0x000fe20000000000 */
[----:B------:R-:W-:Y:S01]  /*28f0*/  UMOV UR7, 0x40000040 ;  /* 0x4000004000077882 */ /* 0x000fe20000000000 */
[----:B------:R-:W-:Y:S01]  /*2900*/  UMOV UR5, 0x40000040 ;  /* 0x4000004000057882 */ /* 0x000fe20000000000 */
[----:B------:R4:W-:Y:S01]  /*2910*/  MUFU.TANH R5, R140 ;  /* 0x0000008c00057308 */ /* 0x0009e20000002400 */
[----:B---3--:R-:W-:Y:S01]  /*2920*/  FSEL R219, R98, -INF , P2 ;  /* 0xff80000062db7808 */ /* 0x008fe20001000000 */
[----:B------:R-:W3:Y:S04]  /*2930*/  SHFL.IDX PT, R222, R20, R139, 0x1f ;  /* 0x00001f8b14de7589 */ /* 0x000ee800000e0000 */
[----:B-1----:R-:W-:-:S02]  /*2940*/  FFMA.FTZ R219, R219, UR37, -R145 ;  /* 0x00000025dbdb7c23 */ /* 0x002fc40008010891 */
[----:B------:R1:W-:Y:S01]  /*2950*/  MUFU.TANH R3, R142 ;  /* 0x0000008e00037308 */ /* 0x0003e20000002400 */
[----:B----4-:R-:W-:-:S05]  /*2960*/  VIADD R140, R10, 0x10 ;  /* 0x000000100a8c7836 */ /* 0x010fca0000000000 */
[----:B------:R4:W3:Y:S02]  /*2970*/  SHFL.IDX PT, R125, R20, R140, 0x1f ;  /* 0x00001f8c147d7589 */ /* 0x0008e400000e0000 */
[----:B------:R-:W-:Y:S01]  /*2980*/  MUFU.TANH R92, R92 ;  /* 0x0000005c005c7308 */ /* 0x000fe20000002400 */
[C---:B-1----:R-:W-:Y:S01]  /*2990*/  FSEL R142, R96.reuse, -INF , P1 ;  /* 0xff800000608e7808 */ /* 0x042fe20000800000 */
[----:B------:R-:W-:Y:S01]  /*29a0*/  FFMA.FTZ R96, -R96, R96, 1 ;  /* 0x3f80000060607423 */ /* 0x000fe20000010160 */
[----:B----4-:R-:W-:-:S05]  /*29b0*/  FSEL R20, R94, -INF , P2 ;  /* 0xff8000005e147808 */ /* 0x010fca0001000000 */
[----:B------:R-:W-:Y:S01]  /*29c0*/  MUFU.TANH R93, R93 ;  /* 0x0000005d005d7308 */ /* 0x000fe20000002400 */
[----:B------:R-:W-:Y:S01]  /*29d0*/  FFMA.FTZ R94, -R94, R94, 1 ;  /* 0x3f8000005e5e7423 */ /* 0x000fe2000001015e */
[--C-:B------:R-:W-:Y:S01]  /*29e0*/  FFMA.FTZ R20, R20, UR37, -R223.reuse ;  /* 0x0000002514147c23 */ /* 0x100fe200080108df */
[----:B------:R-:W-:Y:S01]  /*29f0*/  FFMA.FTZ R223, R142, UR37, -R223 ;  /* 0x000000258edf7c23 */ /* 0x000fe200080108df */
[----:B--2---:R-:W-:-:S04]  /*2a00*/  FSEL R142, R100, -INF , P1 ;  /* 0xff800000648e7808 */ /* 0x004fc80000800000 */
[----:B------:R-:W1:Y:S01]  /*2a10*/  MUFU.TANH R95, R95 ;  /* 0x0000005f005f7308 */ /* 0x000e620000002400 */
[----:B------:R-:W-:-:S07]  /*2a20*/  FFMA.FTZ R145, R142, UR37, -R145 ;  /* 0x000000258e917c23 */ /* 0x000fce0008010891 */
[----:B------:R2:W-:Y:S08]  /*2a30*/  MUFU.TANH R155, R129 ;  /* 0x00000081009b7308 */ /* 0x0005f00000002400 */
[----:B------:R-:W4:Y:S01]  /*2a40*/  MUFU.TANH R97, R97 ;  /* 0x0000006100617308 */ /* 0x000f220000002400 */
[----:B--2---:R-:W-:Y:S01]  /*2a50*/  FMUL.FTZ R129, R148, UR36 ;  /* 0x0000002494817c20 */ /* 0x004fe20008410000 */
[C---:B-1----:R-:W-:Y:S01]  /*2a60*/  FSEL R143, R95.reuse, -INF , P1 ;  /* 0xff8000005f8f7808 */ /* 0x042fe20000800000 */
[----:B------:R-:W-:-:S05]  /*2a70*/  FFMA.FTZ R95, -R95, R95, 1 ;  /* 0x3f8000005f5f7423 */ /* 0x000fca000001015f */
[----:B------:R-:W-:Y:S08]  /*2a80*/  MUFU.TANH R99, R99 ;  /* 0x0000006300637308 */ /* 0x000ff00000002400 */
[----:B------:R-:W1:Y:S01]  /*2a90*/  MUFU.TANH R101, R101 ;  /* 0x0000006500657308 */ /* 0x000e620000002400 */
[----:B----4-:R-:W-:-:S05]  /*2aa0*/  FSEL R147, R97, -INF , P2 ;  /* 0xff80000061937808 */ /* 0x010fca0001000000 */
[----:B---3--:R-:W-:Y:S02]  /*2ab0*/  FFMA.FTZ R147, R147, UR37, -R222 ;  /* 0x0000002593937c23 */ /* 0x008fe400080108de */
[----:B------:R-:W2:Y:S08]  /*2ac0*/  MUFU.TANH R103, R103 ;  /* 0x0000006700677308 */ /* 0x000eb00000002400 */
[----:B------:R-:W-:Y:S08]  /*2ad0*/  MUFU.TANH R102, R102 ;  /* 0x0000006600667308 */ /* 0x000ff00000002400 */
[----:B------:R-:W-:Y:S08]  /*2ae0*/  MUFU.EX2 R18, R223 ;  /* 0x000000df00127308 */ /* 0x000ff00000000800 */
[----:B------:R-:W-:Y:S08]  /*2af0*/  MUFU.TANH R104, R104 ;  /* 0x0000006800687308 */ /* 0x000ff00000002400 */
[----:B------:R3:W-:Y:S08]  /*2b00*/  MUFU.TANH R154, R132 ;  /* 0x00000084009a7308 */ /* 0x0007f00000002400 */
[----:B------:R-:W-:Y:S01]  /*2b10*/  MUFU.EX2 R120, R120 ;  /* 0x0000007800787308 */ /* 0x000fe20000000800 */
[----:B---3--:R-:W-:Y:S01]  /*2b20*/  FMUL.FTZ R132, R150, UR36 ;  /* 0x0000002496847c20 */ /* 0x008fe20008410000 */
[C---:B-1----:R-:W-:Y:S01]  /*2b30*/  FSEL R150, R101.reuse, -INF , P2 ;  /* 0xff80000065967808 */ /* 0x042fe20001000000 */
[----:B------:R-:W-:-:S04]  /*2b40*/  FFMA.FTZ R101, -R101, R101, 1 ;  /* 0x3f80000065657423 */ /* 0x000fc80000010165 */
[----:B------:R-:W-:Y:S01]  /*2b50*/  FFMA.FTZ R150, R150, UR37, -R144 ;  /* 0x0000002596967c23 */ /* 0x000fe20008010890 */
[----:B------:R-:W-:Y:S01]  /*2b60*/  MUFU.TANH R108, R108 ;  /* 0x0000006c006c7308 */ /* 0x000fe20000002400 */
[----:B------:R-:W-:Y:S02]  /*2b70*/  WARPGROUP.DEPBAR.LE gsb0, 0x0 ;  /* 0x00008000000079c5 */ /* 0x000fe40000010000 */
[----:B------:R-:W-:-:S05]  /*2b80*/  WARPGROUP.ARRIVE ;  /* 0x00000000000079c5 */ /* 0x000fca0000000000 */
[----:B------:R-:W-:Y:S01]  /*2b90*/  MUFU.EX2 R136, R136 ;  /* 0x0000008800887308 */ /* 0x000fe20000000800 */
[----:B------:R-:W-:Y:S01]  /*2ba0*/  HGMMA.64x128x16.F32 R24, gdesc[UR4], R24, gsb0 ;  /* 0x01e00000041879f0 */ /* 0x000fe20008000818 */
[----:B------:R-:W-:Y:S02]  /*2bb0*/  UIADD3 UR6, UR8, 0x6, URZ ;  /* 0x0000000608067890 */ /* 0x000fe4000fffe03f */
[----:B------:R-:W-:-:S04]  /*2bc0*/  UIADD3 UR4, UR9, 0x6, URZ ;  /* 0x0000000609047890 */ /* 0x000fc8000fffe03f */
[----:B------:R-:W-:Y:S01]  /*2bd0*/  MUFU.TANH R105, R105 ;  /* 0x0000006900697308 */ /* 0x000fe20000002400 */
[----:B------:R-:W-:Y:S01]  /*2be0*/  UMOV UR7, 0x40000040 ;  /* 0x4000004000077882 */ /* 0x000fe20000000000 */
[----:B------:R-:W-:-:S06]  /*2bf0*/  UMOV UR5, 0x40000040 ;  /* 0x4000004000057882 */ /* 0x000fcc0000000000 */
[----:B------:R-:W-:Y:S08]  /*2c00*/  MUFU.EX2 R119, R119 ;  /* 0x0000007700777308 */ /* 0x000ff00000000800 */
[----:B------:R-:W-:Y:S08]  /*2c10*/  MUFU.EX2 R133, R133 ;  /* 0x0000008500857308 */ /* 0x000ff00000000800 */
[----:B------:R-:W1:Y:S08]  /*2c20*/  MUFU.EX2 R123, R123 ;  /* 0x0000007b007b7308 */ /* 0x000e700000000800 */
[----:B------:R-:W-:Y:S08]  /*2c30*/  MUFU.TANH R107, R107 ;  /* 0x0000006b006b7308 */ /* 0x000ff00000002400 */
[----:B------:R-:W-:Y:S08]  /*2c40*/  MUFU.TANH R109, R109 ;  /* 0x0000006d006d7308 */ /* 0x000ff00000002400 */
[----:B------:R-:W-:Y:S08]  /*2c50*/  MUFU.TANH R111, R111 ;  /* 0x0000006f006f7308 */ /* 0x000ff00000002400 */
[----:B------:R-:W-:Y:S08]  /*2c60*/  MUFU.TANH R110, R110 ;  /* 0x0000006e006e7308 */ /* 0x000ff00000002400 */
[----:B------:R-:W-:Y:S08]  /*2c70*/  MUFU.TANH R112, R112 ;  /* 0x0000007000707308 */ /* 0x000ff00000002400 */
[----:B------:R-:W-:Y:S08]  /*2c80*/  MUFU.TANH R113, R113 ;  /* 0x0000007100717308 */ /* 0x000ff00000002400 */
[----:B------:R-:W-:Y:S08]  /*2c90*/  MUFU.TANH R115, R115 ;  /* 0x0000007300737308 */ /* 0x000ff00000002400 */
[----:B------:R-:W-:Y:S08]  /*2ca0*/  MUFU.EX2 R122, R122 ;  /* 0x0000007a007a7308 */ /* 0x000ff00000000800 */
[----:B------:R-:W-:Y:S08]  /*2cb0*/  MUFU.EX2 R20, R20 ;  /* 0x0000001400147308 */ /* 0x000ff00000000800 */
[----:B------:R-:W3:Y:S08]  /*2cc0*/  MUFU.EX2 R121, R121 ;  /* 0x0000007900797308 */ /* 0x000ef00000000800 */
[----:B------:R-:W-:Y:S08]  /*2cd0*/  MUFU.TANH R114, R114 ;  /* 0x0000007200727308 */ /* 0x000ff00000002400 */
[----:B------:R-:W-:Y:S08]  /*2ce0*/  MUFU.TANH R116, R116 ;  /* 0x0000007400747308 */ /* 0x000ff00000002400 */
[----:B------:R-:W-:Y:S01]  /*2cf0*/  MUFU.TANH R117, R117 ;  /* 0x0000007500757308 */ /* 0x000fe20000002400 */
[----:B------:R-:W-:-:S02]  /*2d00*/  WARPGROUP.DEPBAR.LE gsb0, 0x0 ;  /* 0x00008000000079c5 */ /* 0x000fc40000010000 */
[----:B------:R-:W-:-:S05]  /*2d10*/  WARPGROUP.ARRIVE ;  /* 0x00000000000079c5 */ /* 0x000fca0000000000 */
[----:B------:R-:W-:Y:S01]  /*2d20*/  MUFU.TANH R216, R216 ;  /* 0x000000d800d87308 */ /* 0x000fe20000002400 */
[----:B------:R-:W-:Y:S01]  /*2d30*/  HGMMA.64x128x16.F32 R24, gdesc[UR4], R24, gsb0 ;  /* 0x01e00000041879f0 */ /* 0x000fe20008000818 */
[----:B------:R-:W-:-:S06]  /*2d40*/  R2UR UR4, R218 ;  /* 0x00000000da0472ca */ /* 0x000fcc00000e0000 */
        /* <DEDUP_REMOVED lines=22> */
[C---:B------:R-:W-:Y:S01]  /*2eb0*/  FSEL R124, R93.reuse, -INF , P2 ;  /* 0xff8000005d7c7808 */ /* 0x040fe20001000000 */
[----:B------:R-:W-:-:S05]  /*2ec0*/  FFMA.FTZ R93, -R93, R93, 1 ;  /* 0x3f8000005d5d7423 */ /* 0x000fca000001015d */
[----:B------:R-:W-:Y:S01]  /*2ed0*/  MUFU.TANH R132, R132 ;  /* 0x0000008400847308 */ /* 0x000fe20000002400 */
[--C-:B------:R-:W-:Y:S01]  /*2ee0*/  FFMA.FTZ R124, R124, UR37, -R125.reuse ;  /* 0x000000257c7c7c23 */ /* 0x100fe2000801087d */
[----:B------:R-:W-:Y:S01]  /*2ef0*/  FFMA.FTZ R125, R143, UR37, -R125 ;  /* 0x000000258f7d7c23 */ /* 0x000fe2000801087d */
[----:B------:R-:W-:-:S05]  /*2f00*/  FSEL R143, R99, -INF , P1 ;  /* 0xff800000638f7808 */ /* 0x000fca0000800000 */
[----:B------:R-:W-:Y:S01]  /*2f10*/  MUFU.EX2 R124, R124 ;  /* 0x0000007c007c7308 */ /* 0x000fe20000000800 */
[----:B------:R-:W-:Y:S01]  /*2f20*/  FFMA.FTZ R222, R143, UR37, -R222 ;  /* 0x000000258fde7c23 */ /* 0x000fe200080108de */
[C---:B--2---:R-:W-:Y:S01]  /*2f30*/  FSEL R143, R103.reuse, -INF , P1 ;  /* 0xff800000678f7808 */ /* 0x044fe20000800000 */
[----:B------:R-:W-:-:S04]  /*2f40*/  FFMA.FTZ R103, -R103, R103, 1 ;  /* 0x3f80000067677423 */ /* 0x000fc80000010167 */
[----:B------:R-:W-:Y:S01]  /*2f50*/  FFMA.FTZ R144, R143, UR37, -R144 ;  /* 0x000000258f907c23 */ /* 0x000fe20008010890 */
[----:B------:R-:W-:Y:S01]  /*2f60*/  MUFU.EX2 R125, R125 ;  /* 0x0000007d007d7308 */ /* 0x000fe20000000800 */
[----:B-1----:R-:W1:Y:S07]  /*2f70*/  SHFL.IDX PT, R146, R151, R135, 0x1f ;  /* 0x00001f8797927589 */ /* 0x002e6e00000e0000 */
[----:B------:R-:W2:Y:S01]  /*2f80*/  MUFU.EX2 R14, R14 ;  /* 0x0000000e000e7308 */ /* 0x000ea20000000800 */
[----:B------:R-:W4:Y:S04]  /*2f90*/  SHFL.IDX PT, R148, R151, R134, 0x1f ;  /* 0x00001f8697947589 */ /* 0x000f2800000e0000 */
[----:B------:R-:W2:Y:S03]  /*2fa0*/  SHFL.IDX PT, R142, R151, R140, 0x1f ;  /* 0x00001f8c978e7589 */ /* 0x000ea600000e0000 */
[----:B------:R-:W-:Y:S01]  /*2fb0*/  MUFU.TANH R130, R130 ;  /* 0x0000008200827308 */ /* 0x000fe20000002400 */
[----:B------:R-:W2:Y:S04]  /*2fc0*/  SHFL.IDX PT, R220, R151, R10, 0x1f ;  /* 0x00001f0a97dc7589 */ /* 0x000ea800000e0000 */
[----:B------:R-:W-:Y:S03]  /*2fd0*/  SHFL.IDX PT, R149, R151, R131, 0x1f ;  /* 0x00001f8397957589 */ /* 0x000fe600000e0000 */
[----:B------:R-:W-:Y:S01]  /*2fe0*/  MUFU.TANH R137, R137 ;  /* 0x0000008900897308 */ /* 0x000fe20000002400 */
[----:B------:R-:W2:Y:S01]  /*2ff0*/  SHFL.IDX PT, R223, R151, R138, 0x1f ;  /* 0x00001f8a97df7589 */ /* 0x000ea200000e0000 */
[--C-:B-1----:R-:W-:Y:S01]  /*3000*/  FADD.FTZ R218, R28, -R146.reuse ;  /* 0x800000921cda7221 */ /* 0x102fe20000010000 */
[----:B------:R-:W-:-:S05]  /*3010*/  FADD.FTZ R30, R30, -R146 ;  /* 0x800000921e1e7221 */ /* 0x000fca0000010000 */
[----:B------:R-:W-:Y:S01]  /*3020*/  MUFU.EX2 R28, R150 ;  /* 0x00000096001c7308 */ /* 0x000fe20000000800 */
[----:B------:R-:W1:Y:S01]  /*3030*/  SHFL.IDX PT, R224, R151, R139, 0x1f ;  /* 0x00001f8b97e07589 */ /* 0x000e6200000e0000 */
[--C-:B----4-:R-:W-:Y:S01]  /*3040*/  FADD.FTZ R146, R29, -R148.reuse ;  /* 0x800000941d927221 */ /* 0x110fe20000010000 */
[----:B------:R-:W-:Y:S01]  /*3050*/  FADD.FTZ R148, R31, -R148 ;  /* 0x800000941f947221 */ /* 0x000fe20000010000 */
[----:B------:R-:W-:Y:S01]  /*3060*/  FMUL.FTZ R218, R123, R218 ;  /* 0x000000da7bda7220 */ /* 0x000fe20000410000 */
[----:B---3--:R-:W-:Y:S01]  /*3070*/  FMUL.FTZ R30, R121, R30 ;  /* 0x0000001e791e7220 */ /* 0x008fe20000410000 */
[--C-:B--2---:R-:W-:Y:S01]  /*3080*/  FADD.FTZ R31, R32, -R142.reuse ;  /* 0x8000008e201f7221 */ /* 0x104fe20000010000 */
[----:B------:R-:W-:Y:S01]  /*3090*/  FADD.FTZ R142, R34, -R142 ;  /* 0x8000008e228e7221 */ /* 0x000fe20000010000 */
[----:B------:R-:W-:Y:S01]  /*30a0*/  FMUL.FTZ R148, R14, R148 ;  /* 0x000000940e947220 */ /* 0x000fe20000410000 */
[----:B------:R2:W3:Y:S01]  /*30b0*/  SHFL.IDX PT, R34, R151, R141, 0x1f ;  /* 0x00001f8d97227589 */ /* 0x0004e200000e0000 */
[--C-:B------:R-:W-:Y:S01]  /*30c0*/  FADD.FTZ R143, R24, -R220.reuse ;  /* 0x800000dc188f7221 */ /* 0x100fe20000010000 */
[----:B------:R-:W-:Y:S01]  /*30d0*/  FADD.FTZ R220, R26, -R220 ;  /* 0x800000dc1adc7221 */ /* 0x000fe20000010000 */
[----:B------:R4:W-:Y:S01]  /*30e0*/  MUFU.EX2 R24, R147 ;  /* 0x0000009300187308 */ /* 0x0009e20000000800 */
[----:B------:R-:W-:Y:S01]  /*30f0*/  FSEL R26, R104, -INF , P1 ;  /* 0xff800000681a7808 */ /* 0x000fe20000800000 */
[----:B------:R-:W-:Y:S01]  /*3100*/  FMUL.FTZ R31, R124, R31 ;  /* 0x0000001f7c1f7220 */ /* 0x000fe20000410000 */
[----:B------:R-:W-:Y:S01]  /*3110*/  FMUL.FTZ R220, R119, R220 ;  /* 0x000000dc77dc7220 */ /* 0x000fe20000410000 */
[----:B------:R-:W-:Y:S01]  /*3120*/  FMUL.FTZ R91, R91, R30 ;  /* 0x0000001e5b5b7220 */ /* 0x000fe20000410000 */
[----:B------:R-:W-:Y:S01]  /*3130*/  FSEL R29, R106, -INF , P2 ;  /* 0xff8000006a1d7808 */ /* 0x000fe20001000000 */
[----:B------:R-:W-:Y:S01]  /*3140*/  FADD.FTZ R32, R35, -R223 ;  /* 0x800000df23207221 */ /* 0x000fe20000010000 */
[----:B------:R-:W-:Y:S01]  /*3150*/  FFMA.FTZ R35, -R21, R21, 1 ;  /* 0x3f80000015237423 */ /* 0x000fe20000010115 */
[----:B--2---:R-:W-:Y:S01]  /*3160*/  FSEL R151, R107, -INF , P1 ;  /* 0xff8000006b977808 */ /* 0x004fe20000800000 */
[--C-:B----4-:R-:W-:Y:S01]  /*3170*/  FADD.FTZ R147, R25, -R149.reuse ;  /* 0x8000009519937221 */ /* 0x110fe20000010000 */
[----:B------:R-:W-:Y:S01]  /*3180*/  FADD.FTZ R149, R27, -R149 ;  /* 0x800000951b957221 */ /* 0x000fe20000010000 */
[----:B------:R2:W4:Y:S01]  /*3190*/  MUFU.EX2 R25, R222 ;  /* 0x000000de00197308 */ /* 0x0005220000000800 */
[----:B------:R-:W-:Y:S01]  /*31a0*/  FMUL.FTZ R32, R18, R32 ;  /* 0x0000002012207220 */ /* 0x000fe20000410000 */
[----:B------:R-:W-:Y:S01]  /*31b0*/  FFMA.FTZ R151, R151, UR37, -R225 ;  /* 0x0000002597977c23 */ /* 0x000fe200080108e1 */
[----:B------:R-:W-:Y:S01]  /*31c0*/  FMUL.FTZ R149, R120, R149 ;  /* 0x0000009578957220 */ /* 0x000fe20000410000 */
[--C-:B-1----:R-:W-:Y:S01]  /*31d0*/  FADD.FTZ R36, R36, -R224.reuse ;  /* 0x800000e024247221 */ /* 0x102fe20000010000 */
[----:B------:R-:W-:Y:S01]  /*31e0*/  FMUL.FTZ R96, R96, R32 ;  /* 0x0000002060607220 */ /* 0x000fe20000410000 */
[----:B------:R-:W-:Y:S01]  /*31f0*/  FADD.FTZ R38, R38, -R224 ;  /* 0x800000e026267221 */ /* 0x000fe20000010000 */
[----:B------:R-:W-:Y:S01]  /*3200*/  FMUL.FTZ R88, R88, R149 ;  /* 0x0000009558587220 */ /* 0x000fe20000410000 */
[----:B------:R3:W-:Y:S01]  /*3210*/  MUFU.EX2 R21, R144 ;  /* 0x0000009000157308 */ /* 0x0007e20000000800 */
[C---:B--2---:R-:W-:Y:S01]  /*3220*/  FSEL R222, R102.reuse, -INF , P2 ;  /* 0xff80000066de7808 */ /* 0x044fe20001000000 */
[----:B------:R1:W-:Y:S01]  /*3230*/  LDS R149, [R17+0x400] ;  /* 0x0004000011957984 */ /* 0x0003e20000000800 */
[----:B------:R-:W-:Y:S01]  /*3240*/  FFMA.FTZ R29, R29, UR37, -R230 ;  /* 0x000000251d1d7c23 */ /* 0x000fe200080108e6 */
[----:B------:R-:W-:Y:S01]  /*3250*/  FFMA.FTZ R102, -R102, R102, 1 ;  /* 0x3f80000066667423 */ /* 0x000fe20000010166 */
[----:B------:R-:W-:Y:S01]  /*3260*/  FFMA.FTZ R104, -R104, R104, 1 ;  /* 0x3f80000068687423 */ /* 0x000fe20000010168 */
[--C-:B------:R-:W-:Y:S01]  /*3270*/  FFMA.FTZ R222, R222, UR37, -R221.reuse ;  /* 0x00000025dede7c23 */ /* 0x100fe200080108dd */
[----:B------:R-:W-:Y:S01]  /*3280*/  FFMA.FTZ R221, R26, UR37, -R221 ;  /* 0x000000251add7c23 */ /* 0x000fe200080108dd */
[----:B------:R2:W1:Y:S01]  /*3290*/  MUFU.EX2 R27, R219 ;  /* 0x000000db001b7308 */ /* 0x0004620000000800 */
[----:B---3--:R-:W-:Y:S01]  /*32a0*/  FADD.FTZ R144, R39, -R34 ;  /* 0x8000002227907221 */ /* 0x008fe20000010000 */
[----:B----4-:R-:W-:Y:S01]  /*32b0*/  FMUL.FTZ R38, R25, R38 ;  /* 0x0000002619267220 */ /* 0x010fe20000410000 */
[----:B------:R-:W3:Y:S01]  /*32c0*/  SHFL.IDX PT, R39, R12, R138, 0x1f ;  /* 0x00001f8a0c277589 */ /* 0x000ee200000e0000 */
[----:B------:R-:W-:-:S04]  /*32d0*/  FFMA.FTZ R107, -R107, R107, 1 ;  /* 0x3f8000006b6b7423 */ /* 0x000fc8000001016b */
[----:B------:R4:W3:Y:S01]  /*32e0*/  MUFU.EX2 R26, R145 ;  /* 0x00000091001a7308 */ /* 0x0008e20000000800 */
[C---:B--2---:R-:W-:Y:S01]  /*32f0*/  FSEL R219, R105.reuse, -INF , P2 ;  /* 0xff80000069db7808 */ /* 0x044fe20001000000 */
[----:B------:R-:W-:-:S04]  /*3300*/  FFMA.FTZ R105, -R105, R105, 1 ;  /* 0x3f80000069697423 */ /* 0x000fc80000010169 */
[----:B------:R-:W-:Y:S02]  /*3310*/  FFMA.FTZ R219, R219, UR37, -R225 ;  /* 0x00000025dbdb7c23 */ /* 0x000fe400080108e1 */
[----:B------:R-:W-:Y:S01]  /*3320*/  MUFU.EX2 R29, R29 ;  /* 0x0000001d001d7308 */ /* 0x000fe20000000800 */
[----:B----4-:R-:W-:Y:S01]  /*3330*/  FADD.FTZ R145, R33, -R223 ;  /* 0x800000df21917221 */ /* 0x010fe20000010000 */
[----:B------:R-:W-:Y:S01]  /*3340*/  FSEL R33, R108, -INF , P1 ;  /* 0xff8000006c217808 */ /* 0x000fe20000800000 */
[----:B------:R-:W-:Y:S01]  /*3350*/  FMUL.FTZ R223, R136, R143 ;  /* 0x0000008f88df7220 */ /* 0x000fe20000410000 */
[----:B------:R-:W-:Y:S01]  /*3360*/  FADD.FTZ R143, R37, -R34 ;  /* 0x80000022258f7221 */ /* 0x000fe20000010000 */
[----:B------:R-:W-:Y:S01]  /*3370*/  FFMA.FTZ R37, -R89, R89, 1 ;  /* 0x3f80000059257423 */ /* 0x000fe20000010159 */
[----:B------:R-:W-:Y:S01]  /*3380*/  FMUL.FTZ R89, R133, R147 ;  /* 0x0000009385597220 */ /* 0x000fe20000410000 */
[----:B------:R-:W-:Y:S01]  /*3390*/  FFMA.FTZ R150, R33, UR37, -R230 ;  /* 0x0000002521967c23 */ /* 0x000fe200080108e6 */
[----:B------:R-:W-:Y:S01]  /*33a0*/  FFMA.FTZ R33, -R23, R23, 1 ;  /* 0x3f80000017217423 */ /* 0x000fe20000010117 */
[----:B------:R-:W-:Y:S01]  /*33b0*/  FMUL.FTZ R34, R35, R223 ;  /* 0x000000df23227220 */ /* 0x000fe20000410000 */
[----:B------:R-:W2:Y:S01]  /*33c0*/  SHFL.IDX PT, R23, R12, R140, 0x1f ;  /* 0x00001f8c0c177589 */ /* 0x000ea200000e0000 */
[----:B------:R-:W-:Y:S01]  /*33d0*/  FFMA.FTZ R35, -R22, R22, 1 ;  /* 0x3f80000016237423 */ /* 0x000fe20000010116 */
[----:B------:R-:W-:Y:S01]  /*33e0*/  FMUL.FTZ R33, R33, R220 ;  /* 0x000000dc21217220 */ /* 0x000fe20000410000 */
[----:B------:R4:W2:Y:S01]  /*33f0*/  MUFU.EX2 R22, R222 ;  /* 0x000000de00167308 */ /* 0x0008a20000000800 */
[----:B------:R-:W2:Y:S01]  /*3400*/  SHFL.IDX PT, R223, R12, R139, 0x1f ;  /* 0x00001f8b0cdf7589 */ /* 0x000ea200000e0000 */
[----:B------:R-:W-:Y:S01]  /*3410*/  FMUL.FTZ R89, R35, R89 ;  /* 0x0000005923597220 */ /* 0x000fe20000410000 */
[----:B------:R-:W-:Y:S01]  /*3420*/  FMUL.FTZ R35, R37, R218 ;  /* 0x000000da25237220 */ /* 0x000fe20000410000 */
[----:B------:R-:W-:Y:S01]  /*3430*/  FSEL R220, R111, -INF , P1 ;  /* 0xff8000006fdc7808 */ /* 0x000fe20000800000 */
[----:B------:R-:W-:Y:S01]  /*3440*/  FMUL.FTZ R145, R20, R145 ;  /* 0x0000009114917220 */ /* 0x000fe20000410000 */
[----:B------:R-:W-:Y:S01]  /*3450*/  FSEL R37, R110, -INF , P2 ;  /* 0xff8000006e257808 */ /* 0x000fe20001000000 */
[----:B-1----:R-:W-:Y:S01]  /*3460*/  FMUL.FTZ R143, R27, R143 ;  /* 0x0000008f1b8f7220 */ /* 0x002fe20000410000 */
[----:B------:R-:W-:Y:S01]  /*3470*/  FSEL R147, R112, -INF , P1 ;  /* 0xff80000070937808 */ /* 0x000fe20000800000 */
[----:B----4-:R1:W4:Y:S01]  /*3480*/  SHFL.IDX PT, R222, R12, R141, 0x1f ;  /* 0x00001f8d0cde7589 */ /* 0x01032200000e0000 */
[----:B------:R1:W-:Y:S01]  /*3490*/  MUFU.EX2 R17, R219 ;  /* 0x000000db00117308 */ /* 0x0003e20000000800 */
[----:B------:R-:W-:Y:S01]  /*34a0*/  FSEL R218, R115, -INF , P1 ;  /* 0xff80000073da7808 */ /* 0x000fe20000800000 */
[--C-:B---3--:R-:W-:Y:S01]  /*34b0*/  FFMA.FTZ R37, R37, UR37, -R39.reuse ;  /* 0x0000002525257c23 */ /* 0x108fe20008010827 */
[----:B------:R-:W-:Y:S01]  /*34c0*/  FFMA.FTZ R147, R147, UR37, -R39 ;  /* 0x0000002593937c23 */ /* 0x000fe20008010827 */
[----:B------:R-:W-:Y:S01]  /*34d0*/  FMUL.FTZ R94, R94, R145 ;  /* 0x000000915e5e7220 */ /* 0x000fe20000410000 */
[----:B------:R-:W-:Y:S01]  /*34e0*/  FMUL.FTZ R144, R26, R144 ;  /* 0x000000901a907220 */ /* 0x000fe20000410000 */
[----:B------:R-:W-:Y:S01]  /*34f0*/  SHFL.IDX PT, R145, R149, R10, 0x1f ;  /* 0x00001f0a95917589 */ /* 0x000fe200000e0000 */
[----:B------:R-:W-:Y:S01]  /*3500*/  FFMA.FTZ R115, -R115, R115, 1 ;  /* 0x3f80000073737423 */ /* 0x000fe20000010173 */
[----:B------:R-:W-:Y:S01]  /*3510*/  MUFU.EX2 R30, R150 ;  /* 0x00000096001e7308 */ /* 0x000fe20000000800 */
[----:B-1----:R-:W-:Y:S01]  /*3520*/  FSEL R219, R113, -INF , P2 ;  /* 0xff80000071db7808 */ /* 0x002fe20001000000 */
[----:B------:R-:W-:Y:S01]  /*3530*/  SHFL.IDX PT, R32, R149, R134, 0x1f ;  /* 0x00001f8695207589 */ /* 0x000fe200000e0000 */
[----:B--2---:R-:W-:Y:S01]  /*3540*/  FFMA.FTZ R220, R220, UR37, -R23 ;  /* 0x00000025dcdc7c23 */ /* 0x004fe20008010817 */
[----:B------:R-:W-:Y:S01]  /*3550*/  FFMA.FTZ R111, -R111, R111, 1 ;  /* 0x3f8000006f6f7423 */ /* 0x000fe2000001016f */
[----:B------:R-:W-:Y:S01]  /*3560*/  FFMA.FTZ R113, -R113, R113, 1 ;  /* 0x3f80000071717423 */ /* 0x000fe20000010171 */
[----:B------:R-:W1:Y:S01]  /*3570*/  SHFL.IDX PT, R224, R149, R138, 0x1f ;  /* 0x00001f8a95e07589 */ /* 0x000e6200000e0000 */
[----:B------:R-:W-:Y:S01]  /*3580*/  FFMA.FTZ R39, R219, UR37, -R223 ;  /* 0x00000025db277c23 */ /* 0x000fe200080108df */
[----:B------:R2:W3:Y:S01]  /*3590*/  MUFU.EX2 R12, R221 ;  /* 0x000000dd000c7308 */ /* 0x0004e20000000800 */
[----:B------:R-:W-:Y:S01]  /*35a0*/  FSEL R219, R114, -INF , P2 ;  /* 0xff80000072db7808 */ /* 0x000fe20001000000 */
[----:B------:R-:W3:Y:S04]  /*35b0*/  SHFL.IDX PT, R225, R149, R139, 0x1f ;  /* 0x00001f8b95e17589 */ /* 0x000ee800000e0000 */
[----:B------:R-:W-:Y:S01]  /*35c0*/  SHFL.IDX PT, R230, R13, R131, 0x1f ;  /* 0x00001f830de67589 */ /* 0x000fe200000e0000 */
[----:B----4-:R-:W-:Y:S01]  /*35d0*/  FFMA.FTZ R219, R219, UR37, -R222 ;  /* 0x00000025dbdb7c23 */ /* 0x010fe200080108de */
[----:B------:R-:W-:Y:S01]  /*35e0*/  MUFU.EX2 R37, R37 ;  /* 0x0000002500257308 */ /* 0x000fe20000000800 */
[C---:B--2---:R-:W-:Y:S01]  /*35f0*/  FSEL R221, R109.reuse, -INF , P2 ;  /* 0xff8000006ddd7808 */ /* 0x044fe20001000000 */
[----:B------:R-:W-:-:S04]  /*3600*/  FFMA.FTZ R109, -R109, R109, 1 ;  /* 0x3f8000006d6d7423 */ /* 0x000fc8000001016d */
[----:B------:R-:W-:Y:S02]  /*3610*/  FFMA.FTZ R221, R221, UR37, -R23 ;  /* 0x00000025dddd7c23 */ /* 0x000fe40008010817 */
[----:B------:R2:W4:Y:S01]  /*3620*/  MUFU.EX2 R23, R151 ;  /* 0x0000009700177308 */ /* 0x0005220000000800 */
[----:B-1----:R-:W-:-:S07]  /*3630*/  FADD.FTZ R51, R51, -R224 ;  /* 0x800000e033337221 */ /* 0x002fce0000010000 */
[----:B------:R-:W-:Y:S01]  /*3640*/  MUFU.EX2 R39, R39 ;  /* 0x0000002700277308 */ /* 0x000fe20000000800 */
[----:B--2---:R-:W-:Y:S01]  /*3650*/  FFMA.FTZ R151, R218, UR37, -R223 ;  /* 0x00000025da977c23 */ /* 0x004fe200080108df */
[----:B------:R-:W-:Y:S01]  /*3660*/  FFMA.FTZ R223, -R92, R92, 1 ;  /* 0x3f8000005cdf7423 */ /* 0x000fe2000001015c */
[----:B------:R-:W-:Y:S01]  /*3670*/  FMUL.FTZ R92, R122, R146 ;  /* 0x000000927a5c7220 */ /* 0x000fe20000410000 */
[----:B------:R-:W-:Y:S01]  /*3680*/  FMUL.FTZ R146, R125, R142 ;  /* 0x0000008e7d927220 */ /* 0x000fe20000410000 */
[----:B------:R-:W-:Y:S01]  /*3690*/  FMUL.FTZ R142, R93, R31 ;  /* 0x0000001f5d8e7220 */ /* 0x000fe20000410000 */
[----:B------:R-:W-:Y:S01]  /*36a0*/  FSEL R218, R116, -INF , P1 ;  /* 0xff80000074da7808 */ /* 0x000fe20000800000 */
[----:B------:R-:W-:Y:S01]  /*36b0*/  FMUL.FTZ R92, R90, R92 ;  /* 0x0000005c5a5c7220 */ /* 0x000fe20000410000 */
[----:B------:R-:W-:Y:S01]  /*36c0*/  FMUL.FTZ R93, R95, R146 ;  /* 0x000000925f5d7220 */ /* 0x000fe20000410000 */
[----:B------:R-:W-:Y:S01]  /*36d0*/  FFMA.FTZ R95, -R97, R97, 1 ;  /* 0x3f800000615f7423 */ /* 0x000fe20000010161 */
[----:B------:R-:W1:Y:S01]  /*36e0*/  SHFL.IDX PT, R146, R149, R131, 0x1f ;  /* 0x00001f8395927589 */ /* 0x000e6200000e0000 */
[----:B------:R-:W-:Y:S01]  /*36f0*/  FMUL.FTZ R97, R24, R36 ;  /* 0x0000002418617220 */ /* 0x000fe20000410000 */
[----:B------:R-:W-:Y:S01]  /*3700*/  FMUL.FTZ R90, R223, R148 ;  /* 0x00000094df5a7220 */ /* 0x000fe20000410000 */
[----:B------:R2:W-:Y:S01]  /*3710*/  MUFU.EX2 R36, R220 ;  /* 0x000000dc00247308 */ /* 0x0005e20000000800 */
[----:B------:R-:W4:Y:S01]  /*3720*/  SHFL.IDX PT, R148, R149, R135, 0x1f ;  /* 0x00001f8795947589 */ /* 0x000f2200000e0000 */
[----:B------:R-:W-:Y:S01]  /*3730*/  FMUL.FTZ R95, R95, R97 ;  /* 0x000000615f5f7220 */ /* 0x000fe20000410000 */
[----:B------:R-:W-:Y:S01]  /*3740*/  FFMA.FTZ R97, -R99, R99, 1 ;  /* 0x3f80000063617423 */ /* 0x000fe20000010163 */
[----:B------:R-:W-:Y:S01]  /*3750*/  FFMA.FTZ R99, -R98, R98, 1 ;  /* 0x3f80000062637423 */ /* 0x000fe20000010162 */
[----:B------:R-:W-:Y:S01]  /*3760*/  FFMA.FTZ R98, -R100, R100, 1 ;  /* 0x3f80000064627423 */ /* 0x000fe20000010164 */
[----:B------:R-:W4:Y:S01]  /*3770*/  SHFL.IDX PT, R223, R13, R10, 0x1f ;  /* 0x00001f0a0ddf7589 */ /* 0x000f2200000e0000 */
[----:B------:R-:W-:Y:S01]  /*3780*/  FFMA.FTZ R218, R218, UR37, -R222 ;  /* 0x00000025dada7c23 */ /* 0x000fe200080108de */
[----:B------:R-:W-:Y:S01]  /*3790*/  FMUL.FTZ R99, R99, R143 ;  /* 0x0000008f63637220 */ /* 0x000fe20000410000 */
[----:B------:R-:W-:Y:S01]  /*37a0*/  FMUL.FTZ R98, R98, R144 ;  /* 0x0000009062627220 */ /* 0x000fe20000410000 */
[----:B--2---:R-:W2:Y:S01]  /*37b0*/  SHFL.IDX PT, R220, R149, R140, 0x1f ;  /* 0x00001f8c95dc7589 */ /* 0x004ea200000e0000 */
[--C-:B------:R-:W-:Y:S01]  /*37c0*/  FADD.FTZ R143, R40, -R145.reuse ;  /* 0x80000091288f7221 */ /* 0x100fe20000010000 */
[----:B------:R-:W-:Y:S01]  /*37d0*/  FADD.FTZ R144, R42, -R145 ;  /* 0x800000912a907221 */ /* 0x000fe20000010000 */
[----:B------:R1:W2:Y:S01]  /*37e0*/  MUFU.EX2 R31, R221 ;  /* 0x000000dd001f7308 */ /* 0x0002a20000000800 */
[----:B------:R-:W-:Y:S01]  /*37f0*/  SHFL.IDX PT, R222, R13, R140, 0x1f ;  /* 0x00001f8c0dde7589 */ /* 0x000fe200000e0000 */
[----:B------:R-:W-:Y:S01]  /*3800*/  FMUL.FTZ R97, R97, R38 ;  /* 0x0000002661617220 */ /* 0x000fe20000410000 */
[----:B------:R-:W-:Y:S01]  /*3810*/  FMUL.FTZ R143, R28, R143 ;  /* 0x0000008f1c8f7220 */ /* 0x000fe20000410000 */
[----:B------:R-:W-:Y:S01]  /*3820*/  FMUL.FTZ R144, R21, R144 ;  /* 0x0000009015907220 */ /* 0x000fe20000410000 */
[----:B---3--:R-:W-:Y:S01]  /*3830*/  FADD.FTZ R54, R54, -R225 ;  /* 0x800000e136367221 */ /* 0x008fe20000010000 */
[----:B------:R-:W-:Y:S01]  /*3840*/  FFMA.FTZ R116, -R116, R116, 1 ;  /* 0x3f80000074747423 */ /* 0x000fe20000010174 */
[----:B------:R-:W-:Y:S01]  /*3850*/  FMUL.FTZ R143, R101, R143 ;  /* 0x0000008f658f7220 */ /* 0x000fe20000410000 */
[--C-:B-1----:R-:W-:Y:S01]  /*3860*/  FADD.FTZ R145, R41, -R146.reuse ;  /* 0x8000009229917221 */ /* 0x102fe20000010000 */
[----:B------:R-:W-:Y:S01]  /*3870*/  FADD.FTZ R146, R43, -R146 ;  /* 0x800000922b927221 */ /* 0x000fe20000010000 */
[----:B------:R1:W3:Y:S01]  /*3880*/  SHFL.IDX PT, R221, R149, R141, 0x1f ;  /* 0x00001f8d95dd7589 */ /* 0x0002e200000e0000 */
[----:B------:R1:W-:Y:S01]  /*3890*/  MUFU.EX2 R40, R219 ;  /* 0x000000db00287308 */ /* 0x0003e20000000800 */
[----:B----4-:R-:W-:Y:S01]  /*38a0*/  FADD.FTZ R100, R44, -R148 ;  /* 0x800000942c647221 */ /* 0x010fe20000010000 */
[----:B------:R-:W-:Y:S01]  /*38b0*/  FSEL R44, R216, -INF , P1 ;  /* 0xff800000d82c7808 */ /* 0x000fe20000800000 */
[----:B------:R-:W4:Y:S01]  /*38c0*/  SHFL.IDX PT, R43, R13, R135, 0x1f ;  /* 0x00001f870d2b7589 */ /* 0x000f2200000e0000 */
[----:B------:R-:W-:Y:S01]  /*38d0*/  FMUL.FTZ R145, R22, R145 ;  /* 0x0000009116917220 */ /* 0x000fe20000410000 */
[----:B------:R-:W-:Y:S01]  /*38e0*/  FMUL.FTZ R144, R103, R144 ;  /* 0x0000009067907220 */ /* 0x000fe20000410000 */
[----:B------:R-:W-:Y:S01]  /*38f0*/  FFMA.FTZ R103, -R106, R106, 1 ;  /* 0x3f8000006a677423 */ /* 0x000fe2000001016a */
[----:B------:R-:W-:Y:S01]  /*3900*/  FFMA.FTZ R44, R44, UR37, -R223 ;  /* 0x000000252c2c7c23 */ /* 0x000fe200080108df */
[----:B------:R3:W-:Y:S01]  /*3910*/  MUFU.EX2 R38, R147 ;  /* 0x0000009300267308 */ /* 0x0007e20000000800 */
[----:B-1----:R-:W-:Y:S01]  /*3920*/  SHFL.IDX PT, R219, R13, R138, 0x1f ;  /* 0x00001f8a0ddb7589 */ /* 0x002fe200000e0000 */
[--C-:B--2---:R-:W-:Y:S01]  /*3930*/  FADD.FTZ R150, R48, -R220.reuse ;  /* 0x800000dc30967221 */ /* 0x104fe20000010000 */
[----:B------:R-:W-:Y:S01]  /*3940*/  FADD.FTZ R50, R50, -R220 ;  /* 0x800000dc32327221 */ /* 0x000fe20000010000 */
[----:B------:R-:W-:Y:S01]  /*3950*/  FSEL R149, R227, -INF , P2 ;  /* 0xff800000e3957808 */ /* 0x000fe20001000000 */
[----:B------:R-:W1:Y:S01]  /*3960*/  SHFL.IDX PT, R48, R13, R134, 0x1f ;  /* 0x00001f860d307589 */ /* 0x000e6200000e0000 */
[----:B------:R-:W-:Y:S01]  /*3970*/  FADD.FTZ R220, R49, -R224 ;  /* 0x800000e031dc7221 */ /* 0x000fe20000010000 */
[----:B------:R-:W-:Y:S01]  /*3980*/  FSEL R224, R226, -INF , P2 ;  /* 0xff800000e2e07808 */ /* 0x000fe20001000000 */
[----:B------:R2:W1:Y:S01]  /*3990*/  MUFU.EX2 R42, R151 ;  /* 0x00000097002a7308 */ /* 0x0004620000000800 */
[----:B---3--:R-:W-:Y:S01]  /*39a0*/  FADD.FTZ R147, R46, -R148 ;  /* 0x800000942e937221 */ /* 0x008fe20000010000 */
[--C-:B------:R-:W-:Y:S01]  /*39b0*/  FADD.FTZ R148, R45, -R32.reuse ;  /* 0x800000202d947221 */ /* 0x100fe20000010000 */
[----:B------:R-:W-:Y:S01]  /*39c0*/  FADD.FTZ R32, R47, -R32 ;  /* 0x800000202f207221 */ /* 0x000fe20000010000 */
[----:B------:R-:W-:Y:S01]  /*39d0*/  FSEL R47, R126, -INF , P1 ;  /* 0xff8000007e2f7808 */ /* 0x000fe20000800000 */
[----:B------:R-:W3:Y:S01]  /*39e0*/  SHFL.IDX PT, R101, R13, R139, 0x1f ;  /* 0x00001f8b0d657589 */ /* 0x000ee200000e0000 */
[----:B------:R-:W-:Y:S01]  /*39f0*/  FSEL R49, R234, -INF , P1 ;  /* 0xff800000ea317808 */ /* 0x000fe20000800000 */
[--C-:B------:R-:W-:Y:S01]  /*3a00*/  FADD.FTZ R53, R53, -R221.reuse ;  /* 0x800000dd35357221 */ /* 0x100fe20000010000 */
[----:B------:R1:W3:Y:S01]  /*3a10*/  MUFU.EX2 R41, R218 ;  /* 0x000000da00297308 */ /* 0x0002e20000000800 */
[----:B--2---:R-:W-:Y:S01]  /*3a20*/  FSEL R151, R117, -INF , P2 ;  /* 0xff80000075977808 */ /* 0x004fe20001000000 */
[----:B------:R-:W-:Y:S01]  /*3a30*/  FADD.FTZ R221, R55, -R221 ;  /* 0x800000dd37dd7221 */ /* 0x000fe20000010000 */
[--C-:B----4-:R-:W-:Y:S01]  /*3a40*/  FFMA.FTZ R149, R149, UR37, -R43.reuse ;  /* 0x0000002595957c23 */ /* 0x110fe2000801082b */
[----:B------:R-:W-:Y:S01]  /*3a50*/  FFMA.FTZ R47, R47, UR37, -R43 ;  /* 0x000000252f2f7c23 */ /* 0x000fe2000801082b */
[----:B------:R2:W4:Y:S01]  /*3a60*/  LDS R55, [R16+0x400] ;  /* 0x0004000010377984 */ /* 0x0005220000000800 */
[----:B------:R-:W-:Y:S01]  /*3a70*/  FFMA.FTZ R151, R151, UR37, -R223 ;  /* 0x0000002597977c23 */ /* 0x000fe200080108df */
[----:B------:R-:W-:Y:S01]  /*3a80*/  FSEL R223, R229, -INF , P2 ;  /* 0xff800000e5df7808 */ /* 0x000fe20001000000 */
[----:B------:R-:W-:Y:S01]  /*3a90*/  FMUL.FTZ R145, R102, R145 ;  /* 0x0000009166917220 */ /* 0x000fe20000410000 */
[----:B-1----:R-:W-:Y:S01]  /*3aa0*/  FADD.FTZ R218, R52, -R225 ;  /* 0x800000e134da7221 */ /* 0x002fe20000010000 */
[----:B------:R-:W-:Y:S01]  /*3ab0*/  FSEL R52, R127, -INF , P1 ;  /* 0xff8000007f347808 */ /* 0x000fe20000800000 */
[----:B------:R1:W4:Y:S01]  /*3ac0*/  MUFU.EX2 R43, R151 ;  /* 0x00000097002b7308 */ /* 0x0003220000000800 */
[----:B------:R-:W-:Y:S01]  /*3ad0*/  SHFL.IDX PT, R102, R19, R10, 0x1f ;  /* 0x00001f0a13667589 */ /* 0x000fe200000e0000 */
[----:B------:R-:W-:Y:S01]  /*3ae0*/  FMUL.FTZ R146, R12, R146 ;  /* 0x000000920c927220 */ /* 0x000fe20000410000 */
[----:B------:R-:W-:Y:S01]  /*3af0*/  FMUL.FTZ R100, R17, R100 ;  /* 0x0000006411647220 */ /* 0x000fe20000410000 */
[----:B------:R-:W-:Y:S01]  /*3b00*/  FMUL.FTZ R148, R29, R148 ;  /* 0x000000941d947220 */ /* 0x000fe20000410000 */
[----:B------:R-:W-:Y:S01]  /*3b10*/  SHFL.IDX PT, R106, R19, R131, 0x1f ;  /* 0x00001f83136a7589 */ /* 0x000fe200000e0000 */
[----:B------:R-:W-:Y:S01]  /*3b20*/  FMUL.FTZ R147, R23, R147 ;  /* 0x0000009317937220 */ /* 0x000fe20000410000 */
[----:B------:R-:W-:Y:S01]  /*3b30*/  FMUL.FTZ R146, R104, R146 ;  /* 0x0000009268927220 */ /* 0x000fe20000410000 */
[----:B------:R-:W-:Y:S01]  /*3b40*/  FMUL.FTZ R148, R103, R148 ;  /* 0x0000009467947220 */ /* 0x000fe20000410000 */
[--C-:B-1----:R-:W-:Y:S01]  /*3b50*/  FFMA.FTZ R151, R224, UR37, -R48.reuse ;  /* 0x00000025e0977c23 */ /* 0x102fe20008010830 */
[----:B------:R-:W-:Y:S01]  /*3b60*/  FFMA.FTZ R48, R49, UR37, -R48 ;  /* 0x0000002531307c23 */ /* 0x000fe20008010830 */
[--C-:B------:R-:W-:Y:S01]  /*3b70*/  FFMA.FTZ R49, R223, UR37, -R222.reuse ;  /* 0x00000025df317c23 */ /* 0x100fe200080108de */
[----:B------:R-:W-:Y:S01]  /*3b80*/  FFMA.FTZ R222, R52, UR37, -R222 ;  /* 0x0000002534de7c23 */ /* 0x000fe200080108de */
[----:B------:R-:W-:Y:S01]  /*3b90*/  FSEL R223, R155, -INF , P2 ;  /* 0xff8000009bdf7808 */ /* 0x000fe20001000000 */
[----:B------:R-:W-:Y:S01]  /*3ba0*/  FMUL.FTZ R147, R107, R147 ;  /* 0x000000936b937220 */ /* 0x000fe20000410000 */
[----:B------:R-:W-:Y:S01]  /*3bb0*/  FSEL R52, R233, -INF , P1 ;  /* 0xff800000e9347808 */ /* 0x000fe20000800000 */
[----:B--2---:R-:W-:Y:S01]  /*3bc0*/  MUFU.EX2 R16, R47 ;  /* 0x0000002f00107308 */ /* 0x004fe20000000800 */
[----:B------:R-:W-:Y:S01]  /*3bd0*/  FSEL R103, R154, -INF , P2 ;  /* 0xff8000009a677808 */ /* 0x000fe20001000000 */
[--C-:B------:R-:W-:Y:S01]  /*3be0*/  FFMA.FTZ R223, R223, UR37, -R219.reuse ;  /* 0x00000025dfdf7c23 */ /* 0x100fe200080108db */
[----:B------:R-:W-:Y:S01]  /*3bf0*/  FSEL R104, R153, -INF , P2 ;  /* 0xff80000099687808 */ /* 0x000fe20001000000 */
[----:B------:R-:W-:Y:S01]  /*3c00*/  FFMA.FTZ R52, R52, UR37, -R219 ;  /* 0x0000002534347c23 */ /* 0x000fe200080108db */
[----:B------:R-:W-:Y:S01]  /*3c10*/  FSEL R107, R152, -INF , P2 ;  /* 0xff800000986b7808 */ /* 0x000fe20001000000 */
[----:B------:R1:W2:Y:S01]  /*3c20*/  SHFL.IDX PT, R219, R13, R141, 0x1f ;  /* 0x00001f8d0ddb7589 */ /* 0x0002a200000e0000 */
[----:B---3--:R-:W-:Y:S01]  /*3c30*/  FFMA.FTZ R103, R103, UR37, -R101 ;  /* 0x0000002567677c23 */ /* 0x008fe20008010865 */
[----:B------:R3:W-:Y:S01]  /*3c40*/  MUFU.EX2 R47, R151 ;  /* 0x00000097002f7308 */ /* 0x0007e20000000800 */
[----:B------:R-:W-:Y:S01]  /*3c50*/  FMUL.FTZ R150, R31, R150 ;  /* 0x000000961f967220 */ /* 0x000fe20000410000 */
[----:B------:R-:W-:Y:S01]  /*3c60*/  FMUL.FTZ R220, R37, R220 ;  /* 0x000000dc25dc7220 */ /* 0x000fe20000410000 */
[----:B------:R-:W-:Y:S01]  /*3c70*/  FMUL.FTZ R54, R42, R54 ;  /* 0x000000362a367220 */ /* 0x000fe20000410000 */
[----:B------:R-:W-:Y:S01]  /*3c80*/  FMUL.FTZ R53, R40, R53 ;  /* 0x0000003528357220 */ /* 0x000fe20000410000 */
[----:B------:R-:W-:Y:S01]  /*3c90*/  FMUL.FTZ R150, R109, R150 ;  /* 0x000000966d967220 */ /* 0x000fe20000410000 */
[----:B------:R-:W-:Y:S01]  /*3ca0*/  FMUL.FTZ R109, R38, R51 ;  /* 0x00000033266d7220 */ /* 0x000fe20000410000 */
[----:B------:R-:W-:Y:S01]  /*3cb0*/  FSEL R45, R118, -INF , P2 ;  /* 0xff800000762d7808 */ /* 0x000fe20001000000 */
[----:B-1----:R1:W-:Y:S01]  /*3cc0*/  MUFU.EX2 R13, R149 ;  /* 0x00000095000d7308 */ /* 0x0023e20000000800 */
[----:B---3--:R-:W-:Y:S01]  /*3cd0*/  FFMA.FTZ R151, -R108, R108, 1 ;  /* 0x3f8000006c977423 */ /* 0x008fe2000001016c */
[----:B------:R-:W-:Y:S01]  /*3ce0*/  FMUL.FTZ R108, R30, R32 ;  /* 0x000000201e6c7220 */ /* 0x000fe20000410000 */
[----:B------:R-:W-:Y:S01]  /*3cf0*/  FSEL R46, R217, -INF , P1 ;  /* 0xff800000d92e7808 */ /* 0x000fe20000800000 */
[--C-:B------:R-:W-:Y:S01]  /*3d00*/  FFMA.FTZ R45, R45, UR37, -R230.reuse ;  /* 0x000000252d2d7c23 */ /* 0x100fe200080108e6 */
[----:B------:R-:W-:Y:S01]  /*3d10*/  FMUL.FTZ R50, R36, R50 ;  /* 0x0000003224327220 */ /* 0x000fe20000410000 */
[----:B------:R-:W-:Y:S01]  /*3d20*/  FMUL.FTZ R151, R151, R108 ;  /* 0x0000006c97977220 */ /* 0x000fe20000410000 */
[----:B------:R-:W-:Y:S01]  /*3d30*/  FMUL.FTZ R218, R39, R218 ;  /* 0x000000da27da7220 */ /* 0x000fe20000410000 */
[----:B----4-:R-:W3:Y:S01]  /*3d40*/  SHFL.IDX PT, R108, R55, R10, 0x1f ;  /* 0x00001f0a376c7589 */ /* 0x010ee200000e0000 */
[----:B-1----:R-:W-:Y:S01]  /*3d50*/  FMUL.FTZ R149, R105, R100 ;  /* 0x0000006469957220 */ /* 0x002fe20000410000 */
[----:B------:R-:W-:Y:S01]  /*3d60*/  FSEL R105, R237, -INF , P1 ;  /* 0xff800000ed697808 */ /* 0x000fe20000800000 */
[----:B------:R-:W-:Y:S01]  /*3d70*/  FFMA.FTZ R46, R46, UR37, -R230 ;  /* 0x000000252e2e7c23 */ /* 0x000fe200080108e6 */
[----:B------:R-:W-:Y:S01]  /*3d80*/  FSEL R100, R232, -INF , P1 ;  /* 0xff800000e8647808 */ /* 0x000fe20000800000 */
[----:B------:R-:W-:Y:S01]  /*3d90*/  MUFU.EX2 R51, R223 ;  /* 0x000000df00337308 */ /* 0x000fe20000000800 */
[----:B--2---:R-:W-:Y:S01]  /*3da0*/  FFMA.FTZ R104, R104, UR37, -R219 ;  /* 0x0000002568687c23 */ /* 0x004fe200080108db */
[----:B------:R-:W-:Y:S01]  /*3db0*/  FFMA.FTZ R105, R105, UR37, -R101 ;  /* 0x0000002569697c23 */ /* 0x000fe20008010865 */
[----:B------:R-:W-:Y:S01]  /*3dc0*/  FSEL R101, R9, -INF , P1 ;  /* 0xff80000009657808 */ /* 0x000fe20000800000 */
[----:B------:R-:W-:Y:S01]  /*3dd0*/  FFMA.FTZ R100, R100, UR37, -R219 ;  /* 0x0000002564647c23 */ /* 0x000fe200080108db */
[--C-:B------:R-:W-:Y:S01]  /*3de0*/  FFMA.FTZ R219, R107, UR37, -R102.reuse ;  /* 0x000000256bdb7c23 */ /* 0x100fe20008010866 */
[----:B------:R-:W-:Y:S01]  /*3df0*/  FSEL R107, R7, -INF , P2 ;  /* 0xff800000076b7808 */ /* 0x000fe20001000000 */
[----:B------:R-:W-:Y:S01]  /*3e00*/  SHFL.IDX PT, R230, R19, R135, 0x1f ;  /* 0x00001f8713e67589 */ /* 0x000fe200000e0000 */
[----:B------:R-:W-:Y:S01]  /*3e10*/  FFMA.FTZ R101, R101, UR37, -R102 ;  /* 0x0000002565657c23 */ /* 0x000fe20008010866 */
[----:B------:R-:W-:Y:S01]  /*3e20*/  FMUL.FTZ R221, R41, R221 ;  /* 0x000000dd29dd7220 */ /* 0x000fe20000410000 */
[----:B------:R-:W-:Y:S01]  /*3e30*/  FMUL.FTZ R111, R111, R50 ;  /* 0x000000326f6f7220 */ /* 0x000fe20000410000 */
[--C-:B------:R-:W-:Y:S01]  /*3e40*/  FFMA.FTZ R102, R107, UR37, -R106.reuse ;  /* 0x000000256b667c23 */ /* 0x100fe2000801086a */
[----:B------:R-:W-:Y:S01]  /*3e50*/  FSEL R107, R6, -INF , P1 ;  /* 0xff800000066b7808 */ /* 0x000fe20000800000 */
[----:B------:R-:W-:Y:S01]  /*3e60*/  MUFU.EX2 R50, R222 ;  /* 0x000000de00327308 */ /* 0x000fe20000000800 */
[----:B------:R-:W-:Y:S01]  /*3e70*/  FMUL.FTZ R218, R113, R218 ;  /* 0x000000da71da7220 */ /* 0x000fe20000410000 */
[----:B------:R-:W-:Y:S01]  /*3e80*/  FMUL.FTZ R113, R116, R221 ;  /* 0x000000dd74717220 */ /* 0x000fe20000410000 */
[----:B------:R-:W-:Y:S01]  /*3e90*/  FFMA.FTZ R217, -R217, R217, 1 ;  /* 0x3f800000d9d97423 */ /* 0x000fe200000101d9 */
[----:B------:R-:W-:Y:S01]  /*3ea0*/  FFMA.FTZ R32, R107, UR37, -R106 ;  /* 0x000000256b207c23 */ /* 0x000fe2000801086a */
[----:B------:R-:W-:Y:S01]  /*3eb0*/  FFMA.FTZ R106, -R110, R110, 1 ;  /* 0x3f8000006e6a7423 */ /* 0x000fe2000001016e */
[----:B------:R-:W1:Y:S01]  /*3ec0*/  SHFL.IDX PT, R107, R55, R131, 0x1f ;  /* 0x00001f83376b7589 */ /* 0x000e6200000e0000 */
[----:B------:R-:W-:Y:S01]  /*3ed0*/  FFMA.FTZ R110, -R112, R112, 1 ;  /* 0x3f800000706e7423 */ /* 0x000fe20000010170 */
[--C-:B---3--:R-:W-:Y:S01]  /*3ee0*/  FADD.FTZ R225, R56, -R108.reuse ;  /* 0x8000006c38e17221 */ /* 0x108fe20000010000 */
[----:B------:R-:W-:Y:S01]  /*3ef0*/  FMUL.FTZ R112, R106, R220 ;  /* 0x000000dc6a707220 */ /* 0x000fe20000410000 */
[----:B------:R-:W-:Y:S01]  /*3f00*/  FFMA.FTZ R106, -R114, R114, 1 ;  /* 0x3f800000726a7423 */ /* 0x000fe20000010172 */
[----:B------:R-:W-:Y:S01]  /*3f10*/  FMUL.FTZ R110, R110, R109 ;  /* 0x0000006d6e6e7220 */ /* 0x000fe20000410000 */
[----:B------:R-:W2:Y:S01]  /*3f20*/  SHFL.IDX PT, R220, R55, R135, 0x1f ;  /* 0x00001f8737dc7589 */ /* 0x000ea200000e0000 */
[----:B------:R-:W-:Y:S01]  /*3f30*/  FMUL.FTZ R114, R115, R54 ;  /* 0x0000003673727220 */ /* 0x000fe20000410000 */
[----:B------:R-:W-:Y:S01]  /*3f40*/  FMUL.FTZ R115, R106, R53 ;  /* 0x000000356a737220 */ /* 0x000fe20000410000 */
[----:B------:R-:W-:Y:S01]  /*3f50*/  FADD.FTZ R58, R58, -R108 ;  /* 0x8000006c3a3a7221 */ /* 0x000fe20000010000 */
[----:B------:R-:W3:Y:S01]  /*3f60*/  SHFL.IDX PT, R109, R55, R134, 0x1f ;  /* 0x00001f86376d7589 */ /* 0x000ee200000e0000 */
[----:B------:R1:W-:Y:S01]  /*3f70*/  MUFU.EX2 R53, R103 ;  /* 0x0000006700357308 */ /* 0x0003e20000000800 */
[----:B------:R-:W-:Y:S01]  /*3f80*/  FSEL R56, R3, -INF , P1 ;  /* 0xff80000003387808 */ /* 0x000fe20000800000 */
[----:B------:R-:W-:Y:S01]  /*3f90*/  FMUL.FTZ R225, R43, R225 ;  /* 0x000000e12be17220 */ /* 0x000fe20000410000 */
[----:B------:R-:W4:Y:S01]  /*3fa0*/  SHFL.IDX PT, R108, R55, R139, 0x1f ;  /* 0x00001f8b376c7589 */ /* 0x000f2200000e0000 */
[----:B------:R-:W-:Y:S01]  /*3fb0*/  FSEL R224, R5, -INF , P2 ;  /* 0xff80000005e07808 */ /* 0x000fe20001000000 */
[----:B------:R-:W-:-:S02]  /*3fc0*/  FFMA.FTZ R229, -R229, R229, 1 ;  /* 0x3f800000e5e57423 */ /* 0x000fc400000101e5 */
[----:B------:R-:W4:Y:S01]  /*3fd0*/  SHFL.IDX PT, R106, R19, R134, 0x1f ;  /* 0x00001f86136a7589 */ /* 0x000f2200000e0000 */
[----:B------:R2:W-:Y:S08]  /*3fe0*/  MUFU.EX2 R54, R105 ;  /* 0x0000006900367308 */ /* 0x0005f00000000800 */
[----:B------:R-:W4:Y:S01]  /*3ff0*/  MUFU.EX2 R44, R44 ;  /* 0x0000002c002c7308 */ /* 0x000f220000000800 */
[--C-:B-1----:R-:W-:Y:S01]  /*4000*/  FADD.FTZ R103, R57, -R107.reuse ;  /* 0x8000006b39677221 */ /* 0x102fe20000010000 */
[----:B------:R-:W-:Y:S01]  /*4010*/  FADD.FTZ R223, R59, -R107 ;  /* 0x8000006b3bdf7221 */ /* 0x000fe20000010000 */
[----:B------:R-:W-:Y:S01]  /*4020*/  SHFL.IDX PT, R116, R19, R138, 0x1f ;  /* 0x00001f8a13747589 */ /* 0x000fe200000e0000 */
[--C-:B--2---:R-:W-:Y:S01]  /*4030*/  FADD.FTZ R60, R60, -R220.reuse ;  /* 0x800000dc3c3c7221 */ /* 0x104fe20000010000 */
[----:B------:R-:W-:Y:S01]  /*4040*/  FADD.FTZ R59, R62, -R220 ;  /* 0x800000dc3e3b7221 */ /* 0x000fe20000010000 */
[----:B------:R-:W-:Y:S01]  /*4050*/  FSEL R105, R0, -INF , P2 ;  /* 0xff80000000697808 */ /* 0x000fe20001000000 */
[----:B------:R-:W-:Y:S01]  /*4060*/  SHFL.IDX PT, R107, R55, R138, 0x1f ;  /* 0x00001f8a376b7589 */ /* 0x000fe200000e0000 */
[--C-:B---3--:R-:W-:Y:S01]  /*4070*/  FADD.FTZ R222, R61, -R109.reuse ;  /* 0x8000006d3dde7221 */ /* 0x108fe20000010000 */
[----:B------:R-:W-:Y:S01]  /*4080*/  FADD.FTZ R57, R63, -R109 ;  /* 0x8000006d3f397221 */ /* 0x000fe20000010000 */
[----:B------:R-:W-:Y:S01]  /*4090*/  FSEL R61, R236, -INF , P1 ;  /* 0xff800000ec3d7808 */ /* 0x000fe20000800000 */
[----:B------:R-:W1:Y:S01]  /*40a0*/  SHFL.IDX PT, R109, R19, R140, 0x1f ;  /* 0x00001f8c136d7589 */ /* 0x000e6200000e0000 */
[--C-:B----4-:R-:W-:Y:S01]  /*40b0*/  FADD.FTZ R62, R68, -R108.reuse ;  /* 0x8000006c443e7221 */ /* 0x110fe20000010000 */
[----:B------:R-:W-:Y:S01]  /*40c0*/  FADD.FTZ R63, R70, -R108 ;  /* 0x8000006c463f7221 */ /* 0x000fe20000010000 */
[----:B------:R-:W-:Y:S01]  /*40d0*/  FSEL R108, R228, -INF , P1 ;  /* 0xff800000e46c7808 */ /* 0x000fe20000800000 */
[----:B------:R-:W2:Y:S01]  /*40e0*/  SHFL.IDX PT, R221, R55, R140, 0x1f ;  /* 0x00001f8c37dd7589 */ /* 0x000ea200000e0000 */
[--C-:B------:R-:W-:Y:S01]  /*40f0*/  FFMA.FTZ R105, R105, UR37, -R106.reuse ;  /* 0x0000002569697c23 */ /* 0x100fe2000801086a */
[----:B------:R-:W-:Y:S01]  /*4100*/  FSEL R68, R231, -INF , P2 ;  /* 0xff800000e7447808 */ /* 0x000fe20001000000 */
[----:B------:R-:W-:Y:S01]  /*4110*/  FFMA.FTZ R106, R61, UR37, -R106 ;  /* 0x000000253d6a7c23 */ /* 0x000fe2000801086a */
[----:B------:R3:W4:Y:S01]  /*4120*/  SHFL.IDX PT, R220, R55, R141, 0x1f ;  /* 0x00001f8d37dc7589 */ /* 0x00072200000e0000 */
[----:B------:R-:W3:Y:S01]  /*4130*/  MUFU.EX2 R46, R46 ;  /* 0x0000002e002e7308 */ /* 0x000ee20000000800 */
[----:B------:R-:W-:Y:S01]  /*4140*/  FSEL R70, R130, -INF , P2 ;  /* 0xff80000082467808 */ /* 0x000fe20001000000 */
[----:B------:R-:W-:Y:S01]  /*4150*/  FMUL.FTZ R58, R44, R58 ;  /* 0x0000003a2c3a7220 */ /* 0x000fe20000410000 */
[----:B------:R-:W4:Y:S01]  /*4160*/  SHFL.IDX PT, R61, R19, R139, 0x1f ;  /* 0x00001f8b133d7589 */ /* 0x000f2200000e0000 */
[----:B------:R-:W-:-:S04]  /*4170*/  FMUL.FTZ R60, R13, R60 ;  /* 0x0000003c0d3c7220 */ /* 0x000fc80000410000 */
[----:B------:R-:W4:Y:S01]  /*4180*/  MUFU.EX2 R48, R48 ;  /* 0x0000003000307308 */ /* 0x000f220000000800 */
[----:B------:R-:W-:Y:S01]  /*4190*/  FMUL.FTZ R222, R47, R222 ;  /* 0x000000de2fde7220 */ /* 0x000fe20000410000 */
[----:B------:R-:W-:Y:S01]  /*41a0*/  FFMA.FTZ R233, -R233, R233, 1 ;  /* 0x3f800000e9e97423 */ /* 0x000fe200000101e9 */
[----:B------:R-:W-:Y:S01]  /*41b0*/  FFMA.FTZ R224, R224, UR37, -R230 ;  /* 0x00000025e0e07c23 */ /* 0x000fe200080108e6 */
[----:B-1----:R-:W-:-:S04]  /*41c0*/  FFMA.FTZ R108, R108, UR37, -R109 ;  /* 0x000000256c6c7c23 */ /* 0x002fc8000801086d */
[----:B---3--:R1:W-:Y:S01]  /*41d0*/  MUFU.EX2 R55, R104 ;  /* 0x0000006800377308 */ /* 0x0083e20000000800 */
[----:B------:R-:W-:Y:S01]  /*41e0*/  FMUL.FTZ R223, R46, R223 ;  /* 0x000000df2edf7220 */ /* 0x000fe20000410000 */
[--C-:B--2---:R-:W-:Y:S01]  /*41f0*/  FADD.FTZ R64, R64, -R221.reuse ;  /* 0x800000dd40407221 */ /* 0x104fe20000010000 */
[----:B------:R-:W-:Y:S01]  /*4200*/  FADD.FTZ R221, R66, -R221 ;  /* 0x800000dd42dd7221 */ /* 0x000fe20000010000 */
[----:B------:R-:W-:-:S04]  /*4210*/  FSEL R66, R128, -INF , P1 ;  /* 0xff80000080427808 */ /* 0x000fc80000800000 */
[----:B------:R-:W-:Y:S01]  /*4220*/  MUFU.EX2 R102, R102 ;  /* 0x0000006600667308 */ /* 0x000fe20000000800 */
[----:B-1----:R-:W-:Y:S01]  /*4230*/  FFMA.FTZ R104, R56, UR37, -R230 ;  /* 0x0000002538687c23 */ /* 0x002fe200080108e6 */
[--C-:B------:R-:W-:Y:S01]  /*4240*/  FADD.FTZ R56, R65, -R107.reuse ;  /* 0x8000006b41387221 */ /* 0x100fe20000010000 */
[----:B------:R-:W-:Y:S01]  /*4250*/  FADD.FTZ R107, R67, -R107 ;  /* 0x8000006b436b7221 */ /* 0x000fe20000010000 */
[----:B------:R-:W-:Y:S01]  /*4260*/  FSEL R67, R235, -INF , P2 ;  /* 0xff800000eb437808 */ /* 0x000fe20001000000 */
[----:B------:R1:W2:Y:S01]  /*4270*/  SHFL.IDX PT, R65, R19, R141, 0x1f ;  /* 0x00001f8d13417589 */ /* 0x0002a200000e0000 */
[----:B------:R-:W-:Y:S01]  /*4280*/  FMUL.FTZ R62, R53, R62 ;  /* 0x0000003e353e7220 */ /* 0x000fe20000410000 */
[----:B----4-:R-:W-:Y:S01]  /*4290*/  FMUL.FTZ R57, R48, R57 ;  /* 0x0000003930397220 */ /* 0x010fe20000410000 */
[----:B------:R-:W3:Y:S08]  /*42a0*/  MUFU.EX2 R45, R45 ;  /* 0x0000002d002d7308 */ /* 0x000ef00000000800 */
[----:B------:R-:W4:Y:S08]  /*42b0*/  MUFU.EX2 R52, R52 ;  /* 0x0000003400347308 */ /* 0x000f300000000800 */
[----:B------:R-:W-:Y:S01]  /*42c0*/  MUFU.EX2 R100, R100 ;  /* 0x0000006400647308 */ /* 0x000fe20000000800 */
[----:B---3--:R-:W-:-:S07]  /*42d0*/  FMUL.FTZ R103, R45, R103 ;  /* 0x000000672d677220 */ /* 0x008fce0000410000 */
[----:B------:R-:W-:Y:S01]  /*42e0*/  MUFU.EX2 R101, R101 ;  /* 0x0000006500657308 */ /* 0x000fe20000000800 */
[----:B------:R-:W-:Y:S01]  /*42f0*/  FFMA.FTZ R237, -R237, R237, 1 ;  /* 0x3f800000eded7423 */ /* 0x000fe200000101ed */
[----:B------:R-:W-:Y:S01]  /*4300*/  FMUL.FTZ R63, R54, R63 ;  /* 0x0000003f363f7220 */ /* 0x000fe20000410000 */
[----:B------:R-:W-:Y:S01]  /*4310*/  FFMA.FTZ R232, -R232, R232, 1 ;  /* 0x3f800000e8e87423 */ /* 0x000fe200000101e8 */
[----:B------:R-:W-:-:S04]  /*4320*/  FMUL.FTZ R221, R50, R221 ;  /* 0x000000dd32dd7220 */ /* 0x000fc80000410000 */
[----:B-1----:R1:W3:Y:S08]  /*4330*/  MUFU.EX2 R19, R219 ;  /* 0x000000db00137308 */ /* 0x0022f00000000800 */
[----:B------:R-:W-:Y:S01]  /*4340*/  MUFU.EX2 R105, R105 ;  /* 0x0000006900697308 */ /* 0x000fe20000000800 */
        /* <DEDUP_REMOVED lines=8> */
[----:B------:R1:W3:Y:S01]  /*43d0*/  LDS R225, [R15+0x400] ;  /* 0x000400000fe17984 */ /* 0x0002e20000000800 */
[----:B------:R-:W-:Y:S01]  /*43e0*/  FADD.FTZ R220, R71, -R220 ;  /* 0x800000dc47dc7221 */ /* 0x000fe20000010000 */
[--C-:B------:R-:W-:Y:S01]  /*43f0*/  FFMA.FTZ R117, R69, UR37, -R61.reuse ;  /* 0x0000002545757c23 */ /* 0x100fe2000801083d */
[----:B------:R-:W-:Y:S01]  /*4400*/  FFMA.FTZ R69, -R216, R216, 1 ;  /* 0x3f800000d8457423 */ /* 0x000fe200000101d8 */
[----:B------:R-:W-:Y:S01]  /*4410*/  FFMA.FTZ R67, R67, UR37, -R61 ;  /* 0x0000002543437c23 */ /* 0x000fe2000801083d */
[----:B------:R-:W-:Y:S01]  /*4420*/  FFMA.FTZ R61, -R118, R118, 1 ;  /* 0x3f800000763d7423 */ /* 0x000fe20000010176 */
[----:B--2---:R-:W-:Y:S01]  /*4430*/  FFMA.FTZ R216, R70, UR37, -R65 ;  /* 0x0000002546d87c23 */ /* 0x004fe20008010841 */
[----:B------:R-:W-:Y:S01]  /*4440*/  FSEL R70, R137, -INF , P1 ;  /* 0xff80000089467808 */ /* 0x000fe20000800000 */
[----:B-1----:R1:W-:Y:S01]  /*4450*/  MUFU.EX2 R15, R32 ;  /* 0x00000020000f7308 */ /* 0x0023e20000000800 */
[----:B------:R-:W-:Y:S01]  /*4460*/  FFMA.FTZ R71, -R126, R126, 1 ;  /* 0x3f8000007e477423 */ /* 0x000fe2000001017e */
[----:B------:R-:W-:Y:S01]  /*4470*/  FMUL.FTZ R69, R69, R58 ;  /* 0x0000003a45457220 */ /* 0x000fe20000410000 */
[----:B------:R-:W-:Y:S01]  /*4480*/  FMUL.FTZ R58, R217, R223 ;  /* 0x000000dfd93a7220 */ /* 0x000fe20000410000 */
[----:B------:R-:W-:Y:S01]  /*4490*/  FMUL.FTZ R56, R51, R56 ;  /* 0x0000003833387220 */ /* 0x000fe20000410000 */
[----:B----4-:R-:W-:Y:S01]  /*44a0*/  FMUL.FTZ R107, R52, R107 ;  /* 0x0000006b346b7220 */ /* 0x010fe20000410000 */
[----:B------:R-:W-:-:S02]  /*44b0*/  FMUL.FTZ R61, R61, R103 ;  /* 0x000000673d3d7220 */ /* 0x000fc40000410000 */
[----:B------:R-:W-:Y:S01]  /*44c0*/  MUFU.EX2 R108, R108 ;  /* 0x0000006c006c7308 */ /* 0x000fe20000000800 */
[----:B-1----:R-:W-:Y:S01]  /*44d0*/  FFMA.FTZ R32, R70, UR37, -R65 ;  /* 0x0000002546207c23 */ /* 0x002fe20008010841 */
[----:B------:R-:W-:Y:S01]  /*44e0*/  FMUL.FTZ R65, R16, R59 ;  /* 0x0000003b10417220 */ /* 0x000fe20000410000 */
[----:B------:R-:W-:-:S05]  /*44f0*/  FFMA.FTZ R70, -R227, R227, 1 ;  /* 0x3f800000e3467423 */ /* 0x000fca00000101e3 */
[----:B------:R-:W1:Y:S01]  /*4500*/  MUFU.EX2 R49, R49 ;  /* 0x0000003100317308 */ /* 0x000e620000000800 */
[----:B------:R-:W-:Y:S01]  /*4510*/  FMUL.FTZ R71, R71, R65 ;  /* 0x0000004147477220 */ /* 0x000fe20000410000 */
[----:B------:R-:W-:-:S06]  /*4520*/  FFMA.FTZ R65, -R127, R127, 1 ;  /* 0x3f8000007f417423 */ /* 0x000fcc000001017f */
[----:B------:R-:W-:Y:S01]  /*4530*/  MUFU.EX2 R104, R104 ;  /* 0x0000006800687308 */ /* 0x000fe20000000800 */
[----:B---3--:R-:W2:Y:S04]  /*4540*/  SHFL.IDX PT, R118, R225, R10, 0x1f ;  /* 0x00001f0ae1767589 */ /* 0x008ea800000e0000 */
[----:B------:R-:W3:Y:S04]  /*4550*/  SHFL.IDX PT, R131, R225, R131, 0x1f ;  /* 0x00001f83e1837589 */ /* 0x000ee800000e0000 */
[----:B------:R-:W4:Y:S04]  /*4560*/  SHFL.IDX PT, R139, R225, R139, 0x1f ;  /* 0x00001f8be18b7589 */ /* 0x000f2800000e0000 */
[----:B------:R-:W1:Y:S04]  /*4570*/  SHFL.IDX PT, R135, R225, R135, 0x1f ;  /* 0x00001f87e1877589 */ /* 0x000e6800000e0000 */
[----:B------:R-:W1:Y:S04]  /*4580*/  SHFL.IDX PT, R138, R225, R138, 0x1f ;  /* 0x00001f8ae18a7589 */ /* 0x000e6800000e0000 */
[----:B------:R-:W1:Y:S01]  /*4590*/  SHFL.IDX PT, R140, R225, R140, 0x1f ;  /* 0x00001f8ce18c7589 */ /* 0x000e6200000e0000 */
[----:B------:R-:W-:Y:S01]  /*45a0*/  FFMA.FTZ R126, -R154, R154, 1 ;  /* 0x3f8000009a7e7423 */ /* 0x000fe2000001019a */
[----:B------:R-:W-:Y:S01]  /*45b0*/  FFMA.FTZ R127, -R153, R153, 1 ;  /* 0x3f800000997f7423 */ /* 0x000fe20000010199 */
[----:B------:R-:W-:Y:S01]  /*45c0*/  FMUL.FTZ R217, R55, R66 ;  /* 0x0000004237d97220 */ /* 0x000fe20000410000 */
[----:B--2---:R-:W-:Y:S01]  /*45d0*/  FADD.FTZ R72, R72, -R118 ;  /* 0x8000007648487221 */ /* 0x004fe20000010000 */
[----:B------:R-:W-:Y:S01]  /*45e0*/  FMUL.FTZ R70, R70, R60 ;  /* 0x0000003c46467220 */ /* 0x000fe20000410000 */
[----:B------:R-:W-:Y:S01]  /*45f0*/  FFMA.FTZ R60, -R234, R234, 1 ;  /* 0x3f800000ea3c7423 */ /* 0x000fe200000101ea */
[----:B------:R-:W-:Y:S01]  /*4600*/  FMUL.FTZ R66, R126, R62 ;  /* 0x0000003e7e427220 */ /* 0x000fe20000410000 */
[----:B------:R-:W-:Y:S01]  /*4610*/  FMUL.FTZ R126, R127, R217 ;  /* 0x000000d97f7e7220 */ /* 0x000fe20000410000 */
[----:B------:R-:W-:Y:S01]  /*4620*/  FFMA.FTZ R127, -R152, R152, 1 ;  /* 0x3f800000987f7423 */ /* 0x000fe20000010198 */
[----:B------:R-:W-:Y:S01]  /*4630*/  FMUL.FTZ R72, R19, R72 ;  /* 0x0000004813487220 */ /* 0x000fe20000410000 */
[----:B---3--:R-:W-:Y:S01]  /*4640*/  FADD.FTZ R73, R73, -R131 ;  /* 0x8000008349497221 */ /* 0x008fe20000010000 */
[----:B------:R-:W-:Y:S01]  /*4650*/  FMUL.FTZ R60, R60, R57 ;  /* 0x000000393c3c7220 */ /* 0x000fe20000410000 */
[----:B------:R-:W-:Y:S01]  /*4660*/  FFMA.FTZ R57, -R155, R155, 1 ;  /* 0x3f8000009b397423 */ /* 0x000fe2000001019b */
[--C-:B----4-:R-:W-:Y:S01]  /*4670*/  FADD.FTZ R84, R84, -R139.reuse ;  /* 0x8000008b54547221 */ /* 0x110fe20000010000 */
[----:B------:R2:W5:Y:S01]  /*4680*/  LDL.LU R155, [R1+0x44] ;  /* 0x00004400019b7983 */ /* 0x0005620000300800 */
[----:B------:R-:W-:Y:S01]  /*4690*/  FADD.FTZ R86, R86, -R139 ;  /* 0x8000008b56567221 */ /* 0x000fe20000010000 */
[----:B------:R-:W-:Y:S01]  /*46a0*/  FMUL.FTZ R127, R127, R72 ;  /* 0x000000487f7f7220 */ /* 0x000fe20000410000 */
[----:B------:R-:W-:Y:S01]  /*46b0*/  FFMA.FTZ R139, -R7, R7, 1 ;  /* 0x3f800000078b7423 */ /* 0x000fe20000010107 */
[----:B------:R2:W5:Y:S01]  /*46c0*/  LDL.LU R154, [R1+0x40] ;  /* 0x00004000019a7983 */ /* 0x0005620000300800 */
[----:B------:R-:W-:Y:S01]  /*46d0*/  FMUL.FTZ R72, R102, R73 ;  /* 0x0000004966487220 */ /* 0x000fe20000410000 */
[--C-:B-1----:R-:W-:Y:S01]  /*46e0*/  FADD.FTZ R76, R76, -R135.reuse ;  /* 0x800000874c4c7221 */ /* 0x102fe20000010000 */
[----:B------:R-:W-:Y:S01]  /*46f0*/  FADD.FTZ R78, R78, -R135 ;  /* 0x800000874e4e7221 */ /* 0x000fe20000010000 */
[----:B------:R2:W5:Y:S01]  /*4700*/  LDL.LU R153, [R1+0x3c] ;  /* 0x00003c0001997983 */ /* 0x0005620000300800 */
[----:B------:R-:W-:Y:S01]  /*4710*/  FFMA.FTZ R135, -R9, R9, 1 ;  /* 0x3f80000009877423 */ /* 0x000fe20000010109 */
[--C-:B------:R-:W-:Y:S01]  /*4720*/  FADD.FTZ R81, R81, -R138.reuse ;  /* 0x8000008a51517221 */ /* 0x100fe20000010000 */
[----:B------:R-:W-:Y:S01]  /*4730*/  FADD.FTZ R83, R83, -R138 ;  /* 0x8000008a53537221 */ /* 0x000fe20000010000 */
[----:B------:R2:W5:Y:S01]  /*4740*/  LDL.LU R152, [R1+0x38] ;  /* 0x0000380001987983 */ /* 0x0005620000300800 */
[----:B------:R-:W-:Y:S01]  /*4750*/  FFMA.FTZ R59, -R226, R226, 1 ;  /* 0x3f800000e23b7423 */ /* 0x000fe200000101e2 */
[----:B------:R-:W-:Y:S01]  /*4760*/  FFMA.FTZ R138, -R6, R6, 1 ;  /* 0x3f800000068a7423 */ /* 0x000fe20000010106 */
[----:B------:R-:W-:Y:S01]  /*4770*/  FMUL.FTZ R139, R139, R72 ;  /* 0x000000488b8b7220 */ /* 0x000fe20000410000 */
[----:B------:R2:W5:Y:S01]  /*4780*/  LDL.LU R9, [R1+0x34] ;  /* 0x0000340001097983 */ /* 0x0005620000300800 */
[--C-:B------:R-:W-:Y:S01]  /*4790*/  FADD.FTZ R80, R80, -R140.reuse ;  /* 0x8000008c50507221 */ /* 0x100fe20000010000 */
[----:B------:R-:W-:Y:S01]  /*47a0*/  FADD.FTZ R82, R82, -R140 ;  /* 0x8000008c52527221 */ /* 0x000fe20000010000 */
[----:B------:R-:W-:Y:S01]  /*47b0*/  FFMA.FTZ R72, -R5, R5, 1 ;  /* 0x3f80000005487423 */ /* 0x000fe20000010105 */
[----:B------:R2:W5:Y:S01]  /*47c0*/  LDL.LU R7, [R1+0x30] ;  /* 0x0000300001077983 */ /* 0x0005620000300800 */
[----:B------:R-:W-:Y:S01]  /*47d0*/  FFMA.FTZ R140, -R3, R3, 1 ;  /* 0x3f800000038c7423 */ /* 0x000fe20000010103 */
[----:B------:R-:W-:Y:S01]  /*47e0*/  FFMA.FTZ R217, -R0, R0, 1 ;  /* 0x3f80000000d97423 */ /* 0x000fe20000010100 */
[----:B------:R-:W-:Y:S01]  /*47f0*/  FMUL.FTZ R59, R59, R222 ;  /* 0x000000de3b3b7220 */ /* 0x000fe20000410000 */
[----:B------:R2:W5:Y:S01]  /*4800*/  LDL.LU R6, [R1+0x2c] ;  /* 0x00002c0001067983 */ /* 0x0005620000300800 */
[----:B------:R-:W1:Y:S03]  /*4810*/  MUFU.EX2 R103, R224 ;  /* 0x000000e000677308 */ /* 0x000e660000000800 */
[----:B------:R-:W3:Y:S04]  /*4820*/  SHFL.IDX PT, R134, R225, R134, 0x1f ;  /* 0x00001f86e1867589 */ /* 0x000ee800000e0000 */
[----:B------:R-:W4:Y:S01]  /*4830*/  SHFL.IDX PT, R141, R225, R141, 0x1f ;  /* 0x00001f8de18d7589 */ /* 0x000f2200000e0000 */
[----:B------:R-:W-:Y:S01]  /*4840*/  MUFU.EX2 R109, R109 ;  /* 0x0000006d006d7308 */ /* 0x000fe20000000800 */
[----:B------:R-:W-:-:S07]  /*4850*/  FMUL.FTZ R220, R100, R220 ;  /* 0x000000dc64dc7220 */ /* 0x000fce0000410000 */
[----:B------:R-:W-:Y:S01]  /*4860*/  MUFU.EX2 R106, R106 ;  /* 0x0000006a006a7308 */ /* 0x000fe20000000800 */
[----:B------:R2:W5:Y:S01]  /*4870*/  LDL.LU R5, [R1+0x28] ;  /* 0x0000280001057983 */ /* 0x0005620000300800 */
[----:B------:R-:W-:Y:S01]  /*4880*/  FFMA.FTZ R130, -R130, R130, 1 ;  /* 0x3f80000082827423 */ /* 0x000fe20000010182 */
[----:B------:R-:W-:-:S05]  /*4890*/  FMUL.FTZ R65, R65, R221 ;  /* 0x000000dd41417220 */ /* 0x000fca0000410000 */
[----:B------:R-:W-:Y:S01]  /*48a0*/  MUFU.EX2 R116, R116 ;  /* 0x0000007400747308 */ /* 0x000fe20000000800 */
[----:B------:R2:W5:Y:S01]  /*48b0*/  LDL.LU R3, [R1+0x24] ;  /* 0x0000240001037983 */ /* 0x0005620000300800 */
[----:B------:R-:W-:Y:S01]  /*48c0*/  FFMA.FTZ R228, -R228, R228, 1 ;  /* 0x3f800000e4e47423 */ /* 0x000fe200000101e4 */
[----:B------:R-:W-:Y:S01]  /*48d0*/  FFMA.FTZ R129, -R129, R129, 1 ;  /* 0x3f80000081817423 */ /* 0x000fe20000010181 */
[----:B------:R-:W-:Y:S01]  /*48e0*/  FMUL.FTZ R64, R49, R64 ;  /* 0x0000004031407220 */ /* 0x000fe20000410000 */
[----:B------:R2:W5:Y:S01]  /*48f0*/  LDL.LU R0, [R1+0x20] ;  /* 0x0000200001007983 */ /* 0x0005620000300800 */
[----:B------:R-:W-:Y:S01]  /*4900*/  FMUL.FTZ R57, R57, R56 ;  /* 0x0000003839397220 */ /* 0x000fe20000410000 */
[----:B------:R-:W-:Y:S01]  /*4910*/  FADD.FTZ R75, R75, -R131 ;  /* 0x800000834b4b7221 */ /* 0x000fe20000010000 */
[----:B------:R-:W-:Y:S01]  /*4920*/  MUFU.EX2 R117, R117 ;  /* 0x0000007500757308 */ /* 0x000fe20000000800 */
[----:B------:R-:W2:Y:S01]  /*4930*/  LDL R222, [R1+0x8] ;  /* 0x0000080001de7983 */ /* 0x000ea20000100800 */
[----:B------:R-:W-:Y:S01]  /*4940*/  FMUL.FTZ R56, R233, R107 ;  /* 0x0000006be9387220 */ /* 0x000fe20000410000 */
[----:B------:R-:W-:Y:S01]  /*4950*/  FADD.FTZ R74, R74, -R118 ;  /* 0x800000764a4a7221 */ /* 0x000fe20000010000 */
[--C-:B---3--:R-:W-:Y:S01]  /*4960*/  FADD.FTZ R77, R77, -R134.reuse ;  /* 0x800000864d4d7221 */ /* 0x108fe20000010000 */
[----:B------:R-:W-:Y:S01]  /*4970*/  FADD.FTZ R79, R79, -R134 ;  /* 0x800000864f4f7221 */ /* 0x000fe20000010000 */
[----:B------:R-:W-:Y:S01]  /*4980*/  FMUL.FTZ R62, R237, R63 ;  /* 0x0000003fed3e7220 */ /* 0x000fe20000410000 */
[--C-:B----4-:R-:W-:Y:S01]  /*4990*/  FADD.FTZ R85, R85, -R141.reuse ;  /* 0x8000008d55557221 */ /* 0x110fe20000010000 */
[----:B------:R-:W3:Y:S01]  /*49a0*/  MUFU.EX2 R107, R219 ;  /* 0x000000db006b7308 */ /* 0x000ee20000000800 */
[----:B-1----:R-:W-:Y:S01]  /*49b0*/  FMUL.FTZ R73, R103, R76 ;  /* 0x0000004c67497220 */ /* 0x002fe20000410000 */
[----:B------:R-:W-:Y:S01]  /*49c0*/  FFMA.FTZ R221, -R231, R231, 1 ;  /* 0x3f800000e7dd7423 */ /* 0x000fe200000101e7 */
[----:B------:R-:W-:Y:S01]  /*49d0*/  FADD.FTZ R87, R87, -R141 ;  /* 0x8000008d57577221 */ /* 0x000fe20000010000 */
[----:B------:R-:W-:-:S04]  /*49e0*/  FMUL.FTZ R64, R229, R64 ;  /* 0x00000040e5407220 */ /* 0x000fc80000410000 */
[----:B------:R-:W1:Y:S01]  /*49f0*/  MUFU.EX2 R131, R216 ;  /* 0x000000d800837308 */ /* 0x000e620000000800 */
[----:B------:R-:W-:-:S07]  /*4a00*/  FMUL.FTZ R63, R232, R220 ;  /* 0x000000dce83f7220 */ /* 0x000fce0000410000 */
[----:B------:R3:W4:Y:S01]  /*4a10*/  MUFU.EX2 R118, R67 ;  /* 0x0000004300767308 */ /* 0x0007220000000800 */
[----:B------:R-:W-:-:S07]  /*4a20*/  FMUL.FTZ R74, R101, R74 ;  /* 0x0000004a654a7220 */ /* 0x000fce0000410000 */
[----:B------:R4:W4:Y:S01]  /*4a30*/  MUFU.EX2 R134, R32 ;  /* 0x0000002000867308 */ /* 0x0009220000000800 */
[----:B------:R-:W-:Y:S01]  /*4a40*/  FFMA.FTZ R220, -R235, R235, 1 ;  /* 0x3f800000ebdc7423 */ /* 0x000fe200000101eb */
[----:B---3--:R-:W-:Y:S01]  /*4a50*/  FMUL.FTZ R67, R107, R80 ;  /* 0x000000506b437220 */ /* 0x008fe20000410000 */
[----:B-1----:R-:W-:Y:S01]  /*4a60*/  FMUL.FTZ R85, R131, R85 ;  /* 0x0000005583557220 */ /* 0x002fe20000410000 */
[----:B------:R-:W-:Y:S01]  /*4a70*/  FMUL.FTZ R75, R15, R75 ;  /* 0x0000004b0f4b7220 */ /* 0x000fe20000410000 */
[----:B------:R-:W-:Y:S01]  /*4a80*/  FMUL.FTZ R135, R135, R74 ;  /* 0x0000004a87877220 */ /* 0x000fe20000410000 */
        /* <DEDUP_REMOVED lines=8> */
[----:B------:R-:W-:Y:S01]  /*4b10*/  F2FP.F16.F32.PACK_AB R85, R88, R33 ;  /* 0x000000215855723e */ /* 0x000fe200000000ff */
        /* <DEDUP_REMOVED lines=9> */
[----:B----4-:R-:W-:Y:S01]  /*4bb0*/  FFMA.FTZ R32, -R132, R132, 1 ;  /* 0x3f80000084207423 */ /* 0x010fe20000010184 */
        /* <DEDUP_REMOVED lines=49> */
[----:B------:R-:W-:Y:S02]  /*4ed0*/  F2FP.F16.F32.PACK_AB R25, R12, R21 ;  /* 0x000000150c19723e */ /* 0x000fe400000000ff */
[----:B------:R-:W-:Y:S01]  /*4ee0*/  F2FP.F16.F32.PACK_AB R26, R29, R17 ;  /* 0x000000111d1a723e */ /* 0x000fe200000000ff */
[----:B--2---:R-:W-:-:S04]  /*4ef0*/  IMAD R33, R4, 0x4000, R222 ;  /* 0x0000400004217824 */ /* 0x004fc800078e02de */
        /* <DEDUP_REMOVED lines=14> */
[----:B------:R-:W-:Y:S01]  /*4fe0*/  F2FP.F16.F32.PACK_AB R27, R30, R23 ;  /* 0x000000171e1b723e */ /* 0x000fe200000000ff */
        /* <DEDUP_REMOVED lines=11> */
[----:B------:R-:W-:Y:S02]  /*50a0*/  F2FP.F16.F32.PACK_AB R24, R37, R31 ;  /* 0x0000001f2518723e */ /* 0x000fe400000000ff */
[----:B------:R-:W-:Y:S02]  /*50b0*/  F2FP.F16.F32.PACK_AB R25, R38, R36 ;  /* 0x000000242619723e */ /* 0x000fe400000000ff */
[----:B------:R-:W-:Y:S02]  /*50c0*/  F2FP.F16.F32.PACK_AB R26, R40, R39 ;  /* 0x00000027281a723e */ /* 0x000fe400000000ff */
[----:B------:R-:W-:-:S04]  /*50d0*/  F2FP.F16.F32.PACK_AB R27, R41, R42 ;  /* 0x0000002a291b723e */ /* 0x000fc800000000ff */
        /* <DEDUP_REMOVED lines=13> */
[----:B------:R-:W-:Y:S01]  /*51b0*/  F2FP.F16.F32.PACK_AB R101, R15, R101 ;  /* 0x000000650f65723e */ /* 0x000fe200000000ff */
[----:B------:R-:W-:Y:S02]  /*51c0*/  WARPGROUP.DEPBAR.LE gsb0, 0x0 ;  /* 0x00008000000079c5 */ /* 0x000fe40000010000 */
[----:B------:R-:W-:Y:S02]  /*51d0*/  F2FP.F16.F32.PACK_AB R24, R51, R49 ;  /* 0x000000313318723e */ /* 0x000fe400000000ff */
[----:B------:R-:W-:Y:S02]  /*51e0*/  F2FP.F16.F32.PACK_AB R25, R52, R50 ;  /* 0x000000323419723e */ /* 0x000fe400000000ff */
[----:B------:R-:W-:-:S02]  /*51f0*/  F2FP.F16.F32.PACK_AB R26, R55, R53 ;  /* 0x00000035371a723e */ /* 0x000fc400000000ff */
[----:B------:R-:W-:-:S04]  /*5200*/  F2FP.F16.F32.PACK_AB R27, R100, R54 ;  /* 0x00000036641b723e */ /* 0x000fc800000000ff */
[----:B------:R-:W-:-:S06]  /*5210*/  WARPGROUP.ARRIVE ;  /* 0x00000000000079c5 */ /* 0x000fcc0000000000 */
[----:B------:R-:W-:Y:S01]  /*5220*/  HGMMA.64x64x16.F32 R184, R24, gdesc[UR4].tnspB, R184, gsb0 ;  /* 0x40e0000418b87df0 */ /* 0x000fe200080008b8 */
[----:B------:R-:W-:Y:S02]  /*5230*/  F2FP.F16.F32.PACK_AB R100, R102, R19 ;  /* 0x000000136664723e */ /* 0x000fe400000000ff */
[----:B------:R-:W-:Y:S01]  /*5240*/  F2FP.F16.F32.PACK_AB R102, R105, R103 ;  /* 0x000000676966723e */ /* 0x000fe200000000ff */
[----:B------:R-:W-:Y:S01]  /*5250*/  UIADD3 UR6, UR4, 0x300, URZ ;  /* 0x0000030004067890 */ /* 0x000fe2000fffe03f */
[----:B------:R-:W-:Y:S01]  /*5260*/  F2FP.F16.F32.PACK_AB R103, R106, R104 ;  /* 0x000000686a67723e */ /* 0x000fe200000000ff */
[----:B------:R-:W-:Y:S01]  /*5270*/  UMOV UR7, 0x40000040 ;  /* 0x4000004000077882 */ /* 0x000fe20000000000 */
[----:B------:R-:W-:Y:S01]  /*5280*/  UIADD3 UR4, UR4, 0x380, URZ ;  /* 0x0000038004047890 */ /* 0x000fe2000fffe03f */
[----:B------:R-:W-:Y:S02]  /*5290*/  WARPGROUP.DEPBAR.LE gsb0, 0x0 ;  /* 0x00008000000079c5 */ /* 0x000fe40000010000 */
[----:B------:R-:W-:-:S06]  /*52a0*/  WARPGROUP.ARRIVE ;  /* 0x00000000000079c5 */ /* 0x000fcc0000000000 */
[----:B------:R-:W-:Y:S01]  /*52b0*/  HGMMA.64x64x16.F32 R184, R100, gdesc[UR4].tnspB, R184, gsb0 ;  /* 0x40e0000464b87df0 */ /* 0x000fe200080008b8 */
[----:B------:R-:W-:Y:S02]  /*52c0*/  F2FP.F16.F32.PACK_AB R24, R109, R107 ;  /* 0x0000006b6d18723e */ /* 0x000fe400000000ff */
[----:B------:R-:W-:Y:S02]  /*52d0*/  F2FP.F16.F32.PACK_AB R25, R116, R108 ;  /* 0x0000006c7419723e */ /* 0x000fe400000000ff */
[----:B------:R-:W-:Y:S02]  /*52e0*/  F2FP.F16.F32.PACK_AB R26, R131, R117 ;  /* 0x00000075831a723e */ /* 0x000fe400000000ff */
[----:B------:R-:W-:Y:S01]  /*52f0*/  F2FP.F16.F32.PACK_AB R27, R134, R118 ;  /* 0x00000076861b723e */ /* 0x000fe200000000ff */
[----:B------:R-:W-:Y:S01]  /*5300*/  UMOV UR6, UR4 ;  /* 0x0000000400067c82 */ /* 0x000fe20008000000 */
[----:B------:R-:W-:Y:S01]  /*5310*/  UMOV UR7, 0x40000040 ;  /* 0x4000004000077882 */ /* 0x000fe20000000000 */
[----:B------:R-:W-:-:S02]  /*5320*/  WARPGROUP.DEPBAR.LE gsb0, 0x0 ;  /* 0x00008000000079c5 */ /* 0x000fc40000010000 */
        /* <DEDUP_REMOVED lines=74> */
.L_x_635:
        /* <DEDUP_REMOVED lines=69> */
.L_x_636:
[----:B-1----:R-:W2:Y:S01]  /*5c20*/  LDL R12, [R1+0x4] ;  /* 0x00000400010c7983 */ /* 0x002ea20000100800 */
        /* <DEDUP_REMOVED lines=45> */
.L_x_619:
        /* <DEDUP_REMOVED lines=34> */
[----:B------:R-:W-:Y:S02]  /*6120*/  IADD3 R0, R11, -R0, RZ ;  /* 0x800000000b007210 */ /* 0x000fe40007ffe0ff */
[----:B------:R-:W-:Y:S02]  /*6130*/  F2FP.F16.F32.PACK_AB R211, R215, R214 ;  /* 0x000000d6d7d3723e */ /* 0x000fe400000000ff */
[----:B-1----:R-:W-:-:S02]  /*6140*/  SHF.R.S32.HI R3, RZ, 0x1f, R0 ;  /* 0x0000001fff037819 */ /* 0x002fc40000011400 */
[----:B------:R-:W-:Y:S02]  /*6150*/  F2FP.F16.F32.PACK_AB R153, R155, R154 ;  /* 0x0000009a9b99723e */ /* 0x000fe400000000ff */
[----:B------:R-:W-:Y:S02]  /*6160*/  LEA.HI R3, R3, R0, RZ, 0x3 ;  /* 0x0000000003037211 */ /* 0x000fe400078f18ff */
[----:B------:R-:W-:Y:S02]  /*6170*/  F2FP.F16.F32.PACK_AB R154, R157, R156 ;  /* 0x0000009c9d9a723e */ /* 0x000fe400000000ff */
[C---:B------:R-:W-:Y:S02]  /*6180*/  LOP3.LUT R5, R3.reuse, 0xfffffff8, RZ, 0xc0, !PT ;  /* 0xfffffff803057812 */ /* 0x040fe400078ec0ff */
[----:B------:R-:W-:Y:S02]  /*6190*/  SHF.L.U32 R3, R3, 0x6, RZ ;  /* 0x0000000603037819 */ /* 0x000fe400000006ff */
[----:B------:R-:W-:Y:S01]  /*61a0*/  F2FP.F16.F32.PACK_AB R155, R159, R158 ;  /* 0x0000009e9f9b723e */ /* 0x000fe200000000ff */
[----:B------:R-:W-:Y:S01]  /*61b0*/  IMAD.IADD R5, R0, 0x1, -R5 ;  /* 0x0000000100057824 */ /* 0x000fe200078e0a05 */
[----:B------:R-:W-:-:S02]  /*61c0*/  LOP3.LUT R3, R3, 0x7ffffe00, RZ, 0xc0, !PT ;  /* 0x7ffffe0003037812 */ /* 0x000fc400078ec0ff */
[----:B------:R-:W-:Y:S01]  /*61d0*/  F2FP.F16.F32.PACK_AB R161, R163, R162 ;  /* 0x000000a2a3a1723e */ /* 0x000fe200000000ff */
[C---:B------:R-:W-:Y:S01]  /*61e0*/  IMAD.SHL.U32 R0, R5.reuse, 0x40, RZ ;  /* 0x0000004005007824 */ /* 0x040fe200078e00ff */
[----:B------:R-:W-:Y:S01]  /*61f0*/  R2P PR, R5, 0x6 ;  /* 0x0000000605007804 */ /* 0x000fe20000000000 */
[----:B------:R-:W-:Y:S01]  /*6200*/  IMAD.MOV.U32 R5, RZ, RZ, 0x20 ;  /* 0x00000020ff057424 */ /* 0x000fe200078e00ff */
[----:B------:R-:W-:Y:S02]  /*6210*/  ISETP.NE.U32.AND P4, PT, R8, RZ, PT ;  /* 0x000000ff0800720c */ /* 0x000fe40003f85070 */
[----:B------:R-:W-:Y:S02]  /*6220*/  LOP3.LUT R0, R0, 0x1c0, RZ, 0xc0, !PT ;  /* 0x000001c000007812 */ /* 0x000fe400078ec0ff */
[----:B------:R-:W-:Y:S02]  /*6230*/  SEL R5, R5, 0xffffffe0, !P1 ;  /* 0xffffffe005057807 */ /* 0x000fe40004800000 */
[----:B------:R-:W-:-:S02]  /*6240*/  LOP3.LUT R7, R0, 0x8, R7, 0xf8, !PT ;  /* 0x0000000800077812 */ /* 0x000fc400078ef807 */
[----:B------:R-:W-:Y:S01]  /*6250*/  SHF.R.U32.HI R2, RZ, 0x3, R0 ;  /* 0x00000003ff027819 */ /* 0x000fe20000011600 */
[----:B------:R-:W-:Y:S01]  /*6260*/  IMAD.SHL.U32 R0, R4, 0x20, RZ ;  /* 0x0000002004007824 */ /* 0x000fe200078e00ff */
[----:B------:R-:W-:Y:S02]  /*6270*/  F2FP.F16.F32.PACK_AB R162, R165, R164 ;  /* 0x000000a4a5a2723e */ /* 0x000fe400000000ff */
[----:B------:R-:W-:Y:S02]  /*6280*/  LOP3.LUT R2, R7, R2, RZ, 0x3c, !PT ;  /* 0x0000000207027212 */ /* 0x000fe400078e3cff */
[----:B------:R-:W-:Y:S02]  /*6290*/  LOP3.LUT R0, R0, 0x7ffffc00, RZ, 0xc0, !PT ;  /* 0x7ffffc0000007812 */ /* 0x000fe400078ec0ff */
[----:B------:R-:W-:Y:S02]  /*62a0*/  F2FP.F16.F32.PACK_AB R163, R167, R166 ;  /* 0x000000a6a7a3723e */ /* 0x000fe400000000ff */
[----:B------:R-:W-:Y:S01]  /*62b0*/  IADD3 R0, R2, R3, R0 ;  /* 0x0000000302007210 */ /* 0x000fe20007ffe000 */
[----:B------:R-:W-:Y:S01]  /*62c0*/  IMAD.MOV.U32 R3, RZ, RZ, 0x40 ;  /* 0x00000040ff037424 */ /* 0x000fe200078e00ff */
[----:B------:R-:W-:-:S02]  /*62d0*/  F2FP.F16.F32.PACK_AB R169, R171, R170 ;  /* 0x000000aaaba9723e */ /* 0x000fc400000000ff */
[----:B------:R-:W-:Y:S02]  /*62e0*/  LEA R0, R0, UR4, 0x1 ;  /* 0x0000000400007c11 */ /* 0x000fe4000f8e08ff */
[----:B------:R-:W-:Y:S02]  /*62f0*/  SEL R3, R3, 0xffffffc0, !P2 ;  /* 0xffffffc003037807 */ /* 0x000fe40005000000 */
[--C-:B------:R-:W-:Y:S01]  /*6300*/  IADD3 R6, R5, 0x4000, R0.reuse ;  /* 0x0000400005067810 */ /* 0x100fe20007ffe000 */
[----:B------:R-:W-:Y:S01]  /*6310*/  STSM.16.M88.4 [R0+0x4000], R184 ;  /* 0x004000b800007844 */ /* 0x000fe20000000200 */
[----:B------:R-:W-:Y:S02]  /*6320*/  IADD3 R8, R3, 0x4000, R0 ;  /* 0x0000400003087810 */ /* 0x000fe40007ffe000 */
        /* <DEDUP_REMOVED lines=8> */
[----:B------:R-:W-:Y:S01]  /*63b0*/  F2FP.F16.F32.PACK_AB R179, R183, R182 ;  /* 0x000000b6b7b3723e */ /* 0x000fe200000000ff */
[----:B------:R-:W-:Y:S01]  /*63c0*/  STSM.16.M88.4 [R7], R208 ;  /* 0x000000d007007844 */ /* 0x000fe20000000200 */
[----:B------:R-:W-:-:S03]  /*63d0*/  ISETP.NE.AND.EX P4, PT, R9, RZ, PT, P4 ;  /* 0x000000ff0900720c */ /* 0x000fc60003f85340 */
        /* <DEDUP_REMOVED lines=9> */
[----:B------:R-:W-:-:S02]  /*6470*/  LEA.HI R19, R10, R11, RZ, 0x3 ;  /* 0x0000000b0a137211 */ /* 0x000fc400078f18ff */
[----:B-1----:R-:W-:Y:S02]  /*6480*/  MOV R0, UR5 ;  /* 0x0000000500007c02 */ /* 0x002fe40008000f00 */
[----:B--2---:R-:W-:-:S04]  /*6490*/  ISETP.NE.U32.AND P0, PT, R2, RZ, PT ;  /* 0x000000ff0200720c */ /* 0x004fc80003f05070 */
[----:B------:R-:W-:-:S13]  /*64a0*/  ISETP.NE.AND.EX P0, PT, R3, RZ, PT, P0 ;  /* 0x000000ff0300720c */ /* 0x000fda0003f05300 */
[----:B------:R-:W1:Y:S01]  /*64b0*/  @P0 LDC.64 R2, c[0x0][0x878] ;  /* 0x00021e00ff020b82 */ /* 0x000e620000000a00 */
[----:B----4-:R-:W-:Y:S02]  /*64c0*/  LOP3.LUT R6, R19, 0x1ffffff8, RZ, 0xc0, !PT ;  /* 0x1ffffff813067812 */ /* 0x010fe400078ec0ff */
[----:B------:R-:W-:-:S05]  /*64d0*/  SHF.R.S32.HI R19, RZ, 0x3, R19 ;  /* 0x00000003ff137819 */ /* 0x000fca0000011413 */
[----:B------:R-:W2:Y:S01]  /*64e0*/  S2UR UR5, SR_CTAID.Y ;  /* 0x00000000000579c3 */ /* 0x000ea20000002600 */
[----:B------:R-:W4:Y:S01]  /*64f0*/  S2R R27, SR_CTAID.X ;  /* 0x00000000001b7919 */ /* 0x000f220000002500 */
[----:B------:R-:W-:Y:S02]  /*6500*/  IMAD.IADD R6, R11, 0x1, -R6 ;  /* 0x000000010b067824 */ /* 0x000fe400078e0a06 */
[----:B---3--:R-:W-:Y:S02]  /*6510*/  IMAD.SHL.U32 R7, R19, 0x40, RZ ;  /* 0x0000004013077824 */ /* 0x008fe400078e00ff */
[----:B------:R-:W-:-:S03]  /*6520*/  IMAD.SHL.U32 R20, R6, 0x8, RZ ;  /* 0x0000000806147824 */ /* 0x000fc600078e00ff */
[----:B------:R-:W-:Y:S01]  /*6530*/  LOP3.LUT R7, R7, 0x1c0, RZ, 0xc0, !PT ;  /* 0x000001c007077812 */ /* 0x000fe200078ec0ff */
[----:B-1----:R-:W-:-:S05]  /*6540*/  @P0 IMAD.WIDE R2, R25, 0x4, R2 ;  /* 0x0000000419020825 */ /* 0x002fca00078e0202 */
[----:B------:R1:W5:Y:S01]  /*6550*/  @P0 LDG.E R0, desc[UR38][R2.64] ;  /* 0x0000002602000981 */ /* 0x000362000c1e1900 */
[----:B--2---:R-:W-:Y:S01]  /*6560*/  USHF.R.S32.HI UR6, URZ, 0x1f, UR5 ;  /* 0x0000001f3f067899 */ /* 0x004fe20008011405 */
[----:B-1----:R-:W-:Y:S02]  /*6570*/  LOP3.LUT R2, R7, 0x38, R20, 0xf8, !PT ;  /* 0x0000003807027812 */ /* 0x002fe400078ef814 */
[----:B------:R-:W-:Y:S02]  /*6580*/  SHF.R.U32.HI R7, RZ, 0x3, R7 ;  /* 0x00000003ff077819 */ /* 0x000fe40000011607 */
[----:B------:R-:W-:Y:S02]  /*6590*/  LEA.HI R3, R10, R11, RZ, 0x6 ;  /* 0x0000000b0a037211 */ /* 0x000fe400078f30ff */
[----:B------:R-:W-:Y:S02]  /*65a0*/  LOP3.LUT R2, R2, R7, RZ, 0x3c, !PT ;  /* 0x0000000702027212 */ /* 0x000fe400078e3cff */
[----:B------:R-:W-:-:S04]  /*65b0*/  SHF.L.U32 R3, R3, 0x3, RZ ;  /* 0x0000000303037819 */ /* 0x000fc800000006ff */
[----:B------:R-:W-:Y:S02]  /*65c0*/  LOP3.LUT R6, R2, 0x7ffffe00, R3, 0xf8, !PT ;  /* 0x7ffffe0002067812 */ /* 0x000fe400078ef803 */
[----:B------:R-:W-:Y:S02]  /*65d0*/  CS2R R2, SRZ ;  /* 0x0000000000027805 */ /* 0x000fe4000001ff00 */
[----:B------:R-:W-:Y:S01]  /*65e0*/  @P4 SHF.R.S32.HI R8, RZ, 0x1f, R9 ;  /* 0x0000001fff084819 */ /* 0x000fe20000011409 */
[----:B----4-:R-:W-:Y:S06]  /*65f0*/  @P0 BRA `(.L_x_639) ;  /* 0x0000000000100947 */ /* 0x010fec0003800000 */
[----:B------:R-:W-:Y:S05]  /*6600*/  @!P4 BRA `(.L_x_639) ;  /* 0x00000000000cc947 */ /* 0x000fea0003800000 */
[----:B------:R-:W2:Y:S04]  /*6610*/  LDG.E R7, desc[UR38][R4.64] ;  /* 0x0000002604077981 */ /* 0x000ea8000c1e1900 */
[----:B-----5:R-:W2:Y:S02]  /*6620*/  LDG.E R0, desc[UR38][R4.64+0x4] ;  /* 0x0000042604007981 */ /* 0x020ea4000c1e1900 */
[----:B--2---:R-:W-:-:S07]  /*6630*/  IMAD.IADD R0, R0, 0x1, -R7 ;  /* 0x0000000100007824 */ /* 0x004fce00078e0a07 */
.L_x_639:
[----:B------:R-:W-:Y:S01]  /*6640*/  LEA R30, R6, UR4, 0x1 ;  /* 0x00000004061e7c11 */ /* 0x000fe2000f8e08ff */
[----:B------:R-:W-:Y:S01]  /*6650*/  @P4 IMAD.MOV.U32 R2, RZ, RZ, R9 ;  /* 0x000000ffff024224 */ /* 0x000fe200078e0009 */
[----:B------:R-:W1:Y:S01]  /*6660*/  LDC.64 R34, c[0x0][0x820] ;  /* 0x00020800ff227b82 */ /* 0x000e620000000a00 */
[----:B------:R-:W-:Y:S01]  /*6670*/  @P4 IMAD.MOV.U32 R3, RZ, RZ, R8 ;  /* 0x000000ffff034224 */ /* 0x000fe200078e0008 */
[----:B------:R-:W-:Y:S01]  /*6680*/  IADD3 R16, R19, 0x20, RZ ;  /* 0x0000002013107810 */ /* 0x000fe20007ffe0ff */
[----:B------:R2:W3:Y:S01]  /*6690*/  LDS.128 R12, [R30+0x1000] ;  /* 0x001000001e0c7984 */ /* 0x0004e20000000c00 */
[----:B-----5:R-:W-:Y:S01]  /*66a0*/  IMAD R0, R27, -0x80, R0 ;  /* 0xffffff801b007824 */ /* 0x020fe200078e0200 */
[----:B------:R-:W-:Y:S01]  /*66b0*/  SHF.R.S32.HI R21, RZ, 0x1f, R20 ;  /* 0x0000001fff157819 */ /* 0x000fe20000011414 */
[----:B------:R-:W-:Y:S01]  /*66c0*/  IMAD R18, R22, UR6, RZ ;  /* 0x0000000616127c24 */ /* 0x000fe2000f8e02ff */
[----:B------:R2:W4:Y:S01]  /*66d0*/  LDS.128 R8, [R30+0x2000] ;  /* 0x002000001e087984 */ /* 0x0005220000000c00 */
[----:B------:R-:W-:Y:S01]  /*66e0*/  ULDC UR4, c[0x0][0x83c] ;  /* 0x00020f0000047ab9 */ /* 0x000fe20000000800 */
[----:B------:R-:W-:Y:S01]  /*66f0*/  VIMNMX R24, R0, 0x80, PT ;  /* 0x0000008000187848 */ /* 0x000fe20003fe0100 */
[----:B------:R-:W-:Y:S01]  /*6700*/  IMAD R23, R23, UR5, R18 ;  /* 0x0000000517177c24 */ /* 0x000fe2000f8e0212 */
[----:B------:R2:W1:Y:S01]  /*6710*/  LDS.128 R4, [R30+0x3000] ;  /* 0x003000001e047984 */ /* 0x0004620000000c00 */
[----:B------:R-:W-:Y:S01]  /*6720*/  SHF.R.S32.HI R18, RZ, 0x1f, R25 ;  /* 0x0000001fff127819 */ /* 0x000fe20000011419 */
[C---:B------:R-:W-:Y:S01]  /*6730*/  VIADD R0, R19.reuse, 0x40 ;  /* 0x0000004013007836 */ /* 0x040fe20000000000 */
[-C--:B------:R-:W-:Y:S01]  /*6740*/  ISETP.GE.AND P3, PT, R19, R24.reuse, PT ;  /* 0x000000181300720c */ /* 0x080fe20003f66270 */
[----:B------:R-:W-:Y:S01]  /*6750*/  ULDC.64 UR8, c[0x0][0x858] ;  /* 0x0002160000087ab9 */ /* 0x000fe20000000a00 */
[----:B------:R-:W-:Y:S01]  /*6760*/  ISETP.GE.AND P2, PT, R16, R24, PT ;  /* 0x000000181000720c */ /* 0x000fe20003f46270 */
[----:B------:R-:W-:Y:S01]  /*6770*/  IMAD.WIDE.U32 R16, R22, UR5, R20 ;  /* 0x0000000516107c25 */ /* 0x000fe2000f8e0014 */
[----:B------:R-:W-:Y:S01]  /*6780*/  ISETP.GE.OR P6, PT, R20, UR4, P3 ;  /* 0x0000000414007c0c */ /* 0x000fe20009fc6670 */
[----:B------:R-:W-:Y:S01]  /*6790*/  BSSY B0, `(.L_x_640) ;  /* 0x000001c000007945 */ /* 0x000fe20003800000 */
[----:B------:R-:W-:Y:S01]  /*67a0*/  SEL R36, R18, RZ, !P4 ;  /* 0x000000ff12247207 */ /* 0x000fe20006000000 */
[----:B------:R-:W-:Y:S01]  /*67b0*/  IMAD.IADD R17, R17, 0x1, R23 ;  /* 0x0000000111117824 */ /* 0x000fe200078e0217 */
[----:B------:R-:W-:-:S02]  /*67c0*/  IADD3 R2, P0, R19, R2, RZ ;  /* 0x0000000213027210 */ /* 0x000fc40007f1e0ff */
        /* <DEDUP_REMOVED lines=10> */
[----:B------:R-:W-:Y:S01]  /*6870*/  IMAD.WIDE R26, R27, 0x80, R2 ;  /* 0x000000801b1a7825 */ /* 0x000fe200078e0202 */
[----:B------:R-:W-:Y:S01]  /*6880*/  IADD3 R23, R29, R23, RZ ;  /* 0x000000171d177210 */ /* 0x000fe20007ffe0ff */
[----:B--2---:R-:W-:Y:S08]  /*6890*/  @P6 BRA `(.L_x_641) ;  /* 0x00000000002c6947 */ /* 0x004ff00003800000 */
[----:B------:R-:W2:Y:S01]  /*68a0*/  LDS.128 R16, [R30+0x4000] ;  /* 0x004000001e107984 */ /* 0x000ea20000000c00 */
        /* <DEDUP_REMOVED lines=9> */
[----:B--2---:R2:W-:Y:S02]  /*6940*/  STG.E.128 desc[UR38][R24.64], R16 ;  /* 0x0000001018007986 */ /* 0x0045e4000c101d26 */
.L_x_641:
[----:B------:R-:W-:Y:S05]  /*6950*/  BSYNC B0 ;  /* 0x0000000000007941 */ /* 0x000fea0003800000 */
.L_x_640:
[----:B--2---:R2:W1:Y:S01]  /*6960*/  LDS.128 R16, [R30+0x5000] ;  /* 0x005000001e107984 */ /* 0x0044620000000c00 */
        /* <DEDUP_REMOVED lines=15> */
[----:B-1----:R1:W-:Y:S02]  /*6a60*/  STG.E.128 desc[UR38][R24.64], R16 ;  /* 0x0000001018007986 */ /* 0x0023e4000c101d26 */
.L_x_643:
[----:B------:R-:W-:Y:S05]  /*6a70*/  BSYNC B0 ;  /* 0x0000000000007941 */ /* 0x000fea0003800000 */
.L_x_642:
[----:B-1----:R1:W1:Y:S01]  /*6a80*/  LDS.128 R16, [R30+0x6000] ;  /* 0x006000001e107984 */ /* 0x0022620000000c00 */
[----:B------:R-:W-:Y:S01]  /*6a90*/  BSSY B0, `(.L_x_644) ;  /* 0x0000010000007945 */ /* 0x000fe20003800000 */
[----:B------:R-:W-:-:S03]  /*6aa0*/  IMAD R32, R34, UR6, RZ ;  /* 0x0000000622207c24 */ /* 0x000fc6000f8e02ff */
        /* <DEDUP_REMOVED lines=14> */
.L_x_645:
[----:B------:R-:W-:Y:S05]  /*6b90*/  BSYNC B0 ;  /* 0x0000000000007941 */ /* 0x000fea0003800000 */
.L_x_644:
[----:B-1----:R1:W1:Y:S01]  /*6ba0*/  LDS.128 R16, [R30+0x7000] ;  /* 0x007000001e107984 */ /* 0x0022620000000c00 */
        /* <DEDUP_REMOVED lines=17> */
.L_x_647:
[----:B------:R-:W-:Y:S05]  /*6cc0*/  BSYNC B0 ;  /* 0x0000000000007941 */ /* 0x000fea0003800000 */
.L_x_646:
[----:B-1----:R1:W1:Y:S01]  /*6cd0*/  LDS.128 R16, [R30] ;  /* 0x000000001e107984 */ /* 0x0022620000000c00 */
        /* <DEDUP_REMOVED lines=10> */
[----:B------:R-:W-:-:S05]  /*6d80*/  IMAD R21, R33, UR5, R0 ;  /* 0x0000000521157c24 */ /* 0x000fca000f8e0200 */
        /* <DEDUP_REMOVED lines=11> */
[----:B-1----:R1:W-:Y:S02]  /*6e40*/  STG.E.128 desc[UR38][R22.64], R16 ;  /* 0x0000001016007986 */ /* 0x0023e4000c101d26 */
.L_x_649:
[----:B------:R-:W-:Y:S05]  /*6e50*/  BSYNC B0 ;  /* 0x0000000000007941 */ /* 0x000fea0003800000 */
.L_x_648:
        /* <DEDUP_REMOVED lines=15> */
.L_x_651:
[----:B------:R-:W-:Y:S05]  /*6f50*/  BSYNC B0 ;  /* 0x0000000000007941 */ /* 0x000fea0003800000 */
.L_x_650:
[----:B------:R-:W-:Y:S04]  /*6f60*/  BSSY B0, `(.L_x_652) ;  /* 0x000000f000007945 */ /* 0x000fe80003800000 */
[----:B------:R-:W-:Y:S05]  /*6f70*/  @P1 BRA `(.L_x_653) ;  /* 0x0000000000341947 */ /* 0x000fea0003800000 */
[----:B-1-3--:R-:W-:Y:S01]  /*6f80*/  IADD3 R13, P1, R26, 0x40, RZ ;  /* 0x000000401a0d7810 */ /* 0x00afe20007f3e0ff */
        /* <DEDUP_REMOVED lines=12> */
.L_x_653:
[----:B------:R-:W-:Y:S05]  /*7050*/  BSYNC B0 ;  /* 0x0000000000007941 */ /* 0x000fea0003800000 */
.L_x_652:
        /* <DEDUP_REMOVED lines=15> */
.L_x_638:
        /* <DEDUP_REMOVED lines=21> */
[----:B----4-:R-:W-:Y:S01]  /*72a0*/  IMAD R6, R16, UR5, RZ ;  /* 0x0000000510067c24 */ /* 0x010fe2000f8e02ff */
[----:B--2---:R-:W-:-:S04]  /*72b0*/  IADD3 R8, R2, -0x80, RZ ;  /* 0xffffff8002087810 */ /* 0x004fc80007ffe0ff */
[----:B------:R-:W-:-:S04]  /*72c0*/  SHF.R.S32.HI R3, RZ, 0x1f, R8 ;  /* 0x0000001fff037819 */ /* 0x000fc80000011408 */
[----:B------:R-:W-:Y:S02]  /*72d0*/  LEA.HI R10, R3, R8, RZ, 0x3 ;  /* 0x00000008030a7211 */ /* 0x000fe400078f18ff */
[----:B------:R-:W-:Y:S02]  /*72e0*/  CS2R R2, SRZ ;  /* 0x0000000000027805 */ /* 0x000fe4000001ff00 */
[----:B------:R-:W-:Y:S02]  /*72f0*/  LOP3.LUT R11, R10, 0x1ffffff8, RZ, 0xc0, !PT ;  /* 0x1ffffff80a0b7812 */ /* 0x000fe400078ec0ff */
[----:B------:R-:W-:-:S03]  /*7300*/  SHF.R.S32.HI R13, RZ, 0x3, R10 ;  /* 0x00000003ff0d7819 */ /* 0x000fc6000001140a */
[----:B------:R-:W-:-:S04]  /*7310*/  IMAD.IADD R11, R8, 0x1, -R11 ;  /* 0x00000001080b7824 */ /* 0x000fc800078e0a0b */
        /* <DEDUP_REMOVED lines=10> */
[----:B--2---:R-:W-:-:S07]  /*73c0*/  IADD3 R0, -R7, R0, RZ ;  /* 0x0000000007007210 */ /* 0x004fce0007ffe1ff */
.L_x_654:
[----:B-----5:R-:W-:Y:S01]  /*73d0*/  IMAD R0, R15, -0x80, R0 ;  /* 0xffffff800f007824 */ /* 0x020fe200078e0200 */
[----:B------:R-:W-:Y:S01]  /*73e0*/  ULDC UR8, c[0x0][0x80c] ;  /* 0x0002030000087ab9 */ /* 0x000fe20000000800 */
[----:B------:R-:W-:Y:S01]  /*73f0*/  IMAD R17, R17, UR4, R6 ;  /* 0x0000000411117c24 */ /* 0x000fe2000f8e0206 */
[----:B------:R-:W-:Y:S01]  /*7400*/  SHF.R.S32.HI R6, RZ, 0x1f, R18 ;  /* 0x0000001fff067819 */ /* 0x000fe20000011412 */
[C---:B------:R-:W-:Y:S01]  /*7410*/  VIADD R7, R13.reuse, 0x20 ;  /* 0x000000200d077836 */ /* 0x040fe20000000000 */
[CC--:B------:R-:W-:Y:S01]  /*7420*/  ISETP.GE.AND P3, PT, R13.reuse, R0.reuse, PT ;  /* 0x000000000d00720c */ /* 0x0c0fe20003f66270 */
[C---:B------:R-:W-:Y:S01]  /*7430*/  VIADD R9, R13.reuse, 0x40 ;  /* 0x000000400d097836 */ /* 0x040fe20000000000 */
[----:B------:R-:W-:Y:S01]  /*7440*/  SEL R14, R6, RZ, !P4 ;  /* 0x000000ff060e7207 */ /* 0x000fe20006000000 */
[----:B------:R-:W-:Y:S01]  /*7450*/  IMAD.WIDE.U32 R4, R16, UR4, R10 ;  /* 0x0000000410047c25 */ /* 0x000fe2000f8e000a */
[----:B------:R-:W-:Y:S01]  /*7460*/  SEL R19, R18, RZ, !P4 ;  /* 0x000000ff12137207 */ /* 0x000fe20006000000 */
[----:B------:R-:W-:Y:S01]  /*7470*/  ULDC.64 UR6, c[0x0][0x828] ;  /* 0x00020a0000067ab9 */ /* 0x000fe20000000a00 */
[----:B------:R-:W-:Y:S01]  /*7480*/  ISETP.GE.OR P4, PT, R10, UR8, P3 ;  /* 0x000000080a007c0c */ /* 0x000fe20009f86670 */
[----:B------:R-:W-:Y:S01]  /*7490*/  VIADD R13, R13, 0x60 ;  /* 0x000000600d0d7836 */ /* 0x000fe20000000000 */
[----:B------:R-:W-:Y:S01]  /*74a0*/  IADD3 R5, R5, R17, RZ ;  /* 0x0000001105057210 */ /* 0x000fe20007ffe0ff */
        /* <DEDUP_REMOVED lines=12> */
[----:B------:R-:W-:Y:S02]  /*7570*/  IMAD R21, R21, UR4, R12 ;  /* 0x0000000415157c24 */ /* 0x000fe4000f8e020c */
[----:B------:R-:W-:Y:S01]  /*7580*/  IMAD.IADD R5, R9, 0x1, R13 ;  /* 0x0000000109057824 */ /* 0x000fe200078e020d */
        /* <DEDUP_REMOVED lines=11> */
.L_x_656:
[----:B------:R-:W-:Y:S05]  /*7640*/  BSYNC B0 ;  /* 0x0000000000007941 */ /* 0x000fea0003800000 */
.L_x_655:
[----:B-1----:R-:W-:Y:S01]  /*7650*/  IMAD.WIDE.U32 R12, R20, UR4, R10 ;  /* 0x00000004140c7c25 */ /* 0x002fe2000f8e000a */
[----:B------:R-:W-:Y:S01]  /*7660*/  BSSY B0, `(.L_x_657) ;  /* 0x0000012000007945 */ /* 0x000fe20003800000 */
[C---:B------:R-:W-:Y:S02]  /*7670*/  ISETP.GE.OR P4, PT, R10.reuse, UR8, P0 ;  /* 0x000000080a007c0c */ /* 0x040fe40008786670 */
[----:B------:R-:W-:Y:S02]  /*7680*/  ISETP.GE.OR P3, PT, R10, UR9, P3 ;  /* 0x000000090a007c0c */ /* 0x000fe40009f66670 */
[----:B------:R-:W-:Y:S01]  /*7690*/  IADD3 R15, R13, R21, RZ ;  /* 0x000000150d0f7210 */ /* 0x000fe20007ffe0ff */
[----:B------:R-:W-:Y:S10]  /*76a0*/  @P6 BRA `(.L_x_658) ;  /* 0x0000000000346947 */ /* 0x000ff40003800000 */
[----:B------:R-:W-:Y:S01]  /*76b0*/  IADD3 R17, P6, R6, 0x20, RZ ;  /* 0x0000002006117810 */ /* 0x000fe20007fde0ff */
[----:B------:R-:W-:Y:S01]  /*76c0*/  ULDC.64 UR6, c[0x0][0x818] ;  /* 0x0002060000067ab9 */ /* 0x000fe20000000a00 */
[----:B------:R-:W-:Y:S02]  /*76d0*/  IMAD.MOV.U32 R2, RZ, RZ, R8 ;  /* 0x000000ffff027224 */ /* 0x000fe400078e0008 */
[----:B------:R-:W-:Y:S02]  /*76e0*/  IMAD.MOV.U32 R3, RZ, RZ, R5 ;  /* 0x000000ffff037224 */ /* 0x000fe400078e0005 */
[----:B------:R-:W-:Y:S02]  /*76f0*/  IMAD.X R0, RZ, RZ, R7, P6 ;  /* 0x000000ffff007224 */ /* 0x000fe400030e0607 */
[----:B------:R-:W-:-:S04]  /*7700*/  IMAD.WIDE.U32 R2, R17, UR6, R2 ;  /* 0x0000000611027c25 */ /* 0x000fc8000f8e0002 */
[----:B------:R-:W-:-:S04]  /*7710*/  IMAD R0, R0, UR6, RZ ;  /* 0x0000000600007c24 */ /* 0x000fc8000f8e02ff */
[----:B------:R-:W-:Y:S01]  /*7720*/  IMAD R17, R17, UR7, R0 ;  /* 0x0000000711117c24 */ /* 0x000fe2000f8e0200 */
[----:B------:R-:W-:Y:S02]  /*7730*/  ULDC.64 UR6, c[0x0][0x800] ;  /* 0x0002000000067ab9 */ /* 0x000fe40000000a00 */
[----:B------:R-:W-:Y:S02]  /*7740*/  LEA R16, P6, R2, UR6, 0x1 ;  /* 0x0000000602107c11 */ /* 0x000fe4000f8c08ff */
[----:B------:R-:W-:-:S04]  /*7750*/  IADD3 R3, R3, R17, RZ ;  /* 0x0000001103037210 */ /* 0x000fc80007ffe0ff */
[----:B------:R-:W-:-:S05]  /*7760*/  LEA.HI.X R17, R2, UR7, R3, 0x1, P6 ;  /* 0x0000000702117c11 */ /* 0x000fca000b0f0c03 */
[----:B------:R1:W-:Y:S02]  /*7770*/  STG.E.128 desc[UR38][R16.64], RZ ;  /* 0x000000ff10007986 */ /* 0x0003e4000c101d26 */
.L_x_658:
[----:B------:R-:W-:Y:S05]  /*7780*/  BSYNC B0 ;  /* 0x0000000000007941 */ /* 0x000fea0003800000 */
.L_x_657:
[----:B------:R-:W-:Y:S04]  /*7790*/  BSSY B0, `(.L_x_659) ;  /* 0x000000f000007945 */ /* 0x000fe80003800000 */
[----:B------:R-:W-:Y:S05]  /*77a0*/  @P5 BRA `(.L_x_660) ;  /* 0x0000000000345947 */ /* 0x000fea0003800000 */
[----:B-1----:R-:W-:Y:S01]  /*77b0*/  IADD3 R17, P5, R6, 0x40, RZ ;  /* 0x0000004006117810 */ /* 0x002fe20007fbe0ff */
        /* <DEDUP_REMOVED lines=12> */
.L_x_660:
[----:B------:R-:W-:Y:S05]  /*7880*/  BSYNC B0 ;  /* 0x0000000000007941 */ /* 0x000fea0003800000 */
.L_x_659:
[----:B------:R-:W-:Y:S04]  /*7890*/  BSSY B0, `(.L_x_661) ;  /* 0x000000f000007945 */ /* 0x000fe80003800000 */
[----:B------:R-:W-:Y:S05]  /*78a0*/  @P4 BRA `(.L_x_662) ;  /* 0x0000000000344947 */ /* 0x000fea0003800000 */
        /* <DEDUP_REMOVED lines=13> */
.L_x_662:
[----:B------:R-:W-:Y:S05]  /*7980*/  BSYNC B0 ;  /* 0x0000000000007941 */ /* 0x000fea0003800000 */
.L_x_661:
[----:B------:R-:W-:Y:S01]  /*7990*/  ULDC.64 UR4, c[0x0][0x858] ;  /* 0x0002160000047ab9 */ /* 0x000fe20000000a00 */
[----:B------:R-:W-:Y:S01]  /*79a0*/  BSSY B0, `(.L_x_663) ;  /* 0x0000014000007945 */ /* 0x000fe20003800000 */
[----:B------:R-:W-:Y:S01]  /*79b0*/  IMAD R0, R14, UR4, RZ ;  /* 0x000000040e007c24 */ /* 0x000fe2000f8e02ff */
[C---:B------:R-:W-:Y:S01]  /*79c0*/  ISETP.GE.OR P2, PT, R10.reuse, UR9, P2 ;  /* 0x000000090a007c0c */ /* 0x040fe20009746670 */
[----:B------:R-:W-:Y:S01]  /*79d0*/  IMAD.MOV.U32 R14, RZ, RZ, R12 ;  /* 0x000000ffff0e7224 */ /* 0x000fe200078e000c */
[C---:B------:R-:W-:Y:S01]  /*79e0*/  ISETP.GE.OR P1, PT, R10.reuse, UR9, P1 ;  /* 0x000000090a007c0c */ /* 0x040fe20008f26670 */
[C---:B---3--:R-:W-:Y:S01]  /*79f0*/  IMAD R5, R19.reuse, UR5, R0 ;  /* 0x0000000513057c24 */ /* 0x048fe2000f8e0200 */
[----:B------:R-:W-:Y:S01]  /*7a00*/  ISETP.GE.OR P0, PT, R10, UR9, P0 ;  /* 0x000000090a007c0c */ /* 0x000fe20008706670 */
[----:B------:R-:W-:-:S04]  /*7a10*/  IMAD.WIDE.U32 R8, R19, UR4, R14 ;  /* 0x0000000413087c25 */ /* 0x000fc8000f8e000e */
[----:B------:R-:W-:Y:S01]  /*7a20*/  IMAD.IADD R5, R9, 0x1, R5 ;  /* 0x0000000109057824 */ /* 0x000fe200078e0205 */
[----:B------:R-:W-:Y:S07]  /*7a30*/  @P3 BRA `(.L_x_664) ;  /* 0x0000000000283947 */ /* 0x000fee0003800000 */
[----:B------:R-:W-:Y:S01]  /*7a40*/  ULDC.64 UR4, c[0x0][0x848] ;  /* 0x0002120000047ab9 */ /* 0x000fe20000000a00 */
[----:B------:R-:W-:Y:S02]  /*7a50*/  IMAD.MOV.U32 R4, RZ, RZ, R8 ;  /* 0x000000ffff047224 */ /* 0x000fe400078e0008 */
[----:B------:R-:W-:Y:S02]  /*7a60*/  IMAD R11, R7, UR4, RZ ;  /* 0x00000004070b7c24 */ /* 0x000fe4000f8e02ff */
[----:B------:R-:W-:-:S04]  /*7a70*/  IMAD.WIDE.U32 R2, R6, UR4, R4 ;  /* 0x0000000406027c25 */ /* 0x000fc8000f8e0004 */
[----:B------:R-:W-:Y:S01]  /*7a80*/  IMAD R11, R6, UR5, R11 ;  /* 0x00000005060b7c24 */ /* 0x000fe2000f8e020b */
[----:B------:R-:W-:Y:S02]  /*7a90*/  ULDC.64 UR4, c[0x0][0x830] ;  /* 0x00020c0000047ab9 */ /* 0x000fe40000000a00 */
[----:B------:R-:W-:Y:S02]  /*7aa0*/  LEA R10, P3, R2, UR4, 0x1 ;  /* 0x00000004020a7c11 */ /* 0x000fe4000f8608ff */
[----:B------:R-:W-:-:S04]  /*7ab0*/  IADD3 R3, R3, R11, RZ ;  /* 0x0000000b03037210 */ /* 0x000fc80007ffe0ff */
[----:B------:R-:W-:-:S05]  /*7ac0*/  LEA.HI.X R11, R2, UR5, R3, 0x1, P3 ;  /* 0x00000005020b7c11 */ /* 0x000fca00098f0c03 */
[----:B------:R3:W-:Y:S02]  /*7ad0*/  STG.E.128 desc[UR38][R10.64], RZ ;  /* 0x000000ff0a007986 */ /* 0x0007e4000c101d26 */
.L_x_664:
[----:B------:R-:W-:Y:S05]  /*7ae0*/  BSYNC B0 ;  /* 0x0000000000007941 */ /* 0x000fea0003800000 */
.L_x_663:
[----:B------:R-:W-:Y:S04]  /*7af0*/  BSSY B0, `(.L_x_665) ;  /* 0x000000f000007945 */ /* 0x000fe80003800000 */
[----:B------:R-:W-:Y:S05]  /*7b00*/  @P2 BRA `(.L_x_666) ;  /* 0x0000000000342947 */ /* 0x000fea0003800000 */
[----:B---3--:R-:W-:Y:S01]  /*7b10*/  IADD3 R11, P2, R6, 0x20, RZ ;  /* 0x00000020060b7810 */ /* 0x008fe20007f5e0ff */
        /* <DEDUP_REMOVED lines=12> */
.L_x_666:
[----:B------:R-:W-:Y:S05]  /*7be0*/  BSYNC B0 ;  /* 0x0000000000007941 */ /* 0x000fea0003800000 */
.L_x_665:
[----:B------:R-:W-:Y:S04]  /*7bf0*/  BSSY B0, `(.L_x_667) ;  /* 0x000000f000007945 */ /* 0x000fe80003800000 */
[----:B------:R-:W-:Y:S05]  /*7c00*/  @P1 BRA `(.L_x_668) ;  /* 0x0000000000341947 */ /* 0x000fea0003800000 */
[----:B---34-:R-:W-:Y:S01]  /*7c10*/  IADD3 R11, P1, R6, 0x40, RZ ;  /* 0x00000040060b7810 */ /* 0x018fe20007f3e0ff */
        /* <DEDUP_REMOVED lines=12> */
.L_x_668:
[----:B------:R-:W-:Y:S05]  /*7ce0*/  BSYNC B0 ;  /* 0x0000000000007941 */ /* 0x000fea0003800000 */
.L_x_667:
        /* <DEDUP_REMOVED lines=13> */
[----:B------:R1:W-:Y:S01]  /*7dc0*/  STG.E.128 desc[UR38][R4.64], RZ ;  /* 0x000000ff04007986 */ /* 0x0003e2000c101d26 */
[----:B------:R-:W-:Y:S05]  /*7dd0*/  BRA `(.L_x_614) ;  /* 0x0000003400787947 */ /* 0x000fea0003800000 */
.L_x_609:
        /* <DEDUP_REMOVED lines=9> */
[----:B------:R-:W1:Y:S01]  /*7e70*/  S2UR UR24, SR_CTAID.X ;  /* 0x00000000001879c3 */ /* 0x000e620000002500 */
[----:B------:R-:W-:-:S04]  /*7e80*/  ISETP.NE.U32.AND P0, PT, RZ, UR4, PT ;  /* 0x00000004ff007c0c */ /* 0x000fc8000bf05070 */
[----:B------:R-:W-:-:S03]  /*7e90*/  ISETP.NE.AND.EX P0, PT, RZ, UR5, PT, P0 ;  /* 0x00000005ff007c0c */ /* 0x000fc6000bf05300 */
[----:B------:R-:W2:Y:S10]  /*7ea0*/  S2UR UR12, SR_CTAID.Z ;  /* 0x00000000000c79c3 */ /* 0x000eb40000002700 */
[----:B------:R-:W-:Y:S05]  /*7eb0*/  @!P0 BRA `(.L_x_670) ;  /* 0x00000000001c8947 */ /* 0x000fea0003800000 */
[----:B------:R-:W-:Y:S02]  /*7ec0*/  ULDC.64 UR4, c[0x0][0x8d8] ;  /* 0x0002360000047ab9 */ /* 0x000fe40000000a00 */
[----:B--2---:R-:W-:-:S06]  /*7ed0*/  UIMAD.WIDE UR4, UR12, 0x4, UR4 ;  /* 0x000000040c0478a5 */ /* 0x004fcc000f8e0204 */
[----:B------:R-:W-:Y:S02]  /*7ee0*/  IMAD.U32 R2, RZ, RZ, UR4 ;  /* 0x00000004ff027e24 */ /* 0x000fe4000f8e00ff */
[----:B------:R-:W-:-:S05]  /*7ef0*/  IMAD.U32 R3, RZ, RZ, UR5 ;  /* 0x00000005ff037e24 */ /* 0x000fca000f8e00ff */
[----:B------:R-:W2:Y:S02]  /*7f00*/  LDG.E R2, desc[UR38][R2.64] ;  /* 0x0000002602027981 */ /* 0x000ea4000c1e1900 */
[----:B--2---:R-:W-:Y:S01]  /*7f10*/  R2UR UR4, R2 ;  /* 0x00000000020472ca */ /* 0x004fe200000e0000 */
[----:B------:R-:W-:-:S14]  /*7f20*/  BRA `(.L_x_671) ;  /* 0x0000000000387947 */ /* 0x000fdc0003800000 */
.L_x_670:
[----:B------:R-:W-:Y:S02]  /*7f30*/  ULDC.64 UR4, c[0x0][0x8d0] ;  /* 0x0002340000047ab9 */ /* 0x000fe40000000a00 */
[----:B------:R-:W-:-:S04]  /*7f40*/  ISETP.NE.U32.AND P0, PT, RZ, UR4, PT ;  /* 0x00000004ff007c0c */ /* 0x000fc8000bf05070 */
[----:B------:R-:W-:-:S13]  /*7f50*/  ISETP.NE.AND.EX P0, PT, RZ, UR5, PT, P0 ;  /* 0x00000005ff007c0c */ /* 0x000fda000bf05300 */
[----:B------:R-:W-:Y:S05]  /*7f60*/  @!P0 BRA `(.L_x_672) ;  /* 0x0000000000248947 */ /* 0x000fea0003800000 */
[----:B------:R-:W-:Y:S02]  /*7f70*/  ULDC.64 UR4, c[0x0][0x8d0] ;  /* 0x0002340000047ab9 */ /* 0x000fe40000000a00 */
[----:B--2---:R-:W-:-:S06]  /*7f80*/  UIMAD.WIDE UR4, UR12, 0x4, UR4 ;  /* 0x000000040c0478a5 */ /* 0x004fcc000f8e0204 */
[----:B------:R-:W-:Y:S01]  /*7f90*/  IMAD.U32 R2, RZ, RZ, UR4 ;  /* 0x00000004ff027e24 */ /* 0x000fe2000f8e00ff */
[----:B------:R-:W-:-:S05]  /*7fa0*/  MOV R3, UR5 ;  /* 0x0000000500037c02 */ /* 0x000fca0008000f00 */
[----:B------:R-:W2:Y:S04]  /*7fb0*/  LDG.E R0, desc[UR38][R2.64] ;  /* 0x0000002602007981 */ /* 0x000ea8000c1e1900 */
[----:B------:R-:W2:Y:S02]  /*7fc0*/  LDG.E R5, desc[UR38][R2.64+0x4] ;  /* 0x0000042602057981 */ /* 0x000ea4000c1e1900 */
[----:B--2---:R-:W-:-:S05]  /*7fd0*/  IMAD.IADD R0, R5, 0x1, -R0 ;  /* 0x0000000105007824 */ /* 0x004fca00078e0a00 */
[----:B------:R-:W-:Y:S01]  /*7fe0*/  R2UR UR4, R0 ;  /* 0x00000000000472ca */ /* 0x000fe200000e0000 */
[----:B------:R-:W-:-:S14]  /*7ff0*/  BRA `(.L_x_671) ;  /* 0x0000000000047947 */ /* 0x000fdc0003800000 */
.L_x_672:
[----:B------:R-:W-:-:S05]  /*8000*/  ULDC UR4, c[0x0][0x8bc] ;  /* 0x00022f0000047ab9 */ /* 0x000fca0000000800 */
.L_x_671:
[----:B-1----:R-:W-:-:S04]  /*8010*/  USHF.L.U32 UR5, UR24, 0x7, URZ ;  /* 0x0000000718057899 */ /* 0x002fc8000800063f */
[----:B------:R-:W-:-:S04]  /*8020*/  UISETP.GE.AND UP0, UPT, UR5, UR4, UPT ;  /* 0x000000040500728c */ /* 0x000fc8000bf06270 */
[----:B--2---:R-:W-:-:S06]  /*8030*/  USEL UR12, UR12, 0xffffffff, !UP0 ;  /* 0xffffffff0c0c7887 */ /* 0x004fcc000c000000 */
        /* <DEDUP_REMOVED lines=15> */
[----:B------:R-:W-:-:S05]  /*8130*/  MOV R0, UR6 ;  /* 0x0000000600007c02 */ /* 0x000fca0008000f00 */
[----:B------:R-:W-:-:S05]  /*8140*/  PLOP3.LUT P1, PT, PT, PT, UP1, 0x80, 0x0 ;  /* 0x000000000000781c */ /* 0x000fca0003f2f018 */
[----:B------:R-:W-:Y:S02]  /*8150*/  @UP1 ULDC.64 UR4, c[0x0][0x780] ;  /* 0x0001e00000041ab9 */ /* 0x000fe40000000a00 */
[----:B------:R-:W-:-:S06]  /*8160*/  @UP1 UIMAD.WIDE UR4, UR12, 0x4, UR4 ;  /* 0x000000040c0418a5 */ /* 0x000fcc000f8e0204 */
[----:B------:R-:W-:Y:S02]  /*8170*/  IMAD.U32 R4, RZ, RZ, UR4 ;  /* 0x00000004ff047e24 */ /* 0x000fe4000f8e00ff */
[----:B------:R-:W-:-:S05]  /*8180*/  IMAD.U32 R5, RZ, RZ, UR5 ;  /* 0x00000005ff057e24 */ /* 0x000fca000f8e00ff */
[----:B------:R1:W5:Y:S01]  /*8190*/  @P1 LDG.E R0, desc[UR38][R4.64] ;  /* 0x0000002604001981 */ /* 0x000362000c1e1900 */
[----:B------:R-:W-:Y:S01]  /*81a0*/  PLOP3.LUT P2, PT, PT, PT, UP0, 0x80, 0x0 ;  /* 0x000000000000781c */ /* 0x000fe20003f4f008 */
[----:B------:R-:W3:-:S12]  /*81b0*/  S2UR UR11, SR_CTAID.Y ;  /* 0x00000000000b79c3 */ /* 0x000ed80000002600 */
[----:B--2---:R-:W-:-:S13]  /*81c0*/  @P2 R2UR UR4, R6 ;  /* 0x00000000060422ca */ /* 0x004fda00000e0000 */
[----:B------:R-:W-:-:S04]  /*81d0*/  @UP0 ULEA UR4, UR12, UR4, 0x7 ;  /* 0x000000040c040291 */ /* 0x000fc8000f8e383f */
[----:B------:R-:W-:-:S04]  /*81e0*/  @UP0 USHF.R.S32.HI UR5, URZ, 0x1f, UR4 ;  /* 0x0000001f3f050899 */ /* 0x000fc80008011404 */
[----:B------:R-:W-:-:S04]  /*81f0*/  @UP0 ULEA.HI UR5, UR5, UR4, URZ, 0x7 ;  /* 0x0000000405050291 */ /* 0x000fc8000f8f383f */
[----:B------:R-:W-:Y:S01]  /*8200*/  @UP0 USHF.L.U32 UR5, UR5, 0x6, URZ ;  /* 0x0000000605050899 */ /* 0x000fe2000800063f */
[----:B-1-3--:R-:W-:Y:S11]  /*8210*/  @P1 BRA `(.L_x_673) ;  /* 0x0000000000101947 */ /* 0x00aff60003800000 */
[----:B------:R-:W-:Y:S05]  /*8220*/  @!P0 BRA `(.L_x_673) ;  /* 0x00000000000c8947 */ /* 0x000fea0003800000 */
[----:B------:R-:W2:Y:S04]  /*8230*/  LDG.E R5, desc[UR38][R2.64] ;  /* 0x0000002602057981 */ /* 0x000ea8000c1e1900 */
[----:B-----5:R-:W2:Y:S02]  /*8240*/  LDG.E R0, desc[UR38][R2.64+0x4] ;  /* 0x0000042602007981 */ /* 0x020ea4000c1e1900 */
[----:B--2---:R-:W-:-:S07]  /*8250*/  IMAD.IADD R0, R0, 0x1, -R5 ;  /* 0x0000000100007824 */ /* 0x004fce00078e0a05 */
.L_x_673:
[----:B-----5:R-:W-:Y:S01]  /*8260*/  ISETP.GE.AND P0, PT, R0, 0x1, PT ;  /* 0x000000010000780c */ /* 0x020fe20003f06270 */
[----:B------:R-:W-:Y:S01]  /*8270*/  @UP0 ULOP3.LUT UR5, UR5, 0xffffe000, URZ, 0xc0, !UPT ;  /* 0xffffe00005050892 */ /* 0x000fe2000f8ec03f */
[----:B------:R-:W-:Y:S01]  /*8280*/  UMOV UR6, URZ ;  /* 0x0000003f00067c82 */ /* 0x000fe20008000000 */
[----:B------:R-:W-:Y:S02]  /*8290*/  UMOV UR7, URZ ;  /* 0x0000003f00077c82 */ /* 0x000fe40008000000 */
[----:B------:R-:W-:Y:S02]  /*82a0*/  @UP0 USHF.R.S32.HI UR4, URZ, 0x1f, UR5 ;  /* 0x0000001f3f040899 */ /* 0x000fe40008011405 */
[----:B------:R-:W-:Y:S01]  /*82b0*/  USHF.R.S32.HI UR19, URZ, 0x1f, UR11 ;  /* 0x0000001f3f137899 */ /* 0x000fe2000801140b */
[----:B------:R-:W-:-:S04]  /*82c0*/  @UP0 UMOV UR6, UR5 ;  /* 0x0000000500060c82 */ /* 0x000fc80008000000 */
[----:B------:R-:W-:Y:S01]  /*82d0*/  @UP0 UMOV UR7, UR4 ;  /* 0x0000000400070c82 */ /* 0x000fe20008000000 */
[----:B------:R-:W-:Y:S06]  /*82e0*/  @!P0 BRA `(.L_x_614) ;  /* 0x0000003000348947 */ /* 0x000fec0003800000 */
[----:B------:R-:W1:Y:S01]  /*82f0*/  S2R R4, SR_TID.X ;  /* 0x0000000000047919 */ /* 0x000e620000002100 */
[----:B------:R-:W-:Y:S01]  /*8300*/  ULDC.64 UR8, c[0x0][0x2d8] ;  /* 0x0000b60000087ab9 */ /* 0x000fe20000000a00 */
[----:B------:R-:W-:Y:S01]  /*8310*/  USHF.R.S32.HI UR4, URZ, 0x1f, UR12 ;  /* 0x0000001f3f047899 */ /* 0x000fe2000801140c */
[C---:B------:R-:W-:Y:S01]  /*8320*/  IADD3 R2, R0.reuse, 0x7f, RZ ;  /* 0x0000007f00027810 */ /* 0x040fe20007ffe0ff */
[----:B------:R-:W-:Y:S01]  /*8330*/  UIMAD UR5, UR19, UR8, URZ ;  /* 0x00000008130572a4 */ /* 0x000fe2000f8e023f */
[----:B------:R-:W-:Y:S01]  /*8340*/  ISETP.GE.AND P1, PT, R0, 0x81, PT ;  /* 0x000000810000780c */ /* 0x000fe20003f26270 */
[----:B------:R-:W-:Y:S01]  /*8350*/  UIMAD.WIDE.U32 UR14, UR11, UR8, URZ ;  /* 0x000000080b0e72a5 */ /* 0x000fe2000f8e003f */
[----:B------:R-:W-:Y:S01]  /*8360*/  SHF.R.S32.HI R3, RZ, 0x1f, R2 ;  /* 0x0000001fff037819 */ /* 0x000fe20000011402 */
[----:B------:R-:W-:Y:S02]  /*8370*/  UIMAD UR5, UR11, UR9, UR5 ;  /* 0x000000090b0572a4 */ /* 0x000fe4000f8e0205 */
[----:B------:R-:W-:Y:S01]  /*8380*/  USEL UR18, UR12, URZ, !UP0 ;  /* 0x0000003f0c127287 */ /* 0x000fe2000c000000 */
[----:B------:R-:W-:Y:S01]  /*8390*/  LEA.HI R3, R3, R2, RZ, 0x7 ;  /* 0x0000000203037211 */ /* 0x000fe200078f38ff */
[----:B------:R-:W-:Y:S01]  /*83a0*/  USEL UR4, UR4, URZ, !UP0 ;  /* 0x0000003f04047287 */ /* 0x000fe2000c000000 */
[----:B------:R-:W-:Y:S01]  /*83b0*/  ULDC UR10, c[0x0][0x288] ;  /* 0x0000a200000a7ab9 */ /* 0x000fe20000000800 */
[----:B------:R-:W-:Y:S01]  /*83c0*/  UIADD3 UR8, UP0, UR6, UR14, URZ ;  /* 0x0000000e06087290 */ /* 0x000fe2000ff1e03f */
[----:B------:R-:W-:Y:S01]  /*83d0*/  SHF.R.S32.HI R3, RZ, 0x7, R3 ;  /* 0x00000007ff037819 */ /* 0x000fe20000011403 */
[----:B------:R-:W-:Y:S01]  /*83e0*/  UIADD3 UR5, UR15, UR5, URZ ;  /* 0x000000050f057290 */ /* 0x000fe2000fffe03f */
[----:B------:R-:W-:Y:S01]  /*83f0*/  ULDC UR9, c[0x0][0x760] ;  /* 0x0001d80000097ab9 */ /* 0x000fe20000000800 */
[----:B------:R-:W-:Y:S01]  /*8400*/  ULDC.64 UR16, c[0x0][0x2e0] ;  /* 0x0000b80000107ab9 */ /* 0x000fe20000000a00 */
[----:B------:R-:W-:Y:S01]  /*8410*/  UIMAD UR12, UR12, UR10, URZ ;  /* 0x0000000a0c0c72a4 */ /* 0x000fe2000f8e023f */
[----:B------:R-:W-:Y:S01]  /*8420*/  VIMNMX R3, R3, 0x1, !PT ;  /* 0x0000000103037848 */ /* 0x000fe20007fe0100 */
[----:B------:R-:W-:-:S02]  /*8430*/  UIMAD UR10, UR10, UR9, URZ ;  /* 0x000000090a0a72a4 */ /* 0x000fc4000f8e023f */
[----:B------:R-:W-:Y:S01]  /*8440*/  UIADD3.X UR9, UR7, UR5, URZ, UP0, !UPT ;  /* 0x0000000507097290 */ /* 0x000fe200087fe43f */
[----:B------:R-:W-:Y:S01]  /*8450*/  LOP3.LUT R6, R3, 0x1, RZ, 0xc0, !PT ;  /* 0x0000000103067812 */ /* 0x000fe200078ec0ff */
[----:B------:R-:W-:Y:S02]  /*8460*/  UIMAD UR4, UR4, UR16, URZ ;  /* 0x00000010040472a4 */ /* 0x000fe4000f8e023f */
[----:B------:R-:W-:Y:S02]  /*8470*/  UIADD3 UR11, UP0, UR12, UR11, URZ ;  /* 0x0000000b0c0b7290 */ /* 0x000fe4000ff1e03f */
[----:B------:R-:W-:Y:S01]  /*8480*/  UIMAD UR13, UR18, UR17, UR4 ;  /* 0x00000011120d72a4 */ /* 0x000fe2000f8e0204 */
[----:B-1----:R-:W-:Y:S01]  /*8490*/  LOP3.LUT R0, R4, 0x1f, RZ, 0xc0, !PT ;  /* 0x0000001f04007812 */ /* 0x002fe200078ec0ff */
[----:B------:R-:W-:Y:S01]  /*84a0*/  UIMAD.WIDE.U32 UR8, UR18, UR16, UR8 ;  /* 0x00000010120872a5 */ /* 0x000fe2000f8e0008 */
[----:B------:R-:W-:Y:S01]  /*84b0*/  ELECT P0, URZ, PT ;  /* 0x00000000003f782f */ /* 0x000fe20003800000 */
[----:B------:R-:W-:-:S02]  /*84c0*/  ULEA.HI.X.SX32 UR12, UR12, UR19, 0x1, UP0 ;  /* 0x000000130c0c7291 */ /* 0x000fc400080f0e3f */
[----:B------:R-:W-:Y:S01]  /*84d0*/  UIADD3 UR25, UR9, UR13, URZ ;  /* 0x0000000d09197290 */ /* 0x000fe2000fffe03f */
[----:B------:R-:W-:Y:S01]  /*84e0*/  UMOV UR4, URZ ;  /* 0x0000003f00047c82 */ /* 0x000fe20008000000 */
[----:B------:R-:W-:Y:S10]  /*84f0*/  @!P1 BRA `(.L_x_674) ;  /* 0x0000000800bc9947 */ /* 0x000ff40003800000 */
[----:B------:R-:W-:Y:S01]  /*8500*/  UMOV UR4, UR14 ;  /* 0x0000000e00047c82 */ /* 0x000fe20008000000 */
[----:B------:R-:W-:Y:S01]  /*8510*/  ULDC.64 UR14, c[0x0][0x2c0] ;  /* 0x0000b000000e7ab9 */ /* 0x000fe20000000a00 */
[----:B------:R-:W-:Y:S01]  /*8520*/  UIMAD.WIDE.U32 UR4, UR18, UR16, UR4 ;  /* 0x00000010120472a5 */ /* 0x000fe2000f8e0004 */
[----:B------:R-:W-:-:S03]  /*8530*/  IMAD.IADD R4, R3, 0x1, -R6 ;  /* 0x0000000103047824 */ /* 0x000fc600078e0a06 */
        /* <DEDUP_REMOVED lines=12> */
.L_x_699:
        /* <DEDUP_REMOVED lines=17> */
.L_x_677:
[----:B------:R-:W2:Y:S04]  /*8710*/  LDG.E.STRONG.GPU R5, desc[UR38][R2.64] ;  /* 0x0000002602057981 */ /* 0x000ea8000c1ef900 */
[----:B--2---:R-:W-:Y:S01]  /*8720*/  CCTL.IVALL ;  /* 0x00000000ff00798f */ /* 0x004fe20002000000 */
[----:B------:R-:W-:Y:S05]  /*8730*/  YIELD ;  /* 0x0000000000007946 */ /* 0x000fea0003800000 */
[----:B------:R-:W-:-:S13]  /*8740*/  ISETP.NE.AND P1, PT, R5, UR24, PT ;  /* 0x0000001805007c0c */ /* 0x000fda000bf25270 */
[----:B------:R-:W-:Y:S05]  /*8750*/  @P1 BRA `(.L_x_677) ;  /* 0xfffffffc00ec1947 */ /* 0x000fea000383ffff */
.L_x_676:
[----:B------:R-:W-:Y:S05]  /*8760*/  BSYNC B0 ;  /* 0x0000000000007941 */ /* 0x000fea0003800000 */
.L_x_675:
[----:B------:R-:W-:-:S03]  /*8770*/  UMOV UR22, 0xffffffff ;  /* 0xffffffff00167882 */ /* 0x000fc60000000000 */
[----:B------:R-:W-:Y:S05]  /*8780*/  BRA.DIV UR22, `(.L_x_678) ;  /* 0x0000002e166c7947 */ /* 0x000fea000b800000 */
[----:B------:R-:W-:Y:S01]  /*8790*/  NOP ;  /* 0x0000000000007918 */ /* 0x000fe20000000000 */
.L_x_746:
        /* <DEDUP_REMOVED lines=8> */
[----:B------:R-:W-:Y:S02]  /*8820*/  UIADD3 UR33, UP0, UR22, UR8, URZ ;  /* 0x0000000816217290 */ /* 0x000fe4000ff1e03f */
[----:B-1----:R-:W-:Y:S02]  /*8830*/  ULEA UR32, UR32, UR23, 0x18 ;  /* 0x0000001720207291 */ /* 0x002fe4000f8ec03f */
[----:B------:R-:W-:Y:S02]  /*8840*/  ULEA.HI.X.SX32 UR23, UR22, UR25, 0x1, UP0 ;  /* 0x0000001916177291 */ /* 0x000fe400080f0e3f */
[----:B------:R-:W-:-:S02]  /*8850*/  ULEA UR22, UP0, UR33, UR28, 0x2 ;  /* 0x0000001c21167291 */ /* 0x000fc4000f80103f */
[----:B------:R-:W-:Y:S02]  /*8860*/  UIADD3 UR28, UR32, 0x8000, URZ ;  /* 0x00008000201c7890 */ /* 0x000fe4000fffe03f */
[----:B------:R-:W-:Y:S01]  /*8870*/  ULEA.HI.X UR23, UR33, UR29, UR23, 0x2, UP0 ;  /* 0x0000001d21177291 */ /* 0x000fe200080f1417 */
[----:B------:R-:W-:Y:S02]  /*8880*/  UMOV UR32, 0x0 ;  /* 0x0000000000207882 */ /* 0x000fe40000000000 */
[----:B------:R-:W-:Y:S01]  /*8890*/  UMOV UR29, 0x400 ;  /* 0x00000400001d7882 */ /* 0x000fe20000000000 */
[----:B------:R-:W-:-:S05]  /*88a0*/  UMOV UR33, 0x14f00000 ;  /* 0x14f0000000217882 */ /* 0x000fca0000000000 */
[----:B------:R1:W-:Y:S02]  /*88b0*/  UBLKRED.G.S.ADD.F32.RN [UR22], [UR28], UR29, desc[UR32] ;  /* 0x000020161c0073bb */ /* 0x0003e400080a141d */
[----:B-1----:R0:W-:Y:S02]  /*88c0*/  UTMACMDFLUSH ;  /* 0x00000000000079b7 */ /* 0x0021e40000000000 */
.L_x_680:
[----:B------:R-:W-:Y:S05]  /*88d0*/  BSYNC B0 ;  /* 0x0000000000007941 */ /* 0x000fea0003800000 */
.L_x_679:
        /* <DEDUP_REMOVED lines=13> */
.L_x_682:
[----:B------:R-:W-:Y:S05]  /*89b0*/  BSYNC B0 ;  /* 0x0000000000007941 */ /* 0x000fea0003800000 */
.L_x_681:
[----:B------:R-:W-:Y:S06]  /*89c0*/  BAR.ARV 0xa, 0xa0 ;  /* 0x0282800000007b1d */ /* 0x000fec0000002000 */
[----:B------:R-:W-:Y:S04]  /*89d0*/  BSSY B0, `(.L_x_683) ;  /* 0x0000003000007945 */ /* 0x000fe80003800000 */
[----:B------:R-:W-:Y:S05]  /*89e0*/  @!P0 BRA `(.L_x_684) ;  /* 0x0000000000048947 */ /* 0x000fea0003800000 */
[----:B------:R-:W-:-:S04]  /*89f0*/  DEPBAR.LE SB0, 0x0 ;  /* 0x000080000000791a */ /* 0x000fc80000000000 */
.L_x_684:
[----:B------:R-:W-:Y:S05]  /*8a00*/  BSYNC B0 ;  /* 0x0000000000007941 */ /* 0x000fea0003800000 */
.L_x_683:
        /* <DEDUP_REMOVED lines=15> */
[----:B------:R-:W-:-:S06]  /*8b00*/  UFLO.U32 UR23, UR22 ;  /* 0x00000016001772bd */ /* 0x000fcc00080e0000 */
[----:B-1----:R-:W-:Y:S02]  /*8b10*/  ISETP.EQ.U32.AND P1, PT, R5, UR23, PT ;  /* 0x0000001705007c0c */ /* 0x002fe4000bf22070 */
[----:B------:R-:W1:Y:S11]  /*8b20*/  POPC R5, UR22 ;  /* 0x0000001600057d09 */ /* 0x000e760008000000 */
[----:B-1----:R1:W-:Y:S02]  /*8b30*/  @P1 REDG.E.ADD.S32.STRONG.GPU desc[UR38][R2.64], R5 ;  /* 0x000000050200198e */ /* 0x0023e4000c10e3a6 */
.L_x_686:
[----:B------:R-:W-:Y:S05]  /*8b40*/  BSYNC B0 ;  /* 0x0000000000007941 */ /* 0x000fea0003800000 */
.L_x_685:
        /* <DEDUP_REMOVED lines=9> */
.L_x_689:
[----:B------:R-:W2:Y:S04]  /*8be0*/  LDG.E.STRONG.GPU R5, desc[UR38][R2.64] ;  /* 0x0000002602057981 */ /* 0x000ea8000c1ef900 */
[----:B--2---:R-:W-:Y:S01]  /*8bf0*/  CCTL.IVALL ;  /* 0x00000000ff00798f */ /* 0x004fe20002000000 */
[----:B------:R-:W-:Y:S05]  /*8c00*/  YIELD ;  /* 0x0000000000007946 */ /* 0x000fea0003800000 */
[----:B------:R-:W-:-:S13]  /*8c10*/  ISETP.NE.AND P1, PT, R5, UR24, PT ;  /* 0x0000001805007c0c */ /* 0x000fda000bf25270 */
[----:B------:R-:W-:Y:S05]  /*8c20*/  @P1 BRA `(.L_x_689) ;  /* 0xfffffffc00ec1947 */ /* 0x000fea000383ffff */
.L_x_688:
[----:B------:R-:W-:Y:S05]  /*8c30*/  BSYNC B0 ;  /* 0x0000000000007941 */ /* 0x000fea0003800000 */
.L_x_687:
[----:B------:R-:W-:-:S03]  /*8c40*/  UMOV UR6, 0xffffffff ;  /* 0xffffffff00067882 */ /* 0x000fc60000000000 */
[----:B------:R-:W-:Y:S05]  /*8c50*/  BRA.DIV UR6, `(.L_x_690) ;  /* 0x0000002a06547947 */ /* 0x000fea000b800000 */
[----:B------:R-:W-:Y:S01]  /*8c60*/  NOP ;  /* 0x0000000000007918 */ /* 0x000fe20000000000 */
.L_x_749:
        /* <DEDUP_REMOVED lines=13> */
.L_x_692:
[----:B------:R-:W-:Y:S05]  /*8d40*/  BSYNC B0 ;  /* 0x0000000000007941 */ /* 0x000fea0003800000 */
.L_x_691:
        /* <DEDUP_REMOVED lines=13> */
.L_x_694:
[----:B------:R-:W-:Y:S05]  /*8e20*/  BSYNC B0 ;  /* 0x0000000000007941 */ /* 0x000fea0003800000 */
.L_x_693:
[----:B------:R-:W-:Y:S06]  /*8e30*/  BAR.ARV 0xa, 0xa0 ;  /* 0x0282800000007b1d */ /* 0x000fec0000002000 */
[----:B------:R-:W-:Y:S04]  /*8e40*/  BSSY B0, `(.L_x_695) ;  /* 0x0000003000007945 */ /* 0x000fe80003800000 */
[----:B------:R-:W-:Y:S05]  /*8e50*/  @!P0 BRA `(.L_x_696) ;  /* 0x0000000000048947 */ /* 0x000fea0003800000 */
[----:B------:R-:W-:-:S04]  /*8e60*/  DEPBAR.LE SB0, 0x0 ;  /* 0x000080000000791a */ /* 0x000fc80000000000 */
.L_x_696:
[----:B------:R-:W-:Y:S05]  /*8e70*/  BSYNC B0 ;  /* 0x0000000000007941 */ /* 0x000fea0003800000 */
.L_x_695:
        /* <DEDUP_REMOVED lines=15> */
[----:B------:R-:W-:-:S06]  /*8f70*/  UFLO.U32 UR7, UR6 ;  /* 0x00000006000772bd */ /* 0x000fcc00080e0000 */
[----:B-1----:R-:W-:Y:S02]  /*8f80*/  ISETP.EQ.U32.AND P1, PT, R5, UR7, PT ;  /* 0x0000000705007c0c */ /* 0x002fe4000bf22070 */
[----:B------:R-:W1:Y:S11]  /*8f90*/  POPC R5, UR6 ;  /* 0x0000000600057d09 */ /* 0x000e760008000000 */
[----:B-1----:R1:W-:Y:S02]  /*8fa0*/  @P1 REDG.E.ADD.S32.STRONG.GPU desc[UR38][R2.64], R5 ;  /* 0x000000050200198e */ /* 0x0023e4000c10e3a6 */
.L_x_698:
[----:B------:R-:W-:Y:S05]  /*8fb0*/  BSYNC B0 ;  /* 0x0000000000007941 */ /* 0x000fea0003800000 */
.L_x_697:
[----:B------:R-:W-:Y:S02]  /*8fc0*/  UIADD3 UR4, UR4, 0x2, URZ ;  /* 0x0000000204047890 */ /* 0x000fe4000fffe03f */
[----:B------:R-:W-:Y:S01]  /*8fd0*/  UIADD3 UR5, UR5, 0x1, URZ ;  /* 0x0000000105057890 */ /* 0x000fe2000fffe03f */
[----:B------:R-:W-:Y:S11]  /*8fe0*/  @P3 BRA `(.L_x_699) ;  /* 0xfffffff400843947 */ /* 0x000ff6000383ffff */
.L_x_674:
        /* <DEDUP_REMOVED lines=10> */
[----:B-1----:R-:W-:-:S04]  /*9090*/  IMAD.U32 R2, RZ, RZ, UR7 ;  /* 0x00000007ff027e24 */ /* 0x002fc8000f8e00ff */
[----:B------:R-:W-:Y:S01]  /*90a0*/  MOV R3, UR5 ;  /* 0x0000000500037c02 */ /* 0x000fe20008000f00 */
[----:B------:R-:W-:Y:S06]  /*90b0*/  @P3 BRA `(.L_x_701) ;  /* 0x0000000000143947 */ /* 0x000fec0003800000 */
.L_x_702:
[----:B------:R-:W2:Y:S04]  /*90c0*/  LDG.E.STRONG.GPU R0, desc[UR38][R2.64] ;  /* 0x0000002602007981 */ /* 0x000ea8000c1ef900 */
[----:B--2---:R-:W-:Y:S01]  /*90d0*/  CCTL.IVALL ;  /* 0x00000000ff00798f */ /* 0x004fe20002000000 */
[----:B------:R-:W-:Y:S05]  /*90e0*/  YIELD ;  /* 0x0000000000007946 */ /* 0x000fea0003800000 */
[----:B------:R-:W-:-:S13]  /*90f0*/  ISETP.NE.AND P1, PT, R0, UR24, PT ;  /* 0x0000001800007c0c */ /* 0x000fda000bf25270 */
[----:B------:R-:W-:Y:S05]  /*9100*/  @P1 BRA `(.L_x_702) ;  /* 0xfffffffc00ec1947 */ /* 0x000fea000383ffff */
.L_x_701:
[----:B------:R-:W-:Y:S05]  /*9110*/  BSYNC B0 ;  /* 0x0000000000007941 */ /* 0x000fea0003800000 */
.L_x_700:
[----:B------:R-:W-:-:S03]  /*9120*/  UMOV UR5, 0xffffffff ;  /* 0xffffffff00057882 */ /* 0x000fc60000000000 */
[----:B------:R-:W-:Y:S05]  /*9130*/  BRA.DIV UR5, `(.L_x_703) ;  /* 0x0000002605387947 */ /* 0x000fea000b800000 */
[----:B------:R-:W-:Y:S01]  /*9140*/  NOP ;  /* 0x0000000000007918 */ /* 0x000fe20000000000 */
.L_x_752:
[----:B------:R-:W-:Y:S01]  /*9150*/  IMAD.U32 R6, RZ, RZ, UR4 ;  /* 0x00000004ff067e24 */ /* 0x000fe2000f8e00ff */
[----:B------:R-:W-:Y:S05]  /*9160*/  WARPSYNC.ALL ;  /* 0x0000000000007948 */ /* 0x000fea0003800000 */
[----:B------:R-:W-:Y:S01]  /*9170*/  BAR.SYNC.DEFER_BLOCKING 0xd, 0xa0 ;  /* 0x0342800000007b1d */ /* 0x000fe20000010000 */
[----:B------:R-:W-:-:S05]  /*9180*/  IMAD.SHL.U32 R6, R6, 0x2000, RZ ;  /* 0x0000200006067824 */ /* 0x000fca00078e00ff */
        /* <DEDUP_REMOVED lines=18> */
.L_x_705:
[----:B------:R-:W-:Y:S05]  /*92b0*/  BSYNC B0 ;  /* 0x0000000000007941 */ /* 0x000fea0003800000 */
.L_x_704:
[----:B------:R-:W-:Y:S06]  /*92c0*/  BAR.SYNC.DEFER_BLOCKING 0xe, 0xa0 ;  /* 0x0382800000007b1d */ /* 0x000fec0000010000 */
[----:B------:R-:W-:Y:S04]  /*92d0*/  BSSY B0, `(.L_x_706) ;  /* 0x0000013000007945 */ /* 0x000fe80003800000 */
[----:B------:R-:W-:Y:S05]  /*92e0*/  @!P0 BRA `(.L_x_707) ;  /* 0x0000000000448947 */ /* 0x000fea0003800000 */
[----:B------:R-:W1:Y:S01]  /*92f0*/  S2UR UR14, SR_CgaCtaId ;  /* 0x00000000000e79c3 */ /* 0x000e620000008800 */
[----:B------:R-:W-:Y:S01]  /*9300*/  R2UR UR5, R6 ;  /* 0x00000000060572ca */ /* 0x000fe200000e0000 */
[----:B------:R-:W-:Y:S01]  /*9310*/  UMOV UR13, 0x400 ;  /* 0x00000400000d7882 */ /* 0x000fe20000000000 */
[----:B------:R-:W-:-:S11]  /*9320*/  ULDC.64 UR6, c[0x0][0x2c0] ;  /* 0x0000b00000067ab9 */ /* 0x000fd60000000a00 */
[----:B------:R-:W-:-:S04]  /*9330*/  UIADD3 UR5, UR5, 0x1000, URZ ;  /* 0x0000100005057890 */ /* 0x000fc8000fffe03f */
[----:B------:R-:W-:-:S04]  /*9340*/  UIADD3 UR15, UP0, UR5, UR8, URZ ;  /* 0x00000008050f7290 */ /* 0x000fc8000ff1e03f */
[----:B------:R-:W-:Y:S02]  /*9350*/  ULEA.HI.X.SX32 UR5, UR5, UR25, 0x1, UP0 ;  /* 0x0000001905057291 */ /* 0x000fe400080f0e3f */
[----:B-1----:R-:W-:Y:S02]  /*9360*/  ULEA UR13, UR14, UR13, 0x18 ;  /* 0x0000000d0e0d7291 */ /* 0x002fe4000f8ec03f */
[----:B------:R-:W-:Y:S02]  /*9370*/  ULEA UR6, UP0, UR15, UR6, 0x2 ;  /* 0x000000060f067291 */ /* 0x000fe4000f80103f */
[----:B------:R-:W-:Y:S02]  /*9380*/  UIADD3 UR13, UR13, 0xc000, URZ ;  /* 0x0000c0000d0d7890 */ /* 0x000fe4000fffe03f */
[----:B------:R-:W-:Y:S01]  /*9390*/  ULEA.HI.X UR7, UR15, UR7, UR5, 0x2, UP0 ;  /* 0x000000070f077291 */ /* 0x000fe200080f1405 */
[----:B------:R-:W-:Y:S02]  /*93a0*/  UMOV UR14, 0x0 ;  /* 0x00000000000e7882 */ /* 0x000fe40000000000 */
[----:B------:R-:W-:Y:S01]  /*93b0*/  UMOV UR5, 0x400 ;  /* 0x0000040000057882 */ /* 0x000fe20000000000 */
[----:B------:R-:W-:-:S05]  /*93c0*/  UMOV UR15, 0x14f00000 ;  /* 0x14f00000000f7882 */ /* 0x000fca0000000000 */
[----:B------:R1:W-:Y:S01]  /*93d0*/  UBLKRED.G.S.ADD.F32.RN [UR6], [UR13], UR5, desc[UR14] ;  /* 0x00000e060d0073bb */ /* 0x0003e200080a1405 */
[----:B------:R0:W-:Y:S01]  /*93e0*/  UTMACMDFLUSH ;  /* 0x00000000000079b7 */ /* 0x0001e20000000000 */
[----:B-1----:R-:W-:-:S04]  /*93f0*/  DEPBAR.LE SB0, 0x1 ;  /* 0x000080400000791a */ /* 0x002fc80000000000 */
.L_x_707:
[----:B------:R-:W-:Y:S05]  /*9400*/  BSYNC B0 ;  /* 0x0000000000007941 */ /* 0x000fea0003800000 */
.L_x_706:
[----:B------:R-:W-:Y:S06]  /*9410*/  BAR.ARV 0xa, 0xa0 ;  /* 0x0282800000007b1d */ /* 0x000fec0000002000 */
[----:B------:R-:W-:Y:S04]  /*9420*/  BSSY B0, `(.L_x_708) ;  /* 0x0000003000007945 */ /* 0x000fe80003800000 */
[----:B------:R-:W-:Y:S05]  /*9430*/  @!P0 BRA `(.L_x_709) ;  /* 0x0000000000048947 */ /* 0x000fea0003800000 */
[----:B------:R-:W-:-:S04]  /*9440*/  DEPBAR.LE SB0, 0x0 ;  /* 0x000080000000791a */ /* 0x000fc80000000000 */
.L_x_709:
[----:B------:R-:W-:Y:S05]  /*9450*/  BSYNC B0 ;  /* 0x0000000000007941 */ /* 0x000fea0003800000 */
.L_x_708:
        /* <DEDUP_REMOVED lines=19> */
.L_x_669:
        /* <DEDUP_REMOVED lines=10> */
.L_x_710:
        /* <DEDUP_REMOVED lines=10> */
.L_x_712:
[----:B------:R-:W3:Y:S02]  /*96d0*/  LDC R5, c[0x0][0x8bc] ;  /* 0x00022f00ff057b82 */ /* 0x000ee40000000800 */
.L_x_711:
[----:B------:R-:W1:Y:S01]  /*96e0*/  S2R R14, SR_CTAID.X ;  /* 0x00000000000e7919 */ /* 0x000e620000002500 */
[----:B------:R-:W-:Y:S02]  /*96f0*/  IMAD.MOV.U32 R0, RZ, RZ, 0x1 ;  /* 0x00000001ff007424 */ /* 0x000fe400078e00ff */
[----:B------:R-:W-:Y:S01]  /*9700*/  IMAD.MOV.U32 R9, RZ, RZ, RZ ;  /* 0x000000ffff097224 */ /* 0x000fe200078e00ff */
[----:B-1----:R-:W-:-:S04]  /*9710*/  SHF.L.U32 R14, R14, 0x7, RZ ;  /* 0x000000070e0e7819 */ /* 0x002fc800000006ff */
[----:B---3-5:R-:W-:-:S04]  /*9720*/  ISETP.GE.AND P0, PT, R14, R5, PT ;  /* 0x000000050e00720c */ /* 0x028fc80003f06270 */
[----:B------:R-:W-:-:S04]  /*9730*/  SEL R8, R7, 0xffffffff, !P0 ;  /* 0xffffffff07087807 */ /* 0x000fc80004000000 */
[----:B------:R-:W-:-:S13]  /*9740*/  ISETP.GE.AND P0, PT, R8, RZ, PT ;  /* 0x000000ff0800720c */ /* 0x000fda0003f06270 */
[----:B------:R-:W-:Y:S05]  /*9750*/  @!P0 BRA `(.L_x_713) ;  /* 0x0000001800848947 */ /* 0x000fea0003800000 */
[----:B------:R-:W1:Y:S08]  /*9760*/  LDC.64 R10, c[0x0][0x770] ;  /* 0x0001dc00ff0a7b82 */ /* 0x000e700000000a00 */
[----:B------:R-:W3:Y:S08]  /*9770*/  LDC.64 R6, c[0x0][0x770] ;  /* 0x0001dc00ff067b82 */ /* 0x000ef00000000a00 */
[----:B------:R-:W2:Y:S01]  /*9780*/  LDC.64 R4, c[0x0][0x778] ;  /* 0x0001de00ff047b82 */ /* 0x000ea20000000a00 */
[----:B-1----:R-:W-:-:S07]  /*9790*/  ISETP.NE.U32.AND P1, PT, R10, RZ, PT ;  /* 0x000000ff0a00720c */ /* 0x002fce0003f25070 */
[----:B----4-:R-:W1:Y:S01]  /*97a0*/  LDC.64 R2, c[0x0][0x780] ;  /* 0x0001e000ff027b82 */ /* 0x010e620000000a00 */
[----:B------:R-:W-:Y:S01]  /*97b0*/  ISETP.NE.AND.EX P1, PT, R11, RZ, PT, P1 ;  /* 0x000000ff0b00720c */ /* 0x000fe20003f25310 */
[----:B---3--:R-:W-:Y:S01]  /*97c0*/  IMAD.WIDE R6, R8, 0x4, R6 ;  /* 0x0000000408067825 */ /* 0x008fe200078e0206 */
[----:B--2---:R-:W-:-:S11]  /*97d0*/  ISETP.NE.U32.AND P0, PT, R4, RZ, PT ;  /* 0x000000ff0400720c */ /* 0x004fd60003f05070 */
[----:B------:R-:W2:Y:S01]  /*97e0*/  @P1 LDG.E R9, desc[UR38][R6.64] ;  /* 0x0000002606091981 */ /* 0x000ea2000c1e1900 */
[----:B------:R-:W-:-:S03]  /*97f0*/  ISETP.NE.AND.EX P0, PT, R5, RZ, PT, P0 ;  /* 0x000000ff0500720c */ /* 0x000fc60003f05300 */
[----:B------:R-:W3:Y:S01]  /*9800*/  @P1 LDG.E R15, desc[UR38][R6.64] ;  /* 0x00000026060f1981 */ /* 0x000ee2000c1e1900 */
[----:B-1----:R-:W-:-:S04]  /*9810*/  ISETP.NE.U32.AND P2, PT, R2, RZ, PT ;  /* 0x000000ff0200720c */ /* 0x002fc80003f45070 */
[----:B------:R-:W-:-:S05]  /*9820*/  ISETP.NE.AND.EX P2, PT, R3, RZ, PT, P2 ;  /* 0x000000ff0300720c */ /* 0x000fca0003f45320 */
[----:B------:R-:W1:Y:S08]  /*9830*/  @P0 LDC.64 R2, c[0x0][0x778] ;  /* 0x0001de00ff020b82 */ /* 0x000e700000000a00 */
[----:B------:R-:W4:Y:S01]  /*9840*/  @P2 LDC.64 R12, c[0x0][0x780] ;  /* 0x0001e000ff0c2b82 */ /* 0x000f220000000a00 */
[----:B------:R-:W-:Y:S01]  /*9850*/  IMAD.MOV.U32 R5, RZ, RZ, RZ ;  /* 0x000000ffff057224 */ /* 0x000fe200078e00ff */
[----:B------:R-:W-:Y:S01]  /*9860*/  ULDC UR4, c[0x0][0x280] ;  /* 0x0000a00000047ab9 */ /* 0x000fe20000000800 */
[----:B-1----:R-:W-:-:S05]  /*9870*/  @P0 IMAD.WIDE R2, R8, 0x4, R2 ;  /* 0x0000000408020825 */ /* 0x002fca00078e0202 */
[----:B------:R4:W5:Y:S01]  /*9880*/  @P0 LDG.E R5, desc[UR38][R2.64] ;  /* 0x0000002602050981 */ /* 0x000962000c1e1900 */
[----:B------:R-:W-:Y:S01]  /*9890*/  MOV R4, UR4 ;  /* 0x0000000400047c02 */ /* 0x000fe20008000f00 */
[----:B----4-:R-:W-:Y:S01]  /*98a0*/  @P2 IMAD.WIDE R2, R8, 0x4, R12 ;  /* 0x0000000408022825 */ /* 0x010fe200078e020c */
[----:B------:R-:W-:-:S04]  /*98b0*/  VOTEU.ANY UP0, P1 ;  /* 0x00000000003f7886 */ /* 0x000fc80000800100 */
[----:B------:R1:W5:Y:S02]  /*98c0*/  @P2 LDG.E R4, desc[UR38][R2.64] ;  /* 0x0000002602042981 */ /* 0x000364000c1e1900 */
[----:B-1----:R-:W-:Y:S01]  /*98d0*/  CS2R R2, SRZ ;  /* 0x0000000000027805 */ /* 0x002fe2000001ff00 */
[----:B--2---:R-:W-:-:S05]  /*98e0*/  @P1 IMAD R9, R8, 0x80, R9 ;  /* 0x0000008008091824 */ /* 0x004fca00078e0209 */
[----:B------:R-:W-:-:S04]  /*98f0*/  @P1 SHF.R.S32.HI R12, RZ, 0x1f, R9 ;  /* 0x0000001fff0c1819 */ /* 0x000fc80000011409 */
[----:B------:R-:W-:-:S04]  /*9900*/  @P1 LEA.HI R12, R12, R9, RZ, 0x7 ;  /* 0x000000090c0c1211 */ /* 0x000fc800078f38ff */
[----:B------:R-:W-:Y:S02]  /*9910*/  @P1 LOP3.LUT R12, R12, 0xffffff80, RZ, 0xc0, !PT ;  /* 0xffffff800c0c1812 */ /* 0x000fe400078ec0ff */
[----:B---3--:R-:W-:Y:S02]  /*9920*/  @P1 R2UR UR4, R15 ;  /* 0x000000000f0412ca */ /* 0x008fe400000e0000 */
[--C-:B------:R-:W-:Y:S01]  /*9930*/  @P1 SHF.R.S32.HI R9, RZ, 0x1f, R12.reuse ;  /* 0x0000001fff091819 */ /* 0x100fe2000001140c */
[----:B------:R-:W-:-:S04]  /*9940*/  @P1 IMAD.MOV.U32 R2, RZ, RZ, R12 ;  /* 0x000000ffff021224 */ /* 0x000fc800078e000c */
[----:B------:R-:W-:Y:S01]  /*9950*/  @P1 IMAD.MOV.U32 R3, RZ, RZ, R9 ;  /* 0x000000ffff031224 */ /* 0x000fe200078e0009 */
[----:B------:R-:W-:Y:S07]  /*9960*/  @P2 BRA `(.L_x_714) ;  /* 0x0000000000102947 */ /* 0x000fee0003800000 */
[----:B------:R-:W-:Y:S05]  /*9970*/  @!P1 BRA `(.L_x_714) ;  /* 0x00000000000c9947 */ /* 0x000fea0003800000 */
[----:B------:R-:W2:Y:S04]  /*9980*/  LDG.E R9, desc[UR38][R6.64] ;  /* 0x0000002606097981 */ /* 0x000ea8000c1e1900 */
[----:B-----5:R-:W2:Y:S02]  /*9990*/  LDG.E R4, desc[UR38][R6.64+0x4] ;  /* 0x0000042606047981 */ /* 0x020ea4000c1e1900 */
[----:B--2---:R-:W-:-:S07]  /*99a0*/  IADD3 R4, -R9, R4, RZ ;  /* 0x0000000409047210 */ /* 0x004fce0007ffe1ff */
.L_x_714:
[----:B-----5:R-:W-:Y:S01]  /*99b0*/  ISETP.GE.AND P1, PT, R4, 0x1, PT ;  /* 0x000000010400780c */ /* 0x020fe20003f26270 */
[----:B------:R-:W-:Y:S01]  /*99c0*/  UMOV UR27, URZ ;  /* 0x0000003f001b7c82 */ /* 0x000fe20008000000 */
[----:B------:R-:W-:Y:S01]  /*99d0*/  @UP0 UMOV UR27, UR4 ;  /* 0x00000004001b0c82 */ /* 0x000fe20008000000 */
[----:B------:R-:W-:-:S10]  /*99e0*/  IMAD.MOV.U32 R9, RZ, RZ, RZ ;  /* 0x000000ffff097224 */ /* 0x000fd400078e00ff */
        /* <DEDUP_REMOVED lines=43> */
[----:B------:R-:W-:-:S04]  /*9ca0*/  IMAD.WIDE.U32 R6, R10, UR20, R6 ;  /* 0x000000140a067c25 */ /* 0x000fc8000f8e0006 */
[----:B------:R-:W-:Y:S02]  /*9cb0*/  IMAD R11, R11, UR20, R2 ;  /* 0x000000140b0b7c24 */ /* 0x000fe4000f8e0202 */
[----:B------:R-:W1:Y:S01]  /*9cc0*/  LDC.64 R2, c[0x0][0x738] ;  /* 0x0001ce00ff027b82 */ /* 0x000e620000000a00 */
[----:B------:R-:W-:Y:S02]  /*9cd0*/  IMAD.MOV.U32 R9, RZ, RZ, RZ ;  /* 0x000000ffff097224 */ /* 0x000fe400078e00ff */
        /* <DEDUP_REMOVED lines=8> */
[----:B-1----:R-:W-:Y:S02]  /*9d60*/  LEA R12, R3, R12, 0x18 ;  /* 0x0000000c030c7211 */ /* 0x002fe400078ec0ff */
[----:B------:R-:W-:Y:S02]  /*9d70*/  MOV R3, 0x1 ;  /* 0x0000000100037802 */ /* 0x000fe40000000f00 */
[----:B--2---:R-:W-:Y:S02]  /*9d80*/  LOP3.LUT R16, R16, 0x7f, RZ, 0xc0, !PT ;  /* 0x0000007f10107812 */ /* 0x004fe400078ec0ff */
[----:B------:R-:W-:-:S02]  /*9d90*/  SHF.L.U32 R3, R3, 0x1f, RZ ;  /* 0x0000001f03037819 */ /* 0x000fc400000006ff */
[----:B------:R-:W-:Y:S02]  /*9da0*/  ISETP.NE.AND P0, PT, R16, RZ, PT ;  /* 0x000000ff1000720c */ /* 0x000fe40003f05270 */
[----:B------:R-:W1:Y:S02]  /*9db0*/  SYNCS.PHASECHK.TRANS64.TRYWAIT P1, [R12+URZ+0x30c20], R3 ;  /* 0x030c20030c0075a7 */ /* 0x000e64000802017f */
[----:B-1----:R-:W-:Y:S09]  /*9dc0*/  @!P1 BRA `(.L_x_716) ;  /* 0x0000001800309947 */ /* 0x002ff20003800000 */
.L_x_753:
[----:B------:R-:W-:Y:S02]  /*9dd0*/  IMAD.IADD R11, R7, 0x1, R11 ;  /* 0x00000001070b7824 */ /* 0x000fe400078e020b */
[----:B------:R-:W-:Y:S01]  /*9de0*/  IMAD.MOV.U32 R10, RZ, RZ, 0x1 ;  /* 0x00000001ff0a7424 */ /* 0x000fe200078e00ff */
[----:B------:R-:W-:Y:S06]  /*9df0*/  @P0 BRA `(.L_x_717) ;  /* 0x0000000000180947 */ /* 0x000fec0003800000 */
[----:B------:R-:W2:Y:S01]  /*9e00*/  S2R R0, SR_TID.X ;  /* 0x0000000000007919 */ /* 0x000ea20000002100 */
[----:B-1----:R-:W-:-:S04]  /*9e10*/  IMAD.MOV.U32 R3, RZ, RZ, 0x4200 ;  /* 0x00004200ff037424 */ /* 0x002fc800078e00ff */
[----:B------:R3:W-:Y:S01]  /*9e20*/  SYNCS.ARRIVE.TRANS64 RZ, [R12+URZ+0x30c10], R3 ;  /* 0x030c10030cff79a7 */ /* 0x0007e2000800003f */
[----:B--2---:R-:W-:-:S13]  /*9e30*/  LOP3.LUT P1, RZ, R0, 0x1f, RZ, 0xc0, !PT ;  /* 0x0000001f00ff7812 */ /* 0x004fda000782c0ff */
[----:B---3--:R-:W-:Y:S05]  /*9e40*/  @!P1 BRA `(.L_x_717) ;  /* 0x0000000000049947 */ /* 0x008fea0003800000 */
[----:B------:R-:W-:Y:S01]  /*9e50*/  BPT.TRAP 0x1 ;  /* 0x000000040000795c */ /* 0x000fe20000300000 */
.L_x_717:
        /* <DEDUP_REMOVED lines=19> */
[----:B-1----:R-:W-:Y:S01]  /*9f90*/  MOV R9, R2 ;  /* 0x0000000200097202 */ /* 0x002fe20000000f00 */
[----:B------:R-:W-:Y:S01]  /*9fa0*/  IMAD.MOV.U32 R8, RZ, RZ, R3 ;  /* 0x000000ffff087224 */ /* 0x000fe200078e0003 */
[----:B------:R-:W-:Y:S01]  /*9fb0*/  UMOV UR19, UR25 ;  /* 0x0000001900137c82 */ /* 0x000fe20008000000 */
[----:B------:R-:W-:Y:S01]  /*9fc0*/  UMOV UR37, UR13 ;  /* 0x0000000d00257c82 */ /* 0x000fe20008000000 */
[----:B------:R-:W-:Y:S01]  /*9fd0*/  IADD3 R0, P1, R9, 0x2f0, RZ ;  /* 0x000002f009007810 */ /* 0x000fe20007f3e0ff */
[----:B------:R-:W-:Y:S01]  /*9fe0*/  UMOV UR34, UR26 ;  /* 0x0000001a00227c82 */ /* 0x000fe20008000000 */
[----:B------:R-:W-:-:S02]  /*9ff0*/  UMOV UR33, UR9 ;  /* 0x0000000900217c82 */ /* 0x000fc40008000000 */
        /* <DEDUP_REMOVED lines=10> */
[----:B------:R-:W-:Y:S01]  /*a0a0*/  R2UR UR41, R0 ;  /* 0x00000000002972ca */ /* 0x000fe200000e0000 */
[----:B------:R-:W-:Y:S01]  /*a0b0*/  IMAD.MOV.U32 R0, RZ, RZ, RZ ;  /* 0x000000ffff007224 */ /* 0x000fe200078e00ff */
[----:B------:R-:W-:-:S09]  /*a0c0*/  ISETP.GE.AND P1, PT, R4, 0x81, PT ;  /* 0x000000810400780c */ /* 0x000fd20003f26270 */
        /* <DEDUP_REMOVED lines=8> */
[C---:B------:R-:W-:Y:S01]  /*a150*/  IADD3 R0, R4.reuse, 0x7f, RZ ;  /* 0x0000007f04007810 */ /* 0x040fe20007ffe0ff */
[----:B------:R-:W-:Y:S01]  /*a160*/  IMAD.MOV.U32 R10, RZ, RZ, 0x1 ;  /* 0x00000001ff0a7424 */ /* 0x000fe200078e00ff */
[----:B------:R-:W-:Y:S02]  /*a170*/  ISETP.GE.AND P1, PT, R4, 0x101, PT ;  /* 0x000001010400780c */ /* 0x000fe40003f26270 */
[----:B------:R-:W-:Y:S02]  /*a180*/  SHF.R.S32.HI R5, RZ, 0x1f, R0 ;  /* 0x0000001fff057819 */ /* 0x000fe40000011400 */
[----:B------:R-:W-:Y:S02]  /*a190*/  MOV R19, RZ ;  /* 0x000000ff00137202 */ /* 0x000fe40000000f00 */
[----:B------:R-:W-:Y:S01]  /*a1a0*/  LEA.HI R5, R5, R0, RZ, 0x7 ;  /* 0x0000000005057211 */ /* 0x000fe200078f38ff */
[----:B------:R-:W-:-:S03]  /*a1b0*/  IMAD.MOV.U32 R0, RZ, RZ, RZ ;  /* 0x000000ffff007224 */ /* 0x000fc600078e00ff */
[----:B------:R-:W-:-:S04]  /*a1c0*/  LEA.HI.SX32 R5, R5, 0xffffffff, 0x19 ;  /* 0xffffffff05057811 */ /* 0x000fc800078fcaff */
[----:B------:R-:W-:Y:S01]  /*a1d0*/  VIMNMX R17, R5, 0x1, !PT ;  /* 0x0000000105117848 */ /* 0x000fe20007fe0100 */
[----:B------:R-:W-:-:S03]  /*a1e0*/  IMAD.MOV.U32 R5, RZ, RZ, RZ ;  /* 0x000000ffff057224 */ /* 0x000fc600078e00ff */
[----:B------:R-:W-:Y:S02]  /*a1f0*/  LOP3.LUT R18, R17, 0x1, RZ, 0xc0, !PT ;  /* 0x0000000111127812 */ /* 0x000fe400078ec0ff */
[----:B-1----:R-:W-:Y:S01]  /*a200*/  LOP3.LUT R20, R13, 0x1f, RZ, 0xc0, !PT ;  /* 0x0000001f0d147812 */ /* 0x002fe200078ec0ff */
[----:B------:R-:W-:Y:S06]  /*a210*/  @!P1 BRA `(.L_x_719) ;  /* 0x0000000800109947 */ /* 0x000fec0003800000 */
[----:B------:R-:W-:Y:S02]  /*a220*/  IMAD.IADD R17, R17, 0x1, -R18 ;  /* 0x0000000111117824 */ /* 0x000fe400078e0a12 */
[----:B------:R-:W-:Y:S02]  /*a230*/  IMAD.MOV.U32 R19, RZ, RZ, RZ ;  /* 0x000000ffff137224 */ /* 0x000fe400078e00ff */
[----:B------:R-:W-:-:S07]  /*a240*/  IMAD.MOV.U32 R10, RZ, RZ, 0x1 ;  /* 0x00000001ff0a7424 */ /* 0x000fce00078e00ff */
.L_x_728:
[----:B------:R-:W-:-:S04]  /*a250*/  SHF.L.U32 R21, R10, 0x1f, RZ ;  /* 0x0000001f0a157819 */ /* 0x000fc800000006ff */
[----:B-1----:R-:W1:Y:S02]  /*a260*/  SYNCS.PHASECHK.TRANS64.TRYWAIT P1, [R12+URZ+0x30c40], R21 ;  /* 0x030c40150c0075a7 */ /* 0x002e64000802017f */
[----:B-12--5:R-:W-:Y:S05]  /*a270*/  @!P1 BRA `(.L_x_720) ;  /* 0x0000001400189947 */ /* 0x026fea0003800000 */
.L_x_754:
[----:B------:R-:W-:Y:S05]  /*a280*/  @P0 BRA `(.L_x_721) ;  /* 0x0000000000140947 */ /* 0x000fea0003800000 */
[----:B------:R-:W-:Y:S02]  /*a290*/  ISETP.NE.AND P1, PT, R20, RZ, PT ;  /* 0x000000ff1400720c */ /* 0x000fe40003f25270 */
[----:B------:R-:W-:-:S04]  /*a2a0*/  MOV R3, 0x4200 ;  /* 0x0000420000037802 */ /* 0x000fc80000000f00 */
[----:B------:R2:W-:Y:S07]  /*a2b0*/  SYNCS.ARRIVE.TRANS64 RZ, [R12+URZ+0x30c30], R3 ;  /* 0x030c30030cff79a7 */ /* 0x0005ee000800003f */
[----:B------:R-:W-:Y:S05]  /*a2c0*/  @!P1 BRA `(.L_x_721) ;  /* 0x0000000000049947 */ /* 0x000fea0003800000 */
[----:B------:R-:W-:Y:S01]  /*a2d0*/  BPT.TRAP 0x1 ;  /* 0x000000040000795c */ /* 0x000fe20000300000 */
.L_x_721:
        /* <DEDUP_REMOVED lines=18> */
[----:B---3--:R-:W-:Y:S02]  /*a400*/  IMAD.MOV.U32 R9, RZ, RZ, R4 ;  /* 0x000000ffff097224 */ /* 0x008fe400078e0004 */
[----:B------:R-:W-:Y:S01]  /*a410*/  IMAD.MOV.U32 R8, RZ, RZ, R5 ;  /* 0x000000ffff087224 */ /* 0x000fe200078e0005 */
[----:B------:R-:W-:Y:S02]  /*a420*/  LEA.HI.X R2, R2, R15, R3, 0x2, P2 ;  /* 0x0000000f02027211 */ /* 0x000fe400010f1403 */
[----:B------:R-:W-:Y:S02]  /*a430*/  IADD3 R4, P1, R9, 0x1f0, RZ ;  /* 0x000001f009047810 */ /* 0x000fe40007f3e0ff */
[----:B------:R-:W-:-:S02]  /*a440*/  R2UR UR9, R2 ;  /* 0x00000000020972ca */ /* 0x000fc400000e0000 */
[----:B------:R-:W-:Y:S02]  /*a450*/  IADD3.X R5, RZ, R8, RZ, P1, !PT ;  /* 0x00000008ff057210 */ /* 0x000fe40000ffe4ff */
[----:B------:R-:W-:Y:S02]  /*a460*/  R2UR UR14, R4 ;  /* 0x00000000040e72ca */ /* 0x000fe400000e0000 */
[----:B------:R-:W-:-:S13]  /*a470*/  R2UR UR15, R5 ;  /* 0x00000000050f72ca */ /* 0x000fda00000e0000 */
[----:B------:R2:W-:Y:S01]  /*a480*/  UTMALDG.4D [UR16], [UR14], desc[UR22] ;  /* 0x000016100e0075b4 */ /* 0x0005e20008019000 */
[----:B------:R2:W-:Y:S01]  /*a490*/  UBLKCP.S.G [UR6], [UR8], UR10 ;  /* 0x00000006080073ba */ /* 0x0005e2000800020a */
[----:B------:R-:W3:Y:S02]  /*a4a0*/  SYNCS.PHASECHK.TRANS64.TRYWAIT P1, [R12+URZ+0x30c28], R21 ;  /* 0x030c28150c0075a7 */ /* 0x000ee4000802017f */
[----:B--23--:R-:W-:Y:S05]  /*a4b0*/  @!P1 BRA `(.L_x_722) ;  /* 0x00000010009c9947 */ /* 0x00cfea0003800000 */
.L_x_755:
[----:B------:R-:W-:Y:S05]  /*a4c0*/  @P0 BRA `(.L_x_723) ;  /* 0x0000000000140947 */ /* 0x000fea0003800000 */
[----:B------:R-:W-:Y:S01]  /*a4d0*/  ISETP.NE.AND P1, PT, R20, RZ, PT ;  /* 0x000000ff1400720c */ /* 0x000fe20003f25270 */
[----:B------:R-:W-:-:S04]  /*a4e0*/  IMAD.MOV.U32 R2, RZ, RZ, 0x4200 ;  /* 0x00004200ff027424 */ /* 0x000fc800078e00ff */
[----:B------:R3:W-:Y:S08]  /*a4f0*/  SYNCS.ARRIVE.TRANS64 RZ, [R12+URZ+0x30c18], R2 ;  /* 0x030c18020cff79a7 */ /* 0x0007f0000800003f */
[----:B------:R-:W-:Y:S05]  /*a500*/  @!P1 BRA `(.L_x_723) ;  /* 0x0000000000049947 */ /* 0x000fea0003800000 */
[----:B------:R-:W-:Y:S01]  /*a510*/  BPT.TRAP 0x1 ;  /* 0x000000040000795c */ /* 0x000fe20000300000 */
.L_x_723:
[----:B------:R-:W-:Y:S01]  /*a520*/  VIADD R16, R16, 0x80 ;  /* 0x0000008010107836 */ /* 0x000fe20000000000 */
[----:B------:R-:W-:Y:S01]  /*a530*/  R2UR UR17, R12 ;  /* 0x000000000c1172ca */ /* 0x000fe200000e0000 */
[----:B------:R-:W-:Y:S01]  /*a540*/  UMOV UR22, 0x0 ;  /* 0x0000000000167882 */ /* 0x000fe20000000000 */
[----:B---3--:R-:W-:Y:S01]  /*a550*/  IADD3 R2, P1, R9, 0xf0, RZ ;  /* 0x000000f009027810 */ /* 0x008fe20007f3e0ff */
[----:B------:R-:W-:Y:S01]  /*a560*/  UMOV UR23, 0x14f00000 ;  /* 0x14f0000000177882 */ /* 0x000fe20000000000 */
[C---:B------:R-:W-:Y:S01]  /*a570*/  R2UR UR6, R16.reuse ;  /* 0x00000000100672ca */ /* 0x040fe200000e0000 */
[----:B------:R-:W-:Y:S01]  /*a580*/  UMOV UR18, URZ ;  /* 0x0000003f00127c82 */ /* 0x000fe20008000000 */
[----:B------:R-:W-:Y:S01]  /*a590*/  IADD3 R13, R16, UR27, RZ ;  /* 0x0000001b100d7c10 */ /* 0x000fe2000fffe0ff */
[----:B------:R-:W-:Y:S01]  /*a5a0*/  IMAD.X R3, RZ, RZ, R8, P1 ;  /* 0x000000ffff037224 */ /* 0x000fe200008e0608 */
[----:B------:R-:W-:Y:S01]  /*a5b0*/  R2UR UR14, R2 ;  /* 0x00000000020e72ca */ /* 0x000fe200000e0000 */
[----:B------:R-:W-:Y:S01]  /*a5c0*/  UMOV UR10, 0x20 ;  /* 0x00000020000a7882 */ /* 0x000fe20000000000 */
[----:B------:R-:W-:-:S02]  /*a5d0*/  R2UR UR19, R13 ;  /* 0x000000000d1372ca */ /* 0x000fc400000e0000 */
        /* <DEDUP_REMOVED lines=10> */
.L_x_756:
[----:B-123--:R-:W-:Y:S01]  /*a680*/  SHF.R.S32.HI R21, RZ, 0x1f, R16 ;  /* 0x0000001fff157819 */ /* 0x00efe20000011410 */
[----:B------:R-:W-:Y:S06]  /*a690*/  @P0 BRA `(.L_x_725) ;  /* 0x00000000001c0947 */ /* 0x000fec0003800000 */
[----:B------:R1:W-:Y:S02]  /*a6a0*/  STL [R1+0x20], R0 ;  /* 0x0000200001007387 */ /* 0x0003e40000100800 */
[----:B-1----:R-:W-:-:S04]  /*a6b0*/  IMAD.MOV.U32 R0, RZ, RZ, 0x4200 ;  /* 0x00004200ff007424 */ /* 0x002fc800078e00ff */
[----:B------:R1:W-:Y:S02]  /*a6c0*/  SYNCS.ARRIVE.TRANS64 RZ, [R12+URZ+0x30c38], R0 ;  /* 0x030c38000cff79a7 */ /* 0x0003e4000800003f */
[----:B-1----:R1:W5:Y:S01]  /*a6d0*/  LDL.LU R0, [R1+0x20] ;  /* 0x0000200001007983 */ /* 0x0023620000300800 */
[----:B------:R-:W-:-:S13]  /*a6e0*/  ISETP.NE.AND P1, PT, R20, RZ, PT ;  /* 0x000000ff1400720c */ /* 0x000fda0003f25270 */
[----:B-1----:R-:W-:Y:S05]  /*a6f0*/  @!P1 BRA `(.L_x_725) ;  /* 0x0000000000049947 */ /* 0x002fea0003800000 */
[----:B------:R-:W-:Y:S01]  /*a700*/  BPT.TRAP 0x1 ;  /* 0x000000040000795c */ /* 0x000fe20000300000 */
.L_x_725:
        /* <DEDUP_REMOVED lines=24> */
.L_x_758:
[----:B------:R-:W-:Y:S05]  /*a890*/  @P0 BRA `(.L_x_727) ;  /* 0x0000000000140947 */ /* 0x000fea0003800000 */
[----:B------:R-:W-:Y:S01]  /*a8a0*/  ISETP.NE.AND P1, PT, R20, RZ, PT ;  /* 0x000000ff1400720c */ /* 0x000fe20003f25270 */
[----:B-1----:R-:W-:-:S04]  /*a8b0*/  IMAD.MOV.U32 R5, RZ, RZ, 0x4200 ;  /* 0x00004200ff057424 */ /* 0x002fc800078e00ff */
[----:B------:R2:W-:Y:S08]  /*a8c0*/  SYNCS.ARRIVE.TRANS64 RZ, [R12+URZ+0x30c10], R5 ;  /* 0x030c10050cff79a7 */ /* 0x0005f0000800003f */
[----:B------:R-:W-:Y:S05]  /*a8d0*/  @!P1 BRA `(.L_x_727) ;  /* 0x0000000000049947 */ /* 0x000fea0003800000 */
[----:B------:R-:W-:Y:S01]  /*a8e0*/  BPT.TRAP 0x1 ;  /* 0x000000040000795c */ /* 0x000fe20000300000 */
.L_x_727:
        /* <DEDUP_REMOVED lines=23> */
.L_x_719:
[----:B------:R-:W-:-:S13]  /*aa60*/  ISETP.NE.AND P1, PT, R18, RZ, PT ;  /* 0x000000ff1200720c */ /* 0x000fda0003f25270 */
[----:B------:R-:W-:Y:S05]  /*aa70*/  @!P1 BRA `(.L_x_718) ;  /* 0x0000000000f89947 */ /* 0x000fea0003800000 */
[----:B------:R-:W-:-:S04]  /*aa80*/  SHF.L.U32 R13, R10, 0x1f, RZ ;  /* 0x0000001f0a0d7819 */ /* 0x000fc800000006ff */
[----:B------:R-:W1:Y:S02]  /*aa90*/  SYNCS.PHASECHK.TRANS64.TRYWAIT P1, [R12+URZ+0x30c40], R13 ;  /* 0x030c400d0c0075a7 */ /* 0x000e64000802017f */
[----:B-1----:R-:W-:Y:S05]  /*aaa0*/  @!P1 BRA `(.L_x_729) ;  /* 0x0000000c00609947 */ /* 0x002fea0003800000 */
.L_x_759:
[----:B------:R-:W-:Y:S05]  /*aab0*/  @P0 BRA `(.L_x_730) ;  /* 0x0000000000140947 */ /* 0x000fea0003800000 */
[----:B------:R-:W-:Y:S01]  /*aac0*/  ISETP.NE.AND P1, PT, R20, RZ, PT ;  /* 0x000000ff1400720c */ /* 0x000fe20003f25270 */
[----:B------:R-:W-:-:S04]  /*aad0*/  IMAD.MOV.U32 R5, RZ, RZ, 0x4200 ;  /* 0x00004200ff057424 */ /* 0x000fc800078e00ff */
[----:B------:R2:W-:Y:S08]  /*aae0*/  SYNCS.ARRIVE.TRANS64 RZ, [R12+URZ+0x30c30], R5 ;  /* 0x030c30050cff79a7 */ /* 0x0005f0000800003f */
[----:B------:R-:W-:Y:S05]  /*aaf0*/  @!P1 BRA `(.L_x_730) ;  /* 0x0000000000049947 */ /* 0x000fea0003800000 */
[----:B------:R-:W-:Y:S01]  /*ab00*/  BPT.TRAP 0x1 ;  /* 0x000000040000795c */ /* 0x000fe20000300000 */
.L_x_730:
[----:B--2---:R-:W2:Y:S01]  /*ab10*/  LDC.64 R4, c[0x0][0x728] ;  /* 0x0001ca00ff047b82 */ /* 0x004ea20000000a00 */
[----:B------:R-:W-:Y:S01]  /*ab20*/  SHF.L.U32 R19, R19, 0x7, RZ ;  /* 0x0000000713137819 */ /* 0x000fe200000006ff */
[----:B------:R-:W-:Y:S01]  /*ab30*/  UMOV UR8, 0x0 ;  /* 0x0000000000087882 */ /* 0x000fe20000000000 */
[----:B------:R-:W-:Y:S01]  /*ab40*/  R2UR UR14, R12 ;  /* 0x000000000c0e72ca */ /* 0x000fe200000e0000 */
[----:B------:R-:W-:Y:S01]  /*ab50*/  UMOV UR9, 0x14f00000 ;  /* 0x14f0000000097882 */ /* 0x000fe20000000000 */
[C---:B-----5:R-:W-:Y:S01]  /*ab60*/  IADD3 R0, P1, R19.reuse, R6, RZ ;  /* 0x0000000613007210 */ /* 0x060fe20007f3e0ff */
[----:B------:R-:W-:Y:S01]  /*ab70*/  UMOV UR18, URZ ;  /* 0x0000003f00127c82 */ /* 0x000fe20008000000 */
[----:B------:R-:W-:Y:S01]  /*ab80*/  R2UR UR19, R19 ;  /* 0x00000000131372ca */ /* 0x000fe200000e0000 */
[----:B------:R-:W-:-:S08]  /*ab90*/  UMOV UR10, 0x20 ;  /* 0x00000020000a7882 */ /* 0x000fd00000000000 */
[----:B------:R-:W-:Y:S02]  /*aba0*/  UIADD3 UR16, UR14, 0x18000, URZ ;  /* 0x000180000e107890 */ /* 0x000fe4000fffe03f */
[----:B------:R-:W-:Y:S02]  /*abb0*/  UIADD3 UR17, UR14, 0x30c30, URZ ;  /* 0x00030c300e117890 */ /* 0x000fe4000fffe03f */
[----:B------:R-:W-:Y:S02]  /*abc0*/  UIADD3 UR19, UR19, UR27, URZ ;  /* 0x0000001b13137290 */ /* 0x000fe4000fffe03f */
[----:B------:R-:W-:Y:S01]  /*abd0*/  UIADD3 UR14, UR14, 0x20400, URZ ;  /* 0x000204000e0e7890 */ /* 0x000fe2000fffe03f */
        /* <DEDUP_REMOVED lines=14> */
.L_x_760:
[----:B------:R-:W-:Y:S05]  /*acc0*/  @P0 BRA `(.L_x_732) ;  /* 0x0000000000140947 */ /* 0x000fea0003800000 */
[----:B------:R-:W-:Y:S01]  /*acd0*/  ISETP.NE.AND P0, PT, R20, RZ, PT ;  /* 0x000000ff1400720c */ /* 0x000fe20003f05270 */
[----:B------:R-:W-:-:S04]  /*ace0*/  IMAD.MOV.U32 R5, RZ, RZ, 0x4200 ;  /* 0x00004200ff057424 */ /* 0x000fc800078e00ff */
[----:B------:R3:W-:Y:S08]  /*acf0*/  SYNCS.ARRIVE.TRANS64 RZ, [R12+URZ+0x30c18], R5 ;  /* 0x030c18050cff79a7 */ /* 0x0007f0000800003f */
[----:B------:R-:W-:Y:S05]  /*ad00*/  @!P0 BRA `(.L_x_732) ;  /* 0x0000000000048947 */ /* 0x000fea0003800000 */
[----:B------:R-:W-:Y:S01]  /*ad10*/  BPT.TRAP 0x1 ;  /* 0x000000040000795c */ /* 0x000fe20000300000 */
.L_x_732:
        /* <DEDUP_REMOVED lines=13> */
[----:B---3--:R-:W-:Y:S01]  /*adf0*/  MOV R5, UR6 ;  /* 0x0000000600057c02 */ /* 0x008fe20008000f00 */
[----:B------:R-:W-:Y:S02]  /*ae00*/  UIADD3 UR19, UR6, UR27, URZ ;  /* 0x0000001b06137290 */ /* 0x000fe4000fffe03f */
[----:B------:R-:W-:-:S03]  /*ae10*/  UIMAD.WIDE UR8, UR6, 0x4, UR4 ;  /* 0x00000004060878a5 */ /* 0x000fc6000f8e0204 */
[----:B------:R-:W-:-:S04]  /*ae20*/  UMOV UR15, UR17 ;  /* 0x00000011000f7c82 */ /* 0x000fc80008000000 */
[----:B------:R3:W-:Y:S02]  /*ae30*/  UTMALDG.4D [UR16], [UR22], desc[UR24] ;  /* 0x00001810160075b4 */ /* 0x0007e40008019000 */
[----:B------:R3:W-:Y:S02]  /*ae40*/  UBLKCP.S.G [UR14], [UR8], UR7 ;  /* 0x0000000e080073ba */ /* 0x0007e40008000207 */
[----:B---3--:R-:W-:Y:S01]  /*ae50*/  NOP ;  /* 0x0000000000007918 */ /* 0x008fe20000000000 */
.L_x_718:
[----:B------:R-:W3:Y:S01]  /*ae60*/  S2R R2, SR_TID.X ;  /* 0x0000000000027919 */ /* 0x000ee20000002100 */
[----:B-12--5:R-:W-:Y:S01]  /*ae70*/  IMAD R13, R0, 0x8, R12 ;  /* 0x00000008000d7824 */ /* 0x026fe200078e020c */
[----:B---3--:R-:W-:Y:S02]  /*ae80*/  LOP3.LUT R3, R2, 0x7f, RZ, 0xc0, !PT ;  /* 0x0000007f02037812 */ /* 0x008fe400078ec0ff */
[----:B------:R-:W-:Y:S02]  /*ae90*/  SHF.L.U32 R2, R10, 0x1f, RZ ;  /* 0x0000001f0a027819 */ /* 0x000fe400000006ff */
[----:B------:R-:W-:Y:S02]  /*aea0*/  ISETP.NE.AND P1, PT, R3, RZ, PT ;  /* 0x000000ff0300720c */ /* 0x000fe40003f25270 */
[----:B------:R-:W1:Y:S02]  /*aeb0*/  SYNCS.PHASECHK.TRANS64.TRYWAIT P0, [R13+URZ+0x30c40], R2 ;  /* 0x030c40020d0075a7 */ /* 0x000e64000800017f */
[----:B-1----:R-:W-:Y:S09]  /*aec0*/  @!P0 BRA `(.L_x_733) ;  /* 0x0000000800808947 */ /* 0x002ff20003800000 */
.L_x_761:
[----:B------:R-:W-:Y:S05]  /*aed0*/  @P1 BRA `(.L_x_734) ;  /* 0x0000000000181947 */ /* 0x000fea0003800000 */
[----:B------:R-:W2:Y:S01]  /*aee0*/  S2R R3, SR_TID.X ;  /* 0x0000000000037919 */ /* 0x000ea20000002100 */
[----:B-1----:R-:W-:-:S04]  /*aef0*/  IMAD.MOV.U32 R2, RZ, RZ, 0x4200 ;  /* 0x00004200ff027424 */ /* 0x002fc800078e00ff */
[----:B------:R3:W-:Y:S01]  /*af00*/  SYNCS.ARRIVE.TRANS64 RZ, [R13+URZ+0x30c30], R2 ;  /* 0x030c30020dff79a7 */ /* 0x0007e2000800003f */
[----:B--2---:R-:W-:-:S13]  /*af10*/  LOP3.LUT P0, RZ, R3, 0x1f, RZ, 0xc0, !PT ;  /* 0x0000001f03ff7812 */ /* 0x004fda000780c0ff */
[----:B---3--:R-:W-:Y:S05]  /*af20*/  @!P0 BRA `(.L_x_734) ;  /* 0x0000000000048947 */ /* 0x008fea0003800000 */
[----:B------:R-:W-:Y:S01]  /*af30*/  BPT.TRAP 0x1 ;  /* 0x000000040000795c */ /* 0x000fe20000300000 */
.L_x_734:
        /* <DEDUP_REMOVED lines=34> */
.L_x_715:
[----:B------:R-:W-:Y:S05]  /*b160*/  BSYNC B0 ;  /* 0x0000000000007941 */ /* 0x000fea0003800000 */
.L_x_713:
[----:B------:R-:W-:-:S03]  /*b170*/  UMOV UR6, 0xffffffff ;  /* 0xffffffff00067882 */ /* 0x000fc60000000000 */
[----:B------:R-:W-:Y:S05]  /*b180*/  BRA.DIV UR6, `(.L_x_735) ;  /* 0x0000000606e47947 */ /* 0x000fea000b800000 */
[----:B------:R-:W-:-:S13]  /*b190*/  ELECT P6, URZ, PT ;  /* 0x00000000003f782f */ /* 0x000fda00038c0000 */
.L_x_764:
[----:B------:R-:W-:Y:S05]  /*b1a0*/  @!P6 BRA `(.L_x_614) ;  /* 0x000000000084e947 */ /* 0x000fea0003800000 */
[----:B----4-:R-:W3:Y:S02]  /*b1b0*/  LDL.LU R2, [R1] ;  /* 0x0000000001027983 */ /* 0x010ee40000300800 */
[----:B---3--:R-:W-:-:S04]  /*b1c0*/  LOP3.LUT R2, R2, 0x2, RZ, 0xfc, !PT ;  /* 0x0000000202027812 */ /* 0x008fc800078efcff */
[----:B------:R-:W-:-:S13]  /*b1d0*/  ISETP.NE.AND P2, PT, R2, 0x3, PT ;  /* 0x000000030200780c */ /* 0x000fda0003f45270 */
[----:B------:R-:W-:Y:S05]  /*b1e0*/  @!P2 BRA `(.L_x_736) ;  /* 0x000000000004a947 */ /* 0x000fea0003800000 */
[----:B--2---:R-:W-:Y:S01]  /*b1f0*/  BPT.TRAP 0x1 ;  /* 0x000000040000795c */ /* 0x004fe20000300000 */
.L_x_736:
        /* <DEDUP_REMOVED lines=15> */
.L_x_765:
[----:B------:R-:W3:Y:S02]  /*b2f0*/  SYNCS.PHASECHK.TRANS64.TRYWAIT P0, [R11+URZ], R2 ;  /* 0x000000020b0075a7 */ /* 0x000ee4000800017f */
[----:B---3--:R-:W-:Y:S05]  /*b300*/  @!P0 BRA `(.L_x_738) ;  /* 0x0000000400b88947 */ /* 0x008fea0003800000 */
.L_x_766:
[----:B------:R-:W-:Y:S05]  /*b310*/  @!P2 BRA `(.L_x_739) ;  /* 0x000000000004a947 */ /* 0x000fea0003800000 */
[----:B--2---:R-:W-:Y:S01]  /*b320*/  BPT.TRAP 0x1 ;  /* 0x000000040000795c */ /* 0x004fe20000300000 */
.L_x_739:
[----:B------:R-:W-:-:S04]  /*b330*/  VIADD R0, R6, 0x30c40 ;  /* 0x00030c4006007836 */ /* 0x000fc80000000000 */
[----:B------:R-:W-:-:S04]  /*b340*/  IMAD R9, R9, 0x8, R0 ;  /* 0x0000000809097824 */ /* 0x000fc800078e0200 */
[----:B------:R-:W4:Y:S02]  /*b350*/  SYNCS.PHASECHK.TRANS64.TRYWAIT P0, [R9+URZ], R4 ;  /* 0x00000004090075a7 */ /* 0x000f24000800017f */
[----:B----4-:R-:W-:Y:S05]  /*b360*/  @!P0 BRA `(.L_x_740) ;  /* 0x0000000400b48947 */ /* 0x010fea0003800000 */
.L_x_767:
[----:B------:R-:W-:-:S07]  /*b370*/  LEA R3, R3, R0, 0x3 ;  /* 0x0000000003037211 */ /* 0x000fce00078e18ff */
.L_x_741:
[----:B------:R1:W1:Y:S02]  /*b380*/  SYNCS.PHASECHK.TRANS64.TRYWAIT P0, [R3+URZ], R2 ;  /* 0x00000002030075a7 */ /* 0x000264000800017f */
[----:B-1----:R-:W-:Y:S05]  /*b390*/  @!P0 NANOSLEEP.SYNCS 0x989680 ;  /* 0x009896800000895d */ /* 0x002fea0003900000 */
[----:B------:R-:W1:Y:S02]  /*b3a0*/  @!P0 SYNCS.PHASECHK.TRANS64 P0, [R3+URZ], R2 ;  /* 0x00000002030085a7 */ /* 0x000e64000800007f */
[----:B-1----:R-:W-:Y:S05]  /*b3b0*/  @!P0 BRA `(.L_x_741) ;  /* 0xfffffffc00f08947 */ /* 0x002fea000383ffff */
.L_x_614:
[----:B--2---:R-:W-:Y:S05]  /*b3c0*/  BSYNC B6 ;  /* 0x0000000000067941 */ /* 0x004fea0003800000 */
.L_x_608:
[----:B------:R-:W-:Y:S05]  /*b3d0*/  EXIT ;  /* 0x000000000000794d */ /* 0x000fea0003800000 */
.L_x_624:
[----:B------:R-:W-:Y:S01]  /*b3e0*/  IMAD.MOV.U32 R12, RZ, RZ, RZ ;  /* 0x000000ffff0c7224 */ /* 0x000fe200078e00ff */
[----:B------:R-:W-:Y:S01]  /*b3f0*/  MOV R15, 0xffffffff ;  /* 0xffffffff000f7802 */ /* 0x000fe20000000f00 */
[----:B------:R-:W-:-:S07]  /*b400*/  IMAD.MOV.U32 R11, RZ, RZ, 0x1f ;  /* 0x0000001fff0b7424 */ /* 0x000fce00078e00ff */
[----:B------:R-:W-:Y:S05]  /*b410*/  WARPSYNC.COLLECTIVE R15, `(.L_x_742) ;  /* 0x000000000f087348 */ /* 0x000fea0003c00000 */
[----:B------:R1:W2:Y:S02]  /*b420*/  SHFL.IDX P6, R14, R13, R12, R11 ;  /* 0x0000000c0d0e7389 */ /* 0x0002a400000c000b */
[----:B-12---:R-:W-:Y:S01]  /*b430*/  ENDCOLLECTIVE ;  /* 0x000000000000791b */ /* 0x006fe20003800000 */
.L_x_742:
[----:B------:R-:W-:Y:S05]  /*b440*/  BRA `(.L_x_743) ;  /* 0xffffff5c004c7947 */ /* 0x000fea000383ffff */
.L_x_626:
[----:B--2---:R2:W3:Y:S02]  /*b450*/  SYNCS.PHASECHK.TRANS64.TRYWAIT P0, [R2+URZ+0x30c00], R17 ;  /* 0x030c0011020075a7 */ /* 0x0044e4000800017f */
[----:B---3--:R-:W-:Y:S05]  /*b460*/  @!P0 NANOSLEEP.SYNCS 0x989680 ;  /* 0x009896800000895d */ /* 0x008fea0003900000 */
[----:B------:R-:W3:Y:S02]  /*b470*/  @!P0 SYNCS.PHASECHK.TRANS64 P0, [R2+URZ+0x30c00], R17 ;  /* 0x030c0011020085a7 */ /* 0x000ee4000800007f */
[----:B---3--:R-:W-:Y:S05]  /*b480*/  @!P0 BRA `(.L_x_626) ;  /* 0xfffffffc00f08947 */ /* 0x008fea000383ffff */
[----:B------:R-:W-:Y:S05]  /*b490*/  BRA `(.L_x_625) ;  /* 0xffffff5c00b07947 */ /* 0x000fea000383ffff */
.L_x_630:
[----:B--2---:R2:W3:Y:S02]  /*b4a0*/  SYNCS.PHASECHK.TRANS64.TRYWAIT P1, [R25+URZ+0x30c10], R22 ;  /* 0x030c1016190075a7 */ /* 0x0044e4000802017f */
[----:B---3--:R-:W-:Y:S05]  /*b4b0*/  @!P1 NANOSLEEP.SYNCS 0x989680 ;  /* 0x009896800000995d */ /* 0x008fea0003900000 */
[----:B------:R-:W3:Y:S02]  /*b4c0*/  @!P1 SYNCS.PHASECHK.TRANS64 P1, [R25+URZ+0x30c10], R22 ;  /* 0x030c1016190095a7 */ /* 0x000ee4000802007f */
[----:B---3--:R-:W-:Y:S05]  /*b4d0*/  @!P1 BRA `(.L_x_630) ;  /* 0xfffffffc00f09947 */ /* 0x008fea000383ffff */
[----:B------:R-:W-:Y:S05]  /*b4e0*/  BRA `(.L_x_629) ;  /* 0xffffff6400907947 */ /* 0x000fea000383ffff */
.L_x_634:
[----:B------:R1:W1:Y:S02]  /*b4f0*/  SYNCS.PHASECHK.TRANS64.TRYWAIT P1, [R25+URZ+0x30c30], R22 ;  /* 0x030c3016190075a7 */ /* 0x000264000802017f */
[----:B-1----:R-:W-:Y:S05]  /*b500*/  @!P1 NANOSLEEP.SYNCS 0x989680 ;  /* 0x009896800000995d */ /* 0x002fea0003900000 */
[----:B------:R-:W1:Y:S02]  /*b510*/  @!P1 SYNCS.PHASECHK.TRANS64 P1, [R25+URZ+0x30c30], R22 ;  /* 0x030c3016190095a7 */ /* 0x000e64000802007f */
[----:B-1----:R-:W-:Y:S05]  /*b520*/  @!P1 BRA `(.L_x_634) ;  /* 0xfffffffc00f09947 */ /* 0x002fea000383ffff */
[----:B------:R-:W-:Y:S05]  /*b530*/  BRA `(.L_x_633) ;  /* 0xffffff6800a47947 */ /* 0x000fea000383ffff */
.L_x_678:
[----:B------:R-:W-:Y:S01]  /*b540*/  BSSY B0, `(.L_x_744) ;  /* 0x0000005000007945 */ /* 0x000fe20003800000 */
[----:B------:R-:W-:-:S07]  /*b550*/  IMAD.MOV.U32 R15, RZ, RZ, -0x1 ;  /* 0xffffffffff0f7424 */ /* 0x000fce00078e00ff */
[----:B------:R-:W-:Y:S05]  /*b560*/  WARPSYNC.COLLECTIVE R15, `(.L_x_745) ;  /* 0x000000000f087348 */ /* 0x000fea0003c00000 */
[----:B------:R-:W-:Y:S01]  /*b570*/  NOP ;  /* 0x0000000000007918 */ /* 0x000fe20000000000 */
[----:B------:R-:W-:Y:S01]  /*b580*/  ENDCOLLECTIVE ;  /* 0x000000000000791b */ /* 0x000fe20003800000 */
.L_x_745:
[----:B------:R-:W-:Y:S05]  /*b590*/  BSYNC B0 ;  /* 0x0000000000007941 */ /* 0x000fea0003800000 */
.L_x_744:
[----:B------:R-:W-:Y:S05]  /*b5a0*/  BRA `(.L_x_746) ;  /* 0xffffffd0007c7947 */ /* 0x000fea000383ffff */
.L_x_690:
[----:B------:R-:W-:Y:S01]  /*b5b0*/  BSSY B0, `(.L_x_747) ;  /* 0x0000005000007945 */ /* 0x000fe20003800000 */
[----:B------:R-:W-:-:S07]  /*b5c0*/  IMAD.MOV.U32 R15, RZ, RZ, -0x1 ;  /* 0xffffffffff0f7424 */ /* 0x000fce00078e00ff */
[----:B------:R-:W-:Y:S05]  /*b5d0*/  WARPSYNC.COLLECTIVE R15, `(.L_x_748) ;  /* 0x000000000f087348 */ /* 0x000fea0003c00000 */
[----:B------:R-:W-:Y:S01]  /*b5e0*/  NOP ;  /* 0x0000000000007918 */ /* 0x000fe20000000000 */
[----:B------:R-:W-:Y:S01]  /*b5f0*/  ENDCOLLECTIVE ;  /* 0x000000000000791b */ /* 0x000fe20003800000 */
.L_x_748:
[----:B------:R-:W-:Y:S05]  /*b600*/  BSYNC B0 ;  /* 0x0000000000007941 */ /* 0x000fea0003800000 */
.L_x_747:
[----:B------:R-:W-:Y:S05]  /*b610*/  BRA `(.L_x_749) ;  /* 0xffffffd400947947 */ /* 0x000fea000383ffff */
.L_x_703:
[----:B------:R-:W-:Y:S01]  /*b620*/  BSSY B0, `(.L_x_750) ;  /* 0x0000005000007945 */ /* 0x000fe20003800000 */
[----:B------:R-:W-:-:S07]  /*b630*/  MOV R15, 0xffffffff ;  /* 0xffffffff000f7802 */ /* 0x000fce0000000f00 */
[----:B------:R-:W-:Y:S05]  /*b640*/  WARPSYNC.COLLECTIVE R15, `(.L_x_751) ;  /* 0x000000000f087348 */ /* 0x000fea0003c00000 */
[----:B------:R-:W-:Y:S01]  /*b650*/  NOP ;  /* 0x0000000000007918 */ /* 0x000fe20000000000 */
[----:B------:R-:W-:Y:S01]  /*b660*/  ENDCOLLECTIVE ;  /* 0x000000000000791b */ /* 0x000fe20003800000 */
.L_x_751:
[----:B------:R-:W-:Y:S05]  /*b670*/  BSYNC B0 ;  /* 0x0000000000007941 */ /* 0x000fea0003800000 */
.L_x_750:
[----:B------:R-:W-:Y:S05]  /*b680*/  BRA `(.L_x_752) ;  /* 0xffffffd800b07947 */ /* 0x000fea000383ffff */
.L_x_716:
[----:B-1----:R1:W2:Y:S02]  /*b690*/  SYNCS.PHASECHK.TRANS64.TRYWAIT P1, [R12+URZ+0x30c20], R3 ;  /* 0x030c20030c0075a7 */ /* 0x0022a4000802017f */
[----:B--2---:R-:W-:Y:S05]  /*b6a0*/  @!P1 NANOSLEEP.SYNCS 0x989680 ;  /* 0x009896800000995d */ /* 0x004fea0003900000 */
[----:B------:R-:W2:Y:S02]  /*b6b0*/  @!P1 SYNCS.PHASECHK.TRANS64 P1, [R12+URZ+0x30c20], R3 ;  /* 0x030c20030c0095a7 */ /* 0x000ea4000802007f */
[----:B--2---:R-:W-:Y:S05]  /*b6c0*/  @!P1 BRA `(.L_x_716) ;  /* 0xfffffffc00f09947 */ /* 0x004fea000383ffff */
[----:B------:R-:W-:Y:S05]  /*b6d0*/  BRA `(.L_x_753) ;  /* 0xffffffe400bc7947 */ /* 0x000fea000383ffff */
.L_x_720:
[----:B-1----:R1:W2:Y:S02]  /*b6e0*/  SYNCS.PHASECHK.TRANS64.TRYWAIT P1, [R12+URZ+0x30c40], R21 ;  /* 0x030c40150c0075a7 */ /* 0x0022a4000802017f */
[----:B--2---:R-:W-:Y:S05]  /*b6f0*/  @!P1 NANOSLEEP.SYNCS 0x989680 ;  /* 0x009896800000995d */ /* 0x004fea0003900000 */
[----:B------:R-:W2:Y:S02]  /*b700*/  @!P1 SYNCS.PHASECHK.TRANS64 P1, [R12+URZ+0x30c40], R21 ;  /* 0x030c40150c0095a7 */ /* 0x000ea4000802007f */
[----:B--2---:R-:W-:Y:S05]  /*b710*/  @!P1 BRA `(.L_x_720) ;  /* 0xfffffffc00f09947 */ /* 0x004fea000383ffff */
[----:B------:R-:W-:Y:S05]  /*b720*/  BRA `(.L_x_754) ;  /* 0xffffffe800d47947 */ /* 0x000fea000383ffff */
.L_x_722:
[----:B--2---:R2:W3:Y:S02]  /*b730*/  SYNCS.PHASECHK.TRANS64.TRYWAIT P1, [R12+URZ+0x30c28], R21 ;  /* 0x030c28150c0075a7 */ /* 0x0044e4000802017f */
[----:B---3--:R-:W-:Y:S05]  /*b740*/  @!P1 NANOSLEEP.SYNCS 0x989680 ;  /* 0x009896800000995d */ /* 0x008fea0003900000 */
[----:B------:R-:W3:Y:S02]  /*b750*/  @!P1 SYNCS.PHASECHK.TRANS64 P1, [R12+URZ+0x30c28], R21 ;  /* 0x030c28150c0095a7 */ /* 0x000ee4000802007f */
[----:B---3--:R-:W-:Y:S05]  /*b760*/  @!P1 BRA `(.L_x_722) ;  /* 0xfffffffc00f09947 */ /* 0x008fea000383ffff */
[----:B------:R-:W-:Y:S05]  /*b770*/  BRA `(.L_x_755) ;  /* 0xffffffec00507947 */ /* 0x000fea000383ffff */
.L_x_724:
[----:B---3--:R3:W4:Y:S02]  /*b780*/  SYNCS.PHASECHK.TRANS64.TRYWAIT P1, [R12+URZ+0x30c48], R21 ;  /* 0x030c48150c0075a7 */ /* 0x008724000802017f */
[----:B----4-:R-:W-:Y:S05]  /*b790*/  @!P1 NANOSLEEP.SYNCS 0x989680 ;  /* 0x009896800000995d */ /* 0x010fea0003900000 */
[----:B------:R-:W4:Y:S02]  /*b7a0*/  @!P1 SYNCS.PHASECHK.TRANS64 P1, [R12+URZ+0x30c48], R21 ;  /* 0x030c48150c0095a7 */ /* 0x000f24000802007f */
[----:B----4-:R-:W-:Y:S05]  /*b7b0*/  @!P1 BRA `(.L_x_724) ;  /* 0xfffffffc00f09947 */ /* 0x010fea000383ffff */
[----:B------:R-:W-:Y:S05]  /*b7c0*/  BRA `(.L_x_756) ;  /* 0xffffffec00ac7947 */ /* 0x000fea000383ffff */
.L_x_726:
[----:B------:R-:W-:-:S07]  /*b7d0*/  SHF.L.U32 R5, R10, 0x1f, RZ ;  /* 0x0000001f0a057819 */ /* 0x000fce00000006ff */
.L_x_757:
[----:B-1----:R1:W2:Y:S02]  /*b7e0*/  SYNCS.PHASECHK.TRANS64.TRYWAIT P1, [R12+URZ+0x30c20], R5 ;  /* 0x030c20050c0075a7 */ /* 0x0022a4000802017f */
[----:B--2---:R-:W-:Y:S05]  /*b7f0*/  @!P1 NANOSLEEP.SYNCS 0x989680 ;  /* 0x009896800000995d */ /* 0x004fea0003900000 */
[----:B------:R-:W2:Y:S02]  /*b800*/  @!P1 SYNCS.PHASECHK.TRANS64 P1, [R12+URZ+0x30c20], R5 ;  /* 0x030c20050c0095a7 */ /* 0x000ea4000802007f */
[----:B--2---:R-:W-:Y:S05]  /*b810*/  @!P1 BRA `(.L_x_757) ;  /* 0xfffffffc00f09947 */ /* 0x004fea000383ffff */
[----:B------:R-:W-:Y:S05]  /*b820*/  BRA `(.L_x_758) ;  /* 0xfffffff000187947 */ /* 0x000fea000383ffff */
.L_x_729:
[----:B-1----:R1:W2:Y:S02]  /*b830*/  SYNCS.PHASECHK.TRANS64.TRYWAIT P1, [R12+URZ+0x30c40], R13 ;  /* 0x030c400d0c0075a7 */ /* 0x0022a4000802017f */
[----:B--2---:R-:W-:Y:S05]  /*b840*/  @!P1 NANOSLEEP.SYNCS 0x989680 ;  /* 0x009896800000995d */ /* 0x004fea0003900000 */
[----:B------:R-:W2:Y:S02]  /*b850*/  @!P1 SYNCS.PHASECHK.TRANS64 P1, [R12+URZ+0x30c40], R13 ;  /* 0x030c400d0c0095a7 */ /* 0x000ea4000802007f */
[----:B--2---:R-:W-:Y:S05]  /*b860*/  @!P1 BRA `(.L_x_729) ;  /* 0xfffffffc00f09947 */ /* 0x004fea000383ffff */
[----:B------:R-:W-:Y:S05]  /*b870*/  BRA `(.L_x_759) ;  /* 0xfffffff0008c7947 */ /* 0x000fea000383ffff */
.L_x_731:
[----:B--2---:R2:W3:Y:S02]  /*b880*/  SYNCS.PHASECHK.TRANS64.TRYWAIT P1, [R12+URZ+0x30c28], R13 ;  /* 0x030c280d0c0075a7 */ /* 0x0044e4000802017f */
[----:B---3--:R-:W-:Y:S05]  /*b890*/  @!P1 NANOSLEEP.SYNCS 0x989680 ;  /* 0x009896800000995d */ /* 0x008fea0003900000 */
[----:B------:R-:W3:Y:S02]  /*b8a0*/  @!P1 SYNCS.PHASECHK.TRANS64 P1, [R12+URZ+0x30c28], R13 ;  /* 0x030c280d0c0095a7 */ /* 0x000ee4000802007f */
[----:B---3--:R-:W-:Y:S05]  /*b8b0*/  @!P1 BRA `(.L_x_731) ;  /* 0xfffffffc00f09947 */ /* 0x008fea000383ffff */
[----:B------:R-:W-:Y:S05]  /*b8c0*/  BRA `(.L_x_760) ;  /* 0xfffffff000fc7947 */ /* 0x000fea000383ffff */
.L_x_733:
[----:B-1----:R1:W2:Y:S02]  /*b8d0*/  SYNCS.PHASECHK.TRANS64.TRYWAIT P0, [R13+URZ+0x30c40], R2 ;  /* 0x030c40020d0075a7 */ /* 0x0022a4000800017f */
[----:B--2---:R-:W-:Y:S05]  /*b8e0*/  @!P0 NANOSLEEP.SYNCS 0x989680 ;  /* 0x009896800000895d */ /* 0x004fea0003900000 */
[----:B------:R-:W2:Y:S02]  /*b8f0*/  @!P0 SYNCS.PHASECHK.TRANS64 P0, [R13+URZ+0x30c40], R2 ;  /* 0x030c40020d0085a7 */ /* 0x000ea4000800007f */
[----:B--2---:R-:W-:Y:S05]  /*b900*/  @!P0 BRA `(.L_x_733) ;  /* 0xfffffffc00f08947 */ /* 0x004fea000383ffff */
[----:B------:R-:W-:Y:S05]  /*b910*/  BRA `(.L_x_761) ;  /* 0xfffffff4006c7947 */ /* 0x000fea000383ffff */
.L_x_735:
[----:B------:R-:W-:Y:S01]  /*b920*/  BSSY B0, `(.L_x_762) ;  /* 0x0000006000007945 */ /* 0x000fe20003800000 */
[----:B------:R-:W-:-:S07]  /*b930*/  IMAD.MOV.U32 R15, RZ, RZ, -0x1 ;  /* 0xffffffffff0f7424 */ /* 0x000fce00078e00ff */
[----:B--2-4-:R-:W-:Y:S05]  /*b940*/  WARPSYNC.COLLECTIVE R15, `(.L_x_763) ;  /* 0x000000000f0c7348 */ /* 0x014fea0003c00000 */
[----:B------:R-:W-:Y:S02]  /*b950*/  ELECT P6, UR62, PT ;  /* 0x00000000003e782f */ /* 0x000fe400038c0000 */
[----:B------:R-:W-:Y:S01]  /*b960*/  MOV R14, UR62 ;  /* 0x0000003e000e7c02 */ /* 0x000fe20008000f00 */
[----:B--2-4-:R-:W-:Y:S10]  /*b970*/  ENDCOLLECTIVE ;  /* 0x000000000000791b */ /* 0x014ff40003800000 */
.L_x_763:
[----:B------:R-:W-:Y:S05]  /*b980*/  BSYNC B0 ;  /* 0x0000000000007941 */ /* 0x000fea0003800000 */
.L_x_762:
[----:B------:R-:W-:Y:S05]  /*b990*/  BRA `(.L_x_764) ;  /* 0xfffffff800007947 */ /* 0x000fea000383ffff */
.L_x_737:
[----:B-1----:R1:W3:Y:S02]  /*b9a0*/  SYNCS.PHASECHK.TRANS64.TRYWAIT P0, [R7+URZ], R4 ;  /* 0x00000004070075a7 */ /* 0x0022e4000800017f */
[----:B---3--:R-:W-:Y:S05]  /*b9b0*/  @!P0 NANOSLEEP.SYNCS 0x989680 ;  /* 0x009896800000895d */ /* 0x008fea0003900000 */
[----:B------:R-:W3:Y:S02]  /*b9c0*/  @!P0 SYNCS.PHASECHK.TRANS64 P0, [R7+URZ], R4 ;  /* 0x00000004070085a7 */ /* 0x000ee4000800007f */
[----:B---3--:R-:W-:Y:S05]  /*b9d0*/  @!P0 BRA `(.L_x_737) ;  /* 0xfffffffc00f08947 */ /* 0x008fea000383ffff */
[----:B------:R-:W-:Y:S05]  /*b9e0*/  BRA `(.L_x_765) ;  /* 0xfffffff800407947 */ /* 0x000fea000383ffff */
.L_x_738:
[----:B---3--:R3:W4:Y:S02]  /*b9f0*/  SYNCS.PHASECHK.TRANS64.TRYWAIT P0, [R11+URZ], R2 ;  /* 0x000000020b0075a7 */ /* 0x008724000800017f */
[----:B----4-:R-:W-:Y:S05]  /*ba00*/  @!P0 NANOSLEEP.SYNCS 0x989680 ;  /* 0x009896800000895d */ /* 0x010fea0003900000 */
[----:B------:R-:W4:Y:S02]  /*ba10*/  @!P0 SYNCS.PHASECHK.TRANS64 P0, [R11+URZ], R2 ;  /* 0x000000020b0085a7 */ /* 0x000f24000800007f */
[----:B----4-:R-:W-:Y:S05]  /*ba20*/  @!P0 BRA `(.L_x_738) ;  /* 0xfffffffc00f08947 */ /* 0x010fea000383ffff */
[----:B------:R-:W-:Y:S05]  /*ba30*/  BRA `(.L_x_766) ;  /* 0xfffffff800347947 */ /* 0x000fea000383ffff */
.L_x_740:
[----:B----4-:R4:W1:Y:S02]  /*ba40*/  SYNCS.PHASECHK.TRANS64.TRYWAIT P0, [R9+URZ], R4 ;  /* 0x00000004090075a7 */ /* 0x010864000800017f */
[----:B-1----:R-:W-:Y:S05]  /*ba50*/  @!P0 NANOSLEEP.SYNCS 0x989680 ;  /* 0x009896800000895d */ /* 0x002fea0003900000 */
[----:B------:R-:W1:Y:S02]  /*ba60*/  @!P0 SYNCS.PHASECHK.TRANS64 P0, [R9+URZ], R4 ;  /* 0x00000004090085a7 */ /* 0x000e64000800007f */
[----:B-1----:R-:W-:Y:S05]  /*ba70*/  @!P0 BRA `(.L_x_740) ;  /* 0xfffffffc00f08947 */ /* 0x002fea000383ffff */
[----:B------:R-:W-:Y:S05]  /*ba80*/  BRA `(.L_x_767) ;  /* 0xfffffff800387947 */ /* 0x000fea000383ffff */
.L_x_768:
        /* <DEDUP_REMOVED lines=15> */
.L_x_3723:


//--------------------- .text._ZN7cutlass13device_kernelIN5flash11enable_sm90INS1_16FlashAttnBwdSm90INS1_25CollectiveMainloopBwdSm90ILi2ELi2ELi2EN4cute5tupleIJNS5_1CILi1EEES8_S8_EEENS6_IJNS7_ILi128EEESA_NS7_ILi64EEEEEENS_6half_tEfNS_4arch4Sm90ELb0ELb0ELb1ELb1ELb0ELb1ELb0ELb0ELi2ELi1ELi2ELi2ELb0EEENS1_24CollectiveEpilogueBwdGQAISC_fSF_Li256ELb1ELb0EEENS1_19SingleTileSchedulerILb1ELb0ELb0ELi128EEEEEEEEEvNT_6ParamsE --------------------------
	.section	.text._ZN7cutlass13device_kernelIN5flash11enable_sm90INS1_16FlashAttnBwdSm90INS1_25CollectiveMainloopBwdSm90ILi2ELi2ELi2EN4cute5tupleIJNS5_1CILi1EEES8_S8_EEENS6_IJNS7_ILi128EEESA_NS7_ILi64EEEEEENS_6half_tEfNS_4arch4Sm90ELb0ELb0ELb1ELb1ELb0ELb1ELb0ELb0ELi2ELi1ELi2ELi2ELb0EEENS1_24CollectiveEpilogueBwdGQAISC_fSF_Li256ELb1ELb0EEENS1_19SingleTileSchedulerILb1ELb0ELb0ELi128EEEEEEEEEvNT_6ParamsE,"ax",@progbits
	.align	128
.text._ZN7cutlass13device_kernelIN5flash11enable_sm90INS1_16FlashAttnBwdSm90INS1_25CollectiveMainloopBwdSm90ILi2ELi2ELi2EN4cute5tupleIJNS5_1CILi1EEES8_S8_EEENS6_IJNS7_ILi128EEESA_NS7_ILi64EEEEEENS_6half_tEfNS_4arch4Sm90ELb0ELb0ELb1ELb1ELb0ELb1ELb0ELb0ELi2ELi1ELi2ELi2ELb0EEENS1_24CollectiveEpilogueBwdGQAISC_fSF_Li256ELb1ELb0EEENS1_19SingleTileSchedulerILb1ELb0ELb0ELi128EEEEEEEEEvNT_6ParamsE:
        .type           _ZN7cutlass13device_kernelIN5flash11enable_sm90INS1_16FlashAttnBwdSm90INS1_25CollectiveMainloopBwdSm90ILi2ELi2ELi2EN4cute5tupleIJNS5_1CILi1EEES8_S8_EEENS6_IJNS7_ILi128EEESA_NS7_ILi64EEEEEENS_6half_tEfNS_4arch4Sm90ELb0ELb0ELb1ELb1ELb0ELb1ELb0ELb0ELi2ELi1ELi2ELi2ELb0EEENS1_24CollectiveEpilogueBwdGQAISC_fSF_Li256ELb1ELb0EEENS1_19SingleTileSchedulerILb1ELb0ELb0ELi128EEEEEEEEEvNT_6ParamsE,@function
        .size           _ZN7cutlass13device_kernelIN5flash11enable_sm90INS1_16FlashAttnBwdSm90INS1_25CollectiveMainloopBwdSm90ILi2ELi2ELi2EN4cute5tupleIJNS5_1CILi1EEES8_S8_EEENS6_IJNS7_ILi128EEESA_NS7_ILi64EEEEEENS_6half_tEfNS_4arch4Sm90ELb0ELb0ELb1ELb1ELb0ELb1ELb0ELb0ELi2ELi1ELi2ELi2ELb0EEENS1_24CollectiveEpilogueBwdGQAISC_fSF_Li256ELb1ELb0EEENS1_19SingleTileSchedulerILb1ELb0ELb0ELi128EEEEEEEEEvNT_6ParamsE,(.L_x_3724 - _ZN7cutlass13device_kernelIN5flash11enable_sm90INS1_16FlashAttnBwdSm90INS1_25CollectiveMainloopBwdSm90ILi2ELi2ELi2EN4cute5tupleIJNS5_1CILi1EEES8_S8_EEENS6_IJNS7_ILi128EEESA_NS7_ILi64EEEEEENS_6half_tEfNS_4arch4Sm90ELb0ELb0ELb1ELb1ELb0ELb1ELb0ELb0ELi2ELi1ELi2ELi2ELb0EEENS1_24CollectiveEpilogueBwdGQAISC_fSF_Li256ELb1ELb0EEENS1_19SingleTileSchedulerILb1ELb0ELb0ELi128EEEEEEEEEvNT_6ParamsE)
        .other          _ZN7cutlass13device_kernelIN5flash11enable_sm90INS1_16FlashAttnBwdSm90INS1_25CollectiveMainloopBwdSm90ILi2ELi2ELi2EN4cute5tupleIJNS5_1CILi1EEES8_S8_EEENS6_IJNS7_ILi128EEESA_NS7_ILi64EEEEEENS_6half_tEfNS_4arch4Sm90ELb0ELb0ELb1ELb1ELb0ELb1ELb0ELb0ELi2ELi1ELi2ELi2ELb0EEENS1_24CollectiveEpilogueBwdGQAISC_fSF_Li256ELb1ELb0EEENS1_19SingleTileSchedulerILb1ELb0ELb0ELi128EEEEEEEEEvNT_6ParamsE,@"STO_CUDA_ENTRY STV_DEFAULT"
_ZN7cutlass13device_kernelIN5flash11enable_sm90INS1_16FlashAttnBwdSm90INS1_25CollectiveMainloopBwdSm90ILi2ELi2ELi2EN4cute5tupleIJNS5_1CILi1EEES8_S8_EEENS6_IJNS7_ILi128EEESA_NS7_ILi64EEEEEENS_6half_tEfNS_4arch4Sm90ELb0ELb0ELb1ELb1ELb0ELb1ELb0ELb0ELi2ELi1ELi2ELi2ELb0EEENS1_24CollectiveEpilogueBwdGQAISC_fSF_Li256ELb1ELb0EEENS1_19SingleTileSchedulerILb1ELb0ELb0ELi128EEEEEEEEEvNT_6ParamsE:
        /* <DEDUP_REMOVED lines=23> */
.L_x_770:
[----:B------:R-:W-:Y:S05]  /*0170*/  BSYNC B0 ;  /* 0x0000000000007941 */ /* 0x000fea0003800000 */
.L_x_769:
        /* <DEDUP_REMOVED lines=34> */
.L_x_771:
        /* <DEDUP_REMOVED lines=22> */
.L_x_772:
        /* <DEDUP_REMOVED lines=9> */
.L_x_775:
        /* <DEDUP_REMOVED lines=20> */
.L_x_776:
        /* <DEDUP_REMOVED lines=10> */
.L_x_778:
[----:B------:R-:W2:Y:S02]  /*0770*/  LDC R0, c[0x0][0x8c4] ;  /* 0x00023100ff007b82 */ /* 0x000ea40000000800 */
.L_x_777:
        /* <DEDUP_REMOVED lines=19> */
.L_x_780:
        /* <DEDUP_REMOVED lines=10> */
.L_x_781:
        /* <DEDUP_REMOVED lines=8> */
.L_x_782:
        /* <DEDUP_REMOVED lines=9> */
.L_x_783:
        /* <DEDUP_REMOVED lines=56> */
.L_x_786:
        /* <DEDUP_REMOVED lines=15> */
.L_x_785:
        /* <DEDUP_REMOVED lines=22> */
.L_x_788:
        /* <DEDUP_REMOVED lines=15> */
.L_x_787:
[----:B------:R-:W-:Y:S01]  /*1120*/  SHF.R.S32.HI R3, RZ, 0x1f, R18 ;  /* 0x0000001fff037819 */ /* 0x000fe20000011412 */
[----:B------:R-:W-:-:S03]  /*1130*/  UMOV UR4, 0xffffffff ;  /* 0xffffffff00047882 */ /* 0x000fc60000000000 */
[----:B------:R-:W-:-:S04]  /*1140*/  LEA.HI R0, R3, R18, RZ, 0x7 ;  /* 0x0000001203007211 */ /* 0x000fc800078f38ff */
[----:B------:R-:W-:Y:S01]  /*1150*/  SHF.R.S32.HI R13, RZ, 0x7, R0 ;  /* 0x00000007ff0d7819 */ /* 0x000fe20000011400 */
[----:B------:R-:W-:Y:S06]  /*1160*/  BRA.DIV UR4, `(.L_x_789) ;  /* 0x0000008604087947 */ /* 0x000fec000b800000 */
[----:B------:R1:W2:Y:S02]  /*1170*/  SHFL.IDX PT, R14, R13, RZ, 0x1f ;  /* 0x00001fff0d0e7589 */ /* 0x0002a400000e0000 */
.L_x_865:
        /* <DEDUP_REMOVED lines=30> */
.L_x_790:
[----:B------:R-:W3:Y:S01]  /*1360*/  LDL.LU R21, [R1] ;  /* 0x0000000001157983 */ /* 0x000ee20000300800 */
[----:B--2---:R-:W-:Y:S01]  /*1370*/  LOP3.LUT R9, R5, 0x8, R6, 0xf8, !PT ;  /* 0x0000000805097812 */ /* 0x004fe200078ef806 */
[----:B------:R-:W-:Y:S01]  /*1380*/  IMAD R20, R13, 0x400, R0 ;  /* 0x000004000d147824 */ /* 0x000fe200078e0200 */
[----:B------:R-:W-:Y:S02]  /*1390*/  LOP3.LUT R8, R8, 0x7ffffe, RZ, 0xc0, !PT ;  /* 0x007ffffe08087812 */ /* 0x000fe400078ec0ff */
[-C--:B------:R-:W-:Y:S02]  /*13a0*/  LEA.HI R5, R3, R0.reuse, RZ, 0x5 ;  /* 0x0000000003057211 */ /* 0x080fe400078f28ff */
[----:B------:R-:W-:Y:S01]  /*13b0*/  SHF.R.S32.HI R4, RZ, 0x1f, R7 ;  /* 0x0000001fff047819 */ /* 0x000fe20000011407 */
[----:B------:R-:W-:Y:S01]  /*13c0*/  IMAD.IADD R16, R15, 0x1, -R8 ;  /* 0x000000010f107824 */ /* 0x000fe200078e0a08 */
[----:B------:R-:W-:Y:S02]  /*13d0*/  SHF.R.U32.HI R18, RZ, 0x3, R18 ;  /* 0x00000003ff127819 */ /* 0x000fe40000011612 */
[----:B------:R-:W-:-:S02]  /*13e0*/  LEA.HI R3, R3, R0, RZ, 0x2 ;  /* 0x0000000003037211 */ /* 0x000fc400078f10ff */
[----:B------:R-:W-:Y:S02]  /*13f0*/  SHF.R.S32.HI R5, RZ, 0x5, R5 ;  /* 0x00000005ff057819 */ /* 0x000fe40000011405 */
[CC--:B------:R-:W-:Y:S02]  /*1400*/  LEA.HI R6, R4.reuse, R7.reuse, RZ, 0x3 ;  /* 0x0000000704067211 */ /* 0x0c0fe400078f18ff */
[----:B------:R-:W-:Y:S01]  /*1410*/  LOP3.LUT R18, R9, R18, RZ, 0x3c, !PT ;  /* 0x0000001209127212 */ /* 0x000fe200078e3cff */
[----:B------:R-:W-:Y:S01]  /*1420*/  IMAD R22, R5, -0x10, R22 ;  /* 0xfffffff005167824 */ /* 0x000fe200078e0216 */
[----:B------:R-:W-:Y:S02]  /*1430*/  LEA.HI R4, R4, R7, RZ, 0x2 ;  /* 0x0000000704047211 */ /* 0x000fe400078f10ff */
[----:B------:R-:W-:Y:S02]  /*1440*/  LEA.HI R9, R13, R13, RZ, 0x1 ;  /* 0x0000000d0d097211 */ /* 0x000fe400078f08ff */
[----:B------:R-:W-:-:S02]  /*1450*/  SHF.R.S32.HI R7, RZ, 0x2, R3 ;  /* 0x00000002ff077819 */ /* 0x000fc40000011403 */
[----:B------:R-:W-:Y:S02]  /*1460*/  SHF.R.S32.HI R8, RZ, 0x1f, R3 ;  /* 0x0000001fff087819 */ /* 0x000fe40000011403 */
[----:B------:R-:W-:Y:S02]  /*1470*/  LOP3.LUT R14, R9, 0xfffffffe, RZ, 0xc0, !PT ;  /* 0xfffffffe090e7812 */ /* 0x000fe400078ec0ff */
[----:B------:R-:W-:Y:S02]  /*1480*/  LOP3.LUT R5, R3, 0x7ffffffc, RZ, 0xc0, !PT ;  /* 0x7ffffffc03057812 */ /* 0x000fe400078ec0ff */
[----:B------:R-:W-:Y:S01]  /*1490*/  LEA.HI R8, R8, R7, RZ, 0x3 ;  /* 0x0000000708087211 */ /* 0x000fe200078f18ff */
[C---:B------:R-:W-:Y:S01]  /*14a0*/  IMAD.IADD R9, R13.reuse, 0x1, -R14 ;  /* 0x000000010d097824 */ /* 0x040fe200078e0a0e */
[----:B------:R-:W-:Y:S01]  /*14b0*/  IADD3 R10, R0, -R5, RZ ;  /* 0x80000005000a7210 */ /* 0x000fe20007ffe0ff */
[----:B-1----:R-:W-:Y:S01]  /*14c0*/  IMAD R13, R13, 0x10, R16 ;  /* 0x000000100d0d7824 */ /* 0x002fe200078e0210 */
[----:B------:R-:W-:-:S02]  /*14d0*/  LOP3.LUT R8, R8, 0xfffffff8, RZ, 0xc0, !PT ;  /* 0xfffffff808087812 */ /* 0x000fc400078ec0ff */
        /* <DEDUP_REMOVED lines=12> */
[C---:B------:R-:W-:Y:S02]  /*15a0*/  VIADD R8, R3.reuse, 0x10 ;  /* 0x0000001003087836 */ /* 0x040fe40000000000 */
[----:B------:R-:W-:Y:S01]  /*15b0*/  IMAD.IADD R5, R0, 0x1, -R5 ;  /* 0x0000000100057824 */ /* 0x000fe200078e0a05 */
[----:B-1----:R-:W-:Y:S01]  /*15c0*/  LEA.HI R7, R6, R6, RZ, 0x1 ;  /* 0x0000000606077211 */ /* 0x002fe200078f08ff */
[C---:B------:R-:W-:Y:S01]  /*15d0*/  IMAD.IADD R4, R3.reuse, 0x1, -R4 ;  /* 0x0000000103047824 */ /* 0x040fe200078e0a04 */
[----:B------:R-:W-:-:S02]  /*15e0*/  IADD3 R14, R3, 0x18, RZ ;  /* 0x00000018030e7810 */ /* 0x000fc40007ffe0ff */
[----:B------:R-:W-:Y:S02]  /*15f0*/  LOP3.LUT R13, R7, 0xfffffffe, RZ, 0xc0, !PT ;  /* 0xfffffffe070d7812 */ /* 0x000fe400078ec0ff */
[--C-:B------:R-:W-:Y:S02]  /*1600*/  SHF.R.S32.HI R0, RZ, 0x1, R7.reuse ;  /* 0x00000001ff007819 */ /* 0x100fe40000011407 */
[----:B------:R-:W-:Y:S02]  /*1610*/  SHF.R.S32.HI R7, RZ, 0x1f, R7 ;  /* 0x0000001fff077819 */ /* 0x000fe40000011407 */
[----:B------:R-:W-:Y:S01]  /*1620*/  LEA.HI R3, R8, R8, RZ, 0x1 ;  /* 0x0000000808037211 */ /* 0x000fe200078f08ff */
[----:B------:R-:W-:Y:S01]  /*1630*/  IMAD.IADD R13, R6, 0x1, -R13 ;  /* 0x00000001060d7824 */ /* 0x000fe200078e0a0d */
[----:B------:R-:W-:Y:S02]  /*1640*/  LEA.HI R7, R7, R0, RZ, 0x4 ;  /* 0x0000000007077211 */ /* 0x000fe400078f20ff */
[----:B------:R-:W-:-:S02]  /*1650*/  LEA.HI R16, R14, R14, RZ, 0x1 ;  /* 0x0000000e0e107211 */ /* 0x000fc400078f08ff */
[----:B------:R-:W-:Y:S02]  /*1660*/  LOP3.LUT R15, R3, 0xfffffffe, RZ, 0xc0, !PT ;  /* 0xfffffffe030f7812 */ /* 0x000fe400078ec0ff */
[--C-:B------:R-:W-:Y:S02]  /*1670*/  SHF.R.S32.HI R6, RZ, 0x1, R3.reuse ;  /* 0x00000001ff067819 */ /* 0x100fe40000011403 */
[----:B------:R-:W-:Y:S02]  /*1680*/  SHF.R.S32.HI R3, RZ, 0x1f, R3 ;  /* 0x0000001fff037819 */ /* 0x000fe40000011403 */
[----:B------:R-:W-:Y:S02]  /*1690*/  LOP3.LUT R7, R7, 0x1ffffff0, RZ, 0xc0, !PT ;  /* 0x1ffffff007077812 */ /* 0x000fe400078ec0ff */
[--C-:B------:R-:W-:Y:S02]  /*16a0*/  SHF.R.S32.HI R17, RZ, 0x1, R16.reuse ;  /* 0x00000001ff117819 */ /* 0x100fe40000011410 */
[----:B------:R-:W-:-:S02]  /*16b0*/  SHF.R.S32.HI R18, RZ, 0x1f, R16 ;  /* 0x0000001fff127819 */ /* 0x000fc40000011410 */
[----:B------:R-:W-:Y:S01]  /*16c0*/  LEA.HI R3, R3, R6, RZ, 0x4 ;  /* 0x0000000603037211 */ /* 0x000fe200078f20ff */
[----:B------:R-:W-:Y:S01]  /*16d0*/  IMAD.IADD R0, R0, 0x1, -R7 ;  /* 0x0000000100007824 */ /* 0x000fe200078e0a07 */
[----:B------:R-:W-:Y:S02]  /*16e0*/  LEA.HI R18, R18, R17, RZ, 0x4 ;  /* 0x0000001112127211 */ /* 0x000fe400078f20ff */
[----:B------:R-:W-:Y:S02]  /*16f0*/  LOP3.LUT R3, R3, 0x1ffffff0, RZ, 0xc0, !PT ;  /* 0x1ffffff003037812 */ /* 0x000fe400078ec0ff */
[----:B------:R-:W-:Y:S02]  /*1700*/  LOP3.LUT R19, R16, 0xfffffffe, RZ, 0xc0, !PT ;  /* 0xfffffffe10137812 */ /* 0x000fe400078ec0ff */
[----:B------:R-:W-:Y:S02]  /*1710*/  LOP3.LUT R18, R18, 0x1ffffff0, RZ, 0xc0, !PT ;  /* 0x1ffffff012127812 */ /* 0x000fe400078ec0ff */
[----:B------:R-:W-:Y:S01]  /*1720*/  IADD3 R6, R6, -R3, RZ ;  /* 0x8000000306067210 */ /* 0x000fe20007ffe0ff */
[----:B------:R-:W-:Y:S01]  /*1730*/  IMAD R3, R5, 0x8, R4 ;  /* 0x0000000805037824 */ /* 0x000fe200078e0204 */
[----:B------:R-:W-:-:S02]  /*1740*/  LEA R0, R0, R13, 0x3 ;  /* 0x0000000d00007211 */ /* 0x000fc400078e18ff */
[----:B------:R-:W-:Y:S01]  /*1750*/  IADD3 R15, R8, -R15, RZ ;  /* 0x8000000f080f7210 */ /* 0x000fe20007ffe0ff */
[----:B------:R-:W-:Y:S02]  /*1760*/  IMAD.IADD R19, R14, 0x1, -R19 ;  /* 0x000000010e137824 */ /* 0x000fe400078e0a13 */
        /* <DEDUP_REMOVED lines=46> */
.L_x_802:
[----:B------:R-:W-:-:S13]  /*1a50*/  ISETP.NE.AND P0, PT, R8, 0x3, PT ;  /* 0x000000030800780c */ /* 0x000fda0003f05270 */
[----:B------:R-:W-:Y:S05]  /*1a60*/  @!P0 BRA `(.L_x_792) ;  /* 0x0000000000048947 */ /* 0x000fea0003800000 */
[----:B------:R-:W-:Y:S01]  /*1a70*/  BPT.TRAP 0x1 ;  /* 0x000000040000795c */ /* 0x000fe20000300000 */
.L_x_792:
[----:B------:R-:W-:Y:S02]  /*1a80*/  LEA R3, R5, R2, 0x3 ;  /* 0x0000000205037211 */ /* 0x000fe400078e18ff */
[----:B------:R-:W-:-:S04]  /*1a90*/  SHF.L.U32 R22, R6, 0x1f, RZ ;  /* 0x0000001f06167819 */ /* 0x000fc800000006ff */
[----:B------:R1:W2:Y:S01]  /*1aa0*/  SYNCS.PHASECHK.TRANS64.TRYWAIT P1, [R3+URZ+0x30c10], R22 ;  /* 0x030c1016030075a7 */ /* 0x0002a2000802017f */
[----:B------:R-:W-:Y:S05]  /*1ab0*/  @!P0 BRA `(.L_x_793) ;  /* 0x0000000000048947 */ /* 0x000fea0003800000 */
[----:B------:R-:W-:Y:S01]  /*1ac0*/  BPT.TRAP 0x1 ;  /* 0x000000040000795c */ /* 0x000fe20000300000 */
.L_x_793:
[----:B------:R-:W-:-:S05]  /*1ad0*/  VIADD R0, R2, 0x10000 ;  /* 0x0001000002007836 */ /* 0x000fca0000000000 */
[----:B------:R-:W-:-:S04]  /*1ae0*/  SHF.R.U32.HI R0, RZ, 0x4, R0 ;  /* 0x00000004ff007819 */ /* 0x000fc80000011600 */
[----:B------:R-:W-:Y:S01]  /*1af0*/  LOP3.LUT R0, R0, 0x3fff, RZ, 0xc0, !PT ;  /* 0x00003fff00007812 */ /* 0x000fe200078ec0ff */
[----:B--2---:R-:W-:Y:S06]  /*1b00*/  @P1 BRA `(.L_x_794) ;  /* 0x0000000000081947 */ /* 0x004fec0003800000 */
[----:B------:R-:W2:Y:S02]  /*1b10*/  SYNCS.PHASECHK.TRANS64.TRYWAIT P1, [R3+URZ+0x30c10], R22 ;  /* 0x030c1016030075a7 */ /* 0x000ea4000802017f */
[----:B--2---:R-:W-:Y:S05]  /*1b20*/  @!P1 BRA `(.L_x_795) ;  /* 0x0000007800c89947 */ /* 0x004fea0003800000 */
.L_x_794:
[----:B------:R-:W-:Y:S05]  /*1b30*/  WARPSYNC.ALL ;  /* 0x0000000000007948 */ /* 0x000fea0003800000 */
[----:B------:R-:W-:Y:S01]  /*1b40*/  LOP3.LUT R14, R0, 0x10000, RZ, 0xfc, !PT ;  /* 0x00010000000e7812 */ /* 0x000fe200078efcff */
[----:B------:R-:W-:Y:S01]  /*1b50*/  IMAD R13, R12, 0x2000, R2 ;  /* 0x000020000c0d7824 */ /* 0x000fe200078e0202 */
[----:B------:R-:W3:Y:S04]  /*1b60*/  LDL R17, [R1+0x18] ;  /* 0x0000180001117983 */ /* 0x000ee80000100800 */
[----:B------:R-:W-:Y:S01]  /*1b70*/  R2UR UR9, R13 ;  /* 0x000000000d0972ca */ /* 0x000fe200000e0000 */
[----:B------:R-:W4:Y:S01]  /*1b80*/  LDL R18, [R1+0x1c] ;  /* 0x00001c0001127983 */ /* 0x000f220000100800 */
[----:B------:R-:W-:-:S03]  /*1b90*/  LEA R14, R5, R14, 0xa ;  /* 0x0000000e050e7211 */ /* 0x000fc600078e50ff */
[----:B------:R-:W5:Y:S01]  /*1ba0*/  LDL R16, [R1+0x14] ;  /* 0x0000140001107983 */ /* 0x000f620000100800 */
[----:B------:R-:W-:-:S03]  /*1bb0*/  R2UR UR8, R14 ;  /* 0x000000000e0872ca */ /* 0x000fc600000e0000 */
[----:B------:R-:W2:Y:S04]  /*1bc0*/  LDL R15, [R1+0x10] ;  /* 0x00001000010f7983 */ /* 0x000ea80000100800 */
        /* <DEDUP_REMOVED lines=32> */
[----:B------:R-:W-:-:S02]  /*1dd0*/  IMAD R15, R10, 0x2, R13 ;  /* 0x000000020a0f7824 */ /* 0x000fc400078e020d */
[C---:B------:R-:W-:Y:S02]  /*1de0*/  IMAD R23, R10.reuse, 0x2, R21 ;  /* 0x000000020a177824 */ /* 0x040fe400078e0215 */
[----:B------:R-:W-:Y:S01]  /*1df0*/  IMAD R19, R10, 0x2, R19 ;  /* 0x000000020a137824 */ /* 0x000fe200078e0213 */
[-C--:B------:R-:W-:Y:S01]  /*1e00*/  LEA R21, R15, R2.reuse, 0x2 ;  /* 0x000000020f157211 */ /* 0x080fe200078e10ff */
        /* <DEDUP_REMOVED lines=18> */
.L_x_796:
[----:B------:R1:W1:Y:S01]  /*1f30*/  SYNCS.PHASECHK.TRANS64.TRYWAIT P1, [R3+URZ+0x30c30], R22 ;  /* 0x030c3016030075a7 */ /* 0x000262000802017f */
[----:B------:R-:W-:Y:S05]  /*1f40*/  @!P0 BRA `(.L_x_797) ;  /* 0x0000000000048947 */ /* 0x000fea0003800000 */
[----:B------:R-:W-:Y:S01]  /*1f50*/  BPT.TRAP 0x1 ;  /* 0x000000040000795c */ /* 0x000fe20000300000 */
.L_x_797:
[----:B------:R-:W-:-:S04]  /*1f60*/  IADD3 R19, R2, 0x18000, RZ ;  /* 0x0001800002137810 */ /* 0x000fc80007ffe0ff */
[----:B------:R-:W-:-:S04]  /*1f70*/  SHF.R.U32.HI R19, RZ, 0x4, R19 ;  /* 0x00000004ff137819 */ /* 0x000fc80000011613 */
[----:B------:R-:W-:-:S04]  /*1f80*/  LOP3.LUT R19, R19, 0x3fff, RZ, 0xc0, !PT ;  /* 0x00003fff13137812 */ /* 0x000fc800078ec0ff */
[----:B------:R-:W-:Y:S01]  /*1f90*/  LOP3.LUT R24, R19, 0x10000, RZ, 0xfc, !PT ;  /* 0x0001000013187812 */ /* 0x000fe200078efcff */
[----:B-1----:R-:W-:Y:S06]  /*1fa0*/  @P1 BRA `(.L_x_798) ;  /* 0x0000000000081947 */ /* 0x002fec0003800000 */
[----:B------:R-:W1:Y:S02]  /*1fb0*/  SYNCS.PHASECHK.TRANS64.TRYWAIT P1, [R3+URZ+0x30c30], R22 ;  /* 0x030c3016030075a7 */ /* 0x000e64000802017f */
[----:B-1----:R-:W-:Y:S05]  /*1fc0*/  @!P1 BRA `(.L_x_799) ;  /* 0x0000007400b49947 */ /* 0x002fea0003800000 */
.L_x_798:
        /* <DEDUP_REMOVED lines=63> */
[----:B---3--:R-:W-:Y:S01]  /*23c0*/  IADD3 R134, R11, 0x8, RZ ;  /* 0x000000080b867810 */ /* 0x008fe20007ffe0ff */
        /* <DEDUP_REMOVED lines=23> */
[----:B-1----:R-:W-:Y:S01]  /*2540*/  VIADD R133, R11, 0xc ;  /* 0x0000000c0b857836 */ /* 0x002fe20000000000 */
        /* <DEDUP_REMOVED lines=33> */
[C---:B-1----:R-:W-:Y:S01]  /*2760*/  IADD3 R137, R11.reuse, 0x14, RZ ;  /* 0x000000140b897810 */ /* 0x042fe20007ffe0ff */
[----:B------:R-:W-:Y:S01]  /*2770*/  FFMA.FTZ R123, R122, UR37, -R121 ;  /* 0x000000257a7b7c23 */ /* 0x000fe20008010879 */
[----:B------:R-:W-:Y:S01]  /*2780*/  FSEL R122, R92, -INF , P1 ;  /* 0xff8000005c7a7808 */ /* 0x000fe20000800000 */
[----:B------:R-:W-:Y:S04]  /*2790*/  SHFL.IDX PT, R225, R13, R134, 0x1f ;  /* 0x00001f860de17589 */ /* 0x000fe800000e0000 */
[----:B------:R-:W-:Y:S01]  /*27a0*/  MUFU.TANH R93, R93 ;  /* 0x0000005d005d7308 */ /* 0x000fe20000002400 */
[----:B---3--:R-:W-:-:S02]  /*27b0*/  VIADD R139, R11, 0x10 ;  /* 0x000000100b8b7836 */ /* 0x008fc40000000000 */
        /* <DEDUP_REMOVED lines=18> */
[----:B--2---:R-:W-:-:S05]  /*28e0*/  VIADD R140, R11, 0x1c ;  /* 0x0000001c0b8c7836 */ /* 0x004fca0000000000 */
[----:B------:R2:W-:Y:S01]  /*28f0*/  MUFU.TANH R10, R138 ;  /* 0x0000008a000a7308 */ /* 0x0005e20000002400 */
[----:B------:R-:W1:Y:S01]  /*2900*/  SHFL.IDX PT, R141, R21, R140, 0x1f ;  /* 0x00001f8c158d7589 */ /* 0x000e6200000e0000 */
[----:B---3--:R-:W-:Y:S01]  /*2910*/  FMUL.FTZ R129, R149, UR36 ;  /* 0x0000002495817c20 */ /* 0x008fe20008410000 */
[----:B------:R-:W-:-:S05]  /*2920*/  LEA R149, R5, R19, 0xa ;  /* 0x0000001305957211 */ /* 0x000fca00078e50ff */
        /* <DEDUP_REMOVED lines=750> */
.L_x_800:
        /* <DEDUP_REMOVED lines=68> */
.L_x_801:
[----:B-1----:R-:W2:Y:S01]  /*5c50*/  LDL R0, [R1+0x8] ;  /* 0x0000080001007983 */ /* 0x002ea20000100800 */
        /* <DEDUP_REMOVED lines=45> */
.L_x_784:
[----:B------:R-:W-:Y:S05]  /*5f30*/  @P0 BRA `(.L_x_779) ;  /* 0x00000034008c0947 */ /* 0x000fea0003800000 */
[----:B------:R-:W2:Y:S01]  /*5f40*/  LDL.LU R24, [R1+0x20] ;  /* 0x0000200001187983 */ /* 0x000ea20000300800 */
[----:B-1----:R-:W1:Y:S01]  /*5f50*/  LDC.64 R2, c[0x0][0x878] ;  /* 0x00021e00ff027b82 */ /* 0x002e620000000a00 */
[----:B------:R-:W3:Y:S07]  /*5f60*/  S2R R22, SR_TID.X ;  /* 0x0000000000167919 */ /* 0x000eee0000002100 */
[----:B------:R-:W4:Y:S01]  /*5f70*/  LDC R0, c[0x0][0x850] ;  /* 0x00021400ff007b82 */ /* 0x000f220000000800 */
[----:B------:R-:W5:Y:S01]  /*5f80*/  S2R R7, SR_CTAID.Y ;  /* 0x0000000000077919 */ /* 0x000f620000002600 */
[----:B------:R-:W5:Y:S06]  /*5f90*/  S2R R8, SR_CTAID.X ;  /* 0x0000000000087919 */ /* 0x000f6c0000002500 */
[----:B------:R-:W3:Y:S01]  /*5fa0*/  S2UR UR5, SR_CgaCtaId ;  /* 0x00000000000579c3 */ /* 0x000ee20000008800 */
[----:B-1----:R-:W-:-:S07]  /*5fb0*/  ISETP.NE.U32.AND P0, PT, R2, RZ, PT ;  /* 0x000000ff0200720c */ /* 0x002fce0003f05070 */
[----:B------:R-:W1:Y:S01]  /*5fc0*/  LDC.64 R10, c[0x0][0x818] ;  /* 0x00020600ff0a7b82 */ /* 0x000e620000000a00 */
[----:B------:R-:W-:-:S07]  /*5fd0*/  ISETP.NE.AND.EX P0, PT, R3, RZ, PT, P0 ;  /* 0x000000ff0300720c */ /* 0x000fce0003f05300 */
[----:B------:R-:W1:Y:S08]  /*5fe0*/  LDC.64 R14, c[0x0][0x840] ;  /* 0x00021000ff0e7b82 */ /* 0x000e700000000a00 */
[----:B------:R-:W2:Y:S01]  /*5ff0*/  @P0 LDC.64 R2, c[0x0][0x878] ;  /* 0x00021e00ff020b82 */ /* 0x000ea20000000a00 */
[----:B------:R-:W-:-:S07]  /*6000*/  UMOV UR4, 0x400 ;  /* 0x0000040000047882 */ /* 0x000fce0000000000 */
[----:B------:R-:W1:Y:S08]  /*6010*/  LDC.64 R12, c[0x0][0x820] ;  /* 0x00020800ff0c7b82 */ /* 0x000e700000000a00 */
[----:B------:R-:W1:Y:S08]  /*6020*/  LDC.64 R16, c[0x0][0x848] ;  /* 0x00021200ff107b82 */ /* 0x000e700000000a00 */
[----:B------:R-:W1:Y:S08]  /*6030*/  LDC.64 R18, c[0x0][0x800] ;  /* 0x00020000ff127b82 */ /* 0x000e700000000a00 */
[----:B------:R-:W1:Y:S01]  /*6040*/  LDC.64 R20, c[0x0][0x828] ;  /* 0x00020a00ff147b82 */ /* 0x000e620000000a00 */
[----:B--2---:R-:W-:-:S06]  /*6050*/  @P0 IMAD.WIDE R2, R24, 0x4, R2 ;  /* 0x0000000418020825 */ /* 0x004fcc00078e0202 */
[----:B------:R2:W5:Y:S01]  /*6060*/  @P0 LDG.E R2, desc[UR38][R2.64] ;  /* 0x0000002602020981 */ /* 0x000562000c1e1900 */
[----:B------:R-:W-:Y:S01]  /*6070*/  BAR.SYNC.DEFER_BLOCKING 0x1, 0x100 ;  /* 0x0044000000007b1d */ /* 0x000fe20000010000 */
[----:B----4-:R-:W-:Y:S01]  /*6080*/  ISETP.NE.AND P1, PT, R0, 0x1, PT ;  /* 0x000000010000780c */ /* 0x010fe20003f25270 */
[----:B---3--:R-:W-:Y:S01]  /*6090*/  VIADD R23, R22, 0xffffff80 ;  /* 0xffffff8016177836 */ /* 0x008fe20000000000 */
[----:B------:R-:W-:-:S03]  /*60a0*/  ULEA UR4, UR5, UR4, 0x18 ;  /* 0x0000000405047291 */ /* 0x000fc6000f8ec03f */
[----:B------:R-:W-:Y:S01]  /*60b0*/  BSSY B0, `(.L_x_803) ;  /* 0x000004d000007945 */ /* 0x000fe20003800000 */
[----:B------:R-:W-:-:S04]  /*60c0*/  SHF.R.S32.HI R0, RZ, 0x1f, R23 ;  /* 0x0000001fff007819 */ /* 0x000fc80000011417 */
[----:B------:R-:W-:-:S03]  /*60d0*/  LEA.HI R5, R0, R23, RZ, 0x7 ;  /* 0x0000001700057211 */ /* 0x000fc600078f38ff */
[----:B------:R-:W3:Y:S01]  /*60e0*/  @P1 LDC R4, c[0x0][0x854] ;  /* 0x00021500ff041b82 */ /* 0x000ee20000000800 */
[C---:B------:R-:W-:Y:S01]  /*60f0*/  LOP3.LUT R0, R5.reuse, 0xfffff80, RZ, 0xc0, !PT ;  /* 0x0fffff8005007812 */ /* 0x040fe200078ec0ff */
[----:B--2---:R-:W-:-:S04]  /*6100*/  IMAD.SHL.U32 R3, R5, 0x20, RZ ;  /* 0x0000002005037824 */ /* 0x004fc800078e00ff */
[----:B------:R-:W-:Y:S01]  /*6110*/  IMAD.IADD R0, R23, 0x1, -R0 ;  /* 0x0000000117007824 */ /* 0x000fe200078e0a00 */
[----:B------:R-:W-:Y:S01]  /*6120*/  LOP3.LUT R5, R3, 0x3ffff000, RZ, 0xc0, !PT ;  /* 0x3ffff00003057812 */ /* 0x000fe200078ec0ff */
[----:B------:R-:W2:Y:S04]  /*6130*/  @P1 LDC R9, c[0x0][0x858] ;  /* 0x00021600ff091b82 */ /* 0x000ea80000000800 */
[----:B------:R-:W-:-:S05]  /*6140*/  IMAD R5, R0, 0x4, R5 ;  /* 0x0000000400057824 */ /* 0x000fca00078e0205 */
[----:B------:R-:W-:Y:S01]  /*6150*/  LEA R6, R5, UR4, 0x2 ;  /* 0x0000000405067c11 */ /* 0x000fe2000f8e10ff */
[----:B-----5:R-:W-:-:S04]  /*6160*/  IMAD.SHL.U32 R5, R8, 0x2000, RZ ;  /* 0x0000200008057824 */ /* 0x020fc800078e00ff */
[----:B------:R4:W-:Y:S01]  /*6170*/  STS.128 [R6], R152 ;  /* 0x0000009806007388 */ /* 0x0009e20000000c00 */
[----:B---3--:R-:W-:-:S03]  /*6180*/  @P1 IMAD.HI.U32 R0, R7, R4, RZ ;  /* 0x0000000407001227 */ /* 0x008fc600078e00ff */
[----:B------:R4:W-:Y:S04]  /*6190*/  STS.128 [R6+0x800], R156 ;  /* 0x0008009c06007388 */ /* 0x0009e80000000c00 */
[----:B------:R4:W-:Y:S01]  /*61a0*/  STS.128 [R6+0x1000], R160 ;  /* 0x001000a006007388 */ /* 0x0009e20000000c00 */
[----:B--2---:R-:W-:-:S03]  /*61b0*/  @P1 SHF.R.U32.HI R7, RZ, R9, R0 ;  /* 0x00000009ff071219 */ /* 0x004fc60000011600 */
[----:B------:R4:W-:Y:S01]  /*61c0*/  STS.128 [R6+0x1800], R164 ;  /* 0x001800a406007388 */ /* 0x0009e20000000c00 */
[----:B------:R-:W-:-:S03]  /*61d0*/  SHF.R.S32.HI R9, RZ, 0x1f, R7 ;  /* 0x0000001fff097819 */ /* 0x000fc60000011407 */
[----:B------:R4:W-:Y:S02]  /*61e0*/  STS.128 [R6+0x2000], R168 ;  /* 0x002000a806007388 */ /* 0x0009e40000000c00 */
[----:B-1----:R-:W-:Y:S02]  /*61f0*/  IMAD R0, R9, R10, RZ ;  /* 0x0000000a09007224 */ /* 0x002fe400078e02ff */
        /* <DEDUP_REMOVED lines=9> */
[----:B-1----:R-:W-:Y:S01]  /*6290*/  BAR.SYNC.DEFER_BLOCKING 0x1, 0x100 ;  /* 0x0044000000007b1d */ /* 0x002fe20000010000 */
[----:B------:R-:W-:-:S04]  /*62a0*/  @P0 LEA R2, R24, R2, 0x7 ;  /* 0x0000000218020211 */ /* 0x000fc800078e38ff */
[----:B------:R-:W-:-:S04]  /*62b0*/  @P0 SHF.R.S32.HI R3, RZ, 0x1f, R2 ;  /* 0x0000001fff030819 */ /* 0x000fc80000011402 */
[----:B------:R-:W-:-:S04]  /*62c0*/  @P0 LEA.HI R3, R3, R2, RZ, 0x7 ;  /* 0x0000000203030211 */ /* 0x000fc800078f38ff */
[----:B------:R-:W-:-:S04]  /*62d0*/  @P0 SHF.L.U32 R3, R3, 0x6, RZ ;  /* 0x0000000603030819 */ /* 0x000fc800000006ff */
[----:B------:R-:W-:-:S04]  /*62e0*/  @P0 LOP3.LUT R2, R3, 0xffffe000, RZ, 0xc0, !PT ;  /* 0xffffe00003020812 */ /* 0x000fc800078ec0ff */
[----:B------:R-:W-:Y:S02]  /*62f0*/  @P0 SHF.R.S32.HI R3, RZ, 0x1f, R2 ;  /* 0x0000001fff030819 */ /* 0x000fe40000011402 */
[----:B------:R-:W-:-:S06]  /*6300*/  @!P0 CS2R R2, SRZ ;  /* 0x0000000000028805 */ /* 0x000fcc000001ff00 */
[----:B------:R-:W-:Y:S01]  /*6310*/  IADD3 R4, P1, R5, R2, RZ ;  /* 0x0000000205047210 */ /* 0x000fe20007f3e0ff */
[----:B------:R-:W-:Y:S02]  /*6320*/  IMAD R2, R9, R14, RZ ;  /* 0x0000000e09027224 */ /* 0x000fe400078e02ff */
[----:B------:R-:W-:Y:S01]  /*6330*/  IMAD R9, R7, R11, R0 ;  /* 0x0000000b07097224 */ /* 0x000fe200078e0200 */
[----:B------:R-:W-:Y:S01]  /*6340*/  LEA.HI.X.SX32 R5, R5, R3, 0x1, P1 ;  /* 0x0000000305057211 */ /* 0x000fe200008f0eff */
[C---:B------:R-:W-:Y:S01]  /*6350*/  IMAD R11, R7.reuse, R15, R2 ;  /* 0x0000000f070b7224 */ /* 0x040fe200078e0202 */
[----:B------:R-:W-:Y:S01]  /*6360*/  SHF.R.S32.HI R0, RZ, 0x1f, R24 ;  /* 0x0000001fff007819 */ /* 0x000fe20000011418 */
[----:B------:R-:W-:-:S04]  /*6370*/  IMAD.WIDE.U32 R2, R7, R10, R4 ;  /* 0x0000000a07027225 */ /* 0x000fc800078e0004 */
[----:B------:R-:W-:Y:S01]  /*6380*/  IMAD.WIDE.U32 R4, R7, R14, R4 ;  /* 0x0000000e07047225 */ /* 0x000fe200078e0004 */
[----:B------:R-:W-:-:S03]  /*6390*/  SEL R7, R24, RZ, !P0 ;  /* 0x000000ff18077207 */ /* 0x000fc60004000000 */
[----:B------:R-:W-:Y:S01]  /*63a0*/  IMAD.IADD R3, R3, 0x1, R9 ;  /* 0x0000000103037824 */ /* 0x000fe200078e0209 */
[----:B------:R-:W-:Y:S02]  /*63b0*/  SEL R9, R0, RZ, !P0 ;  /* 0x000000ff00097207 */ /* 0x000fe40004000000 */
[----:B------:R-:W-:Y:S01]  /*63c0*/  IADD3 R5, R5, R11, RZ ;  /* 0x0000000b05057210 */ /* 0x000fe20007ffe0ff */
[----:B------:R-:W-:Y:S01]  /*63d0*/  IMAD.WIDE.U32 R2, R7, R12, R2 ;  /* 0x0000000c07027225 */ /* 0x000fe200078e0002 */
[----:B------:R-:W-:-:S03]  /*63e0*/  ISETP.NE.AND P0, PT, R23, RZ, PT ;  /* 0x000000ff1700720c */ /* 0x000fc60003f05270 */
[C---:B------:R-:W-:Y:S01]  /*63f0*/  IMAD R0, R9.reuse, R12, RZ ;  /* 0x0000000c09007224 */ /* 0x040fe200078e02ff */
[----:B------:R-:W-:Y:S01]  /*6400*/  LEA R18, P1, R2, R18, 0x2 ;  /* 0x0000001202127211 */ /* 0x000fe200078210ff */
[-C--:B------:R-:W-:Y:S02]  /*6410*/  IMAD R8, R9, R16.reuse, RZ ;  /* 0x0000001009087224 */ /* 0x080fe400078e02ff */
[----:B------:R-:W-:-:S04]  /*6420*/  IMAD.WIDE.U32 R4, R7, R16, R4 ;  /* 0x0000001007047225 */ /* 0x000fc800078e0004 */
[C---:B------:R-:W-:Y:S01]  /*6430*/  IMAD R9, R7.reuse, R13, R0 ;  /* 0x0000000d07097224 */ /* 0x040fe200078e0200 */
[----:B------:R-:W-:Y:S01]  /*6440*/  LEA R20, P2, R4, R20, 0x2 ;  /* 0x0000001404147211 */ /* 0x000fe200078410ff */
[----:B------:R-:W-:Y:S02]  /*6450*/  IMAD R7, R7, R17, R8 ;  /* 0x0000001107077224 */ /* 0x000fe400078e0208 */
[----:B------:R-:W-:Y:S02]  /*6460*/  IMAD.IADD R3, R3, 0x1, R9 ;  /* 0x0000000103037824 */ /* 0x000fe400078e0209 */
[----:B------:R-:W-:-:S03]  /*6470*/  IMAD.IADD R0, R5, 0x1, R7 ;  /* 0x0000000105007824 */ /* 0x000fc600078e0207 */
[----:B------:R-:W-:Y:S02]  /*6480*/  LEA.HI.X R3, R2, R19, R3, 0x2, P1 ;  /* 0x0000001302037211 */ /* 0x000fe400008f1403 */
[----:B------:R-:W-:Y:S01]  /*6490*/  LEA.HI.X R0, R4, R21, R0, 0x2, P2 ;  /* 0x0000001504007211 */ /* 0x000fe200010f1400 */
[----:B----4-:R-:W-:Y:S06]  /*64a0*/  @P0 BRA `(.L_x_804) ;  /* 0x0000000000340947 */ /* 0x010fec0003800000 */
[----:B------:R-:W-:Y:S01]  /*64b0*/  R2UR UR6, R20 ;  /* 0x00000000140672ca */ /* 0x000fe200000e0000 */
[----:B------:R-:W-:Y:S01]  /*64c0*/  UMOV UR5, 0x800 ;  /* 0x0000080000057882 */ /* 0x000fe20000000000 */
[----:B------:R-:W-:Y:S01]  /*64d0*/  R2UR UR7, R0 ;  /* 0x00000000000772ca */ /* 0x000fe200000e0000 */
[----:B------:R-:W-:Y:S01]  /*64e0*/  UMOV UR8, 0x0 ;  /* 0x0000000000087882 */ /* 0x000fe20000000000 */
[----:B------:R-:W-:Y:S01]  /*64f0*/  PLOP3.LUT P0, PT, PT, PT, PT, 0x80, 0x0 ;  /* 0x000000000000781c */ /* 0x000fe20003f0f070 */
[----:B------:R-:W-:-:S12]  /*6500*/  UMOV UR9, 0x14f00000 ;  /* 0x14f0000000097882 */ /* 0x000fd80000000000 */
.L_x_805:
[----:B------:R-:W-:Y:S01]  /*6510*/  @P0 ELECT P1, URZ, PT ;  /* 0x00000000003f082f */ /* 0x000fe20003820000 */
[----:B------:R1:W-:-:S12]  /*6520*/  UBLKRED.G.S.ADD.F32.RN [UR6], [UR4], UR5, desc[UR8] ;  /* 0x00000806040073bb */ /* 0x0003d800080a1405 */
[----:B------:R-:W-:Y:S02]  /*6530*/  @P1 PLOP3.LUT P0, PT, P1, PT, PT, 0x8, 0x0 ;  /* 0x000000000000181c */ /* 0x000fe40000f0e170 */
[----:B------:R-:W-:-:S11]  /*6540*/  PLOP3.LUT P1, PT, PT, PT, PT, 0x8, 0x0 ;  /* 0x000000000000781c */ /* 0x000fd60003f2e170 */
[----:B-1----:R-:W-:Y:S05]  /*6550*/  @P0 BRA.U.ANY `(.L_x_805) ;  /* 0xfffffffd00ec0947 */ /* 0x002fea000393ffff */
[----:B------:R0:W-:Y:S01]  /*6560*/  UTMACMDFLUSH ;  /* 0x00000000000079b7 */ /* 0x0001e20000000000 */
[----:B------:R-:W-:-:S04]  /*6570*/  DEPBAR.LE SB0, 0x0 ;  /* 0x000080000000791a */ /* 0x000fc80000000000 */
.L_x_804:
[----:B------:R-:W-:Y:S05]  /*6580*/  BSYNC B0 ;  /* 0x0000000000007941 */ /* 0x000fea0003800000 */
.L_x_803:
[----:B------:R-:W-:Y:S01]  /*6590*/  BAR.SYNC.DEFER_BLOCKING 0x1, 0x100 ;  /* 0x0044000000007b1d */ /* 0x000fe20000010000 */
[----:B------:R-:W-:-:S05]  /*65a0*/  ISETP.NE.AND P0, PT, R22, 0x80, PT ;  /* 0x000000801600780c */ /* 0x000fca0003f05270 */
        /* <DEDUP_REMOVED lines=20> */
[----:B------:R-:W-:Y:S01]  /*66f0*/  PLOP3.LUT P0, PT, PT, PT, PT, 0x80, 0x0 ;  /* 0x000000000000781c */ /* 0x000fe20003f0f070 */
[----:B------:R-:W-:-:S12]  /*6700*/  UMOV UR9, 0x14f00000 ;  /* 0x14f0000000097882 */ /* 0x000fd80000000000 */
.L_x_806:
        /* <DEDUP_REMOVED lines=8> */
.L_x_774:
        /* <DEDUP_REMOVED lines=20> */
.L_x_808:
[----:B------:R-:W-:Y:S02]  /*68d0*/  ULDC.64 UR4, c[0x0][0x8d8] ;  /* 0x0002360000047ab9 */ /* 0x000fe40000000a00 */
[----:B------:R-:W-:-:S04]  /*68e0*/  ISETP.NE.U32.AND P0, PT, RZ, UR4, PT ;  /* 0x00000004ff007c0c */ /* 0x000fc8000bf05070 */
[----:B------:R-:W-:-:S13]  /*68f0*/  ISETP.NE.AND.EX P0, PT, RZ, UR5, PT, P0 ;  /* 0x00000005ff007c0c */ /* 0x000fda000bf05300 */
[----:B------:R-:W-:Y:S05]  /*6900*/  @!P0 BRA `(.L_x_810) ;  /* 0x0000000000248947 */ /* 0x000fea0003800000 */
[----:B------:R-:W-:Y:S02]  /*6910*/  ULDC.64 UR4, c[0x0][0x8d8] ;  /* 0x0002360000047ab9 */ /* 0x000fe40000000a00 */
[----:B-1----:R-:W-:-:S06]  /*6920*/  UIMAD.WIDE UR4, UR12, 0x4, UR4 ;  /* 0x000000040c0478a5 */ /* 0x002fcc000f8e0204 */
[----:B------:R-:W-:Y:S01]  /*6930*/  IMAD.U32 R2, RZ, RZ, UR4 ;  /* 0x00000004ff027e24 */ /* 0x000fe2000f8e00ff */
[----:B------:R-:W-:-:S05]  /*6940*/  MOV R3, UR5 ;  /* 0x0000000500037c02 */ /* 0x000fca0008000f00 */
[----:B------:R-:W2:Y:S04]  /*6950*/  LDG.E R0, desc[UR38][R2.64] ;  /* 0x0000002602007981 */ /* 0x000ea8000c1e1900 */
[----:B------:R-:W2:Y:S02]  /*6960*/  LDG.E R5, desc[UR38][R2.64+0x4] ;  /* 0x0000042602057981 */ /* 0x000ea4000c1e1900 */
[----:B--2---:R-:W-:-:S05]  /*6970*/  IMAD.IADD R0, R5, 0x1, -R0 ;  /* 0x0000000105007824 */ /* 0x004fca00078e0a00 */
[----:B------:R-:W-:Y:S01]  /*6980*/  R2UR UR5, R0 ;  /* 0x00000000000572ca */ /* 0x000fe200000e0000 */
[----:B------:R-:W-:-:S14]  /*6990*/  BRA `(.L_x_809) ;  /* 0x0000000000047947 */ /* 0x000fdc0003800000 */
.L_x_810:
[----:B------:R-:W-:-:S05]  /*69a0*/  ULDC UR5, c[0x0][0x8c4] ;  /* 0x0002310000057ab9 */ /* 0x000fca0000000800 */
.L_x_809:
        /* <DEDUP_REMOVED lines=12> */
[----:B------:R-:W-:Y:S01]  /*6a70*/  IMAD.U32 R2, RZ, RZ, UR4 ;  /* 0x00000004ff027e24 */ /* 0x000fe2000f8e00ff */
[----:B------:R-:W-:Y:S01]  /*6a80*/  MOV R3, UR5 ;  /* 0x0000000500037c02 */ /* 0x000fe20008000f00 */
[----:B------:R-:W-:-:S06]  /*6a90*/  ULDC.64 UR4, c[0x0][0x780] ;  /* 0x0001e00000047ab9 */ /* 0x000fcc0000000a00 */
        /* <DEDUP_REMOVED lines=8> */
[----:B------:R-:W-:Y:S01]  /*6b20*/  IMAD.U32 R4, RZ, RZ, UR4 ;  /* 0x00000004ff047e24 */ /* 0x000fe2000f8e00ff */
[----:B------:R-:W-:-:S05]  /*6b30*/  MOV R5, UR5 ;  /* 0x0000000500057c02 */ /* 0x000fca0008000f00 */
        /* <DEDUP_REMOVED lines=15> */
.L_x_811:
        /* <DEDUP_REMOVED lines=49> */
.L_x_825:
        /* <DEDUP_REMOVED lines=21> */
.L_x_814:
[----:B------:R-:W-:Y:S05]  /*7090*/  BSYNC B0 ;  /* 0x0000000000007941 */ /* 0x000fea0003800000 */
.L_x_813:
        /* <DEDUP_REMOVED lines=13> */
.L_x_816:
[----:B------:R-:W-:Y:S05]  /*7170*/  BSYNC B0 ;  /* 0x0000000000007941 */ /* 0x000fea0003800000 */
.L_x_815:
[----:B------:R-:W-:Y:S06]  /*7180*/  BAR.ARV 0xa, 0xa0 ;  /* 0x0282800000007b1d */ /* 0x000fec0000002000 */
[----:B------:R-:W-:Y:S04]  /*7190*/  BSSY B0, `(.L_x_817) ;  /* 0x0000003000007945 */ /* 0x000fe80003800000 */
[----:B------:R-:W-:Y:S05]  /*71a0*/  @!P0 BRA `(.L_x_818) ;  /* 0x0000000000048947 */ /* 0x000fea0003800000 */
[----:B------:R-:W-:-:S04]  /*71b0*/  DEPBAR.LE SB0, 0x0 ;  /* 0x000080000000791a */ /* 0x000fc80000000000 */
.L_x_818:
[----:B------:R-:W-:Y:S05]  /*71c0*/  BSYNC B0 ;  /* 0x0000000000007941 */ /* 0x000fea0003800000 */
.L_x_817:
        /* <DEDUP_REMOVED lines=13> */
.L_x_820:
[----:B------:R-:W-:Y:S05]  /*72a0*/  BSYNC B0 ;  /* 0x0000000000007941 */ /* 0x000fea0003800000 */
.L_x_819:
        /* <DEDUP_REMOVED lines=13> */
.L_x_822:
[----:B------:R-:W-:Y:S05]  /*7380*/  BSYNC B0 ;  /* 0x0000000000007941 */ /* 0x000fea0003800000 */
.L_x_821:
[----:B------:R-:W-:Y:S01]  /*7390*/  VIADD R0, R0, 0xfffffffe ;  /* 0xfffffffe00007836 */ /* 0x000fe20000000000 */
[----:B------:R-:W-:Y:S06]  /*73a0*/  BAR.ARV 0xa, 0xa0 ;  /* 0x0282800000007b1d */ /* 0x000fec0000002000 */
[----:B------:R-:W-:Y:S01]  /*73b0*/  BSSY B0, `(.L_x_823) ;  /* 0x0000004000007945 */ /* 0x000fe20003800000 */
[----:B------:R-:W-:-:S03]  /*73c0*/  ISETP.NE.AND P1, PT, R0, RZ, PT ;  /* 0x000000ff0000720c */ /* 0x000fc60003f25270 */
[----:B------:R-:W-:Y:S10]  /*73d0*/  @!P0 BRA `(.L_x_824) ;  /* 0x0000000000048947 */ /* 0x000ff40003800000 */
[----:B------:R-:W-:-:S04]  /*73e0*/  DEPBAR.LE SB0, 0x0 ;  /* 0x000080000000791a */ /* 0x000fc80000000000 */
.L_x_824:
[----:B------:R-:W-:Y:S05]  /*73f0*/  BSYNC B0 ;  /* 0x0000000000007941 */ /* 0x000fea0003800000 */
.L_x_823:
[----:B------:R-:W-:Y:S06]  /*7400*/  BAR.ARV 0xb, 0xa0 ;  /* 0x02c2800000007b1d */ /* 0x000fec0000002000 */
[----:B------:R-:W-:Y:S02]  /*7410*/  UIADD3 UR5, UR5, 0x2, URZ ;  /* 0x0000000205057890 */ /* 0x000fe4000fffe03f */
[----:B------:R-:W-:Y:S01]  /*7420*/  UIADD3 UR4, UR4, 0x1, URZ ;  /* 0x0000000104047890 */ /* 0x000fe2000fffe03f */
[----:B------:R-:W-:Y:S11]  /*7430*/  @P1 BRA `(.L_x_825) ;  /* 0xfffffff800c01947 */ /* 0x000ff6000383ffff */
[----:B------:R-:W-:-:S12]  /*7440*/  USHF.L.U32 UR6, UR5, 0xd, URZ ;  /* 0x0000000d05067899 */ /* 0x000fd8000800063f */
.L_x_812:
        /* <DEDUP_REMOVED lines=19> */
.L_x_827:
[----:B------:R-:W-:Y:S05]  /*7580*/  BSYNC B0 ;  /* 0x0000000000007941 */ /* 0x000fea0003800000 */
.L_x_826:
        /* <DEDUP_REMOVED lines=19> */
.L_x_829:
[----:B------:R-:W-:Y:S05]  /*76c0*/  BSYNC B0 ;  /* 0x0000000000007941 */ /* 0x000fea0003800000 */
.L_x_828:
[----:B------:R-:W-:Y:S06]  /*76d0*/  BAR.ARV 0xa, 0xa0 ;  /* 0x0282800000007b1d */ /* 0x000fec0000002000 */
[----:B------:R-:W-:Y:S04]  /*76e0*/  BSSY B0, `(.L_x_830) ;  /* 0x0000003000007945 */ /* 0x000fe80003800000 */
[----:B------:R-:W-:Y:S05]  /*76f0*/  @!P0 BRA `(.L_x_831) ;  /* 0x0000000000048947 */ /* 0x000fea0003800000 */
[----:B------:R-:W-:-:S04]  /*7700*/  DEPBAR.LE SB0, 0x0 ;  /* 0x000080000000791a */ /* 0x000fc80000000000 */
.L_x_831:
[----:B------:R-:W-:Y:S05]  /*7710*/  BSYNC B0 ;  /* 0x0000000000007941 */ /* 0x000fea0003800000 */
.L_x_830:
[----:B------:R-:W-:Y:S06]  /*7720*/  BAR.ARV 0xb, 0xa0 ;  /* 0x02c2800000007b1d */ /* 0x000fec0000002000 */
[----:B------:R-:W-:Y:S05]  /*7730*/  BRA `(.L_x_779) ;  /* 0x0000001c008c7947 */ /* 0x000fea0003800000 */
.L_x_807:
        /* <DEDUP_REMOVED lines=10> */
.L_x_832:
        /* <DEDUP_REMOVED lines=10> */
.L_x_834:
[----:B------:R-:W3:Y:S02]  /*7880*/  LDC R5, c[0x0][0x8c4] ;  /* 0x00023100ff057b82 */ /* 0x000ee40000000800 */
.L_x_833:
        /* <DEDUP_REMOVED lines=23> */
[----:B------:R-:W-:Y:S01]  /*7a00*/  MOV R5, RZ ;  /* 0x000000ff00057202 */ /* 0x000fe20000000f00 */
[----:B------:R-:W-:Y:S01]  /*7a10*/  ULDC UR4, c[0x0][0x280] ;  /* 0x0000a00000047ab9 */ /* 0x000fe20000000800 */
[----:B-1----:R-:W-:-:S05]  /*7a20*/  @P0 IMAD.WIDE R2, R8, 0x4, R2 ;  /* 0x0000000408020825 */ /* 0x002fca00078e0202 */
[----:B------:R4:W5:Y:S01]  /*7a30*/  @P0 LDG.E R5, desc[UR38][R2.64] ;  /* 0x0000002602050981 */ /* 0x000962000c1e1900 */
[----:B------:R-:W-:Y:S02]  /*7a40*/  IMAD.U32 R4, RZ, RZ, UR4 ;  /* 0x00000004ff047e24 */ /* 0x000fe4000f8e00ff */
        /* <DEDUP_REMOVED lines=17> */
.L_x_836:
        /* <DEDUP_REMOVED lines=66> */
.L_x_866:
        /* <DEDUP_REMOVED lines=9> */
.L_x_839:
        /* <DEDUP_REMOVED lines=63> */
.L_x_850:
[----:B------:R-:W-:-:S04]  /*8400*/  SHF.L.U32 R21, R10, 0x1f, RZ ;  /* 0x0000001f0a157819 */ /* 0x000fc800000006ff */
[----:B-1----:R-:W1:Y:S02]  /*8410*/  SYNCS.PHASECHK.TRANS64.TRYWAIT P1, [R12+URZ+0x30c40], R21 ;  /* 0x030c40150c0075a7 */ /* 0x002e64000802017f */
[----:B-12--5:R-:W-:Y:S05]  /*8420*/  @!P1 BRA `(.L_x_842) ;  /* 0x0000001000c49947 */ /* 0x026fea0003800000 */
.L_x_867:
[----:B------:R-:W-:Y:S05]  /*8430*/  @P0 BRA `(.L_x_843) ;  /* 0x0000000000140947 */ /* 0x000fea0003800000 */
[----:B------:R-:W-:Y:S02]  /*8440*/  ISETP.NE.AND P1, PT, R20, RZ, PT ;  /* 0x000000ff1400720c */ /* 0x000fe40003f25270 */
[----:B------:R-:W-:-:S04]  /*8450*/  MOV R3, 0x4200 ;  /* 0x0000420000037802 */ /* 0x000fc80000000f00 */
[----:B------:R2:W-:Y:S07]  /*8460*/  SYNCS.ARRIVE.TRANS64 RZ, [R12+URZ+0x30c30], R3 ;  /* 0x030c30030cff79a7 */ /* 0x0005ee000800003f */
[----:B------:R-:W-:Y:S05]  /*8470*/  @!P1 BRA `(.L_x_843) ;  /* 0x0000000000049947 */ /* 0x000fea0003800000 */
[----:B------:R-:W-:Y:S01]  /*8480*/  BPT.TRAP 0x1 ;  /* 0x000000040000795c */ /* 0x000fe20000300000 */
.L_x_843:
        /* <DEDUP_REMOVED lines=30> */
.L_x_868:
[----:B------:R-:W-:Y:S05]  /*8670*/  @P0 BRA `(.L_x_845) ;  /* 0x0000000000140947 */ /* 0x000fea0003800000 */
[----:B------:R-:W-:Y:S01]  /*8680*/  ISETP.NE.AND P1, PT, R20, RZ, PT ;  /* 0x000000ff1400720c */ /* 0x000fe20003f25270 */
[----:B------:R-:W-:-:S04]  /*8690*/  IMAD.MOV.U32 R2, RZ, RZ, 0x4200 ;  /* 0x00004200ff027424 */ /* 0x000fc800078e00ff */
[----:B------:R3:W-:Y:S08]  /*86a0*/  SYNCS.ARRIVE.TRANS64 RZ, [R12+URZ+0x30c18], R2 ;  /* 0x030c18020cff79a7 */ /* 0x0007f0000800003f */
[----:B------:R-:W-:Y:S05]  /*86b0*/  @!P1 BRA `(.L_x_845) ;  /* 0x0000000000049947 */ /* 0x000fea0003800000 */
[----:B------:R-:W-:Y:S01]  /*86c0*/  BPT.TRAP 0x1 ;  /* 0x000000040000795c */ /* 0x000fe20000300000 */
.L_x_845:
        /* <DEDUP_REMOVED lines=22> */
.L_x_869:
        /* <DEDUP_REMOVED lines=9> */
.L_x_847:
        /* <DEDUP_REMOVED lines=24> */
.L_x_871:
[----:B------:R-:W-:Y:S05]  /*8a40*/  @P0 BRA `(.L_x_849) ;  /* 0x0000000000140947 */ /* 0x000fea0003800000 */
[----:B------:R-:W-:Y:S01]  /*8a50*/  ISETP.NE.AND P1, PT, R20, RZ, PT ;  /* 0x000000ff1400720c */ /* 0x000fe20003f25270 */
[----:B-1----:R-:W-:-:S04]  /*8a60*/  IMAD.MOV.U32 R5, RZ, RZ, 0x4200 ;  /* 0x00004200ff057424 */ /* 0x002fc800078e00ff */
[----:B------:R2:W-:Y:S08]  /*8a70*/  SYNCS.ARRIVE.TRANS64 RZ, [R12+URZ+0x30c10], R5 ;  /* 0x030c10050cff79a7 */ /* 0x0005f0000800003f */
[----:B------:R-:W-:Y:S05]  /*8a80*/  @!P1 BRA `(.L_x_849) ;  /* 0x0000000000049947 */ /* 0x000fea0003800000 */
[----:B------:R-:W-:Y:S01]  /*8a90*/  BPT.TRAP 0x1 ;  /* 0x000000040000795c */ /* 0x000fe20000300000 */
.L_x_849:
        /* <DEDUP_REMOVED lines=23> */
.L_x_841:
[----:B------:R-:W-:-:S13]  /*8c10*/  ISETP.NE.AND P1, PT, R18, RZ, PT ;  /* 0x000000ff1200720c */ /* 0x000fda0003f25270 */
[----:B------:R-:W-:Y:S05]  /*8c20*/  @!P1 BRA `(.L_x_840) ;  /* 0x0000000000f89947 */ /* 0x000fea0003800000 */
[----:B------:R-:W-:-:S04]  /*8c30*/  SHF.L.U32 R13, R10, 0x1f, RZ ;  /* 0x0000001f0a0d7819 */ /* 0x000fc800000006ff */
[----:B------:R-:W1:Y:S02]  /*8c40*/  SYNCS.PHASECHK.TRANS64.TRYWAIT P1, [R12+URZ+0x30c40], R13 ;  /* 0x030c400d0c0075a7 */ /* 0x000e64000802017f */
[----:B-1----:R-:W-:Y:S05]  /*8c50*/  @!P1 BRA `(.L_x_851) ;  /* 0x0000000c000c9947 */ /* 0x002fea0003800000 */
.L_x_872:
[----:B------:R-:W-:Y:S05]  /*8c60*/  @P0 BRA `(.L_x_852) ;  /* 0x0000000000140947 */ /* 0x000fea0003800000 */
[----:B------:R-:W-:Y:S02]  /*8c70*/  ISETP.NE.AND P1, PT, R20, RZ, PT ;  /* 0x000000ff1400720c */ /* 0x000fe40003f25270 */
[----:B------:R-:W-:-:S04]  /*8c80*/  MOV R5, 0x4200 ;  /* 0x0000420000057802 */ /* 0x000fc80000000f00 */
[----:B------:R2:W-:Y:S07]  /*8c90*/  SYNCS.ARRIVE.TRANS64 RZ, [R12+URZ+0x30c30], R5 ;  /* 0x030c30050cff79a7 */ /* 0x0005ee000800003f */
[----:B------:R-:W-:Y:S05]  /*8ca0*/  @!P1 BRA `(.L_x_852) ;  /* 0x0000000000049947 */ /* 0x000fea0003800000 */
[----:B------:R-:W-:Y:S01]  /*8cb0*/  BPT.TRAP 0x1 ;  /* 0x000000040000795c */ /* 0x000fe20000300000 */
.L_x_852:
        /* <DEDUP_REMOVED lines=27> */
.L_x_873:
[----:B------:R-:W-:Y:S05]  /*8e70*/  @P0 BRA `(.L_x_854) ;  /* 0x0000000000140947 */ /* 0x000fea0003800000 */
[----:B------:R-:W-:Y:S02]  /*8e80*/  ISETP.NE.AND P0, PT, R20, RZ, PT ;  /* 0x000000ff1400720c */ /* 0x000fe40003f05270 */
[----:B------:R-:W-:-:S04]  /*8e90*/  MOV R5, 0x4200 ;  /* 0x0000420000057802 */ /* 0x000fc80000000f00 */
[----:B------:R3:W-:Y:S07]  /*8ea0*/  SYNCS.ARRIVE.TRANS64 RZ, [R12+URZ+0x30c18], R5 ;  /* 0x030c18050cff79a7 */ /* 0x0007ee000800003f */
[----:B------:R-:W-:Y:S05]  /*8eb0*/  @!P0 BRA `(.L_x_854) ;  /* 0x0000000000048947 */ /* 0x000fea0003800000 */
[----:B------:R-:W-:Y:S01]  /*8ec0*/  BPT.TRAP 0x1 ;  /* 0x000000040000795c */ /* 0x000fe20000300000 */
.L_x_854:
        /* <DEDUP_REMOVED lines=20> */
.L_x_840:
[----:B------:R-:W3:Y:S01]  /*9010*/  S2R R2, SR_TID.X ;  /* 0x0000000000027919 */ /* 0x000ee20000002100 */
[----:B-12--5:R-:W-:Y:S02]  /*9020*/  LEA R13, R0, R12, 0x3 ;  /* 0x0000000c000d7211 */ /* 0x026fe400078e18ff */
[----:B---3--:R-:W-:Y:S02]  /*9030*/  LOP3.LUT R3, R2, 0x7f, RZ, 0xc0, !PT ;  /* 0x0000007f02037812 */ /* 0x008fe400078ec0ff */
[----:B------:R-:W-:Y:S02]  /*9040*/  SHF.L.U32 R2, R10, 0x1f, RZ ;  /* 0x0000001f0a027819 */ /* 0x000fe400000006ff */
[----:B------:R-:W-:Y:S02]  /*9050*/  ISETP.NE.AND P1, PT, R3, RZ, PT ;  /* 0x000000ff0300720c */ /* 0x000fe40003f25270 */
[----:B------:R-:W1:Y:S02]  /*9060*/  SYNCS.PHASECHK.TRANS64.TRYWAIT P0, [R13+URZ+0x30c40], R2 ;  /* 0x030c40020d0075a7 */ /* 0x000e64000800017f */
[----:B-1----:R-:W-:Y:S09]  /*9070*/  @!P0 BRA `(.L_x_855) ;  /* 0x00000008002c8947 */ /* 0x002ff20003800000 */
.L_x_874:
[----:B------:R-:W-:Y:S05]  /*9080*/  @P1 BRA `(.L_x_856) ;  /* 0x0000000000181947 */ /* 0x000fea0003800000 */
[----:B------:R-:W2:Y:S01]  /*9090*/  S2R R3, SR_TID.X ;  /* 0x0000000000037919 */ /* 0x000ea20000002100 */
[----:B-1----:R-:W-:-:S04]  /*90a0*/  IMAD.MOV.U32 R2, RZ, RZ, 0x4200 ;  /* 0x00004200ff027424 */ /* 0x002fc800078e00ff */
[----:B------:R3:W-:Y:S01]  /*90b0*/  SYNCS.ARRIVE.TRANS64 RZ, [R13+URZ+0x30c30], R2 ;  /* 0x030c30020dff79a7 */ /* 0x0007e2000800003f */
[----:B--2---:R-:W-:-:S13]  /*90c0*/  LOP3.LUT P0, RZ, R3, 0x1f, RZ, 0xc0, !PT ;  /* 0x0000001f03ff7812 */ /* 0x004fda000780c0ff */
[----:B---3--:R-:W-:Y:S05]  /*90d0*/  @!P0 BRA `(.L_x_856) ;  /* 0x0000000000048947 */ /* 0x008fea0003800000 */
[----:B------:R-:W-:Y:S01]  /*90e0*/  BPT.TRAP 0x1 ;  /* 0x000000040000795c */ /* 0x000fe20000300000 */
.L_x_856:
        /* <DEDUP_REMOVED lines=34> */
.L_x_837:
[----:B------:R-:W-:Y:S05]  /*9310*/  BSYNC B0 ;  /* 0x0000000000007941 */ /* 0x000fea0003800000 */
.L_x_835:
[----:B------:R-:W-:-:S03]  /*9320*/  UMOV UR6, 0xffffffff ;  /* 0xffffffff00067882 */ /* 0x000fc60000000000 */
[----:B------:R-:W-:Y:S05]  /*9330*/  BRA.DIV UR6, `(.L_x_857) ;  /* 0x0000000606907947 */ /* 0x000fea000b800000 */
[----:B------:R-:W-:-:S13]  /*9340*/  ELECT P0, URZ, PT ;  /* 0x00000000003f782f */ /* 0x000fda0003800000 */
.L_x_877:
[----:B------:R-:W-:Y:S05]  /*9350*/  @!P0 BRA `(.L_x_779) ;  /* 0x0000000000848947 */ /* 0x000fea0003800000 */
[----:B----4-:R-:W3:Y:S02]  /*9360*/  LDL.LU R2, [R1] ;  /* 0x0000000001027983 */ /* 0x010ee40000300800 */
[----:B---3--:R-:W-:-:S04]  /*9370*/  LOP3.LUT R2, R2, 0x2, RZ, 0xfc, !PT ;  /* 0x0000000202027812 */ /* 0x008fc800078efcff */
[----:B------:R-:W-:-:S13]  /*9380*/  ISETP.NE.AND P0, PT, R2, 0x3, PT ;  /* 0x000000030200780c */ /* 0x000fda0003f05270 */
[----:B------:R-:W-:Y:S05]  /*9390*/  @!P0 BRA `(.L_x_858) ;  /* 0x0000000000048947 */ /* 0x000fea0003800000 */
[----:B--2---:R-:W-:Y:S01]  /*93a0*/  BPT.TRAP 0x1 ;  /* 0x000000040000795c */ /* 0x004fe20000300000 */
.L_x_858:
        /* <DEDUP_REMOVED lines=15> */
.L_x_878:
[----:B------:R-:W3:Y:S02]  /*94a0*/  SYNCS.PHASECHK.TRANS64.TRYWAIT P1, [R11+URZ], R2 ;  /* 0x000000020b0075a7 */ /* 0x000ee4000802017f */
[----:B---3--:R-:W-:Y:S05]  /*94b0*/  @!P1 BRA `(.L_x_860) ;  /* 0x0000000400689947 */ /* 0x008fea0003800000 */
.L_x_879:
[----:B------:R-:W-:Y:S05]  /*94c0*/  @!P0 BRA `(.L_x_861) ;  /* 0x0000000000048947 */ /* 0x000fea0003800000 */
[----:B--2---:R-:W-:Y:S01]  /*94d0*/  BPT.TRAP 0x1 ;  /* 0x000000040000795c */ /* 0x004fe20000300000 */
.L_x_861:
[----:B------:R-:W-:-:S04]  /*94e0*/  VIADD R0, R6, 0x30c40 ;  /* 0x00030c4006007836 */ /* 0x000fc80000000000 */
[----:B------:R-:W-:-:S04]  /*94f0*/  IMAD R9, R9, 0x8, R0 ;  /* 0x0000000809097824 */ /* 0x000fc800078e0200 */
[----:B------:R-:W4:Y:S02]  /*9500*/  SYNCS.PHASECHK.TRANS64.TRYWAIT P0, [R9+URZ], R4 ;  /* 0x00000004090075a7 */ /* 0x000f24000800017f */
[----:B----4-:R-:W-:Y:S05]  /*9510*/  @!P0 BRA `(.L_x_862) ;  /* 0x0000000400648947 */ /* 0x010fea0003800000 */
.L_x_880:
[----:B------:R-:W-:-:S07]  /*9520*/  LEA R3, R3, R0, 0x3 ;  /* 0x0000000003037211 */ /* 0x000fce00078e18ff */
.L_x_863:
[----:B------:R1:W1:Y:S02]  /*9530*/  SYNCS.PHASECHK.TRANS64.TRYWAIT P0, [R3+URZ], R2 ;  /* 0x00000002030075a7 */ /* 0x000264000800017f */
[----:B-1----:R-:W-:Y:S05]  /*9540*/  @!P0 NANOSLEEP.SYNCS 0x989680 ;  /* 0x009896800000895d */ /* 0x002fea0003900000 */
[----:B------:R-:W1:Y:S02]  /*9550*/  @!P0 SYNCS.PHASECHK.TRANS64 P0, [R3+URZ], R2 ;  /* 0x00000002030085a7 */ /* 0x000e64000800007f */
[----:B-1----:R-:W-:Y:S05]  /*9560*/  @!P0 BRA `(.L_x_863) ;  /* 0xfffffffc00f08947 */ /* 0x002fea000383ffff */
.L_x_779:
[----:B--2---:R-:W-:Y:S05]  /*9570*/  BSYNC B6 ;  /* 0x0000000000067941 */ /* 0x004fea0003800000 */
.L_x_773:
[----:B------:R-:W-:Y:S05]  /*9580*/  EXIT ;  /* 0x000000000000794d */ /* 0x000fea0003800000 */
.L_x_789:
[----:B------:R-:W-:Y:S01]  /*9590*/  IMAD.MOV.U32 R12, RZ, RZ, RZ ;  /* 0x000000ffff0c7224 */ /* 0x000fe200078e00ff */
[----:B------:R-:W-:Y:S01]  /*95a0*/  MOV R15, 0xffffffff ;  /* 0xffffffff000f7802 */ /* 0x000fe20000000f00 */
[----:B------:R-:W-:-:S07]  /*95b0*/  IMAD.MOV.U32 R11, RZ, RZ, 0x1f ;  /* 0x0000001fff0b7424 */ /* 0x000fce00078e00ff */
[----:B------:R-:W-:Y:S05]  /*95c0*/  WARPSYNC.COLLECTIVE R15, `(.L_x_864) ;  /* 0x000000000f087348 */ /* 0x000fea0003c00000 */
[----:B------:R1:W2:Y:S02]  /*95d0*/  SHFL.IDX P6, R14, R13, R12, R11 ;  /* 0x0000000c0d0e7389 */ /* 0x0002a400000c000b */
[----:B-12---:R-:W-:Y:S01]  /*95e0*/  ENDCOLLECTIVE ;  /* 0x000000000000791b */ /* 0x006fe20003800000 */
.L_x_864:
[----:B------:R-:W-:Y:S05]  /*95f0*/  BRA `(.L_x_865) ;  /* 0xffffff7800e07947 */ /* 0x000fea000383ffff */
.L_x_791:
[----:B--2---:R2:W3:Y:S02]  /*9600*/  SYNCS.PHASECHK.TRANS64.TRYWAIT P0, [R2+URZ+0x30c00], R9 ;  /* 0x030c0009020075a7 */ /* 0x0044e4000800017f */
[----:B---3--:R-:W-:Y:S05]  /*9610*/  @!P0 NANOSLEEP.SYNCS 0x989680 ;  /* 0x009896800000895d */ /* 0x008fea0003900000 */
[----:B------:R-:W3:Y:S02]  /*9620*/  @!P0 SYNCS.PHASECHK.TRANS64 P0, [R2+URZ+0x30c00], R9 ;  /* 0x030c0009020085a7 */ /* 0x000ee4000800007f */
[----:B---3--:R-:W-:Y:S05]  /*9630*/  @!P0 BRA `(.L_x_791) ;  /* 0xfffffffc00f08947 */ /* 0x008fea000383ffff */
[----:B------:R-:W-:Y:S05]  /*9640*/  BRA `(.L_x_790) ;  /* 0xffffff7c00447947 */ /* 0x000fea000383ffff */
.L_x_795:
[----:B--2---:R2:W3:Y:S02]  /*9650*/  SYNCS.PHASECHK.TRANS64.TRYWAIT P1, [R3+URZ+0x30c10], R22 ;  /* 0x030c1016030075a7 */ /* 0x0044e4000802017f */
[----:B---3--:R-:W-:Y:S05]  /*9660*/  @!P1 NANOSLEEP.SYNCS 0x989680 ;  /* 0x009896800000995d */ /* 0x008fea0003900000 */
[----:B------:R-:W3:Y:S02]  /*9670*/  @!P1 SYNCS.PHASECHK.TRANS64 P1, [R3+URZ+0x30c10], R22 ;  /* 0x030c1016030095a7 */ /* 0x000ee4000802007f */
[----:B---3--:R-:W-:Y:S05]  /*9680*/  @!P1 BRA `(.L_x_795) ;  /* 0xfffffffc00f09947 */ /* 0x008fea000383ffff */
[----:B------:R-:W-:Y:S05]  /*9690*/  BRA `(.L_x_794) ;  /* 0xffffff8400247947 */ /* 0x000fea000383ffff */
.L_x_799:
[----:B------:R1:W1:Y:S02]  /*96a0*/  SYNCS.PHASECHK.TRANS64.TRYWAIT P1, [R3+URZ+0x30c30], R22 ;  /* 0x030c3016030075a7 */ /* 0x000264000802017f */
[----:B-1----:R-:W-:Y:S05]  /*96b0*/  @!P1 NANOSLEEP.SYNCS 0x989680 ;  /* 0x009896800000995d */ /* 0x002fea0003900000 */
[----:B------:R-:W1:Y:S02]  /*96c0*/  @!P1 SYNCS.PHASECHK.TRANS64 P1, [R3+URZ+0x30c30], R22 ;  /* 0x030c3016030095a7 */ /* 0x000e64000802007f */
[----:B-1----:R-:W-:Y:S05]  /*96d0*/  @!P1 BRA `(.L_x_799) ;  /* 0xfffffffc00f09947 */ /* 0x002fea000383ffff */
[----:B------:R-:W-:Y:S05]  /*96e0*/  BRA `(.L_x_798) ;  /* 0xffffff8800387947 */ /* 0x000fea000383ffff */
.L_x_838:
[----:B-1----:R1:W2:Y:S02]  /*96f0*/  SYNCS.PHASECHK.TRANS64.TRYWAIT P1, [R12+URZ+0x30c20], R3 ;  /* 0x030c20030c0075a7 */ /* 0x0022a4000802017f */
[----:B--2---:R-:W-:Y:S05]  /*9700*/  @!P1 NANOSLEEP.SYNCS 0x989680 ;  /* 0x009896800000995d */ /* 0x004fea0003900000 */
[----:B------:R-:W2:Y:S02]  /*9710*/  @!P1 SYNCS.PHASECHK.TRANS64 P1, [R12+URZ+0x30c20], R3 ;  /* 0x030c20030c0095a7 */ /* 0x000ea4000802007f */
[----:B--2---:R-:W-:Y:S05]  /*9720*/  @!P1 BRA `(.L_x_838) ;  /* 0xfffffffc00f09947 */ /* 0x004fea000383ffff */
[----:B------:R-:W-:Y:S05]  /*9730*/  BRA `(.L_x_866) ;  /* 0xffffffe800107947 */ /* 0x000fea000383ffff */
.L_x_842:
[----:B-1----:R1:W2:Y:S02]  /*9740*/  SYNCS.PHASECHK.TRANS64.TRYWAIT P1, [R12+URZ+0x30c40], R21 ;  /* 0x030c40150c0075a7 */ /* 0x0022a4000802017f */
[----:B--2---:R-:W-:Y:S05]  /*9750*/  @!P1 NANOSLEEP.SYNCS 0x989680 ;  /* 0x009896800000995d */ /* 0x004fea0003900000 */
[----:B------:R-:W2:Y:S02]  /*9760*/  @!P1 SYNCS.PHASECHK.TRANS64 P1, [R12+URZ+0x30c40], R21 ;  /* 0x030c40150c0095a7 */ /* 0x000ea4000802007f */
[----:B--2---:R-:W-:Y:S05]  /*9770*/  @!P1 BRA `(.L_x_842) ;  /* 0xfffffffc00f09947 */ /* 0x004fea000383ffff */
[----:B------:R-:W-:Y:S05]  /*9780*/  BRA `(.L_x_867) ;  /* 0xffffffec00287947 */ /* 0x000fea000383ffff */
.L_x_844:
[----:B--2---:R2:W3:Y:S02]  /*9790*/  SYNCS.PHASECHK.TRANS64.TRYWAIT P1, [R12+URZ+0x30c28], R21 ;  /* 0x030c28150c0075a7 */ /* 0x0044e4000802017f */
[----:B---3--:R-:W-:Y:S05]  /*97a0*/  @!P1 NANOSLEEP.SYNCS 0x989680 ;  /* 0x009896800000995d */ /* 0x008fea0003900000 */
[----:B------:R-:W3:Y:S02]  /*97b0*/  @!P1 SYNCS.PHASECHK.TRANS64 P1, [R12+URZ+0x30c28], R21 ;  /* 0x030c28150c0095a7 */ /* 0x000ee4000802007f */
[----:B---3--:R-:W-:Y:S05]  /*97c0*/  @!P1 BRA `(.L_x_844) ;  /* 0xfffffffc00f09947 */ /* 0x008fea000383ffff */
[----:B------:R-:W-:Y:S05]  /*97d0*/  BRA `(.L_x_868) ;  /* 0xffffffec00a47947 */ /* 0x000fea000383ffff */
.L_x_846:
[----:B---3--:R3:W4:Y:S02]  /*97e0*/  SYNCS.PHASECHK.TRANS64.TRYWAIT P1, [R12+URZ+0x30c48], R21 ;  /* 0x030c48150c0075a7 */ /* 0x008724000802017f */
[----:B----4-:R-:W-:Y:S05]  /*97f0*/  @!P1 NANOSLEEP.SYNCS 0x989680 ;  /* 0x009896800000995d */ /* 0x010fea0003900000 */
[----:B------:R-:W4:Y:S02]  /*9800*/  @!P1 SYNCS.PHASECHK.TRANS64 P1, [R12+URZ+0x30c48], R21 ;  /* 0x030c48150c0095a7 */ /* 0x000f24000802007f */
[----:B----4-:R-:W-:Y:S05]  /*9810*/  @!P1 BRA `(.L_x_846) ;  /* 0xfffffffc00f09947 */ /* 0x010fea000383ffff */
[----:B------:R-:W-:Y:S05]  /*9820*/  BRA `(.L_x_869) ;  /* 0xfffffff000007947 */ /* 0x000fea000383ffff */
.L_x_848:
[----:B------:R-:W-:-:S07]  /*9830*/  SHF.L.U32 R5, R10, 0x1f, RZ ;  /* 0x0000001f0a057819 */ /* 0x000fce00000006ff */
.L_x_870:
[----:B-1----:R1:W2:Y:S02]  /*9840*/  SYNCS.PHASECHK.TRANS64.TRYWAIT P1, [R12+URZ+0x30c20], R5 ;  /* 0x030c20050c0075a7 */ /* 0x0022a4000802017f */
[----:B--2---:R-:W-:Y:S05]  /*9850*/  @!P1 NANOSLEEP.SYNCS 0x989680 ;  /* 0x009896800000995d */ /* 0x004fea0003900000 */
[----:B------:R-:W2:Y:S02]  /*9860*/  @!P1 SYNCS.PHASECHK.TRANS64 P1, [R12+URZ+0x30c20], R5 ;  /* 0x030c20050c0095a7 */ /* 0x000ea4000802007f */
[----:B--2---:R-:W-:Y:S05]  /*9870*/  @!P1 BRA `(.L_x_870) ;  /* 0xfffffffc00f09947 */ /* 0x004fea000383ffff */
[----:B------:R-:W-:Y:S05]  /*9880*/  BRA `(.L_x_871) ;  /* 0xfffffff0006c7947 */ /* 0x000fea000383ffff */
.L_x_851:
[----:B-1----:R1:W2:Y:S02]  /*9890*/  SYNCS.PHASECHK.TRANS64.TRYWAIT P1, [R12+URZ+0x30c40], R13 ;  /* 0x030c400d0c0075a7 */ /* 0x0022a4000802017f */
[----:B--2---:R-:W-:Y:S05]  /*98a0*/  @!P1 NANOSLEEP.SYNCS 0x989680 ;  /* 0x009896800000995d */ /* 0x004fea0003900000 */
[----:B------:R-:W2:Y:S02]  /*98b0*/  @!P1 SYNCS.PHASECHK.TRANS64 P1, [R12+URZ+0x30c40], R13 ;  /* 0x030c400d0c0095a7 */ /* 0x000ea4000802007f */
[----:B--2---:R-:W-:Y:S05]  /*98c0*/  @!P1 BRA `(.L_x_851) ;  /* 0xfffffffc00f09947 */ /* 0x004fea000383ffff */
[----:B------:R-:W-:Y:S05]  /*98d0*/  BRA `(.L_x_872) ;  /* 0xfffffff000e07947 */ /* 0x000fea000383ffff */
.L_x_853:
[----:B--2---:R2:W3:Y:S02]  /*98e0*/  SYNCS.PHASECHK.TRANS64.TRYWAIT P1, [R12+URZ+0x30c28], R13 ;  /* 0x030c280d0c0075a7 */ /* 0x0044e4000802017f */
[----:B---3--:R-:W-:Y:S05]  /*98f0*/  @!P1 NANOSLEEP.SYNCS 0x989680 ;  /* 0x009896800000995d */ /* 0x008fea0003900000 */
[----:B------:R-:W3:Y:S02]  /*9900*/  @!P1 SYNCS.PHASECHK.TRANS64 P1, [R12+URZ+0x30c28], R13 ;  /* 0x030c280d0c0095a7 */ /* 0x000ee4000802007f */
[----:B---3--:R-:W-:Y:S05]  /*9910*/  @!P1 BRA `(.L_x_853) ;  /* 0xfffffffc00f09947 */ /* 0x008fea000383ffff */
[----:B------:R-:W-:Y:S05]  /*9920*/  BRA `(.L_x_873) ;  /* 0xfffffff400507947 */ /* 0x000fea000383ffff */
.L_x_855:
[----:B-1----:R1:W2:Y:S02]  /*9930*/  SYNCS.PHASECHK.TRANS64.TRYWAIT P0, [R13+URZ+0x30c40], R2 ;  /* 0x030c40020d0075a7 */ /* 0x0022a4000800017f */
[----:B--2---:R-:W-:Y:S05]  /*9940*/  @!P0 NANOSLEEP.SYNCS 0x989680 ;  /* 0x009896800000895d */ /* 0x004fea0003900000 */
[----:B------:R-:W2:Y:S02]  /*9950*/  @!P0 SYNCS.PHASECHK.TRANS64 P0, [R13+URZ+0x30c40], R2 ;  /* 0x030c40020d0085a7 */ /* 0x000ea4000800007f */
[----:B--2---:R-:W-:Y:S05]  /*9960*/  @!P0 BRA `(.L_x_855) ;  /* 0xfffffffc00f08947 */ /* 0x004fea000383ffff */
[----:B------:R-:W-:Y:S05]  /*9970*/  BRA `(.L_x_874) ;  /* 0xfffffff400c07947 */ /* 0x000fea000383ffff */
.L_x_857:
[----:B------:R-:W-:Y:S01]  /*9980*/  BSSY B0, `(.L_x_875) ;  /* 0x0000006000007945 */ /* 0x000fe20003800000 */
[----:B------:R-:W-:-:S07]  /*9990*/  IMAD.MOV.U32 R15, RZ, RZ, -0x1 ;  /* 0xffffffffff0f7424 */ /* 0x000fce00078e00ff */
[----:B--2-4-:R-:W-:Y:S05]  /*99a0*/  WARPSYNC.COLLECTIVE R15, `(.L_x_876) ;  /* 0x000000000f0c7348 */ /* 0x014fea0003c00000 */
[----:B------:R-:W-:Y:S02]  /*99b0*/  ELECT P6, UR62, PT ;  /* 0x00000000003e782f */ /* 0x000fe400038c0000 */
[----:B------:R-:W-:Y:S01]  /*99c0*/  MOV R14, UR62 ;  /* 0x0000003e000e7c02 */ /* 0x000fe20008000f00 */
[----:B--2-4-:R-:W-:Y:S10]  /*99d0*/  ENDCOLLECTIVE ;  /* 0x000000000000791b */ /* 0x014ff40003800000 */
.L_x_876:
[----:B------:R-:W-:Y:S05]  /*99e0*/  BSYNC B0 ;  /* 0x0000000000007941 */ /* 0x000fea0003800000 */
.L_x_875:
[----:B------:R-:W-:Y:S01]  /*99f0*/  PLOP3.LUT P0, PT, P6, PT, PT, 0x80, 0x0 ;  /* 0x000000000000781c */ /* 0x000fe2000370f070 */
[----:B------:R-:W-:-:S12]  /*9a00*/  BRA `(.L_x_877) ;  /* 0xfffffff800507947 */ /* 0x000fd8000383ffff */
.L_x_859:
[----:B-1----:R1:W3:Y:S02]  /*9a10*/  SYNCS.PHASECHK.TRANS64.TRYWAIT P1, [R7+URZ], R4 ;  /* 0x00000004070075a7 */ /* 0x0022e4000802017f */
[----:B---3--:R-:W-:Y:S05]  /*9a20*/  @!P1 NANOSLEEP.SYNCS 0x989680 ;  /* 0x009896800000995d */ /* 0x008fea0003900000 */
[----:B------:R-:W3:Y:S02]  /*9a30*/  @!P1 SYNCS.PHASECHK.TRANS64 P1, [R7+URZ], R4 ;  /* 0x00000004070095a7 */ /* 0x000ee4000802007f */
[----:B---3--:R-:W-:Y:S05]  /*9a40*/  @!P1 BRA `(.L_x_859) ;  /* 0xfffffffc00f09947 */ /* 0x008fea000383ffff */
[----:B------:R-:W-:Y:S05]  /*9a50*/  BRA `(.L_x_878) ;  /* 0xfffffff800907947 */ /* 0x000fea000383ffff */
.L_x_860:
[----:B---3--:R3:W4:Y:S02]  /*9a60*/  SYNCS.PHASECHK.TRANS64.TRYWAIT P1, [R11+URZ], R2 ;  /* 0x000000020b0075a7 */ /* 0x008724000802017f */
[----:B----4-:R-:W-:Y:S05]  /*9a70*/  @!P1 NANOSLEEP.SYNCS 0x989680 ;  /* 0x009896800000995d */ /* 0x010fea0003900000 */
[----:B------:R-:W4:Y:S02]  /*9a80*/  @!P1 SYNCS.PHASECHK.TRANS64 P1, [R11+URZ], R2 ;  /* 0x000000020b0095a7 */ /* 0x000f24000802007f */
[----:B----4-:R-:W-:Y:S05]  /*9a90*/  @!P1 BRA `(.L_x_860) ;  /* 0xfffffffc00f09947 */ /* 0x010fea000383ffff */
[----:B------:R-:W-:Y:S05]  /*9aa0*/  BRA `(.L_x_879) ;  /* 0xfffffff800847947 */ /* 0x000fea000383ffff */
.L_x_862:
[----:B----4-:R4:W1:Y:S02]  /*9ab0*/  SYNCS.PHASECHK.TRANS64.TRYWAIT P0, [R9+URZ], R4 ;  /* 0x00000004090075a7 */ /* 0x010864000800017f */
[----:B-1----:R-:W-:Y:S05]  /*9ac0*/  @!P0 NANOSLEEP.SYNCS 0x989680 ;  /* 0x009896800000895d */ /* 0x002fea0003900000 */
[----:B------:R-:W1:Y:S02]  /*9ad0*/  @!P0 SYNCS.PHASECHK.TRANS64 P0, [R9+URZ], R4 ;  /* 0x00000004090085a7 */ /* 0x000e64000800007f */
[----:B-1----:R-:W-:Y:S05]  /*9ae0*/  @!P0 BRA `(.L_x_862) ;  /* 0xfffffffc00f08947 */ /* 0x002fea000383ffff */
[----:B------:R-:W-:Y:S05]  /*9af0*/  BRA `(.L_x_880) ;  /* 0xfffffff800887947 */ /* 0x000fea000383ffff */
.L_x_881:
        /* <DEDUP_REMOVED lines=16> */
.L_x_3724:


//--------------------- .text._ZN7cutlass13device_kernelIN5flash11enable_sm90INS1_16FlashAttnBwdSm90INS1_25CollectiveMainloopBwdSm90ILi2ELi2ELi2EN4cute5tupleIJNS5_1CILi1EEES8_S8_EEENS6_IJNS7_ILi128EEESA_NS7_ILi64EEEEEENS_6half_tEfNS_4arch4Sm90ELb0ELb0ELb1ELb1ELb1ELb1ELb0ELb0ELi2ELi1ELi2ELi2ELb0EEENS1_24CollectiveEpilogueBwdGQAISC_fSF_Li256ELb1ELb1EEENS1_19SingleTileSchedulerILb1ELb0ELb0ELi128EEEEEEEEEvNT_6ParamsE --------------------------
	.section	.text._ZN7cutlass13device_kernelIN5flash11enable_sm90INS1_16FlashAttnBwdSm90INS1_25CollectiveMainloopBwdSm90ILi2ELi2ELi2EN4cute5tupleIJNS5_1CILi1EEES8_S8_EEENS6_IJNS7_ILi128EEESA_NS7_ILi64EEEEEENS_6half_tEfNS_4arch4Sm90ELb0ELb0ELb1ELb1ELb1ELb1ELb0ELb0ELi2ELi1ELi2ELi2ELb0EEENS1_24CollectiveEpilogueBwdGQAISC_fSF_Li256ELb1ELb1EEENS1_19SingleTileSchedulerILb1ELb0ELb0ELi128EEEEEEEEEvNT_6ParamsE,"ax",@progbits
	.align	128
.text._ZN7cutlass13device_kernelIN5flash11enable_sm90INS1_16FlashAttnBwdSm90INS1_25CollectiveMainloopBwdSm90ILi2ELi2ELi2EN4cute5tupleIJNS5_1CILi1EEES8_S8_EEENS6_IJNS7_ILi128EEESA_NS7_ILi64EEEEEENS_6half_tEfNS_4arch4Sm90ELb0ELb0ELb1ELb1ELb1ELb1ELb0ELb0ELi2ELi1ELi2ELi2ELb0EEENS1_24CollectiveEpilogueBwdGQAISC_fSF_Li256ELb1ELb1EEENS1_19SingleTileSchedulerILb1ELb0ELb0ELi128EEEEEEEEEvNT_6ParamsE:
        .type           _ZN7cutlass13device_kernelIN5flash11enable_sm90INS1_16FlashAttnBwdSm90INS1_25CollectiveMainloopBwdSm90ILi2ELi2ELi2EN4cute5tupleIJNS5_1CILi1EEES8_S8_EEENS6_IJNS7_ILi128EEESA_NS7_ILi64EEEEEENS_6half_tEfNS_4arch4Sm90ELb0ELb0ELb1ELb1ELb1ELb1ELb0ELb0ELi2ELi1ELi2ELi2ELb0EEENS1_24CollectiveEpilogueBwdGQAISC_fSF_Li256ELb1ELb1EEENS1_19SingleTileSchedulerILb1ELb0ELb0ELi128EEEEEEEEEvNT_6ParamsE,@function
        .size           _ZN7cutlass13device_kernelIN5flash11enable_sm90INS1_16FlashAttnBwdSm90INS1_25CollectiveMainloopBwdSm90ILi2ELi2ELi2EN4cute5tupleIJNS5_1CILi1EEES8_S8_EEENS6_IJNS7_ILi128EEESA_NS7_ILi64EEEEEENS_6half_tEfNS_4arch4Sm90ELb0ELb0ELb1ELb1ELb1ELb1ELb0ELb0ELi2ELi1ELi2ELi2ELb0EEENS1_24CollectiveEpilogueBwdGQAISC_fSF_Li256ELb1ELb1EEENS1_19SingleTileSchedulerILb1ELb0ELb0ELi128EEEEEEEEEvNT_6ParamsE,(.L_x_3725 - _ZN7cutlass13device_kernelIN5flash11enable_sm90INS1_16FlashAttnBwdSm90INS1_25CollectiveMainloopBwdSm90ILi2ELi2ELi2EN4cute5tupleIJNS5_1CILi1EEES8_S8_EEENS6_IJNS7_ILi128EEESA_NS7_ILi64EEEEEENS_6half_tEfNS_4arch4Sm90ELb0ELb0ELb1ELb1ELb1ELb1ELb0ELb0ELi2ELi1ELi2ELi2ELb0EEENS1_24CollectiveEpilogueBwdGQAISC_fSF_Li256ELb1ELb1EEENS1_19SingleTileSchedulerILb1ELb0ELb0ELi128EEEEEEEEEvNT_6ParamsE)
        .other          _ZN7cutlass13device_kernelIN5flash11enable_sm90INS1_16FlashAttnBwdSm90INS1_25CollectiveMainloopBwdSm90ILi2ELi2ELi2EN4cute5tupleIJNS5_1CILi1EEES8_S8_EEENS6_IJNS7_ILi128EEESA_NS7_ILi64EEEEEENS_6half_tEfNS_4arch4Sm90ELb0ELb0ELb1ELb1ELb1ELb1ELb0ELb0ELi2ELi1ELi2ELi2ELb0EEENS1_24CollectiveEpilogueBwdGQAISC_fSF_Li256ELb1ELb1EEENS1_19SingleTileSchedulerILb1ELb0ELb0ELi128EEEEEEEEEvNT_6ParamsE,@"STO_CUDA_ENTRY STV_DEFAULT"
_ZN7cutlass13device_kernelIN5flash11enable_sm90INS1_16FlashAttnBwdSm90INS1_25CollectiveMainloopBwdSm90ILi2ELi2ELi2EN4cute5tupleIJNS5_1CILi1EEES8_S8_EEENS6_IJNS7_ILi128EEESA_NS7_ILi64EEEEEENS_6half_tEfNS_4arch4Sm90ELb0ELb0ELb1ELb1ELb1ELb1ELb0ELb0ELi2ELi1ELi2ELi2ELb0EEENS1_24CollectiveEpilogueBwdGQAISC_fSF_Li256ELb1ELb1EEENS1_19SingleTileSchedulerILb1ELb0ELb0ELi128EEEEEEEEEvNT_6ParamsE:
        /* <DEDUP_REMOVED lines=23> */
.L_x_883:
[----:B------:R-:W-:Y:S05]  /*0170*/  BSYNC B0 ;  /* 0x0000000000007941 */ /* 0x000fea0003800000 */
.L_x_882:
        /* <DEDUP_REMOVED lines=34> */
.L_x_884:
        /* <DEDUP_REMOVED lines=22> */
.L_x_885:
        /* <DEDUP_REMOVED lines=9> */
.L_x_888:
        /* <DEDUP_REMOVED lines=20> */
.L_x_889:
        /* <DEDUP_REMOVED lines=10> */
.L_x_891:
[----:B------:R-:W2:Y:S02]  /*0770*/  LDC R0, c[0x0][0x8c4] ;  /* 0x00023100ff007b82 */ /* 0x000ea40000000800 */
.L_x_890:
        /* <DEDUP_REMOVED lines=19> */
.L_x_893:
        /* <DEDUP_REMOVED lines=10> */
.L_x_894:
        /* <DEDUP_REMOVED lines=8> */
.L_x_895:
        /* <DEDUP_REMOVED lines=9> */
.L_x_896:
        /* <DEDUP_REMOVED lines=56> */
.L_x_899:
        /* <DEDUP_REMOVED lines=15> */
.L_x_898:
        /* <DEDUP_REMOVED lines=22> */
.L_x_901:
        /* <DEDUP_REMOVED lines=15> */
.L_x_900:
[----:B------:R-:W-:Y:S01]  /*1120*/  SHF.R.S32.HI R3, RZ, 0x1f, R18 ;  /* 0x0000001fff037819 */ /* 0x000fe20000011412 */
[----:B------:R-:W-:-:S03]  /*1130*/  UMOV UR4, 0xffffffff ;  /* 0xffffffff00047882 */ /* 0x000fc60000000000 */
[----:B------:R-:W-:-:S04]  /*1140*/  LEA.HI R0, R3, R18, RZ, 0x7 ;  /* 0x0000001203007211 */ /* 0x000fc800078f38ff */
[----:B------:R-:W-:Y:S01]  /*1150*/  SHF.R.S32.HI R13, RZ, 0x7, R0 ;  /* 0x00000007ff0d7819 */ /* 0x000fe20000011400 */
[----:B------:R-:W-:Y:S06]  /*1160*/  BRA.DIV UR4, `(.L_x_902) ;  /* 0x0000009204247947 */ /* 0x000fec000b800000 */
[----:B------:R1:W2:Y:S02]  /*1170*/  SHFL.IDX PT, R14, R13, RZ, 0x1f ;  /* 0x00001fff0d0e7589 */ /* 0x0002a400000e0000 */
.L_x_1006:
        /* <DEDUP_REMOVED lines=30> */
.L_x_903:
        /* <DEDUP_REMOVED lines=111> */
.L_x_915:
[----:B------:R-:W-:-:S13]  /*1a50*/  ISETP.NE.AND P0, PT, R7, 0x3, PT ;  /* 0x000000030700780c */ /* 0x000fda0003f05270 */
[----:B------:R-:W-:Y:S05]  /*1a60*/  @!P0 BRA `(.L_x_905) ;  /* 0x0000000000048947 */ /* 0x000fea0003800000 */
[----:B------:R-:W-:Y:S01]  /*1a70*/  BPT.TRAP 0x1 ;  /* 0x000000040000795c */ /* 0x000fe20000300000 */
.L_x_905:
[----:B------:R-:W-:Y:S01]  /*1a80*/  IMAD R25, R4, 0x8, R2 ;  /* 0x0000000804197824 */ /* 0x000fe200078e0202 */
[----:B------:R-:W-:-:S04]  /*1a90*/  SHF.L.U32 R22, R5, 0x1f, RZ ;  /* 0x0000001f05167819 */ /* 0x000fc800000006ff */
[----:B------:R1:W2:Y:S01]  /*1aa0*/  SYNCS.PHASECHK.TRANS64.TRYWAIT P1, [R25+URZ+0x30c10], R22 ;  /* 0x030c1016190075a7 */ /* 0x0002a2000802017f */
[----:B------:R-:W-:Y:S05]  /*1ab0*/  @!P0 BRA `(.L_x_906) ;  /* 0x0000000000048947 */ /* 0x000fea0003800000 */
[----:B------:R-:W-:Y:S01]  /*1ac0*/  BPT.TRAP 0x1 ;  /* 0x000000040000795c */ /* 0x000fe20000300000 */
.L_x_906:
[----:B------:R-:W-:-:S04]  /*1ad0*/  IADD3 R0, R2, 0x10000, RZ ;  /* 0x0001000002007810 */ /* 0x000fc80007ffe0ff */
[----:B------:R-:W-:-:S04]  /*1ae0*/  SHF.R.U32.HI R0, RZ, 0x4, R0 ;  /* 0x00000004ff007819 */ /* 0x000fc80000011600 */
[----:B------:R-:W-:Y:S01]  /*1af0*/  LOP3.LUT R0, R0, 0x3fff, RZ, 0xc0, !PT ;  /* 0x00003fff00007812 */ /* 0x000fe200078ec0ff */
[----:B--2---:R-:W-:Y:S06]  /*1b00*/  @P1 BRA `(.L_x_907) ;  /* 0x0000000000081947 */ /* 0x004fec0003800000 */
[----:B------:R-:W2:Y:S02]  /*1b10*/  SYNCS.PHASECHK.TRANS64.TRYWAIT P1, [R25+URZ+0x30c10], R22 ;  /* 0x030c1016190075a7 */ /* 0x000ea4000802017f */
[----:B--2---:R-:W-:Y:S05]  /*1b20*/  @!P1 BRA `(.L_x_908) ;  /* 0x0000008400e49947 */ /* 0x004fea0003800000 */
.L_x_907:
        /* <DEDUP_REMOVED lines=64> */
.L_x_909:
[----:B------:R1:W1:Y:S01]  /*1f30*/  SYNCS.PHASECHK.TRANS64.TRYWAIT P1, [R25+URZ+0x30c30], R22 ;  /* 0x030c3016190075a7 */ /* 0x000262000802017f */
[----:B------:R-:W-:Y:S05]  /*1f40*/  @!P0 BRA `(.L_x_910) ;  /* 0x0000000000048947 */ /* 0x000fea0003800000 */
[----:B------:R-:W-:Y:S01]  /*1f50*/  BPT.TRAP 0x1 ;  /* 0x000000040000795c */ /* 0x000fe20000300000 */
.L_x_910:
[----:B------:R-:W-:-:S04]  /*1f60*/  IADD3 R18, R2, 0x18000, RZ ;  /* 0x0001800002127810 */ /* 0x000fc80007ffe0ff */
[----:B------:R-:W-:-:S04]  /*1f70*/  SHF.R.U32.HI R18, RZ, 0x4, R18 ;  /* 0x00000004ff127819 */ /* 0x000fc80000011612 */
[----:B------:R-:W-:-:S04]  /*1f80*/  LOP3.LUT R18, R18, 0x3fff, RZ, 0xc0, !PT ;  /* 0x00003fff12127812 */ /* 0x000fc800078ec0ff */
[----:B------:R-:W-:Y:S01]  /*1f90*/  LOP3.LUT R21, R18, 0x10000, RZ, 0xfc, !PT ;  /* 0x0001000012157812 */ /* 0x000fe200078efcff */
[----:B-1----:R-:W-:Y:S06]  /*1fa0*/  @P1 BRA `(.L_x_911) ;  /* 0x0000000000081947 */ /* 0x002fec0003800000 */
[----:B------:R-:W1:Y:S02]  /*1fb0*/  SYNCS.PHASECHK.TRANS64.TRYWAIT P1, [R25+URZ+0x30c30], R22 ;  /* 0x030c3016190075a7 */ /* 0x000e64000802017f */
[----:B-1----:R-:W-:Y:S05]  /*1fc0*/  @!P1 BRA `(.L_x_912) ;  /* 0x0000008000d09947 */ /* 0x002fea0003800000 */
.L_x_911:
        /* <DEDUP_REMOVED lines=896> */
.L_x_913:
        /* <DEDUP_REMOVED lines=69> */
.L_x_914:
        /* <DEDUP_REMOVED lines=46> */
.L_x_897:
[----:B------:R-:W-:Y:S05]  /*5f00*/  @P0 BRA `(.L_x_892) ;  /* 0x0000004000b40947 */ /* 0x000fea0003800000 */
[----:B------:R-:W2:Y:S01]  /*5f10*/  LDL.LU R26, [R1+0x1c] ;  /* 0x00001c00011a7983 */ /* 0x000ea20000300800 */
[----:B-1----:R-:W1:Y:S01]  /*5f20*/  LDC.64 R2, c[0x0][0x878] ;  /* 0x00021e00ff027b82 */ /* 0x002e620000000a00 */
[----:B------:R-:W-:Y:S01]  /*5f30*/  ULDC UR4, c[0x0][0x870] ;  /* 0x00021c0000047ab9 */ /* 0x000fe20000000800 */
[----:B------:R-:W-:-:S06]  /*5f40*/  ULDC UR6, c[0x0][0x80c] ;  /* 0x0002030000067ab9 */ /* 0x000fcc0000000800 */
[----:B------:R-:W3:Y:S01]  /*5f50*/  LDC R17, c[0x0][0x850] ;  /* 0x00021400ff117b82 */ /* 0x000ee20000000800 */
[----:B------:R-:W4:Y:S01]  /*5f60*/  S2R R6, SR_TID.X ;  /* 0x0000000000067919 */ /* 0x000f220000002100 */
[----:B------:R-:W5:Y:S01]  /*5f70*/  S2R R8, SR_CTAID.Y ;  /* 0x0000000000087919 */ /* 0x000f620000002600 */
[----:B------:R-:W5:Y:S05]  /*5f80*/  S2R R16, SR_CTAID.X ;  /* 0x0000000000107919 */ /* 0x000f6a0000002500 */
[----:B------:R-:W5:Y:S01]  /*5f90*/  S2UR UR5, SR_CgaCtaId ;  /* 0x00000000000579c3 */ /* 0x000f620000008800 */
[----:B-1----:R-:W-:-:S07]  /*5fa0*/  ISETP.NE.U32.AND P0, PT, R2, RZ, PT ;  /* 0x000000ff0200720c */ /* 0x002fce0003f05070 */
[----:B------:R-:W1:Y:S01]  /*5fb0*/  LDC.64 R14, c[0x0][0x840] ;  /* 0x00021000ff0e7b82 */ /* 0x000e620000000a00 */
[----:B------:R-:W-:-:S07]  /*5fc0*/  ISETP.NE.AND.EX P0, PT, R3, RZ, PT, P0 ;  /* 0x000000ff0300720c */ /* 0x000fce0003f05300 */
[----:B------:R-:W1:Y:S08]  /*5fd0*/  LDC.64 R12, c[0x0][0x818] ;  /* 0x00020600ff0c7b82 */ /* 0x000e700000000a00 */
[----:B------:R-:W2:Y:S08]  /*5fe0*/  @P0 LDC.64 R2, c[0x0][0x878] ;  /* 0x00021e00ff020b82 */ /* 0x000eb00000000a00 */
[----:B------:R-:W1:Y:S08]  /*5ff0*/  LDC.64 R20, c[0x0][0x848] ;  /* 0x00021200ff147b82 */ /* 0x000e700000000a00 */
[----:B------:R-:W1:Y:S08]  /*6000*/  LDC.64 R22, c[0x0][0x800] ;  /* 0x00020000ff167b82 */ /* 0x000e700000000a00 */
[----:B------:R-:W1:Y:S01]  /*6010*/  LDC.64 R24, c[0x0][0x828] ;  /* 0x00020a00ff187b82 */ /* 0x000e620000000a00 */
[----:B--2---:R-:W-:-:S06]  /*6020*/  @P0 IMAD.WIDE R2, R26, 0x4, R2 ;  /* 0x000000041a020825 */ /* 0x004fcc00078e0202 */
[----:B------:R2:W5:Y:S01]  /*6030*/  @P0 LDG.E R2, desc[UR38][R2.64] ;  /* 0x0000002602020981 */ /* 0x000562000c1e1900 */
[----:B------:R-:W-:Y:S01]  /*6040*/  BAR.SYNC.DEFER_BLOCKING 0x1, 0x100 ;  /* 0x0044000000007b1d */ /* 0x000fe20000010000 */
[----:B---3--:R-:W-:Y:S01]  /*6050*/  ISETP.NE.AND P2, PT, R17, 0x1, PT ;  /* 0x000000011100780c */ /* 0x008fe20003f45270 */
[C---:B----4-:R-:W-:Y:S01]  /*6060*/  VIADD R18, R6.reuse, 0xffffff80 ;  /* 0xffffff8006127836 */ /* 0x050fe20000000000 */
[----:B------:R-:W-:-:S03]  /*6070*/  ISETP.NE.AND P1, PT, R6, 0x80, PT ;  /* 0x000000800600780c */ /* 0x000fc60003f25270 */
[----:B------:R-:W-:Y:S01]  /*6080*/  BSSY B0, `(.L_x_916) ;  /* 0x000004e000007945 */ /* 0x000fe20003800000 */
[----:B------:R-:W-:-:S04]  /*6090*/  SHF.R.S32.HI R5, RZ, 0x1f, R18 ;  /* 0x0000001fff057819 */ /* 0x000fc80000011412 */
[----:B------:R-:W-:-:S03]  /*60a0*/  LEA.HI R5, R5, R18, RZ, 0x7 ;  /* 0x0000001205057211 */ /* 0x000fc600078f38ff */
[----:B------:R-:W5:Y:S01]  /*60b0*/  @P2 LDC R7, c[0x0][0x854] ;  /* 0x00021500ff072b82 */ /* 0x000f620000000800 */
[C---:B--2---:R-:W-:Y:S02]  /*60c0*/  LOP3.LUT R3, R5.reuse, 0xfffff80, RZ, 0xc0, !PT ;  /* 0x0fffff8005037812 */ /* 0x044fe400078ec0ff */
[----:B------:R-:W-:-:S03]  /*60d0*/  SHF.L.U32 R5, R5, 0x5, RZ ;  /* 0x0000000505057819 */ /* 0x000fc600000006ff */
[----:B------:R-:W-:Y:S01]  /*60e0*/  IMAD.IADD R4, R18, 0x1, -R3 ;  /* 0x0000000112047824 */ /* 0x000fe200078e0a03 */
[----:B------:R-:W-:Y:S01]  /*60f0*/  LOP3.LUT R5, R5, 0x3ffff000, RZ, 0xc0, !PT ;  /* 0x3ffff00005057812 */ /* 0x000fe200078ec0ff */
[----:B------:R-:W2:Y:S03]  /*6100*/  @P2 LDC R9, c[0x0][0x858] ;  /* 0x00021600ff092b82 */ /* 0x000ea60000000800 */
[----:B------:R-:W-:Y:S01]  /*6110*/  LEA R4, R4, R5, 0x2 ;  /* 0x0000000504047211 */ /* 0x000fe200078e10ff */
[----:B-----5:R-:W-:-:S04]  /*6120*/  @P2 IMAD.HI.U32 R0, R8, R7, RZ ;  /* 0x0000000708002227 */ /* 0x020fc800078e00ff */
[----:B------:R-:W-:Y:S01]  /*6130*/  IMAD.MOV.U32 R7, RZ, RZ, R8 ;  /* 0x000000ffff077224 */ /* 0x000fe200078e0008 */
[----:B--2---:R-:W-:Y:S01]  /*6140*/  @P2 SHF.R.U32.HI R7, RZ, R9, R0 ;  /* 0x00000009ff072219 */ /* 0x004fe20000011600 */
[----:B------:R-:W-:Y:S01]  /*6150*/  IMAD R0, R26, UR6, RZ ;  /* 0x000000061a007c24 */ /* 0x000fe2000f8e02ff */
[----:B------:R-:W-:Y:S02]  /*6160*/  ISETP.NE.AND P2, PT, R18, RZ, PT ;  /* 0x000000ff1200720c */ /* 0x000fe40003f45270 */
[----:B------:R-:W-:Y:S01]  /*6170*/  SHF.R.S32.HI R9, RZ, 0x1f, R7 ;  /* 0x0000001fff097819 */ /* 0x000fe20000011407 */
[----:B------:R-:W2:Y:S01]  /*6180*/  LDC.64 R18, c[0x0][0x820] ;  /* 0x00020800ff127b82 */ /* 0x000ea20000000a00 */
[----:B------:R-:W-:Y:S01]  /*6190*/  SHF.R.S32.HI R6, RZ, 0x1f, R0 ;  /* 0x0000001fff067819 */ /* 0x000fe20000011400 */
[----:B------:R-:W-:-:S05]  /*61a0*/  @P0 IMAD R2, R26, 0x80, R2 ;  /* 0x000000801a020824 */ /* 0x000fca00078e0202 */
[----:B------:R-:W-:-:S04]  /*61b0*/  @P0 SHF.R.S32.HI R3, RZ, 0x1f, R2 ;  /* 0x0000001fff030819 */ /* 0x000fc80000011402 */
[----:B------:R-:W-:Y:S01]  /*61c0*/  @P0 LEA.HI R3, R3, R2, RZ, 0x7 ;  /* 0x0000000203030211 */ /* 0x000fe200078f38ff */
[----:B------:R-:W-:Y:S01]  /*61d0*/  IMAD R2, R16, UR4, RZ ;  /* 0x0000000410027c24 */ /* 0x000fe2000f8e02ff */
[----:B------:R-:W-:Y:S02]  /*61e0*/  UMOV UR4, 0x400 ;  /* 0x0000040000047882 */ /* 0x000fe40000000000 */
[----:B------:R-:W-:Y:S01]  /*61f0*/  ULEA UR4, UR5, UR4, 0x18 ;  /* 0x0000000405047291 */ /* 0x000fe2000f8ec03f */
[----:B------:R-:W-:Y:S01]  /*6200*/  IMAD R2, R2, UR6, RZ ;  /* 0x0000000602027c24 */ /* 0x000fe2000f8e02ff */
[----:B------:R-:W-:Y:S01]  /*6210*/  ULDC.64 UR6, c[0x0][0x868] ;  /* 0x00021a0000067ab9 */ /* 0x000fe20000000a00 */
[----:B------:R-:W-:-:S03]  /*6220*/  @P0 IMAD.SHL.U32 R3, R3, 0x40, RZ ;  /* 0x0000004003030824 */ /* 0x000fc600078e00ff */
[----:B------:R-:W-:Y:S02]  /*6230*/  IADD3 R10, P3, P4, R2, R0, R7 ;  /* 0x00000000020a7210 */ /* 0x000fe40007c7e007 */
[----:B------:R-:W-:Y:S02]  /*6240*/  SHF.R.S32.HI R5, RZ, 0x1f, R2 ;  /* 0x0000001fff057819 */ /* 0x000fe40000011402 */
[----:B------:R-:W-:Y:S02]  /*6250*/  @P0 LOP3.LUT R2, R3, 0xffffe000, RZ, 0xc0, !PT ;  /* 0xffffe00003020812 */ /* 0x000fe400078ec0ff */
[----:B------:R-:W-:Y:S01]  /*6260*/  IADD3.X R11, R5, R6, R9, P3, P4 ;  /* 0x00000006050b7210 */ /* 0x000fe20001fe8409 */
[----:B------:R-:W-:Y:S01]  /*6270*/  IMAD.SHL.U32 R5, R16, 0x2000, RZ ;  /* 0x0000200010057824 */ /* 0x000fe200078e00ff */
[----:B------:R-:W-:Y:S02]  /*6280*/  @P0 SHF.R.S32.HI R3, RZ, 0x1f, R2 ;  /* 0x0000001fff030819 */ /* 0x000fe40000011402 */
[----:B------:R-:W-:-:S02]  /*6290*/  @!P0 CS2R R2, SRZ ;  /* 0x0000000000028805 */ /* 0x000fc4000001ff00 */
[----:B------:R-:W-:Y:S01]  /*62a0*/  LEA R0, R4, UR4, 0x2 ;  /* 0x0000000404007c11 */ /* 0x000fe2000f8e10ff */
[----:B-1----:R-:W-:Y:S01]  /*62b0*/  IMAD R6, R9, R14, RZ ;  /* 0x0000000e09067224 */ /* 0x002fe200078e02ff */
[----:B------:R-:W-:Y:S02]  /*62c0*/  SHF.L.U64.HI R11, R10, 0x2, R11 ;  /* 0x000000020a0b7819 */ /* 0x000fe4000001020b */
[----:B------:R-:W-:Y:S01]  /*62d0*/  IADD3 R4, P3, R5, R2, RZ ;  /* 0x0000000205047210 */ /* 0x000fe20007f7e0ff */
[-C--:B------:R-:W-:Y:S01]  /*62e0*/  IMAD R2, R9, R12.reuse, RZ ;  /* 0x0000000c09027224 */ /* 0x080fe200078e02ff */
[----:B------:R1:W-:Y:S01]  /*62f0*/  STS.128 [R0], R152 ;  /* 0x0000009800007388 */ /* 0x0003e20000000c00 */
[----:B------:R-:W-:Y:S01]  /*6300*/  IMAD R15, R7, R15, R6 ;  /* 0x0000000f070f7224 */ /* 0x000fe200078e0206 */
[----:B------:R-:W-:Y:S01]  /*6310*/  LEA.HI.X.SX32 R5, R5, R3, 0x1, P3 ;  /* 0x0000000305057211 */ /* 0x000fe200018f0eff */
[C---:B------:R-:W-:Y:S01]  /*6320*/  IMAD R9, R7.reuse, R13, R2 ;  /* 0x0000000d07097224 */ /* 0x040fe200078e0202 */
[----:B------:R-:W-:Y:S01]  /*6330*/  SHF.R.S32.HI R6, RZ, 0x1f, R26 ;  /* 0x0000001fff067819 */ /* 0x000fe2000001141a */
[----:B------:R1:W-:Y:S01]  /*6340*/  STS.128 [R0+0x800], R156 ;  /* 0x0008009c00007388 */ /* 0x0003e20000000c00 */
[----:B------:R-:W-:-:S02]  /*6350*/  IMAD.WIDE.U32 R2, R7, R12, R4 ;  /* 0x0000000c07027225 */ /* 0x000fc400078e0004 */
[----:B------:R-:W-:Y:S01]  /*6360*/  SEL R13, R6, RZ, !P0 ;  /* 0x000000ff060d7207 */ /* 0x000fe20004000000 */
[----:B------:R1:W-:Y:S01]  /*6370*/  STS.128 [R0+0x1000], R160 ;  /* 0x001000a000007388 */ /* 0x0003e20000000c00 */
[----:B------:R-:W-:-:S03]  /*6380*/  IMAD.WIDE.U32 R4, R7, R14, R4 ;  /* 0x0000000e07047225 */ /* 0x000fc600078e0004 */
[----:B------:R1:W-:Y:S01]  /*6390*/  STS.128 [R0+0x1800], R164 ;  /* 0x001800a400007388 */ /* 0x0003e20000000c00 */
[----:B------:R-:W-:Y:S01]  /*63a0*/  IMAD.IADD R3, R3, 0x1, R9 ;  /* 0x0000000103037824 */ /* 0x000fe200078e0209 */
[----:B------:R-:W-:Y:S02]  /*63b0*/  SEL R9, R26, RZ, !P0 ;  /* 0x000000ff1a097207 */ /* 0x000fe40004000000 */
[----:B------:R1:W-:Y:S01]  /*63c0*/  STS.128 [R0+0x2000], R168 ;  /* 0x002000a800007388 */ /* 0x0003e20000000c00 */
[----:B--2---:R-:W-:Y:S01]  /*63d0*/  IMAD R6, R13, R18, RZ ;  /* 0x000000120d067224 */ /* 0x004fe200078e02ff */
[----:B------:R-:W-:Y:S01]  /*63e0*/  IADD3 R5, R5, R15, RZ ;  /* 0x0000000f05057210 */ /* 0x000fe20007ffe0ff */
[----:B------:R-:W-:Y:S01]  /*63f0*/  IMAD R12, R13, R20, RZ ;  /* 0x000000140d0c7224 */ /* 0x000fe200078e02ff */
[----:B------:R1:W-:Y:S01]  /*6400*/  STS.128 [R0+0x2800], R172 ;  /* 0x002800ac00007388 */ /* 0x0003e20000000c00 */
[----:B------:R-:W-:Y:S02]  /*6410*/  IMAD.SHL.U32 R13, R10, 0x4, RZ ;  /* 0x000000040a0d7824 */ /* 0x000fe400078e00ff */
[C---:B------:R-:W-:Y:S01]  /*6420*/  IMAD R15, R9.reuse, R19, R6 ;  /* 0x00000013090f7224 */ /* 0x040fe200078e0206 */
[----:B------:R1:W-:Y:S01]  /*6430*/  STS.128 [R0+0x3000], R176 ;  /* 0x003000b000007388 */ /* 0x0003e20000000c00 */
[----:B------:R-:W-:Y:S01]  /*6440*/  IMAD.WIDE.U32 R2, R9, R18, R2 ;  /* 0x0000001209027225 */ /* 0x000fe200078e0002 */
[----:B------:R-:W-:-:S02]  /*6450*/  IADD3 R6, P4, R13, UR6, RZ ;  /* 0x000000060d067c10 */ /* 0x000fc4000ff9e0ff */
[----:B------:R1:W-:Y:S01]  /*6460*/  STS.128 [R0+0x3800], R180 ;  /* 0x003800b400007388 */ /* 0x0003e20000000c00 */
[----:B------:R-:W-:Y:S01]  /*6470*/  IMAD.WIDE.U32 R4, R9, R20, R4 ;  /* 0x0000001409047225 */ /* 0x000fe200078e0004 */
[----:B------:R-:W-:-:S03]  /*6480*/  LEA R22, P3, R2, R22, 0x2 ;  /* 0x0000001602167211 */ /* 0x000fc600078610ff */
[----:B------:R-:W-:Y:S01]  /*6490*/  IMAD.MOV R10, RZ, RZ, -R7 ;  /* 0x000000ffff0a7224 */ /* 0x000fe200078e0a07 */
[----:B------:R-:W-:Y:S01]  /*64a0*/  IADD3.X R7, R11, UR7, RZ, P4, !PT ;  /* 0x000000070b077c10 */ /* 0x000fe2000a7fe4ff */
[----:B------:R-:W-:Y:S01]  /*64b0*/  IMAD R9, R9, R21, R12 ;  /* 0x0000001509097224 */ /* 0x000fe200078e020c */
[----:B------:R-:W-:Y:S01]  /*64c0*/  LEA R24, P0, R4, R24, 0x2 ;  /* 0x0000001804187211 */ /* 0x000fe200078010ff */
[----:B------:R-:W-:Y:S02]  /*64d0*/  IMAD R17, R17, R10, R8 ;  /* 0x0000000a11117224 */ /* 0x000fe400078e0208 */
[----:B------:R-:W-:Y:S01]  /*64e0*/  IMAD.IADD R10, R3, 0x1, R15 ;  /* 0x00000001030a7824 */ /* 0x000fe200078e020f */
[----:B------:R-:W-:Y:S01]  /*64f0*/  IADD3 R9, R5, R9, RZ ;  /* 0x0000000905097210 */ /* 0x000fe20007ffe0ff */
[----:B------:R-:W-:Y:S08]  /*6500*/  @P2 BRA `(.L_x_917) ;  /* 0x0000000000142947 */ /* 0x000ff00003800000 */
.L_x_918:
[----:B------:R-:W2:Y:S04]  /*6510*/  LDG.E.STRONG.GPU R8, desc[UR38][R6.64] ;  /* 0x0000002606087981 */ /* 0x000ea8000c1ef900 */
[----:B--2---:R-:W-:Y:S01]  /*6520*/  CCTL.IVALL ;  /* 0x00000000ff00798f */ /* 0x004fe20002000000 */
[----:B------:R-:W-:Y:S05]  /*6530*/  YIELD ;  /* 0x0000000000007946 */ /* 0x000fea0003800000 */
[----:B------:R-:W-:-:S13]  /*6540*/  ISETP.NE.AND P2, PT, R8, R17, PT ;  /* 0x000000110800720c */ /* 0x000fda0003f45270 */
[----:B------:R-:W-:Y:S05]  /*6550*/  @P2 BRA `(.L_x_918) ;  /* 0xfffffffc00ec2947 */ /* 0x000fea000383ffff */
.L_x_917:
[----:B------:R-:W-:Y:S05]  /*6560*/  BSYNC B0 ;  /* 0x0000000000007941 */ /* 0x000fea0003800000 */
.L_x_916:
[----:B------:R-:W-:Y:S01]  /*6570*/  UMOV UR5, 0xffffffff ;  /* 0xffffffff00057882 */ /* 0x000fe20000000000 */
[----:B------:R-:W-:Y:S02]  /*6580*/  LEA.HI.X R10, R2, R23, R10, 0x2, P3 ;  /* 0x00000017020a7211 */ /* 0x000fe400018f140a */
[----:B------:R-:W-:Y:S01]  /*6590*/  LEA.HI.X R9, R4, R25, R9, 0x2, P0 ;  /* 0x0000001904097211 */ /* 0x000fe200000f1409 */
[----:B------:R-:W-:Y:S06]  /*65a0*/  BRA.DIV UR5, `(.L_x_919) ;  /* 0x0000003e056c7947 */ /* 0x000fec000b800000 */
[----:B------:R-:W-:Y:S01]  /*65b0*/  NOP ;  /* 0x0000000000007918 */ /* 0x000fe20000000000 */
.L_x_1009:
[----:B------:R-:W-:Y:S01]  /*65c0*/  @!PT LDS RZ, [RZ] ;  /* 0x00000000fffff984 */ /* 0x000fe20000000800 */
[----:B------:R-:W-:Y:S01]  /*65d0*/  @!PT LDS RZ, [RZ] ;  /* 0x00000000fffff984 */ /* 0x000fe20000000800 */
[----:B------:R-:W-:Y:S01]  /*65e0*/  @!PT LDS RZ, [RZ] ;  /* 0x00000000fffff984 */ /* 0x000fe20000000800 */
[----:B------:R-:W-:Y:S01]  /*65f0*/  @!PT LDS RZ, [RZ] ;  /* 0x00000000fffff984 */ /* 0x000fe20000000800 */
[----:B------:R2:W-:Y:S06]  /*6600*/  MEMBAR.ALL.CTA ;  /* 0x0000000000007992 */ /* 0x0005ec0000008000 */
[----:B--2---:R-:W2:Y:S01]  /*6610*/  FENCE.VIEW.ASYNC.S ;  /* 0x00000000000073c6 */ /* 0x004ea20000000000 */
[----:B------:R-:W-:Y:S05]  /*6620*/  WARPSYNC.ALL ;  /* 0x0000000000007948 */ /* 0x000fea0003800000 */
[----:B------:R-:W-:Y:S01]  /*6630*/  BSSY B0, `(.L_x_920) ;  /* 0x0000010000007945 */ /* 0x000fe20003800000 */
[----:B--2---:R-:W-:Y:S06]  /*6640*/  BAR.SYNC.DEFER_BLOCKING 0x1, 0x100 ;  /* 0x0044000000007b1d */ /* 0x004fec0000010000 */
[----:B------:R-:W-:Y:S05]  /*6650*/  @P1 BRA `(.L_x_921) ;  /* 0x0000000000341947 */ /* 0x000fea0003800000 */
[----:B------:R-:W-:Y:S01]  /*6660*/  R2UR UR6, R24 ;  /* 0x00000000180672ca */ /* 0x000fe200000e0000 */
[----:B------:R-:W-:Y:S01]  /*6670*/  UMOV UR5, 0x800 ;  /* 0x0000080000057882 */ /* 0x000fe20000000000 */
[----:B------:R-:W-:Y:S01]  /*6680*/  R2UR UR7, R9 ;  /* 0x00000000090772ca */ /* 0x000fe200000e0000 */
[----:B------:R-:W-:Y:S01]  /*6690*/  UMOV UR8, 0x0 ;  /* 0x0000000000087882 */ /* 0x000fe20000000000 */
[----:B------:R-:W-:Y:S01]  /*66a0*/  PLOP3.LUT P0, PT, PT, PT, PT, 0x80, 0x0 ;  /* 0x000000000000781c */ /* 0x000fe20003f0f070 */
[----:B------:R-:W-:-:S12]  /*66b0*/  UMOV UR9, 0x14f00000 ;  /* 0x14f0000000097882 */ /* 0x000fd80000000000 */
.L_x_922:
[----:B------:R-:W-:Y:S01]  /*66c0*/  @P0 ELECT P2, URZ, PT ;  /* 0x00000000003f082f */ /* 0x000fe20003840000 */
[----:B------:R2:W-:-:S12]  /*66d0*/  UBLKRED.G.S.ADD.F32.RN [UR6], [UR4], UR5, desc[UR8] ;  /* 0x00000806040073bb */ /* 0x0005d800080a1405 */
[----:B------:R-:W-:Y:S02]  /*66e0*/  @P2 PLOP3.LUT P0, PT, P2, PT, PT, 0x8, 0x0 ;  /* 0x000000000000281c */ /* 0x000fe4000170e170 */
[----:B------:R-:W-:-:S11]  /*66f0*/  PLOP3.LUT P2, PT, PT, PT, PT, 0x8, 0x0 ;  /* 0x000000000000781c */ /* 0x000fd60003f4e170 */
[----:B--2---:R-:W-:Y:S05]  /*6700*/  @P0 BRA.U.ANY `(.L_x_922) ;  /* 0xfffffffd00ec0947 */ /* 0x004fea000393ffff */
[----:B------:R0:W-:Y:S01]  /*6710*/  UTMACMDFLUSH ;  /* 0x00000000000079b7 */ /* 0x0001e20000000000 */
[----:B------:R-:W-:-:S04]  /*6720*/  DEPBAR.LE SB0, 0x0 ;  /* 0x000080000000791a */ /* 0x000fc80000000000 */
.L_x_921:
[----:B------:R-:W-:Y:S05]  /*6730*/  BSYNC B0 ;  /* 0x0000000000007941 */ /* 0x000fea0003800000 */
.L_x_920:
        /* <DEDUP_REMOVED lines=12> */
[----:B------:R-:W-:-:S05]  /*6800*/  IMAD.MOV.U32 R3, RZ, RZ, 0x1 ;  /* 0x00000001ff037424 */ /* 0x000fca00078e00ff */
[----:B------:R2:W-:Y:S02]  /*6810*/  REDG.E.ADD.S32.STRONG.GPU desc[UR38][R6.64], R3 ;  /* 0x000000030600798e */ /* 0x0005e4000c10e3a6 */
.L_x_924:
[----:B------:R-:W-:Y:S05]  /*6820*/  BSYNC B0 ;  /* 0x0000000000007941 */ /* 0x000fea0003800000 */
.L_x_923:
[----:B------:R-:W-:Y:S06]  /*6830*/  BAR.SYNC.DEFER_BLOCKING 0x1, 0x100 ;  /* 0x0044000000007b1d */ /* 0x000fec0000010000 */
[----:B------:R-:W-:Y:S01]  /*6840*/  ULDC.64 UR6, c[0x0][0x860] ;  /* 0x0002180000067ab9 */ /* 0x000fe20000000a00 */
[----:B------:R-:W-:Y:S01]  /*6850*/  BSSY B0, `(.L_x_925) ;  /* 0x0000011000007945 */ /* 0x000fe20003800000 */
[----:B------:R-:W-:-:S04]  /*6860*/  IADD3 R2, P0, R13, UR6, RZ ;  /* 0x000000060d027c10 */ /* 0x000fc8000ff1e0ff */
[----:B--2---:R-:W-:Y:S01]  /*6870*/  IADD3.X R3, R11, UR7, RZ, P0, !PT ;  /* 0x000000070b037c10 */ /* 0x004fe200087fe4ff */
        /* <DEDUP_REMOVED lines=9> */
.L_x_927:
[----:B-12---:R-:W2:Y:S04]  /*6910*/  LDG.E.STRONG.GPU R0, desc[UR38][R2.64] ;  /* 0x0000002602007981 */ /* 0x006ea8000c1ef900 */
[----:B--2---:R-:W-:Y:S01]  /*6920*/  CCTL.IVALL ;  /* 0x00000000ff00798f */ /* 0x004fe20002000000 */
[----:B------:R-:W-:Y:S05]  /*6930*/  YIELD ;  /* 0x0000000000007946 */ /* 0x000fea0003800000 */
[----:B------:R-:W-:-:S13]  /*6940*/  ISETP.NE.AND P0, PT, R0, R17, PT ;  /* 0x000000110000720c */ /* 0x000fda0003f05270 */
[----:B------:R-:W-:Y:S05]  /*6950*/  @P0 BRA `(.L_x_927) ;  /* 0xfffffffc00ec0947 */ /* 0x000fea000383ffff */
.L_x_926:
[----:B------:R-:W-:Y:S05]  /*6960*/  BSYNC B0 ;  /* 0x0000000000007941 */ /* 0x000fea0003800000 */
.L_x_925:
[----:B------:R-:W-:-:S03]  /*6970*/  UMOV UR5, 0xffffffff ;  /* 0xffffffff00057882 */ /* 0x000fc60000000000 */
[----:B------:R-:W-:Y:S05]  /*6980*/  BRA.DIV UR5, `(.L_x_928) ;  /* 0x0000003a05907947 */ /* 0x000fea000b800000 */
[----:B------:R-:W-:Y:S01]  /*6990*/  NOP ;  /* 0x0000000000007918 */ /* 0x000fe20000000000 */
.L_x_1012:
[----:B------:R-:W-:Y:S01]  /*69a0*/  @!PT LDS RZ, [RZ] ;  /* 0x00000000fffff984 */ /* 0x000fe20000000800 */
[----:B------:R-:W-:Y:S01]  /*69b0*/  @!PT LDS RZ, [RZ] ;  /* 0x00000000fffff984 */ /* 0x000fe20000000800 */
[----:B------:R-:W-:Y:S01]  /*69c0*/  @!PT LDS RZ, [RZ] ;  /* 0x00000000fffff984 */ /* 0x000fe20000000800 */
[----:B------:R-:W-:Y:S01]  /*69d0*/  @!PT LDS RZ, [RZ] ;  /* 0x00000000fffff984 */ /* 0x000fe20000000800 */
[----:B------:R3:W-:Y:S06]  /*69e0*/  MEMBAR.ALL.CTA ;  /* 0x0000000000007992 */ /* 0x0007ec0000008000 */
[----:B---3--:R-:W3:Y:S01]  /*69f0*/  FENCE.VIEW.ASYNC.S ;  /* 0x00000000000073c6 */ /* 0x008ee20000000000 */
[----:B------:R-:W-:Y:S05]  /*6a00*/  WARPSYNC.ALL ;  /* 0x0000000000007948 */ /* 0x000fea0003800000 */
[----:B------:R-:W-:Y:S01]  /*6a10*/  BSSY B0, `(.L_x_929) ;  /* 0x0000010000007945 */ /* 0x000fe20003800000 */
[----:B---3--:R-:W-:Y:S06]  /*6a20*/  BAR.SYNC.DEFER_BLOCKING 0x1, 0x100 ;  /* 0x0044000000007b1d */ /* 0x008fec0000010000 */
[----:B------:R-:W-:Y:S05]  /*6a30*/  @P1 BRA `(.L_x_930) ;  /* 0x0000000000341947 */ /* 0x000fea0003800000 */
[----:B------:R-:W-:Y:S01]  /*6a40*/  R2UR UR6, R22 ;  /* 0x00000000160672ca */ /* 0x000fe200000e0000 */
[----:B------:R-:W-:Y:S01]  /*6a50*/  UMOV UR5, 0x800 ;  /* 0x0000080000057882 */ /* 0x000fe20000000000 */
[----:B------:R-:W-:Y:S01]  /*6a60*/  R2UR UR7, R10 ;  /* 0x000000000a0772ca */ /* 0x000fe200000e0000 */
[----:B------:R-:W-:Y:S01]  /*6a70*/  UMOV UR8, 0x0 ;  /* 0x0000000000087882 */ /* 0x000fe20000000000 */
[----:B------:R-:W-:Y:S01]  /*6a80*/  PLOP3.LUT P0, PT, PT, PT, PT, 0x80, 0x0 ;  /* 0x000000000000781c */ /* 0x000fe20003f0f070 */
[----:B------:R-:W-:-:S12]  /*6a90*/  UMOV UR9, 0x14f00000 ;  /* 0x14f0000000097882 */ /* 0x000fd80000000000 */
.L_x_931:
[----:B------:R-:W-:Y:S01]  /*6aa0*/  @P0 ELECT P2, URZ, PT ;  /* 0x00000000003f082f */ /* 0x000fe20003840000 */
[----:B------:R3:W-:-:S12]  /*6ab0*/  UBLKRED.G.S.ADD.F32.RN [UR6], [UR4], UR5, desc[UR8] ;  /* 0x00000806040073bb */ /* 0x0007d800080a1405 */
[----:B------:R-:W-:Y:S02]  /*6ac0*/  @P2 PLOP3.LUT P0, PT, P2, PT, PT, 0x8, 0x0 ;  /* 0x000000000000281c */ /* 0x000fe4000170e170 */
[----:B------:R-:W-:-:S11]  /*6ad0*/  PLOP3.LUT P2, PT, PT, PT, PT, 0x8, 0x0 ;  /* 0x000000000000781c */ /* 0x000fd60003f4e170 */
[----:B---3--:R-:W-:Y:S05]  /*6ae0*/  @P0 BRA.U.ANY `(.L_x_931) ;  /* 0xfffffffd00ec0947 */ /* 0x008fea000393ffff */
[----:B------:R0:W-:Y:S01]  /*6af0*/  UTMACMDFLUSH ;  /* 0x00000000000079b7 */ /* 0x0001e20000000000 */
[----:B------:R-:W-:-:S04]  /*6b00*/  DEPBAR.LE SB0, 0x0 ;  /* 0x000080000000791a */ /* 0x000fc80000000000 */
.L_x_930:
[----:B------:R-:W-:Y:S05]  /*6b10*/  BSYNC B0 ;  /* 0x0000000000007941 */ /* 0x000fea0003800000 */
.L_x_929:
[----:B------:R-:W-:Y:S01]  /*6b20*/  NOP ;  /* 0x0000000000007918 */ /* 0x000fe20000000000 */
[----:B------:R-:W-:Y:S05]  /*6b30*/  @P1 BRA `(.L_x_892) ;  /* 0x0000003400a81947 */ /* 0x000fea0003800000 */
[----:B------:R-:W-:Y:S01]  /*6b40*/  IMAD.MOV.U32 R5, RZ, RZ, 0x1 ;  /* 0x00000001ff057424 */ /* 0x000fe200078e00ff */
[----:B------:R-:W-:Y:S01]  /*6b50*/  @!PT LDS RZ, [RZ] ;  /* 0x00000000fffff984 */ /* 0x000fe20000000800 */
[----:B------:R-:W-:Y:S01]  /*6b60*/  @!PT LDS RZ, [RZ] ;  /* 0x00000000fffff984 */ /* 0x000fe20000000800 */
[----:B------:R-:W-:Y:S01]  /*6b70*/  @!PT LDS RZ, [RZ] ;  /* 0x00000000fffff984 */ /* 0x000fe20000000800 */
[----:B------:R-:W-:Y:S01]  /*6b80*/  @!PT LDS RZ, [RZ] ;  /* 0x00000000fffff984 */ /* 0x000fe20000000800 */
[----:B------:R3:W-:Y:S06]  /*6b90*/  MEMBAR.ALL.CTA ;  /* 0x0000000000007992 */ /* 0x0007ec0000008000 */
[----:B---3--:R-:W-:Y:S06]  /*6ba0*/  MEMBAR.ALL.GPU ;  /* 0x0000000000007992 */ /* 0x008fec000000a000 */
[----:B------:R-:W-:-:S00]  /*6bb0*/  ERRBAR ;  /* 0x00000000000079ab */ /* 0x000fc00000000000 */
[----:B------:R-:W-:Y:S06]  /*6bc0*/  CGAERRBAR ;  /* 0x00000000000075ab */ /* 0x000fec0000000000 */
[----:B012345:R-:W-:Y:S04]  /*6bd0*/  CCTL.IVALL ;  /* 0x00000000ff00798f */ /* 0x03ffe80002000000 */
[----:B------:R3:W-:Y:S01]  /*6be0*/  REDG.E.ADD.S32.STRONG.GPU desc[UR38][R2.64], R5 ;  /* 0x000000050200798e */ /* 0x0007e2000c10e3a6 */
[----:B------:R-:W-:Y:S05]  /*6bf0*/  BRA `(.L_x_892) ;  /* 0x0000003400787947 */ /* 0x000fea0003800000 */
.L_x_887:
        /* <DEDUP_REMOVED lines=16> */
[----:B------:R-:W-:Y:S01]  /*6d00*/  IMAD.U32 R2, RZ, RZ, UR4 ;  /* 0x00000004ff027e24 */ /* 0x000fe2000f8e00ff */
[----:B------:R-:W-:-:S05]  /*6d10*/  MOV R3, UR5 ;  /* 0x0000000500037c02 */ /* 0x000fca0008000f00 */
[----:B------:R-:W2:Y:S02]  /*6d20*/  LDG.E R2, desc[UR38][R2.64] ;  /* 0x0000002602027981 */ /* 0x000ea4000c1e1900 */
[----:B--2---:R-:W-:Y:S01]  /*6d30*/  R2UR UR4, R2 ;  /* 0x00000000020472ca */ /* 0x004fe200000e0000 */
[----:B------:R-:W-:-:S14]  /*6d40*/  BRA `(.L_x_934) ;  /* 0x0000000000387947 */ /* 0x000fdc0003800000 */
.L_x_933:
[----:B------:R-:W-:Y:S02]  /*6d50*/  ULDC.64 UR4, c[0x0][0x8d8] ;  /* 0x0002360000047ab9 */ /* 0x000fe40000000a00 */
[----:B------:R-:W-:-:S04]  /*6d60*/  ISETP.NE.U32.AND P0, PT, RZ, UR4, PT ;  /* 0x00000004ff007c0c */ /* 0x000fc8000bf05070 */
[----:B------:R-:W-:-:S13]  /*6d70*/  ISETP.NE.AND.EX P0, PT, RZ, UR5, PT, P0 ;  /* 0x00000005ff007c0c */ /* 0x000fda000bf05300 */
[----:B------:R-:W-:Y:S05]  /*6d80*/  @!P0 BRA `(.L_x_935) ;  /* 0x0000000000248947 */ /* 0x000fea0003800000 */
[----:B------:R-:W-:Y:S02]  /*6d90*/  ULDC.64 UR4, c[0x0][0x8d8] ;  /* 0x0002360000047ab9 */ /* 0x000fe40000000a00 */
[----:B--2---:R-:W-:-:S06]  /*6da0*/  UIMAD.WIDE UR4, UR12, 0x4, UR4 ;  /* 0x000000040c0478a5 */ /* 0x004fcc000f8e0204 */
[----:B------:R-:W-:Y:S02]  /*6db0*/  IMAD.U32 R2, RZ, RZ, UR4 ;  /* 0x00000004ff027e24 */ /* 0x000fe4000f8e00ff */
[----:B------:R-:W-:-:S05]  /*6dc0*/  IMAD.U32 R3, RZ, RZ, UR5 ;  /* 0x00000005ff037e24 */ /* 0x000fca000f8e00ff */
[----:B------:R-:W2:Y:S04]  /*6dd0*/  LDG.E R0, desc[UR38][R2.64] ;  /* 0x0000002602007981 */ /* 0x000ea8000c1e1900 */
[----:B------:R-:W2:Y:S02]  /*6de0*/  LDG.E R5, desc[UR38][R2.64+0x4] ;  /* 0x0000042602057981 */ /* 0x000ea4000c1e1900 */
[----:B--2---:R-:W-:-:S05]  /*6df0*/  IMAD.IADD R0, R5, 0x1, -R0 ;  /* 0x0000000105007824 */ /* 0x004fca00078e0a00 */
[----:B------:R-:W-:Y:S01]  /*6e00*/  R2UR UR4, R0 ;  /* 0x00000000000472ca */ /* 0x000fe200000e0000 */
[----:B------:R-:W-:-:S14]  /*6e10*/  BRA `(.L_x_934) ;  /* 0x0000000000047947 */ /* 0x000fdc0003800000 */
.L_x_935:
[----:B------:R-:W-:-:S05]  /*6e20*/  ULDC UR4, c[0x0][0x8c4] ;  /* 0x0002310000047ab9 */ /* 0x000fca0000000800 */
.L_x_934:
        /* <DEDUP_REMOVED lines=11> */
[----:B------:R-:W-:Y:S01]  /*6ee0*/  MOV R2, UR4 ;  /* 0x0000000400027c02 */ /* 0x000fe20008000f00 */
[----:B------:R-:W-:Y:S01]  /*6ef0*/  IMAD.U32 R3, RZ, RZ, UR5 ;  /* 0x00000005ff037e24 */ /* 0x000fe2000f8e00ff */
[----:B------:R-:W-:Y:S02]  /*6f00*/  ULDC.64 UR4, c[0x0][0x780] ;  /* 0x0001e00000047ab9 */ /* 0x000fe40000000a00 */
[----:B------:R-:W-:-:S04]  /*6f10*/  UISETP.NE.U32.AND UP1, UPT, UR4, URZ, UPT ;  /* 0x0000003f0400728c */ /* 0x000fc8000bf25070 */
[----:B------:R-:W2:Y:S01]  /*6f20*/  @P0 LDG.E R6, desc[UR38][R2.64] ;  /* 0x0000002602060981 */ /* 0x000ea2000c1e1900 */
[----:B------:R-:W-:Y:S01]  /*6f30*/  UISETP.NE.AND.EX UP1, UPT, UR5, URZ, UPT, UP1 ;  /* 0x0000003f0500728c */ /* 0x000fe2000bf25310 */
[----:B------:R-:W-:Y:S02]  /*6f40*/  ULDC UR6, c[0x0][0x280] ;  /* 0x0000a00000067ab9 */ /* 0x000fe40000000800 */
[----:B------:R-:W-:-:S03]  /*6f50*/  IMAD.U32 R0, RZ, RZ, UR6 ;  /* 0x00000006ff007e24 */ /* 0x000fc6000f8e00ff */
[----:B------:R-:W-:-:S05]  /*6f60*/  PLOP3.LUT P1, PT, PT, PT, UP1, 0x80, 0x0 ;  /* 0x000000000000781c */ /* 0x000fca0003f2f018 */
[----:B------:R-:W-:Y:S02]  /*6f70*/  @UP1 ULDC.64 UR4, c[0x0][0x780] ;  /* 0x0001e00000041ab9 */ /* 0x000fe40000000a00 */
[----:B------:R-:W-:-:S06]  /*6f80*/  @UP1 UIMAD.WIDE UR4, UR12, 0x4, UR4 ;  /* 0x000000040c0418a5 */ /* 0x000fcc000f8e0204 */
[----:B------:R-:W-:Y:S01]  /*6f90*/  IMAD.U32 R4, RZ, RZ, UR4 ;  /* 0x00000004ff047e24 */ /* 0x000fe2000f8e00ff */
[----:B------:R-:W-:-:S05]  /*6fa0*/  MOV R5, UR5 ;  /* 0x0000000500057c02 */ /* 0x000fca0008000f00 */
        /* <DEDUP_REMOVED lines=13> */
.L_x_936:
        /* <DEDUP_REMOVED lines=18> */
[----:B------:R-:W-:Y:S01]  /*71a0*/  USEL UR18, UR12, URZ, !UP0 ;  /* 0x0000003f0c127287 */ /* 0x000fe2000c000000 */
[----:B------:R-:W-:Y:S01]  /*71b0*/  LEA.HI R3, R3, R2, RZ, 0x7 ;  /* 0x0000000203037211 */ /* 0x000fe200078f38ff */
[----:B------:R-:W-:-:S02]  /*71c0*/  USEL UR13, UR5, URZ, !UP0 ;  /* 0x0000003f050d7287 */ /* 0x000fc4000c000000 */
[----:B------:R-:W-:Y:S01]  /*71d0*/  UIADD3 UR8, UP0, UR6, UR14, URZ ;  /* 0x0000000e06087290 */ /* 0x000fe2000ff1e03f */
[----:B------:R-:W-:Y:S01]  /*71e0*/  SHF.R.S32.HI R3, RZ, 0x7, R3 ;  /* 0x00000007ff037819 */ /* 0x000fe20000011403 */
[----:B------:R-:W-:Y:S01]  /*71f0*/  UIADD3 UR5, UR15, UR9, URZ ;  /* 0x000000090f057290 */ /* 0x000fe2000fffe03f */
[----:B------:R-:W-:Y:S01]  /*7200*/  ULDC UR10, c[0x0][0x288] ;  /* 0x0000a200000a7ab9 */ /* 0x000fe20000000800 */
[----:B------:R-:W-:Y:S01]  /*7210*/  ULDC.64 UR16, c[0x0][0x2e0] ;  /* 0x0000b80000107ab9 */ /* 0x000fe20000000a00 */
[----:B------:R-:W-:Y:S01]  /*7220*/  UIMAD UR12, UR12, UR10, URZ ;  /* 0x0000000a0c0c72a4 */ /* 0x000fe2000f8e023f */
[----:B------:R-:W-:Y:S01]  /*7230*/  VIMNMX R3, R3, 0x1, !PT ;  /* 0x0000000103037848 */ /* 0x000fe20007fe0100 */
[----:B------:R-:W-:Y:S01]  /*7240*/  ULDC UR11, c[0x0][0x760] ;  /* 0x0001d800000b7ab9 */ /* 0x000fe20000000800 */
[----:B------:R-:W-:Y:S02]  /*7250*/  UIADD3.X UR9, UR7, UR5, URZ, UP0, !UPT ;  /* 0x0000000507097290 */ /* 0x000fe400087fe43f */
[----:B------:R-:W-:Y:S01]  /*7260*/  UIMAD UR13, UR13, UR16, URZ ;  /* 0x000000100d0d72a4 */ /* 0x000fe2000f8e023f */
[----:B------:R-:W-:Y:S01]  /*7270*/  LOP3.LUT R6, R3, 0x1, RZ, 0xc0, !PT ;  /* 0x0000000103067812 */ /* 0x000fe200078ec0ff */
[----:B------:R-:W-:-:S02]  /*7280*/  UIMAD UR10, UR10, UR11, URZ ;  /* 0x0000000b0a0a72a4 */ /* 0x000fc4000f8e023f */
[----:B------:R-:W-:Y:S02]  /*7290*/  UIADD3 UR11, UP0, UR12, UR19, URZ ;  /* 0x000000130c0b7290 */ /* 0x000fe4000ff1e03f */
[----:B------:R-:W-:Y:S01]  /*72a0*/  UIMAD UR13, UR18, UR17, UR13 ;  /* 0x00000011120d72a4 */ /* 0x000fe2000f8e020d */
[----:B-1----:R-:W-:Y:S01]  /*72b0*/  LOP3.LUT R0, R4, 0x1f, RZ, 0xc0, !PT ;  /* 0x0000001f04007812 */ /* 0x002fe200078ec0ff */
[----:B------:R-:W-:Y:S02]  /*72c0*/  UIMAD.WIDE.U32 UR8, UR18, UR16, UR8 ;  /* 0x00000010120872a5 */ /* 0x000fe4000f8e0008 */
[----:B------:R-:W-:Y:S01]  /*72d0*/  ULEA.HI.X.SX32 UR12, UR12, UR4, 0x1, UP0 ;  /* 0x000000040c0c7291 */ /* 0x000fe200080f0e3f */
[----:B------:R-:W-:Y:S01]  /*72e0*/  ELECT P0, URZ, PT ;  /* 0x00000000003f782f */ /* 0x000fe20003800000 */
        /* <DEDUP_REMOVED lines=19> */
.L_x_962:
[----:B------:R-:W-:Y:S01]  /*7420*/  UIMAD UR13, UR10, UR4, URZ ;  /* 0x000000040a0d72a4 */ /* 0x000fe2000f8e023f */
[----:B------:R-:W-:Y:S01]  /*7430*/  ISETP.NE.AND P1, PT, R0, RZ, PT ;  /* 0x000000ff0000720c */ /* 0x000fe20003f25270 */
[----:B------:R-:W-:Y:S01]  /*7440*/  ULDC.64 UR6, c[0x0][0x768] ;  /* 0x0001da0000067ab9 */ /* 0x000fe20000000a00 */
[----:B------:R-:W-:Y:S01]  /*7450*/  USHF.L.U32 UR14, UR5, 0xe, URZ ;  /* 0x0000000e050e7899 */ /* 0x000fe2000800063f */
[----:B------:R-:W-:Y:S01]  /*7460*/  IADD3 R4, R4, -0x2, RZ ;  /* 0xfffffffe04047810 */ /* 0x000fe20007ffe0ff */
[----:B------:R-:W-:Y:S01]  /*7470*/  UIADD3 UR15, UP0, UR13, UR11, URZ ;  /* 0x0000000b0d0f7290 */ /* 0x000fe2000ff1e03f */
[----:B------:R-:W-:Y:S01]  /*7480*/  BSSY B0, `(.L_x_938) ;  /* 0x0000010000007945 */ /* 0x000fe20003800000 */
[----:B------:R-:W-:Y:S01]  /*7490*/  UIMAD.WIDE UR30, UR14, 0x4, UR16 ;  /* 0x000000040e1e78a5 */ /* 0x000fe2000f8e0210 */
[----:B------:R-:W-:Y:S01]  /*74a0*/  ISETP.NE.AND P2, PT, R4, RZ, PT ;  /* 0x000000ff0400720c */ /* 0x000fe20003f45270 */
[----:B------:R-:W-:Y:S02]  /*74b0*/  ULEA.HI.X.SX32 UR22, UR13, UR12, 0x1, UP0 ;  /* 0x0000000c0d167291 */ /* 0x000fe400080f0e3f */
[----:B------:R-:W-:-:S02]  /*74c0*/  ULEA UR23, UP0, UR15, UR6, 0x2 ;  /* 0x000000060f177291 */ /* 0x000fc4000f80103f */
[----:B------:R-:W-:Y:S02]  /*74d0*/  UIMAD.WIDE UR26, UR14, 0x4, UR18 ;  /* 0x000000040e1a78a5 */ /* 0x000fe4000f8e0212 */
[----:B------:R-:W-:Y:S02]  /*74e0*/  ULEA.HI.X UR22, UR15, UR7, UR22, 0x2, UP0 ;  /* 0x000000070f167291 */ /* 0x000fe400080f1416 */
[----:B-1----:R-:W-:Y:S01]  /*74f0*/  IMAD.U32 R2, RZ, RZ, UR23 ;  /* 0x00000017ff027e24 */ /* 0x002fe2000f8e00ff */
[----:B------:R-:W-:-:S03]  /*7500*/  UIMAD.WIDE UR14, UR14, 0x4, UR20 ;  /* 0x000000040e0e78a5 */ /* 0x000fc6000f8e0214 */
[----:B------:R-:W-:Y:S01]  /*7510*/  IMAD.U32 R3, RZ, RZ, UR22 ;  /* 0x00000016ff037e24 */ /* 0x000fe2000f8e00ff */
[----:B------:R-:W-:Y:S08]  /*7520*/  @P1 BRA `(.L_x_939) ;  /* 0x0000000000141947 */ /* 0x000ff00003800000 */
.L_x_940:
[----:B------:R-:W2:Y:S04]  /*7530*/  LDG.E.STRONG.GPU R5, desc[UR38][R2.64] ;  /* 0x0000002602057981 */ /* 0x000ea8000c1ef900 */
[----:B--2---:R-:W-:Y:S01]  /*7540*/  CCTL.IVALL ;  /* 0x00000000ff00798f */ /* 0x004fe20002000000 */
[----:B------:R-:W-:Y:S05]  /*7550*/  YIELD ;  /* 0x0000000000007946 */ /* 0x000fea0003800000 */
[----:B------:R-:W-:-:S13]  /*7560*/  ISETP.NE.AND P3, PT, R5, UR24, PT ;  /* 0x0000001805007c0c */ /* 0x000fda000bf65270 */
[----:B------:R-:W-:Y:S05]  /*7570*/  @P3 BRA `(.L_x_940) ;  /* 0xfffffffc00ec3947 */ /* 0x000fea000383ffff */
.L_x_939:
[----:B------:R-:W-:Y:S05]  /*7580*/  BSYNC B0 ;  /* 0x0000000000007941 */ /* 0x000fea0003800000 */
.L_x_938:
[----:B------:R-:W-:-:S03]  /*7590*/  UMOV UR22, 0xffffffff ;  /* 0xffffffff00167882 */ /* 0x000fc60000000000 */
[----:B------:R-:W-:Y:S05]  /*75a0*/  BRA.DIV UR22, `(.L_x_941) ;  /* 0x0000002e16a47947 */ /* 0x000fea000b800000 */
[----:B------:R-:W-:Y:S01]  /*75b0*/  NOP ;  /* 0x0000000000007918 */ /* 0x000fe20000000000 */
.L_x_1015:
        /* <DEDUP_REMOVED lines=19> */
.L_x_943:
[----:B------:R-:W-:Y:S05]  /*76f0*/  BSYNC B0 ;  /* 0x0000000000007941 */ /* 0x000fea0003800000 */
.L_x_942:
        /* <DEDUP_REMOVED lines=13> */
.L_x_945:
[----:B------:R-:W-:Y:S05]  /*77d0*/  BSYNC B0 ;  /* 0x0000000000007941 */ /* 0x000fea0003800000 */
.L_x_944:
[----:B------:R-:W-:Y:S06]  /*77e0*/  BAR.ARV 0xa, 0xa0 ;  /* 0x0282800000007b1d */ /* 0x000fec0000002000 */
[----:B------:R-:W-:Y:S04]  /*77f0*/  BSSY B0, `(.L_x_946) ;  /* 0x0000003000007945 */ /* 0x000fe80003800000 */
[----:B------:R-:W-:Y:S05]  /*7800*/  @!P0 BRA `(.L_x_947) ;  /* 0x0000000000048947 */ /* 0x000fea0003800000 */
[----:B------:R-:W-:-:S04]  /*7810*/  DEPBAR.LE SB0, 0x0 ;  /* 0x000080000000791a */ /* 0x000fc80000000000 */
.L_x_947:
[----:B------:R-:W-:Y:S05]  /*7820*/  BSYNC B0 ;  /* 0x0000000000007941 */ /* 0x000fea0003800000 */
.L_x_946:
        /* <DEDUP_REMOVED lines=19> */
.L_x_949:
[----:B------:R-:W-:Y:S05]  /*7960*/  BSYNC B0 ;  /* 0x0000000000007941 */ /* 0x000fea0003800000 */
.L_x_948:
[----:B------:R-:W-:Y:S01]  /*7970*/  UIADD3 UR13, UR10, UR13, URZ ;  /* 0x0000000d0a0d7290 */ /* 0x000fe2000fffe03f */
[----:B------:R-:W-:Y:S03]  /*7980*/  BSSY B0, `(.L_x_950) ;  /* 0x000000d000007945 */ /* 0x000fe60003800000 */
[----:B------:R-:W-:-:S04]  /*7990*/  UIADD3 UR22, UP0, UR13, UR11, URZ ;  /* 0x0000000b0d167290 */ /* 0x000fc8000ff1e03f */
[----:B------:R-:W-:Y:S02]  /*79a0*/  ULEA.HI.X.SX32 UR13, UR13, UR12, 0x1, UP0 ;  /* 0x0000000c0d0d7291 */ /* 0x000fe400080f0e3f */
[----:B------:R-:W-:-:S04]  /*79b0*/  ULEA UR6, UP0, UR22, UR6, 0x2 ;  /* 0x0000000616067291 */ /* 0x000fc8000f80103f */
[----:B------:R-:W-:Y:S02]  /*79c0*/  ULEA.HI.X UR13, UR22, UR7, UR13, 0x2, UP0 ;  /* 0x00000007160d7291 */ /* 0x000fe400080f140d */
[----:B-1----:R-:W-:-:S04]  /*79d0*/  IMAD.U32 R2, RZ, RZ, UR6 ;  /* 0x00000006ff027e24 */ /* 0x002fc8000f8e00ff */
[----:B------:R-:W-:Y:S01]  /*79e0*/  MOV R3, UR13 ;  /* 0x0000000d00037c02 */ /* 0x000fe20008000f00 */
[----:B------:R-:W-:Y:S06]  /*79f0*/  @P1 BRA `(.L_x_951) ;  /* 0x0000000000141947 */ /* 0x000fec0003800000 */
.L_x_952:
[----:B------:R-:W2:Y:S04]  /*7a00*/  LDG.E.STRONG.GPU R5, desc[UR38][R2.64] ;  /* 0x0000002602057981 */ /* 0x000ea8000c1ef900 */
[----:B--2---:R-:W-:Y:S01]  /*7a10*/  CCTL.IVALL ;  /* 0x00000000ff00798f */ /* 0x004fe20002000000 */
[----:B------:R-:W-:Y:S05]  /*7a20*/  YIELD ;  /* 0x0000000000007946 */ /* 0x000fea0003800000 */
[----:B------:R-:W-:-:S13]  /*7a30*/  ISETP.NE.AND P3, PT, R5, UR24, PT ;  /* 0x0000001805007c0c */ /* 0x000fda000bf65270 */
[----:B------:R-:W-:Y:S05]  /*7a40*/  @P3 BRA `(.L_x_952) ;  /* 0xfffffffc00ec3947 */ /* 0x000fea000383ffff */
.L_x_951:
[----:B------:R-:W-:Y:S05]  /*7a50*/  BSYNC B0 ;  /* 0x0000000000007941 */ /* 0x000fea0003800000 */
.L_x_950:
[----:B------:R-:W-:-:S03]  /*7a60*/  UMOV UR6, 0xffffffff ;  /* 0xffffffff00067882 */ /* 0x000fc60000000000 */
[----:B------:R-:W-:Y:S05]  /*7a70*/  BRA.DIV UR6, `(.L_x_953) ;  /* 0x0000002a068c7947 */ /* 0x000fea000b800000 */
[----:B------:R-:W-:Y:S01]  /*7a80*/  NOP ;  /* 0x0000000000007918 */ /* 0x000fe20000000000 */
.L_x_1018:
        /* <DEDUP_REMOVED lines=13> */
.L_x_955:
[----:B------:R-:W-:Y:S05]  /*7b60*/  BSYNC B0 ;  /* 0x0000000000007941 */ /* 0x000fea0003800000 */
.L_x_954:
        /* <DEDUP_REMOVED lines=13> */
.L_x_957:
[----:B------:R-:W-:Y:S05]  /*7c40*/  BSYNC B0 ;  /* 0x0000000000007941 */ /* 0x000fea0003800000 */
.L_x_956:
[----:B------:R-:W-:Y:S06]  /*7c50*/  BAR.ARV 0xa, 0xa0 ;  /* 0x0282800000007b1d */ /* 0x000fec0000002000 */
[----:B------:R-:W-:Y:S04]  /*7c60*/  BSSY B0, `(.L_x_958) ;  /* 0x0000003000007945 */ /* 0x000fe80003800000 */
[----:B------:R-:W-:Y:S05]  /*7c70*/  @!P0 BRA `(.L_x_959) ;  /* 0x0000000000048947 */ /* 0x000fea0003800000 */
[----:B------:R-:W-:-:S04]  /*7c80*/  DEPBAR.LE SB0, 0x0 ;  /* 0x000080000000791a */ /* 0x000fc80000000000 */
.L_x_959:
[----:B------:R-:W-:Y:S05]  /*7c90*/  BSYNC B0 ;  /* 0x0000000000007941 */ /* 0x000fea0003800000 */
.L_x_958:
        /* <DEDUP_REMOVED lines=19> */
.L_x_961:
[----:B------:R-:W-:Y:S05]  /*7dd0*/  BSYNC B0 ;  /* 0x0000000000007941 */ /* 0x000fea0003800000 */
.L_x_960:
[----:B------:R-:W-:Y:S02]  /*7de0*/  UIADD3 UR4, UR4, 0x2, URZ ;  /* 0x0000000204047890 */ /* 0x000fe4000fffe03f */
[----:B------:R-:W-:Y:S01]  /*7df0*/  UIADD3 UR5, UR5, 0x1, URZ ;  /* 0x0000000105057890 */ /* 0x000fe2000fffe03f */
[----:B------:R-:W-:Y:S11]  /*7e00*/  @P2 BRA `(.L_x_962) ;  /* 0xfffffff400842947 */ /* 0x000ff6000383ffff */
.L_x_937:
        /* <DEDUP_REMOVED lines=11> */
[----:B------:R-:W-:Y:S01]  /*7ec0*/  IMAD.U32 R3, RZ, RZ, UR5 ;  /* 0x00000005ff037e24 */ /* 0x000fe2000f8e00ff */
[----:B------:R-:W-:Y:S06]  /*7ed0*/  @P3 BRA `(.L_x_964) ;  /* 0x0000000000143947 */ /* 0x000fec0003800000 */
.L_x_965:
[----:B------:R-:W2:Y:S04]  /*7ee0*/  LDG.E.STRONG.GPU R0, desc[UR38][R2.64] ;  /* 0x0000002602007981 */ /* 0x000ea8000c1ef900 */
[----:B--2---:R-:W-:Y:S01]  /*7ef0*/  CCTL.IVALL ;  /* 0x00000000ff00798f */ /* 0x004fe20002000000 */
[----:B------:R-:W-:Y:S05]  /*7f00*/  YIELD ;  /* 0x0000000000007946 */ /* 0x000fea0003800000 */
[----:B------:R-:W-:-:S13]  /*7f10*/  ISETP.NE.AND P1, PT, R0, UR24, PT ;  /* 0x0000001800007c0c */ /* 0x000fda000bf25270 */
[----:B------:R-:W-:Y:S05]  /*7f20*/  @P1 BRA `(.L_x_965) ;  /* 0xfffffffc00ec1947 */ /* 0x000fea000383ffff */
.L_x_964:
[----:B------:R-:W-:Y:S05]  /*7f30*/  BSYNC B0 ;  /* 0x0000000000007941 */ /* 0x000fea0003800000 */
.L_x_963:
[----:B------:R-:W-:-:S03]  /*7f40*/  UMOV UR5, 0xffffffff ;  /* 0xffffffff00057882 */ /* 0x000fc60000000000 */
[----:B------:R-:W-:Y:S05]  /*7f50*/  BRA.DIV UR5, `(.L_x_966) ;  /* 0x0000002605707947 */ /* 0x000fea000b800000 */
[----:B------:R-:W-:Y:S01]  /*7f60*/  NOP ;  /* 0x0000000000007918 */ /* 0x000fe20000000000 */
.L_x_1021:
        /* <DEDUP_REMOVED lines=22> */
.L_x_968:
[----:B------:R-:W-:Y:S05]  /*80d0*/  BSYNC B0 ;  /* 0x0000000000007941 */ /* 0x000fea0003800000 */
.L_x_967:
        /* <DEDUP_REMOVED lines=20> */
.L_x_970:
[----:B------:R-:W-:Y:S05]  /*8220*/  BSYNC B0 ;  /* 0x0000000000007941 */ /* 0x000fea0003800000 */
.L_x_969:
[----:B------:R-:W-:Y:S06]  /*8230*/  BAR.ARV 0xa, 0xa0 ;  /* 0x0282800000007b1d */ /* 0x000fec0000002000 */
[----:B------:R-:W-:Y:S04]  /*8240*/  BSSY B0, `(.L_x_971) ;  /* 0x0000003000007945 */ /* 0x000fe80003800000 */
[----:B------:R-:W-:Y:S05]  /*8250*/  @!P0 BRA `(.L_x_972) ;  /* 0x0000000000048947 */ /* 0x000fea0003800000 */
[----:B------:R-:W-:-:S04]  /*8260*/  DEPBAR.LE SB0, 0x0 ;  /* 0x000080000000791a */ /* 0x000fc80000000000 */
.L_x_972:
[----:B------:R-:W-:Y:S05]  /*8270*/  BSYNC B0 ;  /* 0x0000000000007941 */ /* 0x000fea0003800000 */
.L_x_971:
        /* <DEDUP_REMOVED lines=19> */
.L_x_932:
        /* <DEDUP_REMOVED lines=10> */
.L_x_973:
        /* <DEDUP_REMOVED lines=10> */
.L_x_975:
[----:B------:R-:W3:Y:S02]  /*84f0*/  LDC R5, c[0x0][0x8c4] ;  /* 0x00023100ff057b82 */ /* 0x000ee40000000800 */
.L_x_974:
[----:B------:R-:W4:Y:S01]  /*8500*/  S2R R14, SR_CTAID.X ;  /* 0x00000000000e7919 */ /* 0x000f220000002500 */
[----:B------:R-:W-:Y:S01]  /*8510*/  IMAD.MOV.U32 R0, RZ, RZ, 0x1 ;  /* 0x00000001ff007424 */ /* 0x000fe200078e00ff */
[----:B------:R-:W-:Y:S01]  /*8520*/  MOV R9, RZ ;  /* 0x000000ff00097202 */ /* 0x000fe20000000f00 */
[----:B----4-:R-:W-:-:S05]  /*8530*/  IMAD.SHL.U32 R14, R14, 0x80, RZ ;  /* 0x000000800e0e7824 */ /* 0x010fca00078e00ff */
        /* <DEDUP_REMOVED lines=19> */
[----:B------:R-:W-:Y:S01]  /*8670*/  IMAD.MOV.U32 R5, RZ, RZ, RZ ;  /* 0x000000ffff057224 */ /* 0x000fe200078e00ff */
[----:B------:R-:W-:Y:S01]  /*8680*/  ULDC UR4, c[0x0][0x280] ;  /* 0x0000a00000047ab9 */ /* 0x000fe20000000800 */
[----:B-1----:R-:W-:-:S05]  /*8690*/  @P0 IMAD.WIDE R2, R8, 0x4, R2 ;  /* 0x0000000408020825 */ /* 0x002fca00078e0202 */
[----:B------:R2:W5:Y:S01]  /*86a0*/  @P0 LDG.E R5, desc[UR38][R2.64] ;  /* 0x0000002602050981 */ /* 0x000562000c1e1900 */
[----:B------:R-:W-:Y:S02]  /*86b0*/  IMAD.U32 R4, RZ, RZ, UR4 ;  /* 0x00000004ff047e24 */ /* 0x000fe4000f8e00ff */
[----:B--2---:R-:W-:Y:S01]  /*86c0*/  @P2 IMAD.WIDE R2, R8, 0x4, R12 ;  /* 0x0000000408022825 */ /* 0x004fe200078e020c */
[----:B------:R-:W-:-:S04]  /*86d0*/  VOTEU.ANY UP0, P1 ;  /* 0x00000000003f7886 */ /* 0x000fc80000800100 */
[----:B------:R1:W5:Y:S02]  /*86e0*/  @P2 LDG.E R4, desc[UR38][R2.64] ;  /* 0x0000002602042981 */ /* 0x000364000c1e1900 */
[----:B-1----:R-:W-:Y:S02]  /*86f0*/  CS2R R2, SRZ ;  /* 0x0000000000027805 */ /* 0x002fe4000001ff00 */
[----:B---3--:R-:W-:-:S04]  /*8700*/  @P1 LEA R9, R8, R9, 0x7 ;  /* 0x0000000908091211 */ /* 0x008fc800078e38ff */
[----:B------:R-:W-:-:S04]  /*8710*/  @P1 SHF.R.S32.HI R12, RZ, 0x1f, R9 ;  /* 0x0000001fff0c1819 */ /* 0x000fc80000011409 */
[----:B------:R-:W-:-:S04]  /*8720*/  @P1 LEA.HI R12, R12, R9, RZ, 0x7 ;  /* 0x000000090c0c1211 */ /* 0x000fc800078f38ff */
[----:B------:R-:W-:Y:S02]  /*8730*/  @P1 LOP3.LUT R12, R12, 0xffffff80, RZ, 0xc0, !PT ;  /* 0xffffff800c0c1812 */ /* 0x000fe400078ec0ff */
[----:B----4-:R-:W-:Y:S02]  /*8740*/  @P1 R2UR UR4, R15 ;  /* 0x000000000f0412ca */ /* 0x010fe400000e0000 */
        /* <DEDUP_REMOVED lines=8> */
.L_x_977:
        /* <DEDUP_REMOVED lines=8> */
[----:B------:R-:W-:Y:S01]  /*8850*/  ULDC UR4, c[0x0][0x2e8] ;  /* 0x0000ba0000047ab9 */ /* 0x000fe20000000800 */
[----:B------:R-:W-:Y:S01]  /*8860*/  R2UR UR13, R8 ;  /* 0x00000000080d72ca */ /* 0x000fe200000e0000 */
[----:B------:R-:W-:Y:S01]  /*8870*/  VOTEU.ANY UP1, P0 ;  /* 0x00000000003f7886 */ /* 0x000fe20000020100 */
[----:B------:R-:W-:Y:S02]  /*8880*/  ISETP.NE.AND.EX P1, PT, R11, RZ, PT, P1 ;  /* 0x000000ff0b00720c */ /* 0x000fe40003f25310 */
[----:B------:R-:W-:Y:S02]  /*8890*/  ELECT P0, URZ, PT ;  /* 0x00000000003f782f */ /* 0x000fe40003800000 */
[----:B------:R-:W-:Y:S01]  /*88a0*/  SHF.R.S32.HI R8, RZ, 0x1f, R8 ;  /* 0x0000001fff087819 */ /* 0x000fe20000011408 */
[----:B------:R-:W3:Y:S01]  /*88b0*/  LDC.64 R10, c[0x0][0x720] ;  /* 0x0001c800ff0a7b82 */ /* 0x000ee20000000a00 */
[----:B------:R-:W-:Y:S01]  /*88c0*/  MOV R7, R3 ;  /* 0x0000000300077202 */ /* 0x000fe20000000f00 */
[----:B------:R-:W-:Y:S01]  /*88d0*/  UMOV UR12, UR20 ;  /* 0x00000014000c7c82 */ /* 0x000fe20008000000 */
[----:B------:R-:W-:Y:S01]  /*88e0*/  SEL R8, R8, RZ, !P1 ;  /* 0x000000ff08087207 */ /* 0x000fe20004800000 */
[----:B------:R-:W-:Y:S01]  /*88f0*/  BSSY B0, `(.L_x_976) ;  /* 0x0000169000007945 */ /* 0x000fe20003800000 */
[----:B------:R-:W-:-:S02]  /*8900*/  R2UR UR11, R14 ;  /* 0x000000000e0b72ca */ /* 0x000fc400000e0000 */
[----:B------:R-:W-:Y:S01]  /*8910*/  R2UR UR8, R5 ;  /* 0x00000000050872ca */ /* 0x000fe200000e0000 */
[----:B------:R-:W-:Y:S01]  /*8920*/  VOTEU.ANY UP0, P1 ;  /* 0x00000000003f7886 */ /* 0x000fe20000800100 */
[----:B------:R-:W-:Y:S02]  /*8930*/  USEL UR21, UR13, URZ, !UP0 ;  /* 0x0000003f0d157287 */ /* 0x000fe4000c000000 */
[----:B------:R-:W-:Y:S02]  /*8940*/  UISETP.NE.AND UP0, UPT, UR4, 0x1, UPT ;  /* 0x000000010400788c */ /* 0x000fe4000bf05270 */
[----:B------:R-:W-:-:S07]  /*8950*/  USEL UR13, UR13, URZ, !UP1 ;  /* 0x0000003f0d0d7287 */ /* 0x000fce000c800000 */
[----:B------:R-:W-:Y:S01]  /*8960*/  UIADD3 UR11, UR11, UR8, URZ ;  /* 0x000000080b0b7290 */ /* 0x000fe2000fffe03f */
[----:B-1----:R-:W-:Y:S01]  /*8970*/  SHF.R.S32.HI R9, RZ, 0x1f, R9 ;  /* 0x0000001fff097819 */ /* 0x002fe20000011409 */
[----:B------:R-:W-:Y:S01]  /*8980*/  @UP0 ULDC UR6, c[0x0][0x2ec] ;  /* 0x0000bb0000060ab9 */ /* 0x000fe20000000800 */
[----:B------:R-:W-:Y:S01]  /*8990*/  @UP0 ULDC UR8, c[0x0][0x2f0] ;  /* 0x0000bc0000080ab9 */ /* 0x000fe20000000800 */
[----:B------:R-:W-:Y:S02]  /*89a0*/  UIMAD.WIDE.U32 UR6, UR20, UR6, URZ ;  /* 0x00000006140672a5 */ /* 0x000fe4000f8e003f */
[----:B--2---:R-:W-:Y:S02]  /*89b0*/  IMAD R6, R9, R12, RZ ;  /* 0x0000000c09067224 */ /* 0x004fe400078e02ff */
[----:B------:R-:W-:Y:S02]  /*89c0*/  @UP0 USHF.R.U32.HI UR12, URZ, UR8, UR7 ;  /* 0x000000083f0c0299 */ /* 0x000fe40008011607 */
[----:B------:R-:W-:-:S02]  /*89d0*/  IMAD R13, R13, UR20, R6 ;  /* 0x000000140d0d7c24 */ /* 0x000fc4000f8e0206 */
[----:B------:R-:W-:-:S04]  /*89e0*/  IMAD.MOV.U32 R6, RZ, RZ, R2 ;  /* 0x000000ffff067224 */ /* 0x000fc800078e0002 */
[----:B------:R-:W-:-:S04]  /*89f0*/  IMAD.WIDE.U32 R2, R12, UR20, R6 ;  /* 0x000000140c027c25 */ /* 0x000fc8000f8e0006 */
[----:B---3--:R-:W-:Y:S02]  /*8a00*/  IMAD R12, R8, R10, RZ ;  /* 0x0000000a080c7224 */ /* 0x008fe400078e02ff */
[----:B------:R-:W-:Y:S02]  /*8a10*/  IMAD.IADD R3, R3, 0x1, R13 ;  /* 0x0000000103037824 */ /* 0x000fe400078e020d */
        /* <DEDUP_REMOVED lines=14> */
[----:B------:R-:W-:Y:S01]  /*8b00*/  IADD3 R7, R7, R11, RZ ;  /* 0x0000000b07077210 */ /* 0x000fe20007ffe0ff */
        /* <DEDUP_REMOVED lines=14> */
.L_x_1022:
[----:B------:R-:W-:Y:S01]  /*8bf0*/  IADD3 R11, R7, R11, RZ ;  /* 0x0000000b070b7210 */ /* 0x000fe20007ffe0ff */
        /* <DEDUP_REMOVED lines=8> */
.L_x_980:
        /* <DEDUP_REMOVED lines=31> */
[----:B------:R-:W-:Y:S01]  /*8e70*/  R2UR UR31, R0 ;  /* 0x00000000001f72ca */ /* 0x000fe200000e0000 */
[----:B------:R-:W-:Y:S01]  /*8e80*/  IMAD.X R3, RZ, RZ, R8, P1 ;  /* 0x000000ffff037224 */ /* 0x000fe200008e0608 */
[----:B------:R-:W-:Y:S02]  /*8e90*/  IADD3.X R0, RZ, R8, RZ, P2, !PT ;  /* 0x00000008ff007210 */ /* 0x000fe400017fe4ff */
        /* <DEDUP_REMOVED lines=9> */
[----:B--2---:R-:W-:Y:S01]  /*8f30*/  MOV R5, RZ ;  /* 0x000000ff00057202 */ /* 0x004fe20000000f00 */
[----:B------:R1:W-:Y:S02]  /*8f40*/  UTMALDG.4D [UR32], [UR40], desc[UR16] ;  /* 0x00001020280075b4 */ /* 0x0003e40008019000 */
[----:B-1----:R-:W-:Y:S05]  /*8f50*/  @!P1 BRA `(.L_x_981) ;  /* 0x0000000c00489947 */ /* 0x002fea0003800000 */
[----:B------:R-:W1:Y:S01]  /*8f60*/  S2R R13, SR_TID.X ;  /* 0x00000000000d7919 */ /* 0x000e620000002100 */
[C---:B------:R-:W-:Y:S01]  /*8f70*/  VIADD R0, R4.reuse, 0x7f ;  /* 0x0000007f04007836 */ /* 0x040fe20000000000 */
[----:B------:R-:W-:Y:S02]  /*8f80*/  ISETP.GE.AND P1, PT, R4, 0x101, PT ;  /* 0x000001010400780c */ /* 0x000fe40003f26270 */
[----:B------:R-:W-:Y:S02]  /*8f90*/  MOV R10, 0x1 ;  /* 0x00000001000a7802 */ /* 0x000fe40000000f00 */
        /* <DEDUP_REMOVED lines=10> */
[----:B------:R-:W-:Y:S01]  /*9040*/  IMAD.IADD R17, R17, 0x1, -R18 ;  /* 0x0000000111117824 */ /* 0x000fe200078e0a12 */
[----:B------:R-:W-:Y:S01]  /*9050*/  MOV R10, 0x1 ;  /* 0x00000001000a7802 */ /* 0x000fe20000000f00 */
[----:B------:R-:W-:-:S07]  /*9060*/  IMAD.MOV.U32 R19, RZ, RZ, RZ ;  /* 0x000000ffff137224 */ /* 0x000fce00078e00ff */
.L_x_991:
[----:B------:R-:W-:-:S04]  /*9070*/  SHF.L.U32 R21, R10, 0x1f, RZ ;  /* 0x0000001f0a157819 */ /* 0x000fc800000006ff */
[----:B-1----:R-:W1:Y:S02]  /*9080*/  SYNCS.PHASECHK.TRANS64.TRYWAIT P1, [R12+URZ+0x30c40], R21 ;  /* 0x030c40150c0075a7 */ /* 0x002e64000802017f */
[----:B-12--5:R-:W-:Y:S05]  /*9090*/  @!P1 BRA `(.L_x_983) ;  /* 0x0000001400509947 */ /* 0x026fea0003800000 */
.L_x_1023:
[----:B------:R-:W-:Y:S05]  /*90a0*/  @P0 BRA `(.L_x_984) ;  /* 0x0000000000140947 */ /* 0x000fea0003800000 */
[----:B------:R-:W-:Y:S01]  /*90b0*/  ISETP.NE.AND P1, PT, R20, RZ, PT ;  /* 0x000000ff1400720c */ /* 0x000fe20003f25270 */
[----:B------:R-:W-:-:S04]  /*90c0*/  IMAD.MOV.U32 R3, RZ, RZ, 0x4200 ;  /* 0x00004200ff037424 */ /* 0x000fc800078e00ff */
[----:B------:R2:W-:Y:S08]  /*90d0*/  SYNCS.ARRIVE.TRANS64 RZ, [R12+URZ+0x30c30], R3 ;  /* 0x030c30030cff79a7 */ /* 0x0005f0000800003f */
[----:B------:R-:W-:Y:S05]  /*90e0*/  @!P1 BRA `(.L_x_984) ;  /* 0x0000000000049947 */ /* 0x000fea0003800000 */
[----:B------:R-:W-:Y:S01]  /*90f0*/  BPT.TRAP 0x1 ;  /* 0x000000040000795c */ /* 0x000fe20000300000 */
.L_x_984:
        /* <DEDUP_REMOVED lines=17> */
[----:B------:R-:W-:Y:S02]  /*9210*/  LEA.HI.X.SX32 R3, R16, R11, 0x1, P1 ;  /* 0x0000000b10037211 */ /* 0x000fe400008f0eff */
[----:B---3--:R-:W-:Y:S01]  /*9220*/  MOV R9, R4 ;  /* 0x0000000400097202 */ /* 0x008fe20000000f00 */
[----:B------:R-:W-:Y:S01]  /*9230*/  IMAD.MOV.U32 R8, RZ, RZ, R5 ;  /* 0x000000ffff087224 */ /* 0x000fe200078e0005 */
        /* <DEDUP_REMOVED lines=10> */
.L_x_1024:
[----:B------:R-:W-:Y:S05]  /*92e0*/  @P0 BRA `(.L_x_986) ;  /* 0x0000000000140947 */ /* 0x000fea0003800000 */
[----:B------:R-:W-:Y:S02]  /*92f0*/  ISETP.NE.AND P1, PT, R20, RZ, PT ;  /* 0x000000ff1400720c */ /* 0x000fe40003f25270 */
[----:B------:R-:W-:-:S04]  /*9300*/  MOV R2, 0x4200 ;  /* 0x0000420000027802 */ /* 0x000fc80000000f00 */
[----:B------:R3:W-:Y:S07]  /*9310*/  SYNCS.ARRIVE.TRANS64 RZ, [R12+URZ+0x30c18], R2 ;  /* 0x030c18020cff79a7 */ /* 0x0007ee000800003f */
[----:B------:R-:W-:Y:S05]  /*9320*/  @!P1 BRA `(.L_x_986) ;  /* 0x0000000000049947 */ /* 0x000fea0003800000 */
[----:B------:R-:W-:Y:S01]  /*9330*/  BPT.TRAP 0x1 ;  /* 0x000000040000795c */ /* 0x000fe20000300000 */
.L_x_986:
        /* <DEDUP_REMOVED lines=22> */
.L_x_1025:
        /* <DEDUP_REMOVED lines=9> */
.L_x_988:
        /* <DEDUP_REMOVED lines=24> */
.L_x_1027:
[----:B------:R-:W-:Y:S05]  /*96b0*/  @P0 BRA `(.L_x_990) ;  /* 0x0000000000140947 */ /* 0x000fea0003800000 */
[----:B------:R-:W-:Y:S02]  /*96c0*/  ISETP.NE.AND P1, PT, R20, RZ, PT ;  /* 0x000000ff1400720c */ /* 0x000fe40003f25270 */
[----:B-1----:R-:W-:-:S04]  /*96d0*/  MOV R5, 0x4200 ;  /* 0x0000420000057802 */ /* 0x002fc80000000f00 */
[----:B------:R2:W-:Y:S07]  /*96e0*/  SYNCS.ARRIVE.TRANS64 RZ, [R12+URZ+0x30c10], R5 ;  /* 0x030c10050cff79a7 */ /* 0x0005ee000800003f */
[----:B------:R-:W-:Y:S05]  /*96f0*/  @!P1 BRA `(.L_x_990) ;  /* 0x0000000000049947 */ /* 0x000fea0003800000 */
[----:B------:R-:W-:Y:S01]  /*9700*/  BPT.TRAP 0x1 ;  /* 0x000000040000795c */ /* 0x000fe20000300000 */
.L_x_990:
        /* <DEDUP_REMOVED lines=22> */
[----:B-12---:R-:W-:-:S07]  /*9870*/  MOV R5, UR7 ;  /* 0x0000000700057c02 */ /* 0x006fce0008000f00 */
.L_x_982:
[----:B------:R-:W-:-:S13]  /*9880*/  ISETP.NE.AND P1, PT, R18, RZ, PT ;  /* 0x000000ff1200720c */ /* 0x000fda0003f25270 */
[----:B------:R-:W-:Y:S05]  /*9890*/  @!P1 BRA `(.L_x_981) ;  /* 0x0000000000f89947 */ /* 0x000fea0003800000 */
[----:B------:R-:W-:-:S04]  /*98a0*/  SHF.L.U32 R13, R10, 0x1f, RZ ;  /* 0x0000001f0a0d7819 */ /* 0x000fc800000006ff */
[----:B------:R-:W1:Y:S02]  /*98b0*/  SYNCS.PHASECHK.TRANS64.TRYWAIT P1, [R12+URZ+0x30c40], R13 ;  /* 0x030c400d0c0075a7 */ /* 0x000e64000802017f */
[----:B-1----:R-:W-:Y:S05]  /*98c0*/  @!P1 BRA `(.L_x_992) ;  /* 0x0000000c00989947 */ /* 0x002fea0003800000 */
.L_x_1028:
[----:B------:R-:W-:Y:S05]  /*98d0*/  @P0 BRA `(.L_x_993) ;  /* 0x0000000000140947 */ /* 0x000fea0003800000 */
[----:B------:R-:W-:Y:S01]  /*98e0*/  ISETP.NE.AND P1, PT, R20, RZ, PT ;  /* 0x000000ff1400720c */ /* 0x000fe20003f25270 */
[----:B------:R-:W-:-:S04]  /*98f0*/  IMAD.MOV.U32 R5, RZ, RZ, 0x4200 ;  /* 0x00004200ff057424 */ /* 0x000fc800078e00ff */
[----:B------:R2:W-:Y:S08]  /*9900*/  SYNCS.ARRIVE.TRANS64 RZ, [R12+URZ+0x30c30], R5 ;  /* 0x030c30050cff79a7 */ /* 0x0005f0000800003f */
[----:B------:R-:W-:Y:S05]  /*9910*/  @!P1 BRA `(.L_x_993) ;  /* 0x0000000000049947 */ /* 0x000fea0003800000 */
[----:B------:R-:W-:Y:S01]  /*9920*/  BPT.TRAP 0x1 ;  /* 0x000000040000795c */ /* 0x000fe20000300000 */
.L_x_993:
        /* <DEDUP_REMOVED lines=25> */
[----:B------:R-:W3:Y:S02]  /*9ac0*/  SYNCS.PHASECHK.TRANS64.TRYWAIT P1, [R12+URZ+0x30c28], R13 ;  /* 0x030c280d0c0075a7 */ /* 0x000ee4000802017f */
[----:B--23--:R-:W-:Y:S05]  /*9ad0*/  @!P1 BRA `(.L_x_994) ;  /* 0x0000000c00289947 */ /* 0x00cfea0003800000 */
.L_x_1029:
[----:B------:R-:W-:Y:S05]  /*9ae0*/  @P0 BRA `(.L_x_995) ;  /* 0x0000000000140947 */ /* 0x000fea0003800000 */
[----:B------:R-:W-:Y:S01]  /*9af0*/  ISETP.NE.AND P0, PT, R20, RZ, PT ;  /* 0x000000ff1400720c */ /* 0x000fe20003f05270 */
[----:B------:R-:W-:-:S04]  /*9b00*/  IMAD.MOV.U32 R5, RZ, RZ, 0x4200 ;  /* 0x00004200ff057424 */ /* 0x000fc800078e00ff */
[----:B------:R3:W-:Y:S08]  /*9b10*/  SYNCS.ARRIVE.TRANS64 RZ, [R12+URZ+0x30c18], R5 ;  /* 0x030c18050cff79a7 */ /* 0x0007f0000800003f */
[----:B------:R-:W-:Y:S05]  /*9b20*/  @!P0 BRA `(.L_x_995) ;  /* 0x0000000000048947 */ /* 0x000fea0003800000 */
[----:B------:R-:W-:Y:S01]  /*9b30*/  BPT.TRAP 0x1 ;  /* 0x000000040000795c */ /* 0x000fe20000300000 */
.L_x_995:
        /* <DEDUP_REMOVED lines=20> */
.L_x_981:
[----:B------:R-:W3:Y:S01]  /*9c80*/  S2R R2, SR_TID.X ;  /* 0x0000000000027919 */ /* 0x000ee20000002100 */
[----:B-12--5:R-:W-:Y:S01]  /*9c90*/  IMAD R13, R0, 0x8, R12 ;  /* 0x00000008000d7824 */ /* 0x026fe200078e020c */
[----:B---3--:R-:W-:Y:S02]  /*9ca0*/  LOP3.LUT R3, R2, 0x7f, RZ, 0xc0, !PT ;  /* 0x0000007f02037812 */ /* 0x008fe400078ec0ff */
[----:B------:R-:W-:Y:S02]  /*9cb0*/  SHF.L.U32 R2, R10, 0x1f, RZ ;  /* 0x0000001f0a027819 */ /* 0x000fe400000006ff */
[----:B------:R-:W-:Y:S02]  /*9cc0*/  ISETP.NE.AND P1, PT, R3, RZ, PT ;  /* 0x000000ff0300720c */ /* 0x000fe40003f25270 */
[----:B------:R-:W1:Y:S02]  /*9cd0*/  SYNCS.PHASECHK.TRANS64.TRYWAIT P0, [R13+URZ+0x30c40], R2 ;  /* 0x030c40020d0075a7 */ /* 0x000e64000800017f */
[----:B-1----:R-:W-:Y:S09]  /*9ce0*/  @!P0 BRA `(.L_x_996) ;  /* 0x0000000800b88947 */ /* 0x002ff20003800000 */
.L_x_1030:
[----:B------:R-:W-:Y:S05]  /*9cf0*/  @P1 BRA `(.L_x_997) ;  /* 0x0000000000181947 */ /* 0x000fea0003800000 */
[----:B------:R-:W2:Y:S01]  /*9d00*/  S2R R3, SR_TID.X ;  /* 0x0000000000037919 */ /* 0x000ea20000002100 */
[----:B-1----:R-:W-:-:S04]  /*9d10*/  IMAD.MOV.U32 R2, RZ, RZ, 0x4200 ;  /* 0x00004200ff027424 */ /* 0x002fc800078e00ff */
[----:B------:R3:W-:Y:S01]  /*9d20*/  SYNCS.ARRIVE.TRANS64 RZ, [R13+URZ+0x30c30], R2 ;  /* 0x030c30020dff79a7 */ /* 0x0007e2000800003f */
[----:B--2---:R-:W-:-:S13]  /*9d30*/  LOP3.LUT P0, RZ, R3, 0x1f, RZ, 0xc0, !PT ;  /* 0x0000001f03ff7812 */ /* 0x004fda000780c0ff */
[----:B---3--:R-:W-:Y:S05]  /*9d40*/  @!P0 BRA `(.L_x_997) ;  /* 0x0000000000048947 */ /* 0x008fea0003800000 */
[----:B------:R-:W-:Y:S01]  /*9d50*/  BPT.TRAP 0x1 ;  /* 0x000000040000795c */ /* 0x000fe20000300000 */
.L_x_997:
[----:B-1----:R-:W1:Y:S01]  /*9d60*/  LDC.64 R2, c[0x0][0x728] ;  /* 0x0001ca00ff027b82 */ /* 0x002e620000000a00 */
[C---:B------:R-:W-:Y:S01]  /*9d70*/  IADD3 R6, P0, R5.reuse, R6, RZ ;  /* 0x0000000605067210 */ /* 0x040fe20007f1e0ff */
[----:B------:R-:W-:Y:S01]  /*9d80*/  UMOV UR8, 0x0 ;  /* 0x0000000000087882 */ /* 0x000fe20000000000 */
[C---:B------:R-:W-:Y:S01]  /*9d90*/  LEA R4, R0.reuse, R12, 0xe ;  /* 0x0000000c00047211 */ /* 0x040fe200078e70ff */
[----:B------:R-:W-:Y:S01]  /*9da0*/  IMAD R12, R0, 0x200, R12 ;  /* 0x00000200000c7824 */ /* 0x000fe200078e020c */
        /* <DEDUP_REMOVED lines=19> */
[----:B------:R-:W-:Y:S02]  /*9ee0*/  R2UR UR23, R3 ;  /* 0x00000000031772ca */ /* 0x000fe400000e0000 */
[----:B------:R-:W-:Y:S02]  /*9ef0*/  IADD3 R9, R0, 0x1, RZ ;  /* 0x0000000100097810 */ /* 0x000fe40007ffe0ff */
        /* <DEDUP_REMOVED lines=8> */
.L_x_978:
[----:B------:R-:W-:Y:S05]  /*9f80*/  BSYNC B0 ;  /* 0x0000000000007941 */ /* 0x000fea0003800000 */
.L_x_976:
[----:B------:R-:W-:-:S03]  /*9f90*/  UMOV UR6, 0xffffffff ;  /* 0xffffffff00067882 */ /* 0x000fc60000000000 */
[----:B------:R-:W-:Y:S05]  /*9fa0*/  BRA.DIV UR6, `(.L_x_998) ;  /* 0x0000000a061c7947 */ /* 0x000fea000b800000 */
[----:B------:R-:W-:-:S13]  /*9fb0*/  ELECT P0, URZ, PT ;  /* 0x00000000003f782f */ /* 0x000fda0003800000 */
.L_x_1033:
[----:B------:R-:W-:Y:S05]  /*9fc0*/  @!P0 BRA `(.L_x_892) ;  /* 0x0000000000848947 */ /* 0x000fea0003800000 */
[----:B------:R-:W3:Y:S02]  /*9fd0*/  LDL.LU R2, [R1] ;  /* 0x0000000001027983 */ /* 0x000ee40000300800 */
[----:B---3--:R-:W-:-:S04]  /*9fe0*/  LOP3.LUT R2, R2, 0x2, RZ, 0xfc, !PT ;  /* 0x0000000202027812 */ /* 0x008fc800078efcff */
[----:B------:R-:W-:-:S13]  /*9ff0*/  ISETP.NE.AND P0, PT, R2, 0x3, PT ;  /* 0x000000030200780c */ /* 0x000fda0003f05270 */
[----:B------:R-:W-:Y:S05]  /*a000*/  @!P0 BRA `(.L_x_999) ;  /* 0x0000000000048947 */ /* 0x000fea0003800000 */
[----:B--2---:R-:W-:Y:S01]  /*a010*/  BPT.TRAP 0x1 ;  /* 0x000000040000795c */ /* 0x004fe20000300000 */
.L_x_999:
[----:B------:R-:W1:Y:S01]  /*a020*/  S2R R3, SR_CgaCtaId ;  /* 0x0000000000037919 */ /* 0x000e620000008800 */
[----:B------:R-:W-:Y:S02]  /*a030*/  MOV R2, 0x400 ;  /* 0x0000040000027802 */ /* 0x000fe40000000f00 */
[----:B------:R-:W-:Y:S02]  /*a040*/  SHF.L.U32 R4, R0, 0x1f, RZ ;  /* 0x0000001f00047819 */ /* 0x000fe400000006ff */
[----:B-1----:R-:W-:Y:S02]  /*a050*/  LEA R6, R3, R2, 0x18 ;  /* 0x0000000203067211 */ /* 0x002fe400078ec0ff */
[----:B------:R-:W-:-:S03]  /*a060*/  IADD3 R3, R9, 0x1, RZ ;  /* 0x0000000109037810 */ /* 0x000fc60007ffe0ff */
[----:B------:R-:W-:Y:S01]  /*a070*/  VIADD R2, R6, 0x30c20 ;  /* 0x00030c2006027836 */ /* 0x000fe20000000000 */
[----:B------:R-:W-:-:S03]  /*a080*/  ISETP.NE.AND P2, PT, R3, 0x2, PT ;  /* 0x000000020300780c */ /* 0x000fc60003f45270 */
[----:B------:R-:W-:Y:S01]  /*a090*/  IMAD R7, R9, 0x8, R2 ;  /* 0x0000000809077824 */ /* 0x000fe200078e0202 */
[----:B------:R-:W-:Y:S02]  /*a0a0*/  SEL R5, RZ, 0x1, P2 ;  /* 0x00000001ff057807 */ /* 0x000fe40001000000 */
[----:B------:R-:W-:Y:S01]  /*a0b0*/  SEL R3, R3, RZ, P2 ;  /* 0x000000ff03037207 */ /* 0x000fe20001000000 */
[----:B------:R-:W1:Y:S01]  /*a0c0*/  SYNCS.PHASECHK.TRANS64.TRYWAIT P1, [R7+URZ], R4 ;  /* 0x00000004070075a7 */ /* 0x000e62000802017f */
[----:B------:R-:W-:-:S03]  /*a0d0*/  LOP3.LUT R5, R0, R5, RZ, 0x3c, !PT ;  /* 0x0000000500057212 */ /* 0x000fc600078e3cff */
[----:B------:R-:W-:Y:S01]  /*a0e0*/  IMAD R11, R3, 0x8, R2 ;  /* 0x00000008030b7824 */ /* 0x000fe200078e0202 */
[----:B------:R-:W-:Y:S01]  /*a0f0*/  SHF.L.U32 R2, R5, 0x1f, RZ ;  /* 0x0000001f05027819 */ /* 0x000fe200000006ff */
[----:B-1----:R-:W-:Y:S06]  /*a100*/  @!P1 BRA `(.L_x_1000) ;  /* 0x0000000400e89947 */ /* 0x002fec0003800000 */
.L_x_1034:
[----:B------:R-:W3:Y:S02]  /*a110*/  SYNCS.PHASECHK.TRANS64.TRYWAIT P1, [R11+URZ], R2 ;  /* 0x000000020b0075a7 */ /* 0x000ee4000802017f */
[----:B---3--:R-:W-:Y:S05]  /*a120*/  @!P1 BRA `(.L_x_1001) ;  /* 0x0000000400f49947 */ /* 0x008fea0003800000 */
.L_x_1035:
[----:B------:R-:W-:Y:S05]  /*a130*/  @!P0 BRA `(.L_x_1002) ;  /* 0x0000000000048947 */ /* 0x000fea0003800000 */
[----:B--2---:R-:W-:Y:S01]  /*a140*/  BPT.TRAP 0x1 ;  /* 0x000000040000795c */ /* 0x004fe20000300000 */
.L_x_1002:
[----:B------:R-:W-:-:S05]  /*a150*/  VIADD R0, R6, 0x30c40 ;  /* 0x00030c4006007836 */ /* 0x000fca0000000000 */
[----:B------:R-:W-:-:S04]  /*a160*/  LEA R9, R9, R0, 0x3 ;  /* 0x0000000009097211 */ /* 0x000fc800078e18ff */
[----:B------:R-:W4:Y:S02]  /*a170*/  SYNCS.PHASECHK.TRANS64.TRYWAIT P0, [R9+URZ], R4 ;  /* 0x00000004090075a7 */ /* 0x000f24000800017f */
[----:B----4-:R-:W-:Y:S05]  /*a180*/  @!P0 BRA `(.L_x_1003) ;  /* 0x0000000400f08947 */ /* 0x010fea0003800000 */
.L_x_1036:
[----:B------:R-:W-:-:S07]  /*a190*/  IMAD R3, R3, 0x8, R0 ;  /* 0x0000000803037824 */ /* 0x000fce00078e0200 */
.L_x_1004:
[----:B------:R1:W1:Y:S02]  /*a1a0*/  SYNCS.PHASECHK.TRANS64.TRYWAIT P0, [R3+URZ], R2 ;  /* 0x00000002030075a7 */ /* 0x000264000800017f */
[----:B-1----:R-:W-:Y:S05]  /*a1b0*/  @!P0 NANOSLEEP.SYNCS 0x989680 ;  /* 0x009896800000895d */ /* 0x002fea0003900000 */
[----:B------:R-:W1:Y:S02]  /*a1c0*/  @!P0 SYNCS.PHASECHK.TRANS64 P0, [R3+URZ], R2 ;  /* 0x00000002030085a7 */ /* 0x000e64000800007f */
[----:B-1----:R-:W-:Y:S05]  /*a1d0*/  @!P0 BRA `(.L_x_1004) ;  /* 0xfffffffc00f08947 */ /* 0x002fea000383ffff */
.L_x_892:
[----:B--2---:R-:W-:Y:S05]  /*a1e0*/  BSYNC B6 ;  /* 0x0000000000067941 */ /* 0x004fea0003800000 */
.L_x_886:
[----:B------:R-:W-:Y:S05]  /*a1f0*/  EXIT ;  /* 0x000000000000794d */ /* 0x000fea0003800000 */
.L_x_902:
[----:B------:R-:W-:Y:S01]  /*a200*/  IMAD.MOV.U32 R12, RZ, RZ, RZ ;  /* 0x000000ffff0c7224 */ /* 0x000fe200078e00ff */
[----:B------:R-:W-:Y:S01]  /*a210*/  MOV R11, 0x1f ;  /* 0x0000001f000b7802 */ /* 0x000fe20000000f00 */
[----:B------:R-:W-:-:S07]  /*a220*/  IMAD.MOV.U32 R15, RZ, RZ, -0x1 ;  /* 0xffffffffff0f7424 */ /* 0x000fce00078e00ff */
[----:B------:R-:W-:Y:S05]  /*a230*/  WARPSYNC.COLLECTIVE R15, `(.L_x_1005) ;  /* 0x000000000f087348 */ /* 0x000fea0003c00000 */
[----:B------:R1:W2:Y:S02]  /*a240*/  SHFL.IDX P6, R14, R13, R12, R11 ;  /* 0x0000000c0d0e7389 */ /* 0x0002a400000c000b */
[----:B-12---:R-:W-:Y:S01]  /*a250*/  ENDCOLLECTIVE ;  /* 0x000000000000791b */ /* 0x006fe20003800000 */
.L_x_1005:
[----:B------:R-:W-:Y:S05]  /*a260*/  BRA `(.L_x_1006) ;  /* 0xffffff6c00c47947 */ /* 0x000fea000383ffff */
.L_x_904:
[----:B--2---:R2:W3:Y:S02]  /*a270*/  SYNCS.PHASECHK.TRANS64.TRYWAIT P0, [R2+URZ+0x30c00], R17 ;  /* 0x030c0011020075a7 */ /* 0x0044e4000800017f */
[----:B---3--:R-:W-:Y:S05]  /*a280*/  @!P0 NANOSLEEP.SYNCS 0x989680 ;  /* 0x009896800000895d */ /* 0x008fea0003900000 */
[----:B------:R-:W3:Y:S02]  /*a290*/  @!P0 SYNCS.PHASECHK.TRANS64 P0, [R2+URZ+0x30c00], R17 ;  /* 0x030c0011020085a7 */ /* 0x000ee4000800007f */
[----:B---3--:R-:W-:Y:S05]  /*a2a0*/  @!P0 BRA `(.L_x_904) ;  /* 0xfffffffc00f08947 */ /* 0x008fea000383ffff */
[----:B------:R-:W-:Y:S05]  /*a2b0*/  BRA `(.L_x_903) ;  /* 0xffffff7000287947 */ /* 0x000fea000383ffff */
.L_x_908:
[----:B--2---:R2:W3:Y:S02]  /*a2c0*/  SYNCS.PHASECHK.TRANS64.TRYWAIT P1, [R25+URZ+0x30c10], R22 ;  /* 0x030c1016190075a7 */ /* 0x0044e4000802017f */
[----:B---3--:R-:W-:Y:S05]  /*a2d0*/  @!P1 NANOSLEEP.SYNCS 0x989680 ;  /* 0x009896800000995d */ /* 0x008fea0003900000 */
[----:B------:R-:W3:Y:S02]  /*a2e0*/  @!P1 SYNCS.PHASECHK.TRANS64 P1, [R25+URZ+0x30c10], R22 ;  /* 0x030c1016190095a7 */ /* 0x000ee4000802007f */
[----:B---3--:R-:W-:Y:S05]  /*a2f0*/  @!P1 BRA `(.L_x_908) ;  /* 0xfffffffc00f09947 */ /* 0x008fea000383ffff */
[----:B------:R-:W-:Y:S05]  /*a300*/  BRA `(.L_x_907) ;  /* 0xffffff7800087947 */ /* 0x000fea000383ffff */
.L_x_912:
[----:B------:R1:W1:Y:S02]  /*a310*/  SYNCS.PHASECHK.TRANS64.TRYWAIT P1, [R25+URZ+0x30c30], R22 ;  /* 0x030c3016190075a7 */ /* 0x000264000802017f */
[----:B-1----:R-:W-:Y:S05]  /*a320*/  @!P1 NANOSLEEP.SYNCS 0x989680 ;  /* 0x009896800000995d */ /* 0x002fea0003900000 */
[----:B------:R-:W1:Y:S02]  /*a330*/  @!P1 SYNCS.PHASECHK.TRANS64 P1, [R25+URZ+0x30c30], R22 ;  /* 0x030c3016190095a7 */ /* 0x000e64000802007f */
[----:B-1----:R-:W-:Y:S05]  /*a340*/  @!P1 BRA `(.L_x_912) ;  /* 0xfffffffc00f09947 */ /* 0x002fea000383ffff */
[----:B------:R-:W-:Y:S05]  /*a350*/  BRA `(.L_x_911) ;  /* 0xffffff7c001c7947 */ /* 0x000fea000383ffff */
.L_x_919:
[----:B------:R-:W-:Y:S01]  /*a360*/  BSSY B0, `(.L_x_1007) ;  /* 0x0000005000007945 */ /* 0x000fe20003800000 */
[----:B------:R-:W-:-:S07]  /*a370*/  IMAD.MOV.U32 R15, RZ, RZ, -0x1 ;  /* 0xffffffffff0f7424 */ /* 0x000fce00078e00ff */
[----:B-1----:R-:W-:Y:S05]  /*a380*/  WARPSYNC.COLLECTIVE R15, `(.L_x_1008) ;  /* 0x000000000f087348 */ /* 0x002fea0003c00000 */
[----:B------:R-:W-:Y:S01]  /*a390*/  NOP ;  /* 0x0000000000007918 */ /* 0x000fe20000000000 */
[----:B-1----:R-:W-:Y:S01]  /*a3a0*/  ENDCOLLECTIVE ;  /* 0x000000000000791b */ /* 0x002fe20003800000 */
.L_x_1008:
[----:B------:R-:W-:Y:S05]  /*a3b0*/  BSYNC B0 ;  /* 0x0000000000007941 */ /* 0x000fea0003800000 */
.L_x_1007:
[----:B------:R-:W-:Y:S05]  /*a3c0*/  BRA `(.L_x_1009) ;  /* 0xffffffc0007c7947 */ /* 0x000fea000383ffff */
.L_x_928:
[----:B------:R-:W-:Y:S01]  /*a3d0*/  BSSY B0, `(.L_x_1010) ;  /* 0x0000005000007945 */ /* 0x000fe20003800000 */
[----:B------:R-:W-:-:S07]  /*a3e0*/  MOV R15, 0xffffffff ;  /* 0xffffffff000f7802 */ /* 0x000fce0000000f00 */
[----:B-12---:R-:W-:Y:S05]  /*a3f0*/  WARPSYNC.COLLECTIVE R15, `(.L_x_1011) ;  /* 0x000000000f087348 */ /* 0x006fea0003c00000 */
[----:B------:R-:W-:Y:S01]  /*a400*/  NOP ;  /* 0x0000000000007918 */ /* 0x000fe20000000000 */
[----:B-12---:R-:W-:Y:S01]  /*a410*/  ENDCOLLECTIVE ;  /* 0x000000000000791b */ /* 0x006fe20003800000 */
.L_x_1011:
[----:B------:R-:W-:Y:S05]  /*a420*/  BSYNC B0 ;  /* 0x0000000000007941 */ /* 0x000fea0003800000 */
.L_x_1010:
[----:B------:R-:W-:Y:S05]  /*a430*/  BRA `(.L_x_1012) ;  /* 0xffffffc400587947 */ /* 0x000fea000383ffff */
.L_x_941:
[----:B------:R-:W-:Y:S01]  /*a440*/  BSSY B0, `(.L_x_1013) ;  /* 0x0000005000007945 */ /* 0x000fe20003800000 */
[----:B------:R-:W-:-:S07]  /*a450*/  IMAD.MOV.U32 R15, RZ, RZ, -0x1 ;  /* 0xffffffffff0f7424 */ /* 0x000fce00078e00ff */
[----:B------:R-:W-:Y:S05]  /*a460*/  WARPSYNC.COLLECTIVE R15, `(.L_x_1014) ;  /* 0x000000000f087348 */ /* 0x000fea0003c00000 */
[----:B------:R-:W-:Y:S01]  /*a470*/  NOP ;  /* 0x0000000000007918 */ /* 0x000fe20000000000 */
[----:B------:R-:W-:Y:S01]  /*a480*/  ENDCOLLECTIVE ;  /* 0x000000000000791b */ /* 0x000fe20003800000 */
.L_x_1014:
[----:B------:R-:W-:Y:S05]  /*a490*/  BSYNC B0 ;  /* 0x0000000000007941 */ /* 0x000fea0003800000 */
.L_x_1013:
[----:B------:R-:W-:Y:S05]  /*a4a0*/  BRA `(.L_x_1015) ;  /* 0xffffffd000447947 */ /* 0x000fea000383ffff */
.L_x_953:
[----:B------:R-:W-:Y:S01]  /*a4b0*/  BSSY B0, `(.L_x_1016) ;  /* 0x0000005000007945 */ /* 0x000fe20003800000 */
[----:B------:R-:W-:-:S07]  /*a4c0*/  IMAD.MOV.U32 R15, RZ, RZ, -0x1 ;  /* 0xffffffffff0f7424 */ /* 0x000fce00078e00ff */
[----:B------:R-:W-:Y:S05]  /*a4d0*/  WARPSYNC.COLLECTIVE R15, `(.L_x_1017) ;  /* 0x000000000f087348 */ /* 0x000fea0003c00000 */
[----:B------:R-:W-:Y:S01]  /*a4e0*/  NOP ;  /* 0x0000000000007918 */ /* 0x000fe20000000000 */
[----:B------:R-:W-:Y:S01]  /*a4f0*/  ENDCOLLECTIVE ;  /* 0x000000000000791b */ /* 0x000fe20003800000 */
.L_x_1017:
[----:B------:R-:W-:Y:S05]  /*a500*/  BSYNC B0 ;  /* 0x0000000000007941 */ /* 0x000fea0003800000 */
.L_x_1016:
[----:B------:R-:W-:Y:S05]  /*a510*/  BRA `(.L_x_1018) ;  /* 0xffffffd4005c7947 */ /* 0x000fea000383ffff */
.L_x_966:
[----:B------:R-:W-:Y:S01]  /*a520*/  BSSY B0, `(.L_x_1019) ;  /* 0x0000005000007945 */ /* 0x000fe20003800000 */
[----:B------:R-:W-:-:S07]  /*a530*/  MOV R15, 0xffffffff ;  /* 0xffffffff000f7802 */ /* 0x000fce0000000f00 */
[----:B------:R-:W-:Y:S05]  /*a540*/  WARPSYNC.COLLECTIVE R15, `(.L_x_1020) ;  /* 0x000000000f087348 */ /* 0x000fea0003c00000 */
[----:B------:R-:W-:Y:S01]  /*a550*/  NOP ;  /* 0x0000000000007918 */ /* 0x000fe20000000000 */
[----:B------:R-:W-:Y:S01]  /*a560*/  ENDCOLLECTIVE ;  /* 0x000000000000791b */ /* 0x000fe20003800000 */
.L_x_1020:
[----:B------:R-:W-:Y:S05]  /*a570*/  BSYNC B0 ;  /* 0x0000000000007941 */ /* 0x000fea0003800000 */
.L_x_1019:
[----:B------:R-:W-:Y:S05]  /*a580*/  BRA `(.L_x_1021) ;  /* 0xffffffd800787947 */ /* 0x000fea000383ffff */
.L_x_979:
[----:B-1----:R1:W2:Y:S02]  /*a590*/  SYNCS.PHASECHK.TRANS64.TRYWAIT P1, [R12+URZ+0x30c20], R3 ;  /* 0x030c20030c0075a7 */ /* 0x0022a4000802017f */
[----:B--2---:R-:W-:Y:S05]  /*a5a0*/  @!P1 NANOSLEEP.SYNCS 0x989680 ;  /* 0x009896800000995d */ /* 0x004fea0003900000 */
[----:B------:R-:W2:Y:S02]  /*a5b0*/  @!P1 SYNCS.PHASECHK.TRANS64 P1, [R12+URZ+0x30c20], R3 ;  /* 0x030c20030c0095a7 */ /* 0x000ea4000802007f */
[----:B--2---:R-:W-:Y:S05]  /*a5c0*/  @!P1 BRA `(.L_x_979) ;  /* 0xfffffffc00f09947 */ /* 0x004fea000383ffff */
[----:B------:R-:W-:Y:S05]  /*a5d0*/  BRA `(.L_x_1022) ;  /* 0xffffffe400847947 */ /* 0x000fea000383ffff */
.L_x_983:
[----:B-1----:R1:W2:Y:S02]  /*a5e0*/  SYNCS.PHASECHK.TRANS64.TRYWAIT P1, [R12+URZ+0x30c40], R21 ;  /* 0x030c40150c0075a7 */ /* 0x0022a4000802017f */
[----:B--2---:R-:W-:Y:S05]  /*a5f0*/  @!P1 NANOSLEEP.SYNCS 0x989680 ;  /* 0x009896800000995d */ /* 0x004fea0003900000 */
[----:B------:R-:W2:Y:S02]  /*a600*/  @!P1 SYNCS.PHASECHK.TRANS64 P1, [R12+URZ+0x30c40], R21 ;  /* 0x030c40150c0095a7 */ /* 0x000ea4000802007f */
[----:B--2---:R-:W-:Y:S05]  /*a610*/  @!P1 BRA `(.L_x_983) ;  /* 0xfffffffc00f09947 */ /* 0x004fea000383ffff */
[----:B------:R-:W-:Y:S05]  /*a620*/  BRA `(.L_x_1023) ;  /* 0xffffffe8009c7947 */ /* 0x000fea000383ffff */
.L_x_985:
[----:B--2---:R2:W3:Y:S02]  /*a630*/  SYNCS.PHASECHK.TRANS64.TRYWAIT P1, [R12+URZ+0x30c28], R21 ;  /* 0x030c28150c0075a7 */ /* 0x0044e4000802017f */
[----:B---3--:R-:W-:Y:S05]  /*a640*/  @!P1 NANOSLEEP.SYNCS 0x989680 ;  /* 0x009896800000995d */ /* 0x008fea0003900000 */
[----:B------:R-:W3:Y:S02]  /*a650*/  @!P1 SYNCS.PHASECHK.TRANS64 P1, [R12+URZ+0x30c28], R21 ;  /* 0x030c28150c0095a7 */ /* 0x000ee4000802007f */
[----:B---3--:R-:W-:Y:S05]  /*a660*/  @!P1 BRA `(.L_x_985) ;  /* 0xfffffffc00f09947 */ /* 0x008fea000383ffff */
[----:B------:R-:W-:Y:S05]  /*a670*/  BRA `(.L_x_1024) ;  /* 0xffffffec00187947 */ /* 0x000fea000383ffff */
.L_x_987:
[----:B---3--:R3:W4:Y:S02]  /*a680*/  SYNCS.PHASECHK.TRANS64.TRYWAIT P1, [R12+URZ+0x30c48], R21 ;  /* 0x030c48150c0075a7 */ /* 0x008724000802017f */
[----:B----4-:R-:W-:Y:S05]  /*a690*/  @!P1 NANOSLEEP.SYNCS 0x989680 ;  /* 0x009896800000995d */ /* 0x010fea0003900000 */
[----:B------:R-:W4:Y:S02]  /*a6a0*/  @!P1 SYNCS.PHASECHK.TRANS64 P1, [R12+URZ+0x30c48], R21 ;  /* 0x030c48150c0095a7 */ /* 0x000f24000802007f */
[----:B----4-:R-:W-:Y:S05]  /*a6b0*/  @!P1 BRA `(.L_x_987) ;  /* 0xfffffffc00f09947 */ /* 0x010fea000383ffff */
[----:B------:R-:W-:Y:S05]  /*a6c0*/  BRA `(.L_x_1025) ;  /* 0xffffffec00747947 */ /* 0x000fea000383ffff */
.L_x_989:
[----:B------:R-:W-:-:S07]  /*a6d0*/  SHF.L.U32 R5, R10, 0x1f, RZ ;  /* 0x0000001f0a057819 */ /* 0x000fce00000006ff */
.L_x_1026:
[----:B-1----:R1:W2:Y:S02]  /*a6e0*/  SYNCS.PHASECHK.TRANS64.TRYWAIT P1, [R12+URZ+0x30c20], R5 ;  /* 0x030c20050c0075a7 */ /* 0x0022a4000802017f */
[----:B--2---:R-:W-:Y:S05]  /*a6f0*/  @!P1 NANOSLEEP.SYNCS 0x989680 ;  /* 0x009896800000995d */ /* 0x004fea0003900000 */
[----:B------:R-:W2:Y:S02]  /*a700*/  @!P1 SYNCS.PHASECHK.TRANS64 P1, [R12+URZ+0x30c20], R5 ;  /* 0x030c20050c0095a7 */ /* 0x000ea4000802007f */
[----:B--2---:R-:W-:Y:S05]  /*a710*/  @!P1 BRA `(.L_x_1026) ;  /* 0xfffffffc00f09947 */ /* 0x004fea000383ffff */
[----:B------:R-:W-:Y:S05]  /*a720*/  BRA `(.L_x_1027) ;  /* 0xffffffec00e07947 */ /* 0x000fea000383ffff */
.L_x_992:
[----:B-1----:R1:W2:Y:S02]  /*a730*/  SYNCS.PHASECHK.TRANS64.TRYWAIT P1, [R12+URZ+0x30c40], R13 ;  /* 0x030c400d0c0075a7 */ /* 0x0022a4000802017f */
[----:B--2---:R-:W-:Y:S05]  /*a740*/  @!P1 NANOSLEEP.SYNCS 0x989680 ;  /* 0x009896800000995d */ /* 0x004fea0003900000 */
[----:B------:R-:W2:Y:S02]  /*a750*/  @!P1 SYNCS.PHASECHK.TRANS64 P1, [R12+URZ+0x30c40], R13 ;  /* 0x030c400d0c0095a7 */ /* 0x000ea4000802007f */
[----:B--2---:R-:W-:Y:S05]  /*a760*/  @!P1 BRA `(.L_x_992) ;  /* 0xfffffffc00f09947 */ /* 0x004fea000383ffff */
[----:B------:R-:W-:Y:S05]  /*a770*/  BRA `(.L_x_1028) ;  /* 0xfffffff000547947 */ /* 0x000fea000383ffff */
.L_x_994:
[----:B--2---:R2:W3:Y:S02]  /*a780*/  SYNCS.PHASECHK.TRANS64.TRYWAIT P1, [R12+URZ+0x30c28], R13 ;  /* 0x030c280d0c0075a7 */ /* 0x0044e4000802017f */
[----:B---3--:R-:W-:Y:S05]  /*a790*/  @!P1 NANOSLEEP.SYNCS 0x989680 ;  /* 0x009896800000995d */ /* 0x008fea0003900000 */
[----:B------:R-:W3:Y:S02]  /*a7a0*/  @!P1 SYNCS.PHASECHK.TRANS64 P1, [R12+URZ+0x30c28], R13 ;  /* 0x030c280d0c0095a7 */ /* 0x000ee4000802007f */
[----:B---3--:R-:W-:Y:S05]  /*a7b0*/  @!P1 BRA `(.L_x_994) ;  /* 0xfffffffc00f09947 */ /* 0x008fea000383ffff */
[----:B------:R-:W-:Y:S05]  /*a7c0*/  BRA `(.L_x_1029) ;  /* 0xfffffff000c47947 */ /* 0x000fea000383ffff */
.L_x_996:
[----:B-1----:R1:W2:Y:S02]  /*a7d0*/  SYNCS.PHASECHK.TRANS64.TRYWAIT P0, [R13+URZ+0x30c40], R2 ;  /* 0x030c40020d0075a7 */ /* 0x0022a4000800017f */
[----:B--2---:R-:W-:Y:S05]  /*a7e0*/  @!P0 NANOSLEEP.SYNCS 0x989680 ;  /* 0x009896800000895d */ /* 0x004fea0003900000 */
[----:B------:R-:W2:Y:S02]  /*a7f0*/  @!P0 SYNCS.PHASECHK.TRANS64 P0, [R13+URZ+0x30c40], R2 ;  /* 0x030c40020d0085a7 */ /* 0x000ea4000800007f */
[----:B--2---:R-:W-:Y:S05]  /*a800*/  @!P0 BRA `(.L_x_996) ;  /* 0xfffffffc00f08947 */ /* 0x004fea000383ffff */
[----:B------:R-:W-:Y:S05]  /*a810*/  BRA `(.L_x_1030) ;  /* 0xfffffff400347947 */ /* 0x000fea000383ffff */
.L_x_998:
[----:B------:R-:W-:Y:S01]  /*a820*/  BSSY B0, `(.L_x_1031) ;  /* 0x0000006000007945 */ /* 0x000fe20003800000 */
[----:B------:R-:W-:-:S07]  /*a830*/  IMAD.MOV.U32 R15, RZ, RZ, -0x1 ;  /* 0xffffffffff0f7424 */ /* 0x000fce00078e00ff */
[----:B--2---:R-:W-:Y:S05]  /*a840*/  WARPSYNC.COLLECTIVE R15, `(.L_x_1032) ;  /* 0x000000000f0c7348 */ /* 0x004fea0003c00000 */
[----:B------:R-:W-:Y:S02]  /*a850*/  ELECT P6, UR62, PT ;  /* 0x00000000003e782f */ /* 0x000fe400038c0000 */
[----:B------:R-:W-:Y:S01]  /*a860*/  MOV R14, UR62 ;  /* 0x0000003e000e7c02 */ /* 0x000fe20008000f00 */
[----:B--2---:R-:W-:Y:S10]  /*a870*/  ENDCOLLECTIVE ;  /* 0x000000000000791b */ /* 0x004ff40003800000 */
.L_x_1032:
[----:B------:R-:W-:Y:S05]  /*a880*/  BSYNC B0 ;  /* 0x0000000000007941 */ /* 0x000fea0003800000 */
.L_x_1031:
[----:B------:R-:W-:Y:S01]  /*a890*/  PLOP3.LUT P0, PT, P6, PT, PT, 0x80, 0x0 ;  /* 0x000000000000781c */ /* 0x000fe2000370f070 */
[----:B------:R-:W-:-:S12]  /*a8a0*/  BRA `(.L_x_1033) ;  /* 0xfffffff400c47947 */ /* 0x000fd8000383ffff */
.L_x_1000:
[----:B-1----:R1:W3:Y:S02]  /*a8b0*/  SYNCS.PHASECHK.TRANS64.TRYWAIT P1, [R7+URZ], R4 ;  /* 0x00000004070075a7 */ /* 0x0022e4000802017f */
[----:B---3--:R-:W-:Y:S05]  /*a8c0*/  @!P1 NANOSLEEP.SYNCS 0x989680 ;  /* 0x009896800000995d */ /* 0x008fea0003900000 */
[----:B------:R-:W3:Y:S02]  /*a8d0*/  @!P1 SYNCS.PHASECHK.TRANS64 P1, [R7+URZ], R4 ;  /* 0x00000004070095a7 */ /* 0x000ee4000802007f */
[----:B---3--:R-:W-:Y:S05]  /*a8e0*/  @!P1 BRA `(.L_x_1000) ;  /* 0xfffffffc00f09947 */ /* 0x008fea000383ffff */
[----:B------:R-:W-:Y:S05]  /*a8f0*/  BRA `(.L_x_1034) ;  /* 0xfffffff800047947 */ /* 0x000fea000383ffff */
.L_x_1001:
[----:B---3--:R3:W4:Y:S02]  /*a900*/  SYNCS.PHASECHK.TRANS64.TRYWAIT P1, [R11+URZ], R2 ;  /* 0x000000020b0075a7 */ /* 0x008724000802017f */
[----:B----4-:R-:W-:Y:S05]  /*a910*/  @!P1 NANOSLEEP.SYNCS 0x989680 ;  /* 0x009896800000995d */ /* 0x010fea0003900000 */
[----:B------:R-:W4:Y:S02]  /*a920*/  @!P1 SYNCS.PHASECHK.TRANS64 P1, [R11+URZ], R2 ;  /* 0x000000020b0095a7 */ /* 0x000f24000802007f */
[----:B----4-:R-:W-:Y:S05]  /*a930*/  @!P1 BRA `(.L_x_1001) ;  /* 0xfffffffc00f09947 */ /* 0x010fea000383ffff */
[----:B------:R-:W-:Y:S05]  /*a940*/  BRA `(.L_x_1035) ;  /* 0xfffffff400f87947 */ /* 0x000fea000383ffff */
.L_x_1003:
[----:B----4-:R4:W1:Y:S02]  /*a950*/  SYNCS.PHASECHK.TRANS64.TRYWAIT P0, [R9+URZ], R4 ;  /* 0x00000004090075a7 */ /* 0x010864000800017f */
[----:B-1----:R-:W-:Y:S05]  /*a960*/  @!P0 NANOSLEEP.SYNCS 0x989680 ;  /* 0x009896800000895d */ /* 0x002fea0003900000 */
[----:B------:R-:W1:Y:S02]  /*a970*/  @!P0 SYNCS.PHASECHK.TRANS64 P0, [R9+URZ], R4 ;  /* 0x00000004090085a7 */ /* 0x000e64000800007f */
[----:B-1----:R-:W-:Y:S05]  /*a980*/  @!P0 BRA `(.L_x_1003) ;  /* 0xfffffffc00f08947 */ /* 0x002fea000383ffff */
[----:B------:R-:W-:Y:S05]  /*a990*/  BRA `(.L_x_1036) ;  /* 0xfffffff400fc7947 */ /* 0x000fea000383ffff */
.L_x_1037:
        /* <DEDUP_REMOVED lines=14> */
.L_x_3725:


//--------------------- .text._ZN7cutlass13device_kernelIN5flash11enable_sm90INS1_16FlashAttnBwdSm90INS1_25CollectiveMainloopBwdSm90ILi2ELi2ELi2EN4cute5tupleIJNS5_1CILi1EEES8_S8_EEENS6_IJNS7_ILi128EEESA_NS7_ILi64EEEEEENS_6half_tEfNS_4arch4Sm90ELb0ELb1ELb1ELb0ELb0ELb1ELb0ELb0ELi2ELi1ELi2ELi2ELb0EEENS1_21CollectiveEpilogueBwdISC_SD_SF_Li256ELb0ELb0ELi1EEENS1_19SingleTileSchedulerILb0ELb0ELb0ELi128EEEEEEEEEvNT_6ParamsE --------------------------
	.section	.text._ZN7cutlass13device_kernelIN5flash11enable_sm90INS1_16FlashAttnBwdSm90INS1_25CollectiveMainloopBwdSm90ILi2ELi2ELi2EN4cute5tupleIJNS5_1CILi1EEES8_S8_EEENS6_IJNS7_ILi128EEESA_NS7_ILi64EEEEEENS_6half_tEfNS_4arch4Sm90ELb0ELb1ELb1ELb0ELb0ELb1ELb0ELb0ELi2ELi1ELi2ELi2ELb0EEENS1_21CollectiveEpilogueBwdISC_SD_SF_Li256ELb0ELb0ELi1EEENS1_19SingleTileSchedulerILb0ELb0ELb0ELi128EEEEEEEEEvNT_6ParamsE,"ax",@progbits
	.align	128
.text._ZN7cutlass13device_kernelIN5flash11enable_sm90INS1_16FlashAttnBwdSm90INS1_25CollectiveMainloopBwdSm90ILi2ELi2ELi2EN4cute5tupleIJNS5_1CILi1EEES8_S8_EEENS6_IJNS7_ILi128EEESA_NS7_ILi64EEEEEENS_6half_tEfNS_4arch4Sm90ELb0ELb1ELb1ELb0ELb0ELb1ELb0ELb0ELi2ELi1ELi2ELi2ELb0EEENS1_21CollectiveEpilogueBwdISC_SD_SF_Li256ELb0ELb0ELi1EEENS1_19SingleTileSchedulerILb0ELb0ELb0ELi128EEEEEEEEEvNT_6ParamsE:
        .type           _ZN7cutlass13device_kernelIN5flash11enable_sm90INS1_16FlashAttnBwdSm90INS1_25CollectiveMainloopBwdSm90ILi2ELi2ELi2EN4cute5tupleIJNS5_1CILi1EEES8_S8_EEENS6_IJNS7_ILi128EEESA_NS7_ILi64EEEEEENS_6half_tEfNS_4arch4Sm90ELb0ELb1ELb1ELb0ELb0ELb1ELb0ELb0ELi2ELi1ELi2ELi2ELb0EEENS1_21CollectiveEpilogueBwdISC_SD_SF_Li256ELb0ELb0ELi1EEENS1_19SingleTileSchedulerILb0ELb0ELb0ELi128EEEEEEEEEvNT_6ParamsE,@function
        .size           _ZN7cutlass13device_kernelIN5flash11enable_sm90INS1_16FlashAttnBwdSm90INS1_25CollectiveMainloopBwdSm90ILi2ELi2ELi2EN4cute5tupleIJNS5_1CILi1EEES8_S8_EEENS6_IJNS7_ILi128EEESA_NS7_ILi64EEEEEENS_6half_tEfNS_4arch4Sm90ELb0ELb1ELb1ELb0ELb0ELb1ELb0ELb0ELi2ELi1ELi2ELi2ELb0EEENS1_21CollectiveEpilogueBwdISC_SD_SF_Li256ELb0ELb0ELi1EEENS1_19SingleTileSchedulerILb0ELb0ELb0ELi128EEEEEEEEEvNT_6ParamsE,(.L_x_3726 - _ZN7cutlass13device_kernelIN5flash11enable_sm90INS1_16FlashAttnBwdSm90INS1_25CollectiveMainloopBwdSm90ILi2ELi2ELi2EN4cute5tupleIJNS5_1CILi1EEES8_S8_EEENS6_IJNS7_ILi128EEESA_NS7_ILi64EEEEEENS_6half_tEfNS_4arch4Sm90ELb0ELb1ELb1ELb0ELb0ELb1ELb0ELb0ELi2ELi1ELi2ELi2ELb0EEENS1_21CollectiveEpilogueBwdISC_SD_SF_Li256ELb0ELb0ELi1EEENS1_19SingleTileSchedulerILb0ELb0ELb0ELi128EEEEEEEEEvNT_6ParamsE)
        .other          _ZN7cutlass13device_kernelIN5flash11enable_sm90INS1_16FlashAttnBwdSm90INS1_25CollectiveMainloopBwdSm90ILi2ELi2ELi2EN4cute5tupleIJNS5_1CILi1EEES8_S8_EEENS6_IJNS7_ILi128EEESA_NS7_ILi64EEEEEENS_6half_tEfNS_4arch4Sm90ELb0ELb1ELb1ELb0ELb0ELb1ELb0ELb0ELi2ELi1ELi2ELi2ELb0EEENS1_21CollectiveEpilogueBwdISC_SD_SF_Li256ELb0ELb0ELi1EEENS1_19SingleTileSchedulerILb0ELb0ELb0ELi128EEEEEEEEEvNT_6ParamsE,@"STO_CUDA_ENTRY STV_DEFAULT"
_ZN7cutlass13device_kernelIN5flash11enable_sm90INS1_16FlashAttnBwdSm90INS1_25CollectiveMainloopBwdSm90ILi2ELi2ELi2EN4cute5tupleIJNS5_1CILi1EEES8_S8_EEENS6_IJNS7_ILi128EEESA_NS7_ILi64EEEEEENS_6half_tEfNS_4arch4Sm90ELb0ELb1ELb1ELb0ELb0ELb1ELb0ELb0ELi2ELi1ELi2ELi2ELb0EEENS1_21CollectiveEpilogueBwdISC_SD_SF_Li256ELb0ELb0ELi1EEENS1_19SingleTileSchedulerILb0ELb0ELb0ELi128EEEEEEEEEvNT_6ParamsE:
[----:B------:R-:W1:Y:S02]  /*0000*/  LDC R1, c[0x0][0x28] ;  /* 0x00000a00ff017b82 */ /* 0x000e640000000800 */
[----:B-1----:R-:W-:Y:S01]  /*0010*/  VIADD R1, R1, 0xfffffeb8 ;  /* 0xfffffeb801017836 */ /* 0x002fe20000000000 */
[----:B------:R-:W1:Y:S01]  /*0020*/  S2R R3, SR_TID.X ;  /* 0x0000000000037919 */ /* 0x000e620000002100 */
[----:B------:R-:W-:Y:S01]  /*0030*/  ELECT P0, URZ, PT ;  /* 0x00000000003f782f */ /* 0x000fe20003800000 */
[----:B------:R-:W-:Y:S01]  /*0040*/  BSSY B0, `(.L_x_1038) ;  /* 0x000001a000007945 */ /* 0x000fe20003800000 */
[--C-:B-1----:R-:W-:Y:S02]  /*0050*/  SHF.R.U32.HI R0, RZ, 0x5, R3.reuse ;  /* 0x00000005ff007819 */ /* 0x102fe40000011603 */
[----:B------:R-:W-:-:S03]  /*0060*/  SHF.R.U32.HI R3, RZ, 0x7, R3 ;  /* 0x00000007ff037819 */ /* 0x000fc60000011603 */
        /* <DEDUP_REMOVED lines=23> */
.L_x_1039:
[----:B------:R-:W-:Y:S05]  /*01e0*/  BSYNC B0 ;  /* 0x0000000000007941 */ /* 0x000fea0003800000 */
.L_x_1038:
[----:B------:R-:W-:Y:S01]  /*01f0*/  VOTEU.ANY UP0, P0 ;  /* 0x00000000003f7886 */ /* 0x000fe20000000100 */
[----:B------:R-:W1:Y:S01]  /*0200*/  SHFL.IDX PT, R3, R3, RZ, 0x1f ;  /* 0x00001fff03037589 */ /* 0x000e6200000e0000 */
[----:B------:R-:W-:Y:S01]  /*0210*/  UMOV UR4, 0x1 ;  /* 0x0000000100047882 */ /* 0x000fe20000000000 */
[----:B------:R-:W-:Y:S01]  /*0220*/  VOTEU.ANY UP1, P0 ;  /* 0x00000000003f7886 */ /* 0x000fe20000020100 */
[----:B------:R-:W-:Y:S01]  /*0230*/  UMOV UR36, 0x1 ;  /* 0x0000000100247882 */ /* 0x000fe20000000000 */
[----:B------:R-:W2:Y:S01]  /*0240*/  @UP0 S2UR UR7, SR_CgaCtaId ;  /* 0x00000000000709c3 */ /* 0x000ea20000008800 */
[----:B------:R-:W3:Y:S01]  /*0250*/  SHFL.IDX PT, R2, R0, RZ, 0x1f ;  /* 0x00001fff00027589 */ /* 0x000ee200000e0000 */
[----:B------:R-:W-:Y:S01]  /*0260*/  @UP0 UMOV UR6, 0x400 ;  /* 0x0000040000060882 */ /* 0x000fe20000000000 */
[----:B------:R-:W-:-:S04]  /*0270*/  @UP0 UIADD3 UR4, -UR4, 0x100000, URZ ;  /* 0x0010000004040890 */ /* 0x000fc8000fffe13f */
[----:B------:R-:W-:Y:S02]  /*0280*/  @UP0 USHF.L.U32 UR5, UR4, 0xb, URZ ;  /* 0x0000000b04050899 */ /* 0x000fe4000800063f */
[----:B------:R-:W-:Y:S01]  /*0290*/  @UP0 USHF.L.U32 UR4, UR4, 0x1, URZ ;  /* 0x0000000104040899 */ /* 0x000fe2000800063f */
[----:B-1----:R-:W-:Y:S01]  /*02a0*/  R2UR UR8, R3 ;  /* 0x00000000030872ca */ /* 0x002fe200000e0000 */
[----:B--2---:R-:W-:Y:S01]  /*02b0*/  @UP0 ULEA UR6, UR7, UR6, 0x18 ;  /* 0x0000000607060291 */ /* 0x004fe2000f8ec03f */
[----:B---3--:R-:W-:-:S11]  /*02c0*/  ISETP.NE.AND P1, PT, R2, RZ, PT ;  /* 0x000000ff0200720c */ /* 0x008fd60003f25270 */
[----:B------:R-:W-:Y:S01]  /*02d0*/  UISETP.NE.AND UP0, UPT, UR8, URZ, UPT ;  /* 0x0000003f0800728c */ /* 0x000fe2000bf05270 */
[----:B------:R-:W1:Y:S02]  /*02e0*/  FENCE.VIEW.ASYNC.S ;  /* 0x00000000000073c6 */ /* 0x000e640000000000 */
[----:B-1----:R1:W2:Y:S01]  /*02f0*/  @UP1 SYNCS.EXCH.64 URZ, [UR6+0x30c00], UR4 ;  /* 0x030c0004063f15b2 */ /* 0x0022a20008000100 */
[----:B------:R-:W-:Y:S01]  /*0300*/  USEL UR36, UR36, 0x2, !UP0 ;  /* 0x0000000224247887 */ /* 0x000fe2000c000000 */
[----:B------:R-:W-:Y:S11]  /*0310*/  @P1 BRA `(.L_x_1040) ;  /* 0x0000000000481947 */ /* 0x000ff60003800000 */
[----:B-1----:R-:W1:Y:S01]  /*0320*/  S2UR UR5, SR_CgaCtaId ;  /* 0x00000000000579c3 */ /* 0x002e620000008800 */
        /* <DEDUP_REMOVED lines=15> */
[----:B------:R3:W1:Y:S02]  /*0420*/  SYNCS.EXCH.64 URZ, [UR8+0x30c28], UR4 ;  /* 0x030c2804083f75b2 */ /* 0x0006640008000100 */
[----:B---3--:R-:W-:Y:S01]  /*0430*/  NOP ;  /* 0x0000000000007918 */ /* 0x008fe20000000000 */
.L_x_1040:
[----:B------:R-:W3:Y:S01]  /*0440*/  SHFL.IDX PT, R2, R0, RZ, 0x1f ;  /* 0x00001fff00027589 */ /* 0x000ee200000e0000 */
[----:B------:R-:W-:Y:S01]  /*0450*/  NOP ;  /* 0x0000000000007918 */ /* 0x000fe20000000000 */
[----:B---3--:R-:W-:-:S13]  /*0460*/  ISETP.NE.AND P0, PT, R2, RZ, PT ;  /* 0x000000ff0200720c */ /* 0x008fda0003f05270 */
        /* <DEDUP_REMOVED lines=17> */
[----:B------:R3:W1:Y:S02]  /*0580*/  SYNCS.EXCH.64 URZ, [UR8+0x30c48], UR6 ;  /* 0x030c4806083f75b2 */ /* 0x0006640008000100 */
[----:B---3--:R-:W-:Y:S01]  /*0590*/  NOP ;  /* 0x0000000000007918 */ /* 0x008fe20000000000 */
.L_x_1041:
[----:B------:R-:W-:Y:S01]  /*05a0*/  PLOP3.LUT P0, PT, PT, PT, UP0, 0x80, 0x0 ;  /* 0x000000000000781c */ /* 0x000fe20003f0f008 */
[----:B------:R-:W-:Y:S01]  /*05b0*/  NOP ;  /* 0x0000000000007918 */ /* 0x000fe20000000000 */
[----:B------:R-:W-:Y:S01]  /*05c0*/  BSSY B6, `(.L_x_1042) ;  /* 0x00014f0000067945 */ /* 0x000fe20003800000 */
[----:B-12-4-:R-:W-:Y:S10]  /*05d0*/  BAR.SYNC.DEFER_BLOCKING 0x0 ;  /* 0x0000000000007b1d */ /* 0x016ff40000010000 */
[----:B------:R-:W-:Y:S05]  /*05e0*/  @!P0 BRA `(.L_x_1043) ;  /* 0x0000012400548947 */ /* 0x000fea0003800000 */
.L_x_1044:
        /* <DEDUP_REMOVED lines=10> */
[----:B------:R-:W-:-:S05]  /*0690*/  @!P0 VIADD R2, R2, 0x9 ;  /* 0x0000000902028836 */ /* 0x000fca0000000000 */
[----:B------:R1:W-:Y:S06]  /*06a0*/  @!P0 BAR.ARV R2, 0xa0 ;  /* 0x000280020000851d */ /* 0x0003ec0000002000 */
[----:B--2---:R-:W-:-:S13]  /*06b0*/  ISETP.LE.AND P0, PT, RZ, UR4, PT ;  /* 0x00000004ff007c0c */ /* 0x004fda000bf03270 */
[----:B-1----:R-:W-:Y:S05]  /*06c0*/  @!P0 BRA `(.L_x_1045) ;  /* 0x0000014c007c8947 */ /* 0x002fea0003800000 */
[----:B------:R-:W1:Y:S01]  /*06d0*/  S2UR UR39, SR_CTAID.X ;  /* 0x00000000002779c3 */ /* 0x000e620000002500 */
[----:B------:R-:W2:Y:S01]  /*06e0*/  S2R R3, SR_TID.X ;  /* 0x0000000000037919 */ /* 0x000ea20000002100 */
[----:B------:R-:W-:Y:S01]  /*06f0*/  ULDC UR6, c[0x0][0x280] ;  /* 0x0000a00000067ab9 */ /* 0x000fe20000000800 */
[----:B------:R-:W-:Y:S01]  /*0700*/  ULDC UR7, c[0x0][0x290] ;  /* 0x0000a40000077ab9 */ /* 0x000fe20000000800 */
[----:B------:R-:W-:Y:S01]  /*0710*/  ULDC UR4, c[0x0][0x74c] ;  /* 0x0001d30000047ab9 */ /* 0x000fe20000000800 */
[----:B------:R-:W-:Y:S01]  /*0720*/  UIADD3 UR40, UR6, 0x7f, URZ ;  /* 0x0000007f06287890 */ /* 0x000fe2000fffe03f */
[----:B------:R-:W-:Y:S02]  /*0730*/  PLOP3.LUT P0, PT, PT, PT, PT, 0x80, 0x0 ;  /* 0x000000000000781c */ /* 0x000fe40003f0f070 */
        /* <DEDUP_REMOVED lines=16> */
[----:B------:R-:W-:Y:S01]  /*0840*/  CS2R R202, SRZ ;  /* 0x0000000000ca7805 */ /* 0x000fe2000001ff00 */
[----:B-1----:R-:W-:Y:S02]  /*0850*/  ULEA UR5, UR39, UR6, 0x7 ;  /* 0x0000000627057291 */ /* 0x002fe4000f8e383f */
[----:B------:R-:W-:Y:S02]  /*0860*/  ISETP.LE.AND P1, PT, RZ, UR39, PT ;  /* 0x00000027ff007c0c */ /* 0x000fe4000bf23270 */
[----:B------:R-:W-:Y:S02]  /*0870*/  CS2R R200, SRZ ;  /* 0x0000000000c87805 */ /* 0x000fe4000001ff00 */
[----:B------:R-:W-:Y:S01]  /*0880*/  CS2R R198, SRZ ;  /* 0x0000000000c67805 */ /* 0x000fe2000001ff00 */
[----:B------:R-:W-:Y:S01]  /*0890*/  UIADD3 UR4, -UR4, UR5, -UR7 ;  /* 0x0000000504047290 */ /* 0x000fe2000fffe907 */
[----:B------:R-:W-:-:S02]  /*08a0*/  CS2R R196, SRZ ;  /* 0x0000000000c47805 */ /* 0x000fc4000001ff00 */
[----:B------:R-:W-:Y:S02]  /*08b0*/  CS2R R194, SRZ ;  /* 0x0000000000c27805 */ /* 0x000fe4000001ff00 */
[----:B------:R-:W-:Y:S01]  /*08c0*/  CS2R R192, SRZ ;  /* 0x0000000000c07805 */ /* 0x000fe2000001ff00 */
[----:B------:R-:W-:Y:S01]  /*08d0*/  USHF.R.S32.HI UR5, URZ, 0x1f, UR4 ;  /* 0x0000001f3f057899 */ /* 0x000fe20008011404 */
[----:B--2---:R-:W-:Y:S02]  /*08e0*/  IADD3 R17, R3, -0x80, RZ ;  /* 0xffffff8003117810 */ /* 0x004fe40007ffe0ff */
[----:B------:R-:W-:Y:S02]  /*08f0*/  CS2R R190, SRZ ;  /* 0x0000000000be7805 */ /* 0x000fe4000001ff00 */
[----:B------:R-:W-:Y:S01]  /*0900*/  CS2R R188, SRZ ;  /* 0x0000000000bc7805 */ /* 0x000fe2000001ff00 */
[----:B------:R-:W-:Y:S01]  /*0910*/  ULEA.HI UR5, UR5, UR4, URZ, 0x7 ;  /* 0x0000000405057291 */ /* 0x000fe2000f8f383f */
[----:B------:R-:W-:Y:S01]  /*0920*/  CS2R R186, SRZ ;  /* 0x0000000000ba7805 */ /* 0x000fe2000001ff00 */
[----:B------:R-:W-:Y:S01]  /*0930*/  USHF.R.S32.HI UR4, URZ, 0x1f, UR40 ;  /* 0x0000001f3f047899 */ /* 0x000fe20008011428 */
[----:B------:R-:W-:Y:S01]  /*0940*/  CS2R R184, SRZ ;  /* 0x0000000000b87805 */ /* 0x000fe2000001ff00 */
[----:B------:R-:W-:Y:S01]  /*0950*/  USHF.R.S32.HI UR5, URZ, 0x7, UR5 ;  /* 0x000000073f057899 */ /* 0x000fe20008011405 */
[----:B------:R-:W-:Y:S01]  /*0960*/  IMAD.MOV.U32 R183, RZ, RZ, RZ ;  /* 0x000000ffffb77224 */ /* 0x000fe200078e00ff */
[----:B------:R-:W-:-:S02]  /*0970*/  ULEA.HI UR4, UR4, UR40, URZ, 0x7 ;  /* 0x0000002804047291 */ /* 0x000fc4000f8f383f */
[----:B------:R-:W-:Y:S02]  /*0980*/  UISETP.LT.AND UP0, UPT, URZ, UR5, UPT ;  /* 0x000000053f00728c */ /* 0x000fe4000bf01270 */
[----:B------:R-:W-:Y:S02]  /*0990*/  USHF.R.S32.HI UR37, URZ, 0x7, UR4 ;  /* 0x000000073f257899 */ /* 0x000fe40008011404 */
[----:B------:R-:W-:Y:S01]  /*09a0*/  USEL UR38, URZ, UR5, !UP0 ;  /* 0x000000053f267287 */ /* 0x000fe2000c000000 */
[----:B------:R-:W-:Y:S11]  /*09b0*/  @!P1 BRA `(.L_x_1046) ;  /* 0x0000000000289947 */ /* 0x000ff60003800000 */
[----:B------:R-:W-:Y:S01]  /*09c0*/  ULEA UR4, UR39, UR6, 0x7 ;  /* 0x0000000627047291 */ /* 0x000fe2000f8e383f */
[----:B------:R-:W-:-:S03]  /*09d0*/  ULDC UR5, c[0x0][0x290] ;  /* 0x0000a40000057ab9 */ /* 0x000fc60000000800 */
[----:B------:R-:W-:-:S03]  /*09e0*/  UIADD3 UR4, -UR5, 0xff, UR4 ;  /* 0x000000ff05047890 */ /* 0x000fc6000fffe104 */
[----:B------:R-:W-:Y:S02]  /*09f0*/  ULDC UR5, c[0x0][0x748] ;  /* 0x0001d20000057ab9 */ /* 0x000fe40000000800 */
[----:B------:R-:W-:-:S04]  /*0a00*/  UIADD3 UR4, UR4, UR5, URZ ;  /* 0x0000000504047290 */ /* 0x000fc8000fffe03f */
[----:B------:R-:W-:-:S04]  /*0a10*/  USHF.R.S32.HI UR5, URZ, 0x1f, UR4 ;  /* 0x0000001f3f057899 */ /* 0x000fc80008011404 */
[----:B------:R-:W-:-:S04]  /*0a20*/  ULEA.HI UR5, UR5, UR4, URZ, 0x7 ;  /* 0x0000000405057291 */ /* 0x000fc8000f8f383f */
[----:B------:R-:W-:-:S04]  /*0a30*/  USHF.R.S32.HI UR5, URZ, 0x7, UR5 ;  /* 0x000000073f057899 */ /* 0x000fc80008011405 */
[----:B------:R-:W-:-:S04]  /*0a40*/  UISETP.LT.AND UP0, UPT, UR37, UR5, UPT ;  /* 0x000000052500728c */ /* 0x000fc8000bf01270 */
[----:B------:R-:W-:-:S12]  /*0a50*/  USEL UR37, UR37, UR5, UP0 ;  /* 0x0000000525257287 */ /* 0x000fd80008000000 */
.L_x_1046:
[----:B------:R-:W-:Y:S01]  /*0a60*/  UISETP.GT.AND UP0, UPT, UR37, UR38, UPT ;  /* 0x000000262500728c */ /* 0x000fe2000bf04270 */
[----:B------:R-:W-:Y:S01]  /*0a70*/  IMAD.MOV.U32 R182, RZ, RZ, RZ ;  /* 0x000000ffffb67224 */ /* 0x000fe200078e00ff */
[----:B------:R-:W-:Y:S02]  /*0a80*/  CS2R R180, SRZ ;  /* 0x0000000000b47805 */ /* 0x000fe4000001ff00 */
[----:B------:R-:W-:Y:S02]  /*0a90*/  CS2R R178, SRZ ;  /* 0x0000000000b27805 */ /* 0x000fe4000001ff00 */
[----:B------:R-:W-:Y:S02]  /*0aa0*/  CS2R R176, SRZ ;  /* 0x0000000000b07805 */ /* 0x000fe4000001ff00 */
[----:B------:R-:W-:Y:S02]  /*0ab0*/  CS2R R174, SRZ ;  /* 0x0000000000ae7805 */ /* 0x000fe4000001ff00 */
[----:B------:R-:W-:-:S02]  /*0ac0*/  PLOP3.LUT P1, PT, PT, PT, UP0, 0x80, 0x0 ;  /* 0x000000000000781c */ /* 0x000fc40003f2f008 */
[----:B------:R-:W-:-:S11]  /*0ad0*/  CS2R R172, SRZ ;  /* 0x0000000000ac7805 */ /* 0x000fd6000001ff00 */
[----:B------:R-:W-:Y:S05]  /*0ae0*/  @!P1 BRA `(.L_x_1047) ;  /* 0x0000010800409947 */ /* 0x000fea0003800000 */
[----:B------:R-:W-:-:S04]  /*0af0*/  MOV R0, RZ ;  /* 0x000000ff00007202 */ /* 0x000fc80000000f00 */
        /* <DEDUP_REMOVED lines=18> */
.L_x_1049:
[----:B------:R-:W1:Y:S01]  /*0c20*/  LDC.64 R2, c[0x4][R2] ;  /* 0x0100000002027b82 */ /* 0x000e620000000a00 */
        /* <DEDUP_REMOVED lines=14> */
.L_x_1048:
[----:B------:R-:W1:Y:S01]  /*0d10*/  S2R R3, SR_CgaCtaId ;  /* 0x0000000000037919 */ /* 0x000e620000008800 */
        /* <DEDUP_REMOVED lines=15> */
[----:B------:R-:W-:Y:S01]  /*0e10*/  MOV R11, UR7 ;  /* 0x00000007000b7c02 */ /* 0x000fe20008000f00 */
[----:B------:R-:W-:Y:S01]  /*0e20*/  IMAD.MOV.U32 R8, RZ, RZ, 0x70 ;  /* 0x00000070ff087424 */ /* 0x000fe200078e00ff */
[----:B------:R-:W-:Y:S01]  /*0e30*/  MOV R13, RZ ;  /* 0x000000ff000d7202 */ /* 0x000fe20000000f00 */
[----:B-1----:R-:W-:-:S07]  /*0e40*/  IMAD.MOV.U32 R12, RZ, RZ, 0x1 ;  /* 0x00000001ff0c7424 */ /* 0x002fce00078e00ff */
[----:B------:R-:W-:-:S07]  /*0e50*/  LEPC R20, `(.L_x_1051) ;  /* 0x000000001014794e */ /* 0x000fce0000000000 */
[----:B--2---:R-:W-:Y:S05]  /*0e60*/  CALL.ABS.NOINC R14 ;  /* 0x000000000e007343 */ /* 0x004fea0003c00000 */
.L_x_1051:
[----:B------:R-:W1:Y:S01]  /*0e70*/  LDC.64 R2, c[0x4][R2] ;  /* 0x0100000002027b82 */ /* 0x000e620000000a00 */
[----:B------:R-:W-:Y:S01]  /*0e80*/  ULDC.64 UR4, c[0x4][0x90] ;  /* 0x0100240000047ab9 */ /* 0x000fe20000000a00 */
[----:B------:R-:W-:Y:S01]  /*0e90*/  ULDC.64 UR6, c[0x4][0x30] ;  /* 0x01000c0000067ab9 */ /* 0x000fe20000000a00 */
[----:B------:R-:W-:Y:S01]  /*0ea0*/  IMAD.U32 R4, RZ, RZ, UR4 ;  /* 0x00000004ff047e24 */ /* 0x000fe2000f8e00ff */
[----:B------:R-:W-:Y:S01]  /*0eb0*/  MOV R11, UR7 ;  /* 0x00000007000b7c02 */ /* 0x000fe20008000f00 */
[----:B------:R-:W-:Y:S01]  /*0ec0*/  IMAD.U32 R5, RZ, RZ, UR5 ;  /* 0x00000005ff057e24 */ /* 0x000fe2000f8e00ff */
[----:B------:R-:W-:Y:S01]  /*0ed0*/  ULDC.64 UR4, c[0x4][0x98] ;  /* 0x0100260000047ab9 */ /* 0x000fe20000000a00 */
[----:B------:R-:W-:Y:S01]  /*0ee0*/  IMAD.U32 R10, RZ, RZ, UR6 ;  /* 0x00000006ff0a7e24 */ /* 0x000fe2000f8e00ff */
[----:B------:R-:W-:Y:S01]  /*0ef0*/  MOV R6, UR4 ;  /* 0x0000000400067c02 */ /* 0x000fe20008000f00 */
[----:B------:R-:W-:Y:S01]  /*0f00*/  IMAD.U32 R7, RZ, RZ, UR5 ;  /* 0x00000005ff077e24 */ /* 0x000fe2000f8e00ff */
[----:B------:R-:W-:Y:S01]  /*0f10*/  MOV R13, RZ ;  /* 0x000000ff000d7202 */ /* 0x000fe20000000f00 */
[----:B------:R-:W-:-:S02]  /*0f20*/  IMAD.MOV.U32 R8, RZ, RZ, 0x70 ;  /* 0x00000070ff087424 */ /* 0x000fc400078e00ff */
[----:B------:R-:W-:-:S07]  /*0f30*/  IMAD.MOV.U32 R12, RZ, RZ, 0x1 ;  /* 0x00000001ff0c7424 */ /* 0x000fce00078e00ff */
[----:B------:R-:W-:-:S07]  /*0f40*/  LEPC R20, `(.L_x_1050) ;  /* 0x000000001014794e */ /* 0x000fce0000000000 */
[----:B-1----:R-:W-:Y:S05]  /*0f50*/  CALL.ABS.NOINC R2 ;  /* 0x0000000002007343 */ /* 0x002fea0003c00000 */
.L_x_1050:
[----:B------:R-:W-:Y:S01]  /*0f60*/  SHF.R.S32.HI R6, RZ, 0x1f, R17 ;  /* 0x0000001fff067819 */ /* 0x000fe20000011411 */
[----:B------:R-:W-:-:S03]  /*0f70*/  UMOV UR4, 0xffffffff ;  /* 0xffffffff00047882 */ /* 0x000fc60000000000 */
[----:B------:R-:W-:-:S04]  /*0f80*/  LEA.HI R0, R6, R17, RZ, 0x7 ;  /* 0x0000001106007211 */ /* 0x000fc800078f38ff */
[----:B------:R-:W-:Y:S01]  /*0f90*/  SHF.R.S32.HI R18, RZ, 0x7, R0 ;  /* 0x00000007ff127819 */ /* 0x000fe20000011400 */
[----:B------:R-:W-:Y:S06]  /*0fa0*/  BRA.DIV UR4, `(.L_x_1052) ;  /* 0x00000146044c7947 */ /* 0x000fec000b800000 */
[----:B------:R1:W2:Y:S02]  /*0fb0*/  SHFL.IDX PT, R14, R18, RZ, 0x1f ;  /* 0x00001fff120e7589 */ /* 0x0002a400000e0000 */
.L_x_1165:
[----:B------:R-:W-:Y:S01]  /*0fc0*/  SHF.L.U32 R11, RZ, 0x1f, RZ ;  /* 0x0000001fff0b7819 */ /* 0x000fe200000006ff */
[----:B------:R-:W-:Y:S01]  /*0fd0*/  IMAD.SHL.U32 R2, R17, 0x40, RZ ;  /* 0x0000004011027824 */ /* 0x000fe200078e00ff */
[CC--:B------:R-:W-:Y:S02]  /*0fe0*/  LEA.HI R8, R6.reuse, R17.reuse, RZ, 0x4 ;  /* 0x0000001106087211 */ /* 0x0c0fe400078f20ff */
[----:B------:R-:W3:Y:S01]  /*0ff0*/  SYNCS.PHASECHK.TRANS64.TRYWAIT P0, [R16+URZ+0x30c00], R11 ;  /* 0x030c000b100075a7 */ /* 0x000ee2000800017f */
[----:B------:R-:W-:Y:S02]  /*1000*/  LEA.HI R5, R6, R17, RZ, 0x5 ;  /* 0x0000001106057211 */ /* 0x000fe400078f28ff */
[----:B------:R-:W-:Y:S02]  /*1010*/  SHF.R.S32.HI R9, RZ, 0x4, R8 ;  /* 0x00000004ff097819 */ /* 0x000fe40000011408 */
[----:B------:R-:W-:Y:S02]  /*1020*/  LOP3.LUT R4, R2, 0x1c0, RZ, 0xc0, !PT ;  /* 0x000001c002047812 */ /* 0x000fe400078ec0ff */
[----:B------:R-:W-:-:S02]  /*1030*/  SHF.R.U32.HI R7, RZ, 0x1, R5 ;  /* 0x00000001ff077819 */ /* 0x000fc40000011605 */
[----:B------:R-:W-:Y:S02]  /*1040*/  LEA.HI R10, R8, R9, RZ, 0x1 ;  /* 0x00000009080a7211 */ /* 0x000fe400078f08ff */
[----:B------:R-:W-:Y:S02]  /*1050*/  LEA.HI R3, R6, R17, RZ, 0x3 ;  /* 0x0000001106037211 */ /* 0x000fe400078f18ff */
[----:B------:R-:W-:Y:S02]  /*1060*/  LOP3.LUT R8, R4, 0x30, R7, 0xf8, !PT ;  /* 0x0000003004087812 */ /* 0x000fe400078ef807 */
[----:B--2---:R-:W-:Y:S02]  /*1070*/  LEA.HI R2, R14, R14, RZ, 0x1 ;  /* 0x0000000e0e027211 */ /* 0x004fe400078f08ff */
[----:B------:R-:W-:Y:S02]  /*1080*/  LOP3.LUT R8, R8, 0x8, R3, 0xf8, !PT ;  /* 0x0000000808087812 */ /* 0x000fe400078ef803 */
[----:B------:R-:W-:-:S02]  /*1090*/  LOP3.LUT R3, R2, 0xffffe, RZ, 0xc0, !PT ;  /* 0x000ffffe02037812 */ /* 0x000fc400078ec0ff */
[----:B------:R-:W-:Y:S02]  /*10a0*/  LOP3.LUT R10, R10, 0x7ffffe, RZ, 0xc0, !PT ;  /* 0x007ffffe0a0a7812 */ /* 0x000fe400078ec0ff */
[----:B------:R-:W-:Y:S02]  /*10b0*/  IADD3 R2, R14, -R3, RZ ;  /* 0x800000030e027210 */ /* 0x000fe40007ffe0ff */
[----:B------:R-:W-:Y:S01]  /*10c0*/  SHF.R.U32.HI R7, RZ, 0x3, R4 ;  /* 0x00000003ff077819 */ /* 0x000fe20000011604 */
[----:B------:R-:W-:Y:S02]  /*10d0*/  IMAD.IADD R10, R9, 0x1, -R10 ;  /* 0x00000001090a7824 */ /* 0x000fe400078e0a0a */
[----:B------:R2:W-:Y:S01]  /*10e0*/  STL [R1+0x50], R2 ;  /* 0x0000500201007387 */ /* 0x0005e20000100800 */
[----:B------:R-:W-:Y:S01]  /*10f0*/  LOP3.LUT R7, R8, R7, RZ, 0x3c, !PT ;  /* 0x0000000708077212 */ /* 0x000fe200078e3cff */
[----:B------:R-:W-:Y:S01]  /*1100*/  IMAD R10, R18, 0x10, R10 ;  /* 0x00000010120a7824 */ /* 0x000fe200078e020a */
[----:B--23--:R-:W-:Y:S06]  /*1110*/  @P0 BRA `(.L_x_1053) ;  /* 0x0000000000080947 */ /* 0x00cfec0003800000 */
[----:B------:R-:W2:Y:S02]  /*1120*/  SYNCS.PHASECHK.TRANS64.TRYWAIT P0, [R16+URZ+0x30c00], R11 ;  /* 0x030c000b100075a7 */ /* 0x000ea4000800017f */
[----:B--2---:R-:W-:Y:S05]  /*1130*/  @!P0 BRA `(.L_x_1054) ;  /* 0x0000014400088947 */ /* 0x004fea0003800000 */
.L_x_1053:
[----:B------:R-:W-:Y:S01]  /*1140*/  ULDC UR6, c[0x0][0x290] ;  /* 0x0000a40000067ab9 */ /* 0x000fe20000000800 */
[----:B------:R-:W-:Y:S01]  /*1150*/  ULDC UR5, c[0x0][0x74c] ;  /* 0x0001d30000057ab9 */ /* 0x000fe20000000800 */
[----:B------:R-:W-:Y:S01]  /*1160*/  UIADD3 UR4, UR40, -UR6, URZ ;  /* 0x8000000628047290 */ /* 0x000fe2000fffe03f */
[----:B------:R-:W-:Y:S01]  /*1170*/  LOP3.LUT R2, R0, 0xffffff80, RZ, 0xc0, !PT ;  /* 0xffffff8000027812 */ /* 0x000fe200078ec0ff */
[----:B------:R-:W-:Y:S01]  /*1180*/  IMAD.U32 R3, R10, 0x200, R7 ;  /* 0x000002000a037824 */ /* 0x000fe200078e0007 */
[----:B------:R-:W-:Y:S01]  /*1190*/  LEA.HI R12, R6, R17, RZ, 0x7 ;  /* 0x00000011060c7211 */ /* 0x000fe200078f38ff */
[----:B------:R-:W-:Y:S01]  /*11a0*/  ULEA UR4, UR39, UR4, 0x7 ;  /* 0x0000000427047291 */ /* 0x000fe2000f8e383f */
[----:B------:R-:W-:Y:S01]  /*11b0*/  MOV R0, RZ ;  /* 0x000000ff00007202 */ /* 0x000fe20000000f00 */
[----:B------:R-:W-:Y:S01]  /*11c0*/  IMAD.IADD R13, R17, 0x1, -R2 ;  /* 0x00000001110d7824 */ /* 0x000fe200078e0a02 */
[----:B------:R3:W-:Y:S01]  /*11d0*/  STL [R1+0x70], R3 ;  /* 0x0000700301007387 */ /* 0x0007e20000100800 */
[----:B------:R-:W-:Y:S01]  /*11e0*/  UIADD3 UR4, UR4, -UR5, URZ ;  /* 0x8000000504047290 */ /* 0x000fe2000fffe03f */
[----:B------:R-:W-:Y:S01]  /*11f0*/  SHF.R.S32.HI R12, RZ, 0x7, R12 ;  /* 0x00000007ff0c7819 */ /* 0x000fe2000001140c */
[----:B------:R-:W-:Y:S01]  /*1200*/  IMAD.MOV.U32 R4, RZ, RZ, RZ ;  /* 0x000000ffff047224 */ /* 0x000fe200078e00ff */
[--C-:B--2---:R-:W-:Y:S01]  /*1210*/  SHF.R.S32.HI R11, RZ, 0x1f, R13.reuse ;  /* 0x0000001fff0b7819 */ /* 0x104fe2000001140d */
[----:B------:R-:W-:Y:S01]  /*1220*/  USHF.R.S32.HI UR5, URZ, 0x1f, UR4 ;  /* 0x0000001f3f057899 */ /* 0x000fe20008011404 */
[----:B------:R-:W-:Y:S01]  /*1230*/  STL [R1+0x6c], R13 ;  /* 0x00006c0d01007387 */ /* 0x000fe20000100800 */
[----:B------:R-:W-:Y:S01]  /*1240*/  IMAD R7, R12, 0x400, R13 ;  /* 0x000004000c077824 */ /* 0x000fe200078e020d */
[----:B------:R-:W-:Y:S01]  /*1250*/  LEA.HI R8, R11, R13, RZ, 0x2 ;  /* 0x0000000d0b087211 */ /* 0x000fe200078f10ff */
[----:B------:R-:W-:Y:S01]  /*1260*/  ULEA.HI UR5, UR5, UR4, URZ, 0x7 ;  /* 0x0000000405057291 */ /* 0x000fe2000f8f383f */
[----:B------:R-:W-:Y:S01]  /*1270*/  STL [R1+0x88], R11 ;  /* 0x0000880b01007387 */ /* 0x000fe20000100800 */
[----:B------:R-:W-:Y:S01]  /*1280*/  IMAD.SHL.U32 R7, R7, 0x4, RZ ;  /* 0x0000000407077824 */ /* 0x000fe200078e00ff */
[----:B------:R-:W-:Y:S01]  /*1290*/  CS2R R170, SRZ ;  /* 0x0000000000aa7805 */ /* 0x000fe2000001ff00 */
[----:B------:R-:W-:Y:S01]  /*12a0*/  ULEA.HI.SX32 UR5, UR5, 0x1, 0x19 ;  /* 0x0000000105057891 */ /* 0x000fe2000f8fca3f */
[----:B------:R-:W-:-:S02]  /*12b0*/  CS2R R168, SRZ ;  /* 0x0000000000a87805 */ /* 0x000fc4000001ff00 */
[----:B------:R-:W-:Y:S02]  /*12c0*/  CS2R R166, SRZ ;  /* 0x0000000000a67805 */ /* 0x000fe4000001ff00 */
[----:B------:R-:W-:Y:S02]  /*12d0*/  CS2R R164, SRZ ;  /* 0x0000000000a47805 */ /* 0x000fe4000001ff00 */
[----:B------:R-:W-:Y:S02]  /*12e0*/  CS2R R162, SRZ ;  /* 0x0000000000a27805 */ /* 0x000fe4000001ff00 */
[----:B------:R-:W-:Y:S02]  /*12f0*/  CS2R R160, SRZ ;  /* 0x0000000000a07805 */ /* 0x000fe4000001ff00 */
[----:B------:R-:W-:Y:S02]  /*1300*/  MOV R2, UR5 ;  /* 0x0000000500027c02 */ /* 0x000fe40008000f00 */
[----:B------:R-:W-:-:S02]  /*1310*/  CS2R R158, SRZ ;  /* 0x00000000009e7805 */ /* 0x000fc4000001ff00 */
[----:B------:R-:W-:Y:S02]  /*1320*/  CS2R R156, SRZ ;  /* 0x00000000009c7805 */ /* 0x000fe4000001ff00 */
[----:B------:R-:W-:Y:S02]  /*1330*/  CS2R R154, SRZ ;  /* 0x00000000009a7805 */ /* 0x000fe4000001ff00 */
[----:B---3--:R-:W-:Y:S02]  /*1340*/  VIMNMX R3, R2, UR37, PT ;  /* 0x0000002502037c48 */ /* 0x008fe4000bfe0100 */
[----:B------:R-:W-:Y:S02]  /*1350*/  CS2R R152, SRZ ;  /* 0x0000000000987805 */ /* 0x000fe4000001ff00 */
[----:B------:R-:W-:Y:S02]  /*1360*/  CS2R R150, SRZ ;  /* 0x0000000000967805 */ /* 0x000fe4000001ff00 */
[----:B------:R-:W-:-:S02]  /*1370*/  CS2R R148, SRZ ;  /* 0x0000000000947805 */ /* 0x000fc4000001ff00 */
[----:B------:R-:W-:Y:S01]  /*1380*/  ISETP.LE.AND P0, PT, R3, UR38, PT ;  /* 0x0000002603007c0c */ /* 0x000fe2000bf03270 */
[----:B------:R2:W-:Y:S01]  /*1390*/  STL [R1+0x54], R3 ;  /* 0x0000540301007387 */ /* 0x0005e20000100800 */
[----:B------:R-:W-:Y:S02]  /*13a0*/  CS2R R146, SRZ ;  /* 0x0000000000927805 */ /* 0x000fe4000001ff00 */
[----:B------:R-:W-:Y:S02]  /*13b0*/  CS2R R144, SRZ ;  /* 0x0000000000907805 */ /* 0x000fe4000001ff00 */
[----:B------:R-:W-:Y:S01]  /*13c0*/  CS2R R142, SRZ ;  /* 0x00000000008e7805 */ /* 0x000fe2000001ff00 */
[----:B------:R3:W-:Y:S01]  /*13d0*/  STL [R1+0x68], R8 ;  /* 0x0000680801007387 */ /* 0x0007e20000100800 */
[----:B------:R-:W-:Y:S02]  /*13e0*/  CS2R R140, SRZ ;  /* 0x00000000008c7805 */ /* 0x000fe4000001ff00 */
[----:B------:R-:W-:-:S02]  /*13f0*/  CS2R R202, SRZ ;  /* 0x0000000000ca7805 */ /* 0x000fc4000001ff00 */
[----:B------:R-:W-:Y:S02]  /*1400*/  CS2R R200, SRZ ;  /* 0x0000000000c87805 */ /* 0x000fe4000001ff00 */
[----:B------:R-:W-:Y:S02]  /*1410*/  CS2R R198, SRZ ;  /* 0x0000000000c67805 */ /* 0x000fe4000001ff00 */
[----:B------:R-:W-:Y:S02]  /*1420*/  CS2R R196, SRZ ;  /* 0x0000000000c47805 */ /* 0x000fe4000001ff00 */
[----:B--2---:R-:W-:Y:S02]  /*1430*/  LOP3.LUT R3, R8, 0x7ffffffc, RZ, 0xc0, !PT ;  /* 0x7ffffffc08037812 */ /* 0x004fe400078ec0ff */
        /* <DEDUP_REMOVED lines=12> */
[----:B------:R-:W-:Y:S01]  /*1500*/  LEA R2, R7, R16, 0x2 ;  /* 0x0000001007027211 */ /* 0x000fe200078e10ff */
[----:B------:R-:W-:Y:S01]  /*1510*/  IMAD.IADD R3, R13, 0x1, -R3 ;  /* 0x000000010d037824 */ /* 0x000fe200078e0a03 */
[----:B---3--:R-:W-:Y:S06]  /*1520*/  @P0 BRA `(.L_x_1055) ;  /* 0x00000054004c0947 */ /* 0x008fec0003800000 */
[----:B------:R-:W-:Y:S01]  /*1530*/  LOP3.LUT R0, R5, 0xffffffe0, RZ, 0xc0, !PT ;  /* 0xffffffe005007812 */ /* 0x000fe200078ec0ff */
[----:B------:R-:W2:Y:S01]  /*1540*/  S2R R19, SR_CTAID.X ;  /* 0x0000000000137919 */ /* 0x000ea20000002500 */
[----:B------:R-:W-:Y:S01]  /*1550*/  LEA.HI R4, R6, R17, RZ, 0x2 ;  /* 0x0000001106047211 */ /* 0x000fe200078f10ff */
[----:B------:R-:W-:Y:S01]  /*1560*/  UIMAD UR4, UR39, -0x80, UR6 ;  /* 0xffffff80270478a4 */ /* 0x000fe2000f8e0206 */
[----:B------:R-:W-:Y:S01]  /*1570*/  SHF.R.S32.HI R6, RZ, 0x2, R8 ;  /* 0x00000002ff067819 */ /* 0x000fe20000011408 */
[----:B------:R-:W-:Y:S01]  /*1580*/  IMAD.IADD R0, R17, 0x1, -R0 ;  /* 0x0000000111007824 */ /* 0x000fe200078e0a00 */
[----:B------:R-:W-:Y:S01]  /*1590*/  SHF.R.S32.HI R5, RZ, 0x1f, R8 ;  /* 0x0000001fff057819 */ /* 0x000fe20000011408 */
[----:B------:R-:W-:Y:S01]  /*15a0*/  IMAD.MOV.U32 R171, RZ, RZ, RZ ;  /* 0x000000ffffab7224 */ /* 0x000fe200078e00ff */
[----:B------:R-:W-:Y:S02]  /*15b0*/  LOP3.LUT R8, R4, 0xfffffffc, RZ, 0xc0, !PT ;  /* 0xfffffffc04087812 */ /* 0x000fe400078ec0ff */
[----:B------:R-:W-:-:S02]  /*15c0*/  LEA.HI R4, R5, R6, RZ, 0x3 ;  /* 0x0000000605047211 */ /* 0x000fc400078f18ff */
[----:B------:R-:W-:Y:S02]  /*15d0*/  SHF.R.S32.HI R5, RZ, 0x1f, R0 ;  /* 0x0000001fff057819 */ /* 0x000fe40000011400 */
[----:B------:R-:W-:Y:S02]  /*15e0*/  LOP3.LUT R7, R4, 0xfffffff8, RZ, 0xc0, !PT ;  /* 0xfffffff804077812 */ /* 0x000fe400078ec0ff */
[CC--:B------:R-:W-:Y:S02]  /*15f0*/  LEA.HI R4, R5.reuse, R0.reuse, RZ, 0x3 ;  /* 0x0000000005047211 */ /* 0x0c0fe400078f18ff */
[----:B------:R-:W-:Y:S01]  /*1600*/  LEA.HI R5, R5, R0, RZ, 0x2 ;  /* 0x0000000005057211 */ /* 0x000fe200078f10ff */
[----:B------:R-:W-:Y:S01]  /*1610*/  IMAD.IADD R6, R6, 0x1, -R7 ;  /* 0x0000000106067824 */ /* 0x000fe200078e0a07 */
[--C-:B------:R-:W-:Y:S02]  /*1620*/  SHF.R.S32.HI R0, RZ, 0x3, R4.reuse ;  /* 0x00000003ff007819 */ /* 0x100fe40000011404 */
[----:B------:R-:W-:-:S02]  /*1630*/  SHF.R.S32.HI R7, RZ, 0x1f, R4 ;  /* 0x0000001fff077819 */ /* 0x000fc40000011404 */
[----:B------:R-:W-:Y:S02]  /*1640*/  SHF.R.S32.HI R4, RZ, 0x2, R5 ;  /* 0x00000002ff047819 */ /* 0x000fe40000011405 */
[----:B------:R-:W-:Y:S02]  /*1650*/  IADD3 R9, R17, -R8, RZ ;  /* 0x8000000811097210 */ /* 0x000fe40007ffe0ff */
[----:B------:R-:W-:Y:S02]  /*1660*/  LEA.HI R8, R11, R13, RZ, 0x5 ;  /* 0x0000000d0b087211 */ /* 0x000fe400078f28ff */
[----:B------:R-:W-:Y:S02]  /*1670*/  LEA.HI R10, R12, R12, RZ, 0x1 ;  /* 0x0000000c0c0a7211 */ /* 0x000fe400078f08ff */
[----:B------:R-:W-:Y:S02]  /*1680*/  LEA.HI R7, R7, R0, RZ, 0x4 ;  /* 0x0000000007077211 */ /* 0x000fe400078f20ff */
[----:B------:R-:W-:-:S02]  /*1690*/  LEA.HI R5, R5, R4, RZ, 0x1 ;  /* 0x0000000405057211 */ /* 0x000fc400078f08ff */
[----:B------:R-:W-:Y:S02]  /*16a0*/  SHF.R.S32.HI R11, RZ, 0x5, R8 ;  /* 0x00000005ff0b7819 */ /* 0x000fe40000011408 */
[----:B------:R-:W-:Y:S02]  /*16b0*/  LOP3.LUT R10, R10, 0x3fffffe, RZ, 0xc0, !PT ;  /* 0x03fffffe0a0a7812 */ /* 0x000fe400078ec0ff */
[----:B------:R-:W-:Y:S01]  /*16c0*/  LOP3.LUT R7, R7, 0x1ffffff0, RZ, 0xc0, !PT ;  /* 0x1ffffff007077812 */ /* 0x000fe200078ec0ff */
[----:B------:R-:W-:Y:S01]  /*16d0*/  IMAD R11, R11, 0x10, R6 ;  /* 0x000000100b0b7824 */ /* 0x000fe200078e0206 */
[----:B------:R-:W-:Y:S01]  /*16e0*/  LOP3.LUT R5, R5, 0xfffffffe, RZ, 0xc0, !PT ;  /* 0xfffffffe05057812 */ /* 0x000fe200078ec0ff */
[----:B------:R-:W-:Y:S01]  /*16f0*/  VIADD R6, R4, 0x8 ;  /* 0x0000000804067836 */ /* 0x000fe20000000000 */
[----:B------:R-:W-:Y:S02]  /*1700*/  IADD3 R10, R12, -R10, RZ ;  /* 0x8000000a0c0a7210 */ /* 0x000fe40007ffe0ff */
[----:B------:R-:W-:Y:S01]  /*1710*/  IADD3 R0, R0, -R7, RZ ;  /* 0x8000000700007210 */ /* 0x000fe20007ffe0ff */
[----:B------:R-:W-:Y:S01]  /*1720*/  IMAD.IADD R5, R4, 0x1, -R5 ;  /* 0x0000000104057824 */ /* 0x000fe200078e0a05 */
[----:B------:R-:W-:Y:S01]  /*1730*/  LEA.HI R8, R6, R6, RZ, 0x1 ;  /* 0x0000000606087211 */ /* 0x000fe200078f08ff */
[----:B-1----:R-:W-:Y:S01]  /*1740*/  IMAD R18, R10, 0x40, R11 ;  /* 0x000000400a127824 */ /* 0x002fe200078e020b */
[----:B------:R-:W-:Y:S01]  /*1750*/  IADD3 R12, R4, 0x18, RZ ;  /* 0x00000018040c7810 */ /* 0x000fe20007ffe0ff */
[----:B------:R-:W-:Y:S01]  /*1760*/  IMAD R0, R0, 0x8, R5 ;  /* 0x0000000800007824 */ /* 0x000fe200078e0205 */
[----:B------:R-:W-:Y:S01]  /*1770*/  LOP3.LUT R7, R8, 0xfffffffe, RZ, 0xc0, !PT ;  /* 0xfffffffe08077812 */ /* 0x000fe200078ec0ff */
[----:B------:R-:W-:Y:S01]  /*1780*/  VIADD R10, R4, 0x10 ;  /* 0x00000010040a7836 */ /* 0x000fe20000000000 */
[----:B------:R-:W-:-:S02]  /*1790*/  SHF.R.S32.HI R5, RZ, 0x1f, R8 ;  /* 0x0000001fff057819 */ /* 0x000fc40000011408 */
[----:B------:R1:W-:Y:S01]  /*17a0*/  STL [R1+0x64], R0 ;  /* 0x0000640001007387 */ /* 0x0003e20000100800 */
[----:B------:R-:W-:Y:S01]  /*17b0*/  LEA.HI R14, R12, R12, RZ, 0x1 ;  /* 0x0000000c0c0e7211 */ /* 0x000fe200078f08ff */
[----:B------:R-:W-:Y:S01]  /*17c0*/  IMAD.IADD R7, R6, 0x1, -R7 ;  /* 0x0000000106077824 */ /* 0x000fe200078e0a07 */
[----:B------:R-:W-:Y:S02]  /*17d0*/  LEA.HI R4, R10, R10, RZ, 0x1 ;  /* 0x0000000a0a047211 */ /* 0x000fe400078f08ff */
[----:B------:R-:W-:Y:S02]  /*17e0*/  SHF.R.S32.HI R15, RZ, 0x1f, R14 ;  /* 0x0000001fff0f7819 */ /* 0x000fe4000001140e */
[--C-:B------:R-:W-:Y:S02]  /*17f0*/  SHF.R.S32.HI R6, RZ, 0x1, R4.reuse ;  /* 0x00000001ff067819 */ /* 0x100fe40000011404 */
[----:B------:R-:W-:Y:S02]  /*1800*/  SHF.R.S32.HI R13, RZ, 0x1f, R4 ;  /* 0x0000001fff0d7819 */ /* 0x000fe40000011404 */
[----:B-1----:R-:W-:-:S02]  /*1810*/  SHF.R.S32.HI R0, RZ, 0x1, R8 ;  /* 0x00000001ff007819 */ /* 0x002fc40000011408 */
[----:B------:R-:W-:Y:S02]  /*1820*/  LOP3.LUT R11, R4, 0xfffffffe, RZ, 0xc0, !PT ;  /* 0xfffffffe040b7812 */ /* 0x000fe400078ec0ff */
[----:B------:R-:W-:Y:S02]  /*1830*/  LEA.HI R5, R5, R0, RZ, 0x4 ;  /* 0x0000000005057211 */ /* 0x000fe400078f20ff */
[----:B------:R-:W-:Y:S02]  /*1840*/  SHF.R.S32.HI R4, RZ, 0x1, R14 ;  /* 0x00000001ff047819 */ /* 0x000fe4000001140e */
[----:B------:R-:W-:Y:S02]  /*1850*/  LEA.HI R13, R13, R6, RZ, 0x4 ;  /* 0x000000060d0d7211 */ /* 0x000fe400078f20ff */
[----:B------:R-:W-:Y:S02]  /*1860*/  LOP3.LUT R5, R5, 0x1ffffff0, RZ, 0xc0, !PT ;  /* 0x1ffffff005057812 */ /* 0x000fe400078ec0ff */
[----:B------:R-:W-:-:S02]  /*1870*/  LEA.HI R8, R15, R4, RZ, 0x4 ;  /* 0x000000040f087211 */ /* 0x000fc400078f20ff */
[----:B------:R-:W-:Y:S01]  /*1880*/  LOP3.LUT R13, R13, 0x1ffffff0, RZ, 0xc0, !PT ;  /* 0x1ffffff00d0d7812 */ /* 0x000fe200078ec0ff */
[----:B------:R-:W-:Y:S01]  /*1890*/  IMAD.IADD R0, R0, 0x1, -R5 ;  /* 0x0000000100007824 */ /* 0x000fe200078e0a05 */
[----:B------:R-:W-:Y:S02]  /*18a0*/  LOP3.LUT R15, R14, 0xfffffffe, RZ, 0xc0, !PT ;  /* 0xfffffffe0e0f7812 */ /* 0x000fe400078ec0ff */
[----:B------:R-:W-:Y:S01]  /*18b0*/  LOP3.LUT R17, R8, 0x1ffffff0, RZ, 0xc0, !PT ;  /* 0x1ffffff008117812 */ /* 0x000fe200078ec0ff */
[----:B------:R-:W-:Y:S01]  /*18c0*/  IMAD.IADD R6, R6, 0x1, -R13 ;  /* 0x0000000106067824 */ /* 0x000fe200078e0a0d */
[----:B------:R-:W-:Y:S01]  /*18d0*/  IADD3 R11, R10, -R11, RZ ;  /* 0x8000000b0a0b7210 */ /* 0x000fe20007ffe0ff */
[----:B------:R-:W-:Y:S01]  /*18e0*/  IMAD R5, R0, 0x8, R7 ;  /* 0x0000000800057824 */ /* 0x000fe200078e0207 */
[----:B------:R-:W-:Y:S01]  /*18f0*/  IADD3 R15, R12, -R15, RZ ;  /* 0x8000000f0c0f7210 */ /* 0x000fe20007ffe0ff */
[----:B------:R-:W-:Y:S01]  /*1900*/  IMAD.IADD R4, R4, 0x1, -R17 ;  /* 0x0000000104047824 */ /* 0x000fe200078e0a11 */
[----:B------:R-:W-:Y:S01]  /*1910*/  LEA R0, R6, R11, 0x3 ;  /* 0x0000000b06007211 */ /* 0x000fe200078e18ff */
[----:B--2---:R-:W-:Y:S01]  /*1920*/  IMAD R8, R19, -0x80, -R18 ;  /* 0xffffff8013087824 */ /* 0x004fe200078e0a12 */
[----:B------:R1:W-:Y:S01]  /*1930*/  STL [R1+0x60], R5 ;  /* 0x0000600501007387 */ /* 0x0003e20000100800 */
[----:B------:R-:W-:-:S03]  /*1940*/  IADD3 R7, -R18, UR4, RZ ;  /* 0x0000000412077c10 */ /* 0x000fc6000fffe1ff */
[----:B------:R2:W-:Y:S01]  /*1950*/  STL [R1+0x5c], R0 ;  /* 0x00005c0001007387 */ /* 0x0005e20000100800 */
[----:B-1----:R-:W-:Y:S02]  /*1960*/  IMAD R5, R4, 0x8, R15 ;  /* 0x0000000804057824 */ /* 0x002fe400078e020f */
[----:B------:R-:W-:Y:S01]  /*1970*/  IMAD.MOV.U32 R4, RZ, RZ, RZ ;  /* 0x000000ffff047224 */ /* 0x000fe200078e00ff */
[----:B--2---:R-:W-:Y:S02]  /*1980*/  MOV R0, RZ ;  /* 0x000000ff00007202 */ /* 0x004fe40000000f00 */
[----:B------:R1:W-:Y:S05]  /*1990*/  STL [R1+0x58], R5 ;  /* 0x0000580501007387 */ /* 0x0003ea0000100800 */
.L_x_1066:
[----:B------:R-:W-:Y:S05]  /*19a0*/  YIELD ;  /* 0x0000000000007946 */ /* 0x000fea0003800000 */
[----:B------:R-:W-:-:S06]  /*19b0*/  ULOP3.LUT UR4, UR36, 0x1, URZ, 0xfc, !UPT ;  /* 0x0000000124047892 */ /* 0x000fcc000f8efc3f */
[----:B-1----:R-:W-:-:S05]  /*19c0*/  IMAD.U32 R5, RZ, RZ, UR4 ;  /* 0x00000004ff057e24 */ /* 0x002fca000f8e00ff */
[----:B------:R-:W-:-:S13]  /*19d0*/  ISETP.NE.AND P6, PT, R5, 0x3, PT ;  /* 0x000000030500780c */ /* 0x000fda0003fc5270 */
[----:B------:R-:W-:Y:S05]  /*19e0*/  @!P6 BRA `(.L_x_1056) ;  /* 0x000000000004e947 */ /* 0x000fea0003800000 */
[----:B------:R-:W-:Y:S01]  /*19f0*/  BPT.TRAP 0x1 ;  /* 0x000000040000795c */ /* 0x000fe20000300000 */
.L_x_1056:
[----:B------:R-:W-:Y:S02]  /*1a00*/  LEA R6, R0, R16, 0x3 ;  /* 0x0000001000067211 */ /* 0x000fe400078e18ff */
[----:B------:R-:W-:-:S04]  /*1a10*/  SHF.L.U32 R23, R4, 0x1f, RZ ;  /* 0x0000001f04177819 */ /* 0x000fc800000006ff */
[----:B------:R1:W2:Y:S01]  /*1a20*/  SYNCS.PHASECHK.TRANS64.TRYWAIT P0, [R6+URZ+0x30c10], R23 ;  /* 0x030c1017060075a7 */ /* 0x0002a2000800017f */
[----:B------:R-:W-:Y:S05]  /*1a30*/  @!P6 BRA `(.L_x_1057) ;  /* 0x000000000004e947 */ /* 0x000fea0003800000 */
[----:B------:R-:W-:Y:S01]  /*1a40*/  BPT.TRAP 0x1 ;  /* 0x000000040000795c */ /* 0x000fe20000300000 */
.L_x_1057:
[----:B------:R-:W-:-:S05]  /*1a50*/  VIADD R5, R16, 0x10000 ;  /* 0x0001000010057836 */ /* 0x000fca0000000000 */
[----:B------:R-:W-:-:S04]  /*1a60*/  SHF.R.U32.HI R5, RZ, 0x4, R5 ;  /* 0x00000004ff057819 */ /* 0x000fc80000011605 */
[----:B------:R-:W-:Y:S01]  /*1a70*/  LOP3.LUT R5, R5, 0x3fff, RZ, 0xc0, !PT ;  /* 0x00003fff05057812 */ /* 0x000fe200078ec0ff */
[----:B--2---:R-:W-:Y:S06]  /*1a80*/  @P0 BRA `(.L_x_1058) ;  /* 0x0000000000080947 */ /* 0x004fec0003800000 */
[----:B------:R-:W2:Y:S02]  /*1a90*/  SYNCS.PHASECHK.TRANS64.TRYWAIT P0, [R6+URZ+0x30c10], R23 ;  /* 0x030c1017060075a7 */ /* 0x000ea4000800017f */
[----:B--2---:R-:W-:Y:S05]  /*1aa0*/  @!P0 BRA `(.L_x_1059) ;  /* 0x0000013800c08947 */ /* 0x004fea0003800000 */
.L_x_1058:
[----:B------:R-:W-:Y:S05]  /*1ab0*/  WARPSYNC.ALL ;  /* 0x0000000000007948 */ /* 0x000fea0003800000 */
[----:B------:R-:W-:Y:S01]  /*1ac0*/  LOP3.LUT R11, R5, 0x10000, RZ, 0xfc, !PT ;  /* 0x00010000050b7812 */ /* 0x000fe200078efcff */
[----:B------:R-:W3:Y:S03]  /*1ad0*/  LDL R10, [R1+0x50] ;  /* 0x00005000010a7983 */ /* 0x000ee60000100800 */
[----:B------:R-:W-:Y:S01]  /*1ae0*/  LEA R11, R0, R11, 0xa ;  /* 0x0000000b000b7211 */ /* 0x000fe200078e50ff */
[----:B------:R-:W4:Y:S03]  /*1af0*/  LDL R12, [R1+0x60] ;  /* 0x00006000010c7983 */ /* 0x000f260000100800 */
[----:B------:R-:W-:Y:S01]  /*1b00*/  R2UR UR8, R11 ;  /* 0x000000000b0872ca */ /* 0x000fe200000e0000 */
[----:B------:R-:W-:Y:S01]  /*1b10*/  WARPGROUP.ARRIVE ;  /* 0x00000000000079c5 */ /* 0x000fe20000000000 */
[----:B------:R-:W-:Y:S01]  /*1b20*/  UMOV UR7, 0x40000040 ;  /* 0x4000004000077882 */ /* 0x000fe20000000000 */
[----:B------:R-:W-:Y:S01]  /*1b30*/  UMOV UR5, 0x40000040 ;  /* 0x4000004000057882 */ /* 0x000fe20000000000 */
[----:B------:R-:W5:Y:S04]  /*1b40*/  LDL R15, [R1+0x64] ;  /* 0x00006400010f7983 */ /* 0x000f680000100800 */
[----:B------:R-:W2:Y:S04]  /*1b50*/  LDL R14, [R1+0x5c] ;  /* 0x00005c00010e7983 */ /* 0x000ea80000100800 */
[----:B------:R-:W5:Y:S01]  /*1b60*/  LDL R13, [R1+0x58] ;  /* 0x00005800010d7983 */ /* 0x000f620000100800 */
[----:B------:R-:W-:Y:S01]  /*1b70*/  UMOV UR6, UR8 ;  /* 0x0000000800067c82 */ /* 0x000fe20008000000 */
[----:B---3--:R-:W-:-:S05]  /*1b80*/  IMAD R10, R10, 0x2000, R16 ;  /* 0x000020000a0a7824 */ /* 0x008fca00078e0210 */
[----:B------:R-:W-:-:S13]  /*1b90*/  R2UR UR9, R10 ;  /* 0x000000000a0972ca */ /* 0x000fda00000e0000 */
[----:B------:R-:W-:-:S04]  /*1ba0*/  USHF.R.U32.HI UR4, URZ, 0x4, UR9 ;  /* 0x000000043f047899 */ /* 0x000fc80008011609 */
[----:B------:R-:W-:-:S04]  /*1bb0*/  ULOP3.LUT UR4, UR4, 0x3fff, URZ, 0xc0, !UPT ;  /* 0x00003fff04047892 */ /* 0x000fc8000f8ec03f */
        /* <DEDUP_REMOVED lines=21> */
[C---:B----4-:R-:W-:Y:S01]  /*1d10*/  IMAD R12, R0.reuse, 0x80, R12 ;  /* 0x00000080000c7824 */ /* 0x050fe200078e020c */
[C---:B--2---:R-:W-:Y:S01]  /*1d20*/  LEA R14, R0.reuse, R14, 0x7 ;  /* 0x0000000e000e7211 */ /* 0x044fe200078e38ff */
[C---:B-----5:R-:W-:Y:S02]  /*1d30*/  IMAD R10, R0.reuse, 0x80, R15 ;  /* 0x00000080000a7824 */ /* 0x060fe400078e020f */
[----:B------:R-:W-:Y:S01]  /*1d40*/  IMAD R18, R0, 0x80, R13 ;  /* 0x0000008000127824 */ /* 0x000fe200078e020d */
        /* <DEDUP_REMOVED lines=23> */
.L_x_1060:
[----:B------:R1:W1:Y:S01]  /*1ec0*/  SYNCS.PHASECHK.TRANS64.TRYWAIT P0, [R6+URZ+0x30c30], R23 ;  /* 0x030c3017060075a7 */ /* 0x000262000800017f */
[----:B------:R-:W-:Y:S05]  /*1ed0*/  @!P6 BRA `(.L_x_1061) ;  /* 0x000000000004e947 */ /* 0x000fea0003800000 */
[----:B------:R-:W-:Y:S01]  /*1ee0*/  BPT.TRAP 0x1 ;  /* 0x000000040000795c */ /* 0x000fe20000300000 */
.L_x_1061:
[----:B-1----:R-:W-:Y:S05]  /*1ef0*/  @P0 BRA `(.L_x_1062) ;  /* 0x0000000000080947 */ /* 0x002fea0003800000 */
[----:B------:R-:W1:Y:S02]  /*1f00*/  SYNCS.PHASECHK.TRANS64.TRYWAIT P0, [R6+URZ+0x30c30], R23 ;  /* 0x030c3017060075a7 */ /* 0x000e64000800017f */
[----:B-1----:R-:W-:Y:S05]  /*1f10*/  @!P0 BRA `(.L_x_1063) ;  /* 0x0000013400b88947 */ /* 0x002fea0003800000 */
.L_x_1062:
[----:B------:R-:W-:Y:S01]  /*1f20*/  IADD3 R24, R16, 0x18000, RZ ;  /* 0x0001800010187810 */ /* 0x000fe20007ffe0ff */
[----:B------:R-:W-:Y:S01]  /*1f30*/  UIADD3 UR9, UR9, 0x4000, URZ ;  /* 0x0000400009097890 */ /* 0x000fe2000fffe03f */
[----:B------:R1:W-:Y:S01]  /*1f40*/  STL [R1+0x140], R194 ;  /* 0x000140c201007387 */ /* 0x0003e20000100800 */
[----:B------:R-:W-:Y:S01]  /*1f50*/  ULDC UR13, c[0x0][0x75c] ;  /* 0x0001d700000d7ab9 */ /* 0x000fe20000000800 */
[----:B------:R-:W-:Y:S01]  /*1f60*/  SHF.R.U32.HI R24, RZ, 0x4, R24 ;  /* 0x00000004ff187819 */ /* 0x000fe20000011618 */
[----:B------:R-:W-:Y:S01]  /*1f70*/  USHF.R.U32.HI UR9, URZ, 0x4, UR9 ;  /* 0x000000043f097899 */ /* 0x000fe20008011609 */
[----:B------:R-:W-:Y:S01]  /*1f80*/  FMUL.FTZ R81, R81, UR13 ;  /* 0x0000000d51517c20 */ /* 0x000fe20008410000 */
[----:B------:R-:W-:Y:S01]  /*1f90*/  FMUL.FTZ R84, R84, UR13 ;  /* 0x0000000d54547c20 */ /* 0x000fe20008410000 */
[----:B------:R-:W-:Y:S01]  /*1fa0*/  LOP3.LUT R132, R24, 0x3fff, RZ, 0xc0, !PT ;  /* 0x00003fff18847812 */ /* 0x000fe200078ec0ff */
[----:B------:R-:W-:Y:S01]  /*1fb0*/  ULOP3.LUT UR9, UR9, 0x3fff, URZ, 0xc0, !UPT ;  /* 0x00003fff09097892 */ /* 0x000fe2000f8ec03f */
[----:B------:R-:W-:Y:S01]  /*1fc0*/  FMUL.FTZ R85, R85, UR13 ;  /* 0x0000000d55557c20 */ /* 0x000fe20008410000 */
[----:B------:R2:W-:Y:S01]  /*1fd0*/  STL [R1+0x13c], R195 ;  /* 0x00013cc301007387 */ /* 0x0005e20000100800 */
[----:B------:R-:W-:Y:S01]  /*1fe0*/  LOP3.LUT R25, R132, 0x10000, RZ, 0xfc, !PT ;  /* 0x0001000084197812 */ /* 0x000fe200078efcff */
[----:B------:R-:W-:Y:S01]  /*1ff0*/  ULOP3.LUT UR9, UR9, 0x10000, URZ, 0xfc, !UPT ;  /* 0x0001000009097892 */ /* 0x000fe2000f8efc3f */
[----:B------:R-:W-:Y:S01]  /*2000*/  FMUL.FTZ R18, R68, UR13 ;  /* 0x0000000d44127c20 */ /* 0x000fe20008410000 */
[----:B------:R3:W-:Y:S01]  /*2010*/  STL [R1+0x138], R196 ;  /* 0x000138c401007387 */ /* 0x0007e20000100800 */
        /* <DEDUP_REMOVED lines=14> */
[----:B-1----:R-:W-:Y:S01]  /*2100*/  MUFU.TANH R194, R81 ;  /* 0x0000005100c27308 */ /* 0x002fe20000002400 */
[----:B------:R-:W-:Y:S01]  /*2110*/  FMUL.FTZ R236, R82, UR13 ;  /* 0x0000000d52ec7c20 */ /* 0x000fe20008410000 */
[----:B------:R-:W-:Y:S01]  /*2120*/  FMUL.FTZ R234, R83, UR13 ;  /* 0x0000000d53ea7c20 */ /* 0x000fe20008410000 */
[----:B------:R-:W-:Y:S01]  /*2130*/  FMUL.FTZ R133, R86, UR13 ;  /* 0x0000000d56857c20 */ /* 0x000fe20008410000 */
[----:B------:R-:W-:Y:S01]  /*2140*/  FMUL.FTZ R134, R87, UR13 ;  /* 0x0000000d57867c20 */ /* 0x000fe20008410000 */
[----:B------:R-:W-:Y:S01]  /*2150*/  UMOV UR6, UR8 ;  /* 0x0000000800067c82 */ /* 0x000fe20008000000 */
[----:B------:R-:W-:Y:S01]  /*2160*/  UMOV UR7, 0x40000040 ;  /* 0x4000004000077882 */ /* 0x000fe20000000000 */
[----:B------:R-:W-:Y:S01]  /*2170*/  UMOV UR4, UR9 ;  /* 0x0000000900047c82 */ /* 0x000fe20008000000 */
[----:B--2---:R-:W-:Y:S01]  /*2180*/  MUFU.TANH R195, R84 ;  /* 0x0000005400c37308 */ /* 0x004fe20000002400 */
[----:B------:R-:W-:Y:S01]  /*2190*/  UMOV UR5, 0x40000040 ;  /* 0x4000004000057882 */ /* 0x000fe20000000000 */
[----:B------:R-:W-:Y:S01]  /*21a0*/  STL [R1+0x134], R197 ;  /* 0x000134c501007387 */ /* 0x000fe20000100800 */
[----:B------:R-:W-:Y:S01]  /*21b0*/  FMUL.FTZ R90, R90, UR13 ;  /* 0x0000000d5a5a7c20 */ /* 0x000fe20008410000 */
[----:B------:R-:W-:Y:S01]  /*21c0*/  FMUL.FTZ R88, R88, UR13 ;  /* 0x0000000d58587c20 */ /* 0x000fe20008410000 */
[----:B------:R-:W-:Y:S01]  /*21d0*/  FMUL.FTZ R89, R89, UR13 ;  /* 0x0000000d59597c20 */ /* 0x000fe20008410000 */
[----:B------:R-:W-:Y:S01]  /*21e0*/  STL [R1+0x130], R198 ;  /* 0x000130c601007387 */ /* 0x000fe20000100800 */
[----:B------:R-:W-:Y:S01]  /*21f0*/  FMUL.FTZ R115, R115, UR13 ;  /* 0x0000000d73737c20 */ /* 0x000fe20008410000 */
[----:B---3--:R1:W-:Y:S01]  /*2200*/  MUFU.TANH R196, R85 ;  /* 0x0000005500c47308 */ /* 0x0083e20000002400 */
[----:B------:R-:W-:Y:S01]  /*2210*/  FMUL.FTZ R91, R91, UR13 ;  /* 0x0000000d5b5b7c20 */ /* 0x000fe20008410000 */
[----:B------:R2:W-:Y:S01]  /*2220*/  STL [R1+0x12c], R199 ;  /* 0x00012cc701007387 */ /* 0x0005e20000100800 */
[----:B------:R-:W-:Y:S01]  /*2230*/  ISETP.GT.AND P2, PT, R8, RZ, PT ;  /* 0x000000ff0800720c */ /* 0x000fe20003f44270 */
[----:B------:R-:W-:Y:S01]  /*2240*/  FMUL.FTZ R92, R92, UR13 ;  /* 0x0000000d5c5c7c20 */ /* 0x000fe20008410000 */
[C---:B------:R-:W-:Y:S01]  /*2250*/  ISETP.GT.AND P1, PT, R7.reuse, RZ, PT ;  /* 0x000000ff0700720c */ /* 0x040fe20003f24270 */
[----:B------:R-:W-:Y:S01]  /*2260*/  STL [R1+0x128], R200 ;  /* 0x000128c801007387 */ /* 0x000fe20000100800 */
[----:B------:R-:W-:Y:S01]  /*2270*/  ISETP.GT.AND P0, PT, R8, 0x8, PT ;  /* 0x000000080800780c */ /* 0x000fe20003f04270 */
[----:B------:R-:W3:Y:S01]  /*2280*/  MUFU.TANH R18, R18 ;  /* 0x0000001200127308 */ /* 0x000ee20000002400 */
[----:B-1----:R-:W-:Y:S01]  /*2290*/  WARPGROUP.ARRIVE ;  /* 0x00000000000079c5 */ /* 0x002fe20000000000 */
[----:B------:R1:W-:Y:S01]  /*22a0*/  STL [R1+0x124], R201 ;  /* 0x000124c901007387 */ /* 0x0003e20000100800 */
[----:B------:R-:W-:Y:S01]  /*22b0*/  ISETP.GT.AND P3, PT, R7, 0x8, PT ;  /* 0x000000080700780c */ /* 0x000fe20003f64270 */
[----:B------:R-:W-:Y:S01]  /*22c0*/  FMUL.FTZ R93, R93, UR13 ;  /* 0x0000000d5d5d7c20 */ /* 0x000fe20008410000 */
[----:B------:R-:W-:Y:S01]  /*22d0*/  FMUL.FTZ R96, R96, UR13 ;  /* 0x0000000d60607c20 */ /* 0x000fe20008410000 */
[----:B------:R-:W-:Y:S01]  /*22e0*/  STL [R1+0x120], R202 ;  /* 0x000120ca01007387 */ /* 0x000fe20000100800 */
[----:B------:R-:W-:Y:S01]  /*22f0*/  HGMMA.64x128x16.F32 R24, gdesc[UR4], RZ, !UPT, gsb0 ;  /* 0x01e00000041879f0 */ /* 0x000fe2000c0008ff */
[----:B------:R-:W-:Y:S01]  /*2300*/  UIADD3 UR6, UR8, 0x2, URZ ;  /* 0x0000000208067890 */ /* 0x000fe2000fffe03f */
[----:B--2---:R-:W-:Y:S01]  /*2310*/  MUFU.TANH R199, R88 ;  /* 0x0000005800c77308 */ /* 0x004fe20000002400 */
[----:B------:R-:W-:Y:S01]  /*2320*/  UIADD3 UR4, UR9, 0x2, URZ ;  /* 0x0000000209047890 */ /* 0x000fe2000fffe03f */
[----:B------:R-:W-:Y:S01]  /*2330*/  STL [R1+0x11c], R203 ;  /* 0x00011ccb01007387 */ /* 0x000fe20000100800 */
[----:B------:R-:W-:Y:S01]  /*2340*/  UMOV UR7, 0x40000040 ;  /* 0x4000004000077882 */ /* 0x000fe20000000000 */
[----:B------:R-:W-:Y:S01]  /*2350*/  UMOV UR5, 0x40000040 ;  /* 0x4000004000057882 */ /* 0x000fe20000000000 */
[----:B------:R-:W-:Y:S01]  /*2360*/  FMUL.FTZ R97, R97, UR13 ;  /* 0x0000000d61617c20 */ /* 0x000fe20008410000 */
[----:B------:R2:W-:Y:S01]  /*2370*/  STL [R1+0x118], R171 ;  /* 0x000118ab01007387 */ /* 0x0005e20000100800 */
[----:B------:R-:W-:Y:S01]  /*2380*/  UIADD3 UR10, UR8, 0x6, URZ ;  /* 0x00000006080a7890 */ /* 0x000fe2000fffe03f */
[----:B-1----:R-:W-:Y:S01]  /*2390*/  MUFU.TANH R201, R90 ;  /* 0x0000005a00c97308 */ /* 0x002fe20000002400 */
[----:B------:R-:W-:Y:S01]  /*23a0*/  UMOV UR11, 0x40000040 ;  /* 0x40000040000b7882 */ /* 0x000fe20000000000 */
[----:B------:R-:W-:Y:S01]  /*23b0*/  STL [R1+0x114], R170 ;  /* 0x000114aa01007387 */ /* 0x000fe20000100800 */
[----:B------:R-:W-:Y:S01]  /*23c0*/  FMUL.FTZ R105, R105, UR13 ;  /* 0x0000000d69697c20 */ /* 0x000fe20008410000 */
[----:B------:R-:W-:Y:S01]  /*23d0*/  FMUL.FTZ R112, R112, UR13 ;  /* 0x0000000d70707c20 */ /* 0x000fe20008410000 */
[----:B------:R-:W-:Y:S01]  /*23e0*/  FMUL.FTZ R113, R113, UR13 ;  /* 0x0000000d71717c20 */ /* 0x000fe20008410000 */
[----:B------:R-:W-:Y:S01]  /*23f0*/  STL [R1+0x110], R169 ;  /* 0x000110a901007387 */ /* 0x000fe20000100800 */
[----:B------:R-:W-:Y:S01]  /*2400*/  FMUL.FTZ R94, R94, UR13 ;  /* 0x0000000d5e5e7c20 */ /* 0x000fe20008410000 */
[----:B------:R1:W-:Y:S01]  /*2410*/  MUFU.TANH R200, R89 ;  /* 0x0000005900c87308 */ /* 0x0003e20000002400 */
[----:B------:R-:W-:Y:S01]  /*2420*/  FMUL.FTZ R95, R95, UR13 ;  /* 0x0000000d5f5f7c20 */ /* 0x000fe20008410000 */
[----:B------:R4:W-:Y:S01]  /*2430*/  STL [R1+0x10c], R168 ;  /* 0x00010ca801007387 */ /* 0x0009e20000100800 */
[----:B------:R-:W-:Y:S01]  /*2440*/  FMUL.FTZ R98, R98, UR13 ;  /* 0x0000000d62627c20 */ /* 0x000fe20008410000 */
[----:B------:R-:W-:Y:S01]  /*2450*/  FMUL.FTZ R99, R99, UR13 ;  /* 0x0000000d63637c20 */ /* 0x000fe20008410000 */
[----:B------:R-:W-:Y:S01]  /*2460*/  FMUL.FTZ R100, R100, UR13 ;  /* 0x0000000d64647c20 */ /* 0x000fe20008410000 */
[----:B------:R-:W-:Y:S01]  /*2470*/  STL [R1+0x108], R167 ;  /* 0x000108a701007387 */ /* 0x000fe20000100800 */
[----:B------:R-:W-:Y:S01]  /*2480*/  FMUL.FTZ R101, R101, UR13 ;  /* 0x0000000d65657c20 */ /* 0x000fe20008410000 */
[----:B------:R-:W3:Y:S01]  /*2490*/  MUFU.TANH R22, R22 ;  /* 0x0000001600167308 */ /* 0x000ee20000002400 */
[----:B-1----:R-:W1:Y:S01]  /*24a0*/  LDC.64 R88, c[0x0][0x748] ;  /* 0x0001d200ff587b82 */ /* 0x002e620000000a00 */
[----:B------:R-:W-:Y:S01]  /*24b0*/  STL [R1+0x104], R166 ;  /* 0x000104a601007387 */ /* 0x000fe20000100800 */
[----:B------:R-:W-:-:S02]  /*24c0*/  IMAD R132, R0, 0x400, R132 ;  /* 0x0000040000847824 */ /* 0x000fc400078e0284 */
[----:B------:R-:W-:Y:S01]  /*24d0*/  FMUL.FTZ R104, R104, UR13 ;  /* 0x0000000d68687c20 */ /* 0x000fe20008410000 */
[----:B------:R-:W-:Y:S01]  /*24e0*/  FMUL.FTZ R108, R108, UR13 ;  /* 0x0000000d6c6c7c20 */ /* 0x000fe20008410000 */
[----:B------:R-:W-:Y:S01]  /*24f0*/  STL [R1+0x100], R165 ;  /* 0x000100a501007387 */ /* 0x000fe20000100800 */
[----:B------:R-:W-:Y:S01]  /*2500*/  FMUL.FTZ R109, R109, UR13 ;  /* 0x0000000d6d6d7c20 */ /* 0x000fe20008410000 */
[----:B------:R-:W3:Y:S01]  /*2510*/  MUFU.TANH R230, R230 ;  /* 0x000000e600e67308 */ /* 0x000ee20000002400 */
[----:B------:R-:W-:Y:S01]  /*2520*/  FMUL.FTZ R121, R121, UR13 ;  /* 0x0000000d79797c20 */ /* 0x000fe20008410000 */
[----:B------:R-:W-:Y:S01]  /*2530*/  STL [R1+0xfc], R164 ;  /* 0x0000fca401007387 */ /* 0x000fe20000100800 */
[----:B------:R-:W-:Y:S01]  /*2540*/  R2UR UR12, R132 ;  /* 0x00000000840c72ca */ /* 0x000fe200000e0000 */
[----:B------:R-:W-:Y:S01]  /*2550*/  FMUL.FTZ R102, R102, UR13 ;  /* 0x0000000d66667c20 */ /* 0x000fe20008410000 */
[----:B------:R-:W-:Y:S01]  /*2560*/  FMUL.FTZ R114, R114, UR13 ;  /* 0x0000000d72727c20 */ /* 0x000fe20008410000 */
[----:B------:R-:W-:Y:S01]  /*2570*/  STL [R1+0xf8], R163 ;  /* 0x0000f8a301007387 */ /* 0x000fe20000100800 */
[----:B------:R-:W-:Y:S01]  /*2580*/  FMUL.FTZ R103, R103, UR13 ;  /* 0x0000000d67677c20 */ /* 0x000fe20008410000 */
        /* <DEDUP_REMOVED lines=16> */
[----:B--2---:R1:W-:Y:S01]  /*2690*/  MUFU.TANH R171, R91 ;  /* 0x0000005b00ab7308 */ /* 0x0043e20000002400 */
[----:B------:R-:W-:Y:S01]  /*26a0*/  FMUL.FTZ R123, R123, UR13 ;  /* 0x0000000d7b7b7c20 */ /* 0x000fe20008410000 */
[----:B------:R-:W-:Y:S01]  /*26b0*/  STL [R1+0xe4], R158 ;  /* 0x0000e49e01007387 */ /* 0x000fe20000100800 */
[----:B------:R-:W-:Y:S01]  /*26c0*/  FMUL.FTZ R126, R126, UR13 ;  /* 0x0000000d7e7e7c20 */ /* 0x000fe20008410000 */
[----:B------:R-:W-:Y:S01]  /*26d0*/  FMUL.FTZ R125, R125, UR13 ;  /* 0x0000000d7d7d7c20 */ /* 0x000fe20008410000 */
[----:B------:R-:W-:Y:S01]  /*26e0*/  FMUL.FTZ R127, R127, UR13 ;  /* 0x0000000d7f7f7c20 */ /* 0x000fe20008410000 */
[----:B------:R-:W-:Y:S01]  /*26f0*/  STL [R1+0xe0], R157 ;  /* 0x0000e09d01007387 */ /* 0x000fe20000100800 */
[----:B------:R-:W-:Y:S01]  /*2700*/  FMUL.FTZ R227, R129, UR13 ;  /* 0x0000000d81e37c20 */ /* 0x000fe20008410000 */
[----:B------:R-:W2:Y:S01]  /*2710*/  MUFU.TANH R229, R229 ;  /* 0x000000e500e57308 */ /* 0x000ea20000002400 */
[----:B------:R-:W-:Y:S01]  /*2720*/  FMUL.FTZ R131, R131, UR13 ;  /* 0x0000000d83837c20 */ /* 0x000fe20008410000 */
[----:B------:R-:W-:Y:S04]  /*2730*/  STL [R1+0xdc], R156 ;  /* 0x0000dc9c01007387 */ /* 0x000fe80000100800 */
[----:B------:R-:W-:Y:S02]  /*2740*/  STL [R1+0xd8], R155 ;  /* 0x0000d89b01007387 */ /* 0x000fe40000100800 */
[----:B------:R-:W2:Y:S02]  /*2750*/  MUFU.TANH R235, R235 ;  /* 0x000000eb00eb7308 */ /* 0x000ea40000002400 */
[----:B------:R-:W-:Y:S04]  /*2760*/  STL [R1+0xd4], R154 ;  /* 0x0000d49a01007387 */ /* 0x000fe80000100800 */
[----:B------:R-:W-:Y:S02]  /*2770*/  STL [R1+0xd0], R153 ;  /* 0x0000d09901007387 */ /* 0x000fe40000100800 */
[----:B------:R-:W2:Y:S02]  /*2780*/  MUFU.TANH R202, R92 ;  /* 0x0000005c00ca7308 */ /* 0x000ea40000002400 */
[----:B------:R-:W-:Y:S04]  /*2790*/  STL [R1+0xcc], R152 ;  /* 0x0000cc9801007387 */ /* 0x000fe80000100800 */
[----:B------:R-:W-:Y:S02]  /*27a0*/  STL [R1+0xc8], R151 ;  /* 0x0000c89701007387 */ /* 0x000fe40000100800 */
[----:B------:R-:W2:Y:S02]  /*27b0*/  MUFU.TANH R203, R93 ;  /* 0x0000005d00cb7308 */ /* 0x000ea40000002400 */
[----:B------:R-:W-:Y:S04]  /*27c0*/  STL [R1+0xc4], R150 ;  /* 0x0000c49601007387 */ /* 0x000fe80000100800 */
[----:B------:R3:W-:Y:S02]  /*27d0*/  STL [R1+0xc0], R149 ;  /* 0x0000c09501007387 */ /* 0x0007e40000100800 */
[----:B----4-:R-:W4:Y:S02]  /*27e0*/  MUFU.TANH R168, R96 ;  /* 0x0000006000a87308 */ /* 0x010f240000002400 */
[----:B------:R-:W-:Y:S04]  /*27f0*/  STL [R1+0xbc], R148 ;  /* 0x0000bc9401007387 */ /* 0x000fe80000100800 */
[----:B------:R-:W-:Y:S02]  /*2800*/  STL [R1+0xb8], R147 ;  /* 0x0000b89301007387 */ /* 0x000fe40000100800 */
[----:B---3--:R3:W-:Y:S02]  /*2810*/  MUFU.TANH R149, R115 ;  /* 0x0000007300957308 */ /* 0x0087e40000002400 */
[----:B------:R-:W-:Y:S04]  /*2820*/  STL [R1+0xb4], R146 ;  /* 0x0000b49201007387 */ /* 0x000fe80000100800 */
[----:B------:R-:W-:Y:S02]  /*2830*/  STL [R1+0xb0], R145 ;  /* 0x0000b09101007387 */ /* 0x000fe40000100800 */
[----:B------:R-:W4:Y:S02]  /*2840*/  MUFU.TANH R167, R97 ;  /* 0x0000006100a77308 */ /* 0x000f240000002400 */
[----:B------:R-:W-:Y:S04]  /*2850*/  STL [R1+0xac], R144 ;  /* 0x0000ac9001007387 */ /* 0x000fe80000100800 */
[----:B------:R-:W-:Y:S02]  /*2860*/  STL [R1+0xa8], R143 ;  /* 0x0000a88f01007387 */ /* 0x000fe40000100800 */
[----:B------:R4:W-:Y:S02]  /*2870*/  MUFU.TANH R197, R133 ;  /* 0x0000008500c57308 */ /* 0x0009e40000002400 */
[----:B------:R-:W-:Y:S04]  /*2880*/  STL [R1+0xa4], R142 ;  /* 0x0000a48e01007387 */ /* 0x000fe80000100800 */
[----:B------:R-:W-:Y:S02]  /*2890*/  STL [R1+0xa0], R141 ;  /* 0x0000a08d01007387 */ /* 0x000fe40000100800 */
[----:B------:R-:W4:Y:S02]  /*28a0*/  MUFU.TANH R20, R20 ;  /* 0x0000001400147308 */ /* 0x000f240000002400 */
[----:B------:R2:W-:Y:S01]  /*28b0*/  STL [R1+0x9c], R140 ;  /* 0x00009c8c01007387 */ /* 0x0005e20000100800 */
[----:B------:R-:W-:-:S02]  /*28c0*/  WARPGROUP.DEPBAR.LE gsb0, 0x0 ;  /* 0x00008000000079c5 */ /* 0x000fc40000010000 */
[----:B------:R-:W-:Y:S01]  /*28d0*/  WARPGROUP.ARRIVE ;  /* 0x00000000000079c5 */ /* 0x000fe20000000000 */
[----:B------:R-:W-:Y:S02]  /*28e0*/  STL [R1+0x98], R6 ;  /* 0x0000980601007387 */ /* 0x000fe40000100800 */
[----:B------:R-:W4:Y:S02]  /*28f0*/  MUFU.TANH R21, R21 ;  /* 0x0000001500157308 */ /* 0x000f240000002400 */
[----:B------:R-:W-:Y:S01]  /*2900*/  STL [R1+0x94], R5 ;  /* 0x0000940501007387 */ /* 0x000fe20000100800 */
[----:B------:R-:W-:Y:S01]  /*2910*/  HGMMA.64x128x16.F32 R24, gdesc[UR4], R24, gsb0 ;  /* 0x01e00000041879f0 */ /* 0x000fe20008000818 */
[----:B------:R-:W-:Y:S01]  /*2920*/  ULDC UR4, c[0x0][0x280] ;  /* 0x0000a00000047ab9 */ /* 0x000fe20000000800 */
[----:B------:R-:W-:Y:S01]  /*2930*/  UIADD3 UR6, UR8, 0x4, URZ ;  /* 0x0000000408067890 */ /* 0x000fe2000fffe03f */
[----:B------:R-:W-:Y:S01]  /*2940*/  STL [R1+0x90], R4 ;  /* 0x0000900401007387 */ /* 0x000fe20000100800 */
[----:B------:R-:W-:Y:S01]  /*2950*/  ULEA UR4, UR38, -UR4, 0x7 ;  /* 0x8000000426047291 */ /* 0x000fe2000f8e383f */
[----:B------:R-:W4:Y:S01]  /*2960*/  MUFU.TANH R23, R23 ;  /* 0x0000001700177308 */ /* 0x000f220000002400 */
[----:B------:R-:W-:Y:S01]  /*2970*/  UMOV UR7, 0x40000040 ;  /* 0x4000004000077882 */ /* 0x000fe20000000000 */
[----:B------:R-:W-:Y:S01]  /*2980*/  UMOV UR5, 0x40000040 ;  /* 0x4000004000057882 */ /* 0x000fe20000000000 */
[----:B------:R-:W-:Y:S01]  /*2990*/  UIADD3 UR8, UR9, 0x6, URZ ;  /* 0x0000000609087890 */ /* 0x000fe2000fffe03f */
[----:B------:R-:W-:Y:S01]  /*29a0*/  STL [R1+0x8c], R2 ;  /* 0x00008c0201007387 */ /* 0x000fe20000100800 */
[----:B------:R-:W-:Y:S01]  /*29b0*/  LEA R90, R3, UR4, 0x1 ;  /* 0x00000004035a7c11 */ /* 0x000fe2000f8e08ff */
[----:B------:R-:W-:-:S02]  /*29c0*/  UIADD3 UR4, UR9, 0x4, URZ ;  /* 0x0000000409047890 */ /* 0x000fc4000fffe03f */
[----:B------:R-:W4:Y:S01]  /*29d0*/  MUFU.TANH R232, R232 ;  /* 0x000000e800e87308 */ /* 0x000f220000002400 */
[----:B------:R-:W-:Y:S01]  /*29e0*/  IADD3 R90, R7, R90, RZ ;  /* 0x0000005a075a7210 */ /* 0x000fe20007ffe0ff */
[----:B------:R-:W-:-:S03]  /*29f0*/  UMOV UR9, 0x40000040 ;  /* 0x4000004000097882 */ /* 0x000fc60000000000 */
[--C-:B-1----:R-:W-:Y:S01]  /*2a00*/  IADD3 R91, RZ, -R90, -R89.reuse ;  /* 0x8000005aff5b7210 */ /* 0x102fe20007ffe859 */
[C-C-:B---3--:R-:W-:Y:S01]  /*2a10*/  IMAD.IADD R115, R88.reuse, 0x1, -R90.reuse ;  /* 0x0000000158737824 */ /* 0x148fe200078e0a5a */
[----:B------:R-:W-:Y:S01]  /*2a20*/  IADD3 R215, R88, 0x8, -R90 ;  /* 0x0000000858d77810 */ /* 0x000fe20007ffe85a */
[----:B------:R-:W-:Y:S01]  /*2a30*/  FMUL.FTZ R88, R124, UR13 ;  /* 0x0000000d7c587c20 */ /* 0x000fe20008410000 */
[----:B------:R-:W-:Y:S01]  /*2a40*/  IADD3 R214, -R90, 0x8, -R89 ;  /* 0x000000085ad67810 */ /* 0x000fe20007ffe959 */
[----:B------:R-:W1:Y:S01]  /*2a50*/  MUFU.TANH R228, R228 ;  /* 0x000000e400e47308 */ /* 0x000e620000002400 */
[----:B------:R-:W-:Y:S02]  /*2a60*/  SEL R115, R115, 0x80, !P2 ;  /* 0x0000008073737807 */ /* 0x000fe40005000000 */
[----:B------:R-:W-:Y:S02]  /*2a70*/  SEL R124, R91, 0x80, P1 ;  /* 0x000000805b7c7807 */ /* 0x000fe40000800000 */
[----:B------:R-:W-:-:S02]  /*2a80*/  SEL R215, R215, 0x80, !P0 ;  /* 0x00000080d7d77807 */ /* 0x000fc40004000000 */
[C---:B------:R-:W-:Y:S01]  /*2a90*/  ISETP.GE.AND P4, PT, R115.reuse, RZ, PT ;  /* 0x000000ff7300720c */ /* 0x040fe20003f86270 */
[----:B------:R-:W3:Y:S01]  /*2aa0*/  MUFU.TANH R237, R237 ;  /* 0x000000ed00ed7308 */ /* 0x000ee20000002400 */
[C---:B------:R-:W-:Y:S02]  /*2ab0*/  ISETP.GE.AND P2, PT, R115.reuse, 0x8, PT ;  /* 0x000000087300780c */ /* 0x040fe40003f46270 */
[C---:B------:R-:W-:Y:S02]  /*2ac0*/  ISETP.GE.AND P0, PT, R115.reuse, 0x9, PT ;  /* 0x000000097300780c */ /* 0x040fe40003f06270 */
[C---:B------:R-:W-:Y:S02]  /*2ad0*/  ISETP.GE.AND P1, PT, R115.reuse, 0x10, PT ;  /* 0x000000107300780c */ /* 0x040fe40003f26270 */
[----:B------:R-:W-:Y:S01]  /*2ae0*/  SEL R214, R214, 0x80, P3 ;  /* 0x00000080d6d67807 */ /* 0x000fe20001800000 */
[----:B------:R1:W-:Y:S01]  /*2af0*/  MUFU.TANH R198, R134 ;  /* 0x0000008600c67308 */ /* 0x0003e20000002400 */
[----:B------:R-:W-:-:S02]  /*2b00*/  ISETP.GE.AND P3, PT, R115, 0x1, PT ;  /* 0x000000017300780c */ /* 0x000fc40003f66270 */
[C---:B------:R-:W-:Y:S02]  /*2b10*/  ISETP.GT.OR P4, PT, R124.reuse, RZ, !P4 ;  /* 0x000000ff7c00720c */ /* 0x040fe40006784670 */
[C---:B------:R-:W-:Y:S02]  /*2b20*/  ISETP.GT.OR P2, PT, R124.reuse, 0x8, !P2 ;  /* 0x000000087c00780c */ /* 0x040fe40005744670 */
[C---:B------:R-:W-:Y:S01]  /*2b30*/  ISETP.GT.OR P0, PT, R124.reuse, 0x9, !P0 ;  /* 0x000000097c00780c */ /* 0x040fe20004704670 */
[----:B------:R-:W-:Y:S01]  /*2b40*/  MUFU.TANH R159, R105 ;  /* 0x00000069009f7308 */ /* 0x000fe20000002400 */
[C---:B------:R-:W-:Y:S02]  /*2b50*/  ISETP.GT.OR P1, PT, R124.reuse, 0x10, !P1 ;  /* 0x000000107c00780c */ /* 0x040fe40004f24670 */
[----:B------:R-:W-:Y:S02]  /*2b60*/  ISETP.GT.OR P3, PT, R124, 0x1, !P3 ;  /* 0x000000017c00780c */ /* 0x000fe40005f64670 */
[----:B------:R-:W-:-:S02]  /*2b70*/  FSEL R210, R18, -INF , !P4 ;  /* 0xff80000012d27808 */ /* 0x000fc40006000000 */
[----:B------:R-:W-:Y:S01]  /*2b80*/  FSEL R220, R22, -INF , !P2 ;  /* 0xff80000016dc7808 */ /* 0x000fe20005000000 */
[----:B------:R3:W-:Y:S01]  /*2b90*/  MUFU.TANH R153, R112 ;  /* 0x0000007000997308 */ /* 0x0007e20000002400 */
[C---:B------:R-:W-:Y:S01]  /*2ba0*/  FSEL R225, R230.reuse, -INF , !P0 ;  /* 0xff800000e6e17808 */ /* 0x040fe20004000000 */
[----:B------:R-:W-:Y:S01]  /*2bb0*/  FFMA.FTZ R230, -R230, R230, 1 ;  /* 0x3f800000e6e67423 */ /* 0x000fe200000101e6 */
[----:B------:R-:W-:Y:S02]  /*2bc0*/  FSEL R209, R231, -INF , !P1 ;  /* 0xff800000e7d17808 */ /* 0x000fe40004800000 */
[C---:B------:R-:W-:Y:S02]  /*2bd0*/  ISETP.GE.AND P4, PT, R115.reuse, 0x11, PT ;  /* 0x000000117300780c */ /* 0x040fe40003f86270 */
[C---:B------:R-:W-:Y:S01]  /*2be0*/  ISETP.GE.AND P2, PT, R115.reuse, 0x19, PT ;  /* 0x000000197300780c */ /* 0x040fe20003f46270 */
[----:B------:R3:W-:Y:S01]  /*2bf0*/  MUFU.TANH R151, R113 ;  /* 0x0000007100977308 */ /* 0x0007e20000002400 */
[----:B------:R-:W-:-:S02]  /*2c00*/  ISETP.GE.AND P0, PT, R115, 0x20, PT ;  /* 0x000000207300780c */ /* 0x000fc40003f06270 */
[----:B------:R-:W-:Y:S02]  /*2c10*/  ISETP.GE.AND P1, PT, R115, 0x21, PT ;  /* 0x000000217300780c */ /* 0x000fe40003f26270 */
[----:B------:R-:W-:Y:S02]  /*2c20*/  FSEL R211, R19, -INF , !P3 ;  /* 0xff80000013d37808 */ /* 0x000fe40005800000 */
[----:B------:R-:W-:Y:S01]  /*2c30*/  ISETP.GE.AND P3, PT, R115, 0x18, PT ;  /* 0x000000187300780c */ /* 0x000fe20003f66270 */
[----:B------:R-:W3:Y:S01]  /*2c40*/  MUFU.TANH R236, R236 ;  /* 0x000000ec00ec7308 */ /* 0x000ee20000002400 */
[C---:B------:R-:W-:Y:S02]  /*2c50*/  ISETP.GT.OR P4, PT, R124.reuse, 0x11, !P4 ;  /* 0x000000117c00780c */ /* 0x040fe40006784670 */
[C---:B------:R-:W-:Y:S02]  /*2c60*/  ISETP.GT.OR P2, PT, R124.reuse, 0x19, !P2 ;  /* 0x000000197c00780c */ /* 0x040fe40005744670 */
[----:B------:R-:W-:-:S02]  /*2c70*/  ISETP.GT.OR P0, PT, R124, 0x20, !P0 ;  /* 0x000000207c00780c */ /* 0x000fc40004704670 */
[C---:B------:R-:W-:Y:S01]  /*2c80*/  ISETP.GT.OR P1, PT, R124.reuse, 0x21, !P1 ;  /* 0x000000217c00780c */ /* 0x040fe20004f24670 */
[----:B------:R-:W3:Y:S01]  /*2c90*/  MUFU.TANH R234, R234 ;  /* 0x000000ea00ea7308 */ /* 0x000ee20000002400 */
[----:B------:R-:W-:Y:S02]  /*2ca0*/  ISETP.GT.OR P3, PT, R124, 0x18, !P3 ;  /* 0x000000187c00780c */ /* 0x000fe40005f64670 */
[----:B--2---:R-:W-:Y:S02]  /*2cb0*/  FSEL R207, R229, -INF , !P4 ;  /* 0xff800000e5cf7808 */ /* 0x004fe40006000000 */
[----:B------:R-:W-:Y:S02]  /*2cc0*/  FSEL R138, R194, -INF , !P2 ;  /* 0xff800000c28a7808 */ /* 0x000fe40005000000 */
[----:B------:R-:W-:Y:S01]  /*2cd0*/  FSEL R136, R195, -INF , !P0 ;  /* 0xff800000c3887808 */ /* 0x000fe20004000000 */
[----:B------:R2:W-:Y:S01]  /*2ce0*/  MUFU.TANH R140, R88 ;  /* 0x00000058008c7308 */ /* 0x0005e20000002400 */
[----:B----4-:R-:W-:-:S02]  /*2cf0*/  FSEL R133, R196, -INF , !P1 ;  /* 0xff800000c4857808 */ /* 0x010fc40004800000 */
[C---:B------:R-:W-:Y:S02]  /*2d00*/  ISETP.GE.AND P4, PT, R115.reuse, 0x28, PT ;  /* 0x000000287300780c */ /* 0x040fe40003f86270 */
[C---:B------:R-:W-:Y:S02]  /*2d10*/  ISETP.GE.AND P2, PT, R115.reuse, 0x30, PT ;  /* 0x000000307300780c */ /* 0x040fe40003f46270 */
[C---:B------:R-:W-:Y:S01]  /*2d20*/  ISETP.GE.AND P0, PT, R115.reuse, 0x31, PT ;  /* 0x000000317300780c */ /* 0x040fe20003f06270 */
[----:B------:R-:W4:Y:S01]  /*2d30*/  MUFU.TANH R170, R94 ;  /* 0x0000005e00aa7308 */ /* 0x000f220000002400 */
[----:B------:R-:W-:Y:S02]  /*2d40*/  ISETP.GE.AND P1, PT, R115, 0x38, PT ;  /* 0x000000387300780c */ /* 0x000fe40003f26270 */
[C---:B------:R-:W-:Y:S01]  /*2d50*/  FSEL R205, R235.reuse, -INF , !P3 ;  /* 0xff800000ebcd7808 */ /* 0x040fe20005800000 */
[----:B------:R-:W-:Y:S01]  /*2d60*/  FFMA.FTZ R235, -R235, R235, 1 ;  /* 0x3f800000ebeb7423 */ /* 0x000fe200000101eb */
[----:B------:R-:W-:-:S02]  /*2d70*/  ISETP.GE.AND P3, PT, R115, 0x29, PT ;  /* 0x000000297300780c */ /* 0x000fc40003f66270 */
[----:B------:R-:W-:Y:S01]  /*2d80*/  ISETP.GE.AND P5, PT, R115, 0x39, PT ;  /* 0x000000397300780c */ /* 0x000fe20003fa6270 */
[----:B------:R-:W4:Y:S01]  /*2d90*/  MUFU.TANH R169, R95 ;  /* 0x0000005f00a97308 */ /* 0x000f220000002400 */
[C---:B------:R-:W-:Y:S02]  /*2da0*/  ISETP.GT.OR P4, PT, R124.reuse, 0x28, !P4 ;  /* 0x000000287c00780c */ /* 0x040fe40006784670 */
[C---:B------:R-:W-:Y:S02]  /*2db0*/  ISETP.GT.OR P2, PT, R124.reuse, 0x30, !P2 ;  /* 0x000000307c00780c */ /* 0x040fe40005744670 */
[C---:B------:R-:W-:Y:S02]  /*2dc0*/  ISETP.GT.OR P0, PT, R124.reuse, 0x31, !P0 ;  /* 0x000000317c00780c */ /* 0x040fe40004704670 */
[C---:B------:R-:W-:Y:S01]  /*2dd0*/  ISETP.GT.OR P1, PT, R124.reuse, 0x38, !P1 ;  /* 0x000000387c00780c */ /* 0x040fe20004f24670 */
[----:B------:R-:W4:Y:S01]  /*2de0*/  MUFU.TANH R166, R98 ;  /* 0x0000006200a67308 */ /* 0x000f220000002400 */
[----:B------:R-:W-:-:S02]  /*2df0*/  ISETP.GT.OR P3, PT, R124, 0x29, !P3 ;  /* 0x000000297c00780c */ /* 0x000fc40005f64670 */
[----:B------:R-:W-:Y:S02]  /*2e00*/  ISETP.GT.OR P5, PT, R124, 0x39, !P5 ;  /* 0x000000397c00780c */ /* 0x000fe40006fa4670 */
[----:B-1----:R-:W-:Y:S02]  /*2e10*/  FSEL R134, R199, -INF , !P4 ;  /* 0xff800000c7867808 */ /* 0x002fe40006000000 */
[----:B---3--:R-:W-:Y:S01]  /*2e20*/  FSEL R112, R202, -INF , !P2 ;  /* 0xff800000ca707808 */ /* 0x008fe20005000000 */
[----:B------:R-:W1:Y:S01]  /*2e30*/  MUFU.TANH R165, R99 ;  /* 0x0000006300a57308 */ /* 0x000e620000002400 */
[----:B------:R-:W-:Y:S02]  /*2e40*/  FSEL R113, R203, -INF , !P0 ;  /* 0xff800000cb717808 */ /* 0x000fe40004000000 */
[----:B------:R-:W-:Y:S02]  /*2e50*/  FSEL R105, R168, -INF , !P1 ;  /* 0xff800000a8697808 */ /* 0x000fe40004800000 */
[----:B------:R-:W-:-:S02]  /*2e60*/  ISETP.GE.AND P4, PT, R215, RZ, PT ;  /* 0x000000ffd700720c */ /* 0x000fc40003f86270 */
[C---:B------:R-:W-:Y:S01]  /*2e70*/  ISETP.GE.AND P2, PT, R215.reuse, 0x1, PT ;  /* 0x00000001d700780c */ /* 0x040fe20003f46270 */
[----:B------:R-:W3:Y:S01]  /*2e80*/  MUFU.TANH R164, R100 ;  /* 0x0000006400a47308 */ /* 0x000ee20000002400 */
[C---:B------:R-:W-:Y:S02]  /*2e90*/  ISETP.GE.AND P0, PT, R215.reuse, 0x8, PT ;  /* 0x00000008d700780c */ /* 0x040fe40003f06270 */
[----:B------:R-:W-:Y:S02]  /*2ea0*/  ISETP.GE.AND P1, PT, R215, 0x9, PT ;  /* 0x00000009d700780c */ /* 0x000fe40003f26270 */
[----:B--2---:R-:W-:Y:S01]  /*2eb0*/  FSEL R88, R200, -INF , !P3 ;  /* 0xff800000c8587808 */ /* 0x004fe20005800000 */
[----:B------:R-:W-:Y:S02]  /*2ec0*/  WARPGROUP.DEPBAR.LE gsb0, 0x0 ;  /* 0x00008000000079c5 */ /* 0x000fe40000010000 */
[----:B------:R-:W2:Y:S01]  /*2ed0*/  LDS R218, [R218+0x400] ;  /* 0x00040000dada7984 */ /* 0x000ea20000000800 */
[----:B------:R-:W-:Y:S01]  /*2ee0*/  WARPGROUP.ARRIVE ;  /* 0x00000000000079c5 */ /* 0x000fe20000000000 */
[----:B------:R-:W-:Y:S01]  /*2ef0*/  FSEL R92, R167, -INF , !P5 ;  /* 0xff800000a75c7808 */ /* 0x000fe20006800000 */
[----:B------:R-:W3:Y:S01]  /*2f00*/  MUFU.TANH R163, R101 ;  /* 0x0000006500a37308 */ /* 0x000ee20000002400 */
[----:B------:R-:W-:-:S02]  /*2f10*/  ISETP.GE.AND P3, PT, R215, 0x10, PT ;  /* 0x00000010d700780c */ /* 0x000fc40003f66270 */
[----:B------:R-:W-:Y:S01]  /*2f20*/  ISETP.GE.AND P5, PT, R215, 0x11, PT ;  /* 0x00000011d700780c */ /* 0x000fe20003fa6270 */
[----:B------:R-:W-:Y:S01]  /*2f30*/  HGMMA.64x128x16.F32 R24, gdesc[UR4], R24, gsb0 ;  /* 0x01e00000041879f0 */ /* 0x000fe20008000818 */
[C---:B------:R-:W-:Y:S01]  /*2f40*/  ISETP.GT.OR P4, PT, R214.reuse, RZ, !P4 ;  /* 0x000000ffd600720c */ /* 0x040fe20006784670 */
[----:B------:R-:W-:Y:S01]  /*2f50*/  ULDC UR4, c[0x0][0x744] ;  /* 0x0001d10000047ab9 */ /* 0x000fe20000000800 */
[C---:B------:R-:W-:Y:S01]  /*2f60*/  ISETP.GT.OR P2, PT, R214.reuse, 0x1, !P2 ;  /* 0x00000001d600780c */ /* 0x040fe20005744670 */
[----:B------:R-:W3:Y:S01]  /*2f70*/  MUFU.TANH R160, R104 ;  /* 0x0000006800a07308 */ /* 0x000ee20000002400 */
[C---:B------:R-:W-:Y:S02]  /*2f80*/  ISETP.GT.OR P0, PT, R214.reuse, 0x8, !P0 ;  /* 0x00000008d600780c */ /* 0x040fe40004704670 */
[C---:B------:R-:W-:Y:S02]  /*2f90*/  ISETP.GT.OR P1, PT, R214.reuse, 0x9, !P1 ;  /* 0x00000009d600780c */ /* 0x040fe40004f24670 */
[----:B------:R-:W-:-:S02]  /*2fa0*/  ISETP.GT.OR P3, PT, R214, 0x10, !P3 ;  /* 0x00000010d600780c */ /* 0x000fc40005f64670 */
[----:B------:R-:W-:Y:S01]  /*2fb0*/  ISETP.GT.OR P5, PT, R214, 0x11, !P5 ;  /* 0x00000011d600780c */ /* 0x000fe20006fa4670 */
[----:B------:R-:W3:Y:S01]  /*2fc0*/  MUFU.TANH R156, R108 ;  /* 0x0000006c009c7308 */ /* 0x000ee20000002400 */
[----:B------:R-:W-:Y:S02]  /*2fd0*/  FSEL R212, R20, -INF , !P4 ;  /* 0xff80000014d47808 */ /* 0x000fe40006000000 */
[C---:B------:R-:W-:Y:S01]  /*2fe0*/  FSEL R213, R21.reuse, -INF , !P2 ;  /* 0xff80000015d57808 */ /* 0x040fe20005000000 */
[----:B------:R-:W-:Y:S01]  /*2ff0*/  FFMA.FTZ R21, -R21, R21, 1 ;  /* 0x3f80000015157423 */ /* 0x000fe20000010115 */
[C---:B------:R-:W-:Y:S01]  /*3000*/  FSEL R219, R23.reuse, -INF , !P0 ;  /* 0xff80000017db7808 */ /* 0x040fe20004000000 */
[----:B------:R-:W-:Y:S01]  /*3010*/  FFMA.FTZ R23, -R23, R23, 1 ;  /* 0x3f80000017177423 */ /* 0x000fe20000010117 */
[----:B------:R-:W-:Y:S01]  /*3020*/  FSEL R224, R232, -INF , !P1 ;  /* 0xff800000e8e07808 */ /* 0x000fe20004800000 */
[----:B------:R-:W3:Y:S01]  /*3030*/  MUFU.TANH R155, R109 ;  /* 0x0000006d009b7308 */ /* 0x000ee20000002400 */
[----:B------:R-:W-:-:S02]  /*3040*/  ISETP.GE.AND P4, PT, R215, 0x18, PT ;  /* 0x00000018d700780c */ /* 0x000fc40003f86270 */
[C---:B------:R-:W-:Y:S02]  /*3050*/  ISETP.GE.AND P2, PT, R215.reuse, 0x19, PT ;  /* 0x00000019d700780c */ /* 0x040fe40003f46270 */
[C---:B------:R-:W-:Y:S02]  /*3060*/  ISETP.GE.AND P0, PT, R215.reuse, 0x20, PT ;  /* 0x00000020d700780c */ /* 0x040fe40003f06270 */
[----:B------:R-:W-:Y:S01]  /*3070*/  ISETP.GE.AND P1, PT, R215, 0x21, PT ;  /* 0x00000021d700780c */ /* 0x000fe20003f26270 */
[----:B------:R4:W-:Y:S01]  /*3080*/  MUFU.TANH R143, R121 ;  /* 0x00000079008f7308 */ /* 0x0009e20000002400 */
[C---:B------:R-:W-:Y:S01]  /*3090*/  FSEL R208, R228.reuse, -INF , !P3 ;  /* 0xff800000e4d07808 */ /* 0x040fe20005800000 */
[----:B------:R-:W-:Y:S01]  /*30a0*/  FFMA.FTZ R228, -R228, R228, 1 ;  /* 0x3f800000e4e47423 */ /* 0x000fe200000101e4 */
[----:B------:R-:W-:Y:S02]  /*30b0*/  FSEL R206, R237, -INF , !P5 ;  /* 0xff800000edce7808 */ /* 0x000fe40006800000 */
[C---:B------:R-:W-:Y:S01]  /*30c0*/  ISETP.GE.AND P3, PT, R215.reuse, 0x28, PT ;  /* 0x00000028d700780c */ /* 0x040fe20003f66270 */
[----:B--2---:R-:W-:Y:S01]  /*30d0*/  SHFL.IDX PT, R223, R218, R9, 0x1f ;  /* 0x00001f09dadf7589 */ /* 0x004fe200000e0000 */
[----:B------:R-:W-:Y:S01]  /*30e0*/  ISETP.GE.AND P5, PT, R215, 0x29, PT ;  /* 0x00000029d700780c */ /* 0x000fe20003fa6270 */
[----:B------:R-:W2:Y:S01]  /*30f0*/  MUFU.TANH R162, R102 ;  /* 0x0000006600a27308 */ /* 0x000ea20000002400 */
[----:B------:R-:W-:-:S02]  /*3100*/  ISETP.GT.OR P4, PT, R214, 0x18, !P4 ;  /* 0x00000018d600780c */ /* 0x000fc40006784670 */
[C---:B------:R-:W-:Y:S02]  /*3110*/  ISETP.GT.OR P2, PT, R214.reuse, 0x19, !P2 ;  /* 0x00000019d600780c */ /* 0x040fe40005744670 */
[C---:B------:R-:W-:Y:S02]  /*3120*/  ISETP.GT.OR P0, PT, R214.reuse, 0x20, !P0 ;  /* 0x00000020d600780c */ /* 0x040fe40004704670 */
[C---:B------:R-:W-:Y:S01]  /*3130*/  ISETP.GT.OR P1, PT, R214.reuse, 0x21, !P1 ;  /* 0x00000021d600780c */ /* 0x040fe20004f24670 */
[----:B------:R1:W-:Y:S01]  /*3140*/  MUFU.TANH R150, R114 ;  /* 0x0000007200967308 */ /* 0x0003e20000002400 */
[C---:B------:R-:W-:Y:S02]  /*3150*/  ISETP.GT.OR P3, PT, R214.reuse, 0x28, !P3 ;  /* 0x00000028d600780c */ /* 0x040fe40005f64670 */
[----:B------:R-:W-:Y:S02]  /*3160*/  ISETP.GT.OR P5, PT, R214, 0x29, !P5 ;  /* 0x00000029d600780c */ /* 0x000fe40006fa4670 */
[----:B------:R-:W-:-:S02]  /*3170*/  FSEL R204, R236, -INF , !P4 ;  /* 0xff800000eccc7808 */ /* 0x000fc40006000000 */
[----:B------:R-:W-:Y:S01]  /*3180*/  FSEL R139, R234, -INF , !P2 ;  /* 0xff800000ea8b7808 */ /* 0x000fe20005000000 */
[----:B------:R-:W2:Y:S01]  /*3190*/  MUFU.TANH R161, R103 ;  /* 0x0000006700a17308 */ /* 0x000ea20000002400 */
[----:B------:R-:W-:Y:S02]  /*31a0*/  FSEL R137, R197, -INF , !P0 ;  /* 0xff800000c5897808 */ /* 0x000fe40004000000 */
[----:B------:R-:W-:Y:S02]  /*31b0*/  FSEL R135, R198, -INF , !P1 ;  /* 0xff800000c6877808 */ /* 0x000fe40004800000 */
[C---:B------:R-:W-:Y:S02]  /*31c0*/  ISETP.GE.AND P4, PT, R215.reuse, 0x30, PT ;  /* 0x00000030d700780c */ /* 0x040fe40003f86270 */
[C---:B------:R-:W-:Y:S01]  /*31d0*/  ISETP.GE.AND P2, PT, R215.reuse, 0x31, PT ;  /* 0x00000031d700780c */ /* 0x040fe20003f46270 */
[----:B------:R-:W2:Y:S01]  /*31e0*/  MUFU.TANH R158, R106 ;  /* 0x0000006a009e7308 */ /* 0x000ea20000002400 */
[----:B------:R-:W-:-:S02]  /*31f0*/  ISETP.GE.AND P0, PT, R215, 0x38, PT ;  /* 0x00000038d700780c */ /* 0x000fc40003f06270 */
[----:B------:R-:W-:Y:S02]  /*3200*/  ISETP.GE.AND P1, PT, R215, 0x39, PT ;  /* 0x00000039d700780c */ /* 0x000fe40003f26270 */
[----:B------:R-:W-:Y:S02]  /*3210*/  FSEL R132, R201, -INF , !P3 ;  /* 0xff800000c9847808 */ /* 0x000fe40005800000 */
[----:B----4-:R-:W-:Y:S01]  /*3220*/  FSEL R121, R171, -INF , !P5 ;  /* 0xff800000ab797808 */ /* 0x010fe20006800000 */
[----:B------:R-:W4:Y:S01]  /*3230*/  MUFU.TANH R157, R107 ;  /* 0x0000006b009d7308 */ /* 0x000f220000002400 */
[C---:B------:R-:W-:Y:S02]  /*3240*/  ISETP.GE.AND P3, PT, R115.reuse, 0x40, PT ;  /* 0x000000407300780c */ /* 0x040fe40003f66270 */
[----:B------:R-:W-:Y:S02]  /*3250*/  ISETP.GE.AND P5, PT, R115, 0x41, PT ;  /* 0x000000417300780c */ /* 0x000fe40003fa6270 */
[----:B------:R-:W-:-:S02]  /*3260*/  ISETP.GT.OR P4, PT, R214, 0x30, !P4 ;  /* 0x00000030d600780c */ /* 0x000fc40006784670 */
[C---:B------:R-:W-:Y:S01]  /*3270*/  ISETP.GT.OR P2, PT, R214.reuse, 0x31, !P2 ;  /* 0x00000031d600780c */ /* 0x040fe20005744670 */
[----:B------:R2:W-:Y:S01]  /*3280*/  MUFU.TANH R152, R111 ;  /* 0x0000006f00987308 */ /* 0x0005e20000002400 */
[C---:B------:R-:W-:Y:S02]  /*3290*/  ISETP.GT.OR P0, PT, R214.reuse, 0x38, !P0 ;  /* 0x00000038d600780c */ /* 0x040fe40004704670 */
[----:B------:R-:W-:Y:S02]  /*32a0*/  ISETP.GT.OR P1, PT, R214, 0x39, !P1 ;  /* 0x00000039d600780c */ /* 0x000fe40004f24670 */
[C---:B------:R-:W-:Y:S02]  /*32b0*/  ISETP.GT.OR P3, PT, R124.reuse, 0x40, !P3 ;  /* 0x000000407c00780c */ /* 0x040fe40005f64670 */
[----:B------:R-:W-:Y:S01]  /*32c0*/  ISETP.GT.OR P5, PT, R124, 0x41, !P5 ;  /* 0x000000417c00780c */ /* 0x000fe20006fa4670 */
[----:B------:R-:W4:Y:S01]  /*32d0*/  MUFU.TANH R154, R110 ;  /* 0x0000006e009a7308 */ /* 0x000f220000002400 */
[----:B-1----:R-:W-:-:S02]  /*32e0*/  FSEL R114, R170, -INF , !P4 ;  /* 0xff800000aa727808 */ /* 0x002fc40006000000 */
[----:B------:R-:W-:Y:S02]  /*32f0*/  FSEL R89, R169, -INF , !P2 ;  /* 0xff800000a9597808 */ /* 0x000fe40005000000 */
[----:B------:R-:W-:Y:S02]  /*3300*/  FSEL R102, R166, -INF , !P0 ;  /* 0xff800000a6667808 */ /* 0x000fe40004000000 */
[----:B------:R-:W-:Y:S01]  /*3310*/  FSEL R91, R165, -INF , !P1 ;  /* 0xff800000a55b7808 */ /* 0x000fe20004800000 */
[----:B------:R-:W1:Y:S01]  /*3320*/  MUFU.TANH R148, R116 ;  /* 0x0000007400947308 */ /* 0x000e620000002400 */
[C---:B------:R-:W-:Y:S02]  /*3330*/  ISETP.GE.AND P4, PT, R115.reuse, 0x48, PT ;  /* 0x000000487300780c */ /* 0x040fe40003f86270 */
[C---:B------:R-:W-:Y:S02]  /*3340*/  ISETP.GE.AND P2, PT, R115.reuse, 0x49, PT ;  /* 0x000000497300780c */ /* 0x040fe40003f46270 */
[----:B------:R-:W-:-:S02]  /*3350*/  ISETP.GE.AND P0, PT, R115, 0x50, PT ;  /* 0x000000507300780c */ /* 0x000fc40003f06270 */
[----:B------:R-:W-:Y:S01]  /*3360*/  ISETP.GE.AND P1, PT, R115, 0x51, PT ;  /* 0x000000517300780c */ /* 0x000fe20003f26270 */
[----:B------:R-:W1:Y:S01]  /*3370*/  MUFU.TANH R147, R117 ;  /* 0x0000007500937308 */ /* 0x000e620000002400 */
[----:B---3--:R-:W-:Y:S02]  /*3380*/  FSEL R109, R164, -INF , !P3 ;  /* 0xff800000a46d7808 */ /* 0x008fe40005800000 */
[----:B--2---:R-:W-:Y:S02]  /*3390*/  FSEL R111, R163, -INF , !P5 ;  /* 0xff800000a36f7808 */ /* 0x004fe40006800000 */
[C---:B------:R-:W-:Y:S02]  /*33a0*/  ISETP.GE.AND P3, PT, R115.reuse, 0x58, PT ;  /* 0x000000587300780c */ /* 0x040fe40003f66270 */
[----:B------:R-:W-:Y:S01]  /*33b0*/  ISETP.GE.AND P5, PT, R115, 0x59, PT ;  /* 0x000000597300780c */ /* 0x000fe20003fa6270 */
[----:B------:R-:W2:Y:S01]  /*33c0*/  MUFU.TANH R144, R120 ;  /* 0x0000007800907308 */ /* 0x000ea20000002400 */
[----:B------:R-:W-:-:S02]  /*33d0*/  ISETP.GT.OR P4, PT, R124, 0x48, !P4 ;  /* 0x000000487c00780c */ /* 0x000fc40006784670 */
[C---:B------:R-:W-:Y:S02]  /*33e0*/  ISETP.GT.OR P2, PT, R124.reuse, 0x49, !P2 ;  /* 0x000000497c00780c */ /* 0x040fe40005744670 */
[C---:B------:R-:W-:Y:S02]  /*33f0*/  ISETP.GT.OR P0, PT, R124.reuse, 0x50, !P0 ;  /* 0x000000507c00780c */ /* 0x040fe40004704670 */
[C---:B------:R-:W-:Y:S01]  /*3400*/  ISETP.GT.OR P1, PT, R124.reuse, 0x51, !P1 ;  /* 0x000000517c00780c */ /* 0x040fe20004f24670 */
[----:B------:R-:W3:Y:S01]  /*3410*/  MUFU.TANH R146, R118 ;  /* 0x0000007600927308 */ /* 0x000ee20000002400 */
[C---:B------:R-:W-:Y:S02]  /*3420*/  ISETP.GT.OR P3, PT, R124.reuse, 0x58, !P3 ;  /* 0x000000587c00780c */ /* 0x040fe40005f64670 */
[----:B------:R-:W-:Y:S02]  /*3430*/  ISETP.GT.OR P5, PT, R124, 0x59, !P5 ;  /* 0x000000597c00780c */ /* 0x000fe40006fa4670 */
[----:B------:R-:W-:-:S02]  /*3440*/  FSEL R95, R160, -INF , !P4 ;  /* 0xff800000a05f7808 */ /* 0x000fc40006000000 */
[----:B------:R-:W-:Y:S01]  /*3450*/  FSEL R100, R159, -INF , !P2 ;  /* 0xff8000009f647808 */ /* 0x000fe20005000000 */
[----:B------:R-:W3:Y:S01]  /*3460*/  MUFU.TANH R145, R119 ;  /* 0x0000007700917308 */ /* 0x000ee20000002400 */
[----:B------:R-:W-:Y:S02]  /*3470*/  FSEL R97, R156, -INF , !P0 ;  /* 0xff8000009c617808 */ /* 0x000fe40004000000 */
[----:B------:R-:W-:Y:S02]  /*3480*/  FSEL R98, R155, -INF , !P1 ;  /* 0xff8000009b627808 */ /* 0x000fe40004800000 */
[C---:B------:R-:W-:Y:S02]  /*3490*/  ISETP.GE.AND P4, PT, R215.reuse, 0x40, PT ;  /* 0x00000040d700780c */ /* 0x040fe40003f86270 */
[C---:B------:R-:W-:Y:S01]  /*34a0*/  ISETP.GE.AND P2, PT, R215.reuse, 0x41, PT ;  /* 0x00000041d700780c */ /* 0x040fe20003f46270 */
[----:B------:R-:W3:Y:S01]  /*34b0*/  MUFU.TANH R142, R122 ;  /* 0x0000007a008e7308 */ /* 0x000ee20000002400 */
[----:B------:R-:W-:Y:S01]  /*34c0*/  ISETP.GE.AND P0, PT, R215, 0x48, PT ;  /* 0x00000048d700780c */ /* 0x000fe20003f06270 */
[----:B------:R-:W-:-:S02]  /*34d0*/  WARPGROUP.DEPBAR.LE gsb0, 0x0 ;  /* 0x00008000000079c5 */ /* 0x000fc40000010000 */
[----:B------:R-:W-:Y:S01]  /*34e0*/  WARPGROUP.ARRIVE ;  /* 0x00000000000079c5 */ /* 0x000fe20000000000 */
[----:B------:R-:W-:Y:S02]  /*34f0*/  ISETP.GE.AND P1, PT, R215, 0x49, PT ;  /* 0x00000049d700780c */ /* 0x000fe40003f26270 */
[----:B------:R-:W-:Y:S01]  /*3500*/  FSEL R108, R153, -INF , !P3 ;  /* 0xff800000996c7808 */ /* 0x000fe20005800000 */
[----:B------:R-:W3:Y:S01]  /*3510*/  MUFU.TANH R141, R123 ;  /* 0x0000007b008d7308 */ /* 0x000ee20000002400 */
[----:B------:R-:W-:Y:S01]  /*3520*/  FSEL R103, R151, -INF , !P5 ;  /* 0xff80000097677808 */ /* 0x000fe20006800000 */
[----:B------:R-:W-:Y:S01]  /*3530*/  HGMMA.64x128x16.F32 R24, gdesc[UR8], R24, gsb0 ;  /* 0x01e00000081879f0 */ /* 0x000fe20008000818 */
[C---:B------:R-:W-:Y:S02]  /*3540*/  ISETP.GE.AND P3, PT, R215.reuse, 0x50, PT ;  /* 0x00000050d700780c */ /* 0x040fe40003f66270 */
[----:B------:R-:W-:Y:S02]  /*3550*/  ISETP.GE.AND P5, PT, R215, 0x51, PT ;  /* 0x00000051d700780c */ /* 0x000fe40003fa6270 */
[C---:B------:R-:W-:Y:S01]  /*3560*/  ISETP.GT.OR P4, PT, R214.reuse, 0x40, !P4 ;  /* 0x00000040d600780c */ /* 0x040fe20006784670 */
[----:B------:R-:W3:Y:S01]  /*3570*/  MUFU.TANH R5, R126 ;  /* 0x0000007e00057308 */ /* 0x000ee20000002400 */
[----:B------:R-:W-:-:S02]  /*3580*/  ISETP.GT.OR P2, PT, R214, 0x41, !P2 ;  /* 0x00000041d600780c */ /* 0x000fc40005744670 */
[C---:B------:R-:W-:Y:S02]  /*3590*/  ISETP.GT.OR P0, PT, R214.reuse, 0x48, !P0 ;  /* 0x00000048d600780c */ /* 0x040fe40004704670 */
[C---:B------:R-:W-:Y:S02]  /*35a0*/  ISETP.GT.OR P1, PT, R214.reuse, 0x49, !P1 ;  /* 0x00000049d600780c */ /* 0x040fe40004f24670 */
[C---:B------:R-:W-:Y:S01]  /*35b0*/  ISETP.GT.OR P3, PT, R214.reuse, 0x50, !P3 ;  /* 0x00000050d600780c */ /* 0x040fe20005f64670 */
[----:B------:R1:W-:Y:S01]  /*35c0*/  MUFU.TANH R6, R125 ;  /* 0x0000007d00067308 */ /* 0x0003e20000002400 */
[----:B------:R-:W-:Y:S02]  /*35d0*/  ISETP.GT.OR P5, PT, R214, 0x51, !P5 ;  /* 0x00000051d600780c */ /* 0x000fe40006fa4670 */
[----:B------:R-:W-:Y:S02]  /*35e0*/  FSEL R101, R162, -INF , !P4 ;  /* 0xff800000a2657808 */ /* 0x000fe40006000000 */
[----:B------:R-:W-:-:S02]  /*35f0*/  FSEL R93, R161, -INF , !P2 ;  /* 0xff800000a15d7808 */ /* 0x000fc40005000000 */
[----:B------:R-:W-:Y:S01]  /*3600*/  FSEL R104, R158, -INF , !P0 ;  /* 0xff8000009e687808 */ /* 0x000fe20004000000 */
[----:B------:R2:W-:Y:S01]  /*3610*/  MUFU.TANH R4, R127 ;  /* 0x0000007f00047308 */ /* 0x0005e20000002400 */
[----:B----4-:R-:W-:Y:S01]  /*3620*/  FSEL R99, R157, -INF , !P1 ;  /* 0xff8000009d637808 */ /* 0x010fe20004800000 */
[----:B-1----:R-:W-:Y:S01]  /*3630*/  FMUL.FTZ R125, R128, UR13 ;  /* 0x0000000d807d7c20 */ /* 0x002fe20008410000 */
[C---:B------:R-:W-:Y:S02]  /*3640*/  ISETP.GE.AND P4, PT, R215.reuse, 0x58, PT ;  /* 0x00000058d700780c */ /* 0x040fe40003f86270 */
[----:B------:R-:W-:Y:S02]  /*3650*/  ISETP.GE.AND P2, PT, R215, 0x59, PT ;  /* 0x00000059d700780c */ /* 0x000fe40003f46270 */
[C---:B------:R-:W-:Y:S01]  /*3660*/  ISETP.GE.AND P0, PT, R115.reuse, 0x60, PT ;  /* 0x000000607300780c */ /* 0x040fe20003f06270 */
[----:B------:R1:W-:Y:S01]  /*3670*/  MUFU.TANH R2, R125 ;  /* 0x0000007d00027308 */ /* 0x0003e20000002400 */
[----:B------:R-:W-:Y:S01]  /*3680*/  ISETP.GE.AND P1, PT, R115, 0x61, PT ;  /* 0x000000617300780c */ /* 0x000fe20003f26270 */
[----:B--2---:R-:W-:Y:S01]  /*3690*/  FMUL.FTZ R127, R130, UR13 ;  /* 0x0000000d827f7c20 */ /* 0x004fe20008410000 */
[----:B------:R-:W-:-:S02]  /*36a0*/  FSEL R96, R154, -INF , !P3 ;  /* 0xff8000009a607808 */ /* 0x000fc40005800000 */
[----:B------:R-:W-:Y:S02]  /*36b0*/  FSEL R107, R152, -INF , !P5 ;  /* 0xff800000986b7808 */ /* 0x000fe40006800000 */
[C---:B------:R-:W-:Y:S01]  /*36c0*/  ISETP.GE.AND P3, PT, R115.reuse, 0x68, PT ;  /* 0x000000687300780c */ /* 0x040fe20003f66270 */
[----:B------:R-:W-:Y:S01]  /*36d0*/  MUFU.TANH R127, R127 ;  /* 0x0000007f007f7308 */ /* 0x000fe20000002400 */
[----:B------:R-:W-:Y:S01]  /*36e0*/  ISETP.GE.AND P5, PT, R115, 0x69, PT ;  /* 0x000000697300780c */ /* 0x000fe20003fa6270 */
[----:B-1----:R-:W-:Y:S01]  /*36f0*/  VIADD R125, R9, 0xc ;  /* 0x0000000c097d7836 */ /* 0x002fe20000000000 */
[C---:B------:R-:W-:Y:S02]  /*3700*/  ISETP.GT.OR P4, PT, R214.reuse, 0x58, !P4 ;  /* 0x00000058d600780c */ /* 0x040fe40006784670 */
[----:B------:R-:W-:Y:S02]  /*3710*/  ISETP.GT.OR P2, PT, R214, 0x59, !P2 ;  /* 0x00000059d600780c */ /* 0x000fe40005744670 */
[C---:B------:R-:W-:Y:S01]  /*3720*/  ISETP.GT.OR P0, PT, R124.reuse, 0x60, !P0 ;  /* 0x000000607c00780c */ /* 0x040fe20004704670 */
[----:B------:R-:W1:Y:S01]  /*3730*/  SHFL.IDX PT, R233, R17, R125, 0x1f ;  /* 0x00001f7d11e97589 */ /* 0x000e6200000e0000 */
[C---:B------:R-:W-:Y:S01]  /*3740*/  ISETP.GT.OR P1, PT, R124.reuse, 0x61, !P1 ;  /* 0x000000617c00780c */ /* 0x040fe20004f24670 */
[----:B------:R-:W-:Y:S01]  /*3750*/  MUFU.TANH R227, R227 ;  /* 0x000000e300e37308 */ /* 0x000fe20000002400 */
[----:B------:R-:W-:-:S02]  /*3760*/  ISETP.GT.OR P3, PT, R124, 0x68, !P3 ;  /* 0x000000687c00780c */ /* 0x000fc40005f64670 */
[----:B------:R-:W-:Y:S02]  /*3770*/  ISETP.GT.OR P5, PT, R124, 0x69, !P5 ;  /* 0x000000697c00780c */ /* 0x000fe40006fa4670 */
[----:B------:R-:W-:Y:S02]  /*3780*/  FSEL R90, R150, -INF , !P4 ;  /* 0xff800000965a7808 */ /* 0x000fe40006000000 */
[----:B------:R-:W-:Y:S01]  /*3790*/  FSEL R110, R149, -INF , !P2 ;  /* 0xff800000956e7808 */ /* 0x000fe20005000000 */
[----:B------:R-:W-:Y:S01]  /*37a0*/  MUFU.TANH R131, R131 ;  /* 0x0000008300837308 */ /* 0x000fe20000002400 */
[----:B------:R-:W-:Y:S02]  /*37b0*/  FSEL R106, R148, -INF , !P0 ;  /* 0xff800000946a7808 */ /* 0x000fe40004000000 */
[----:B------:R-:W-:Y:S02]  /*37c0*/  FSEL R94, R147, -INF , !P1 ;  /* 0xff800000935e7808 */ /* 0x000fe40004800000 */
[----:B------:R-:W-:-:S02]  /*37d0*/  ISETP.GE.AND P4, PT, R115, 0x70, PT ;  /* 0x000000707300780c */ /* 0x000fc40003f86270 */
[C---:B------:R-:W-:Y:S02]  /*37e0*/  ISETP.GE.AND P2, PT, R115.reuse, 0x71, PT ;  /* 0x000000717300780c */ /* 0x040fe40003f46270 */
[C---:B------:R-:W-:Y:S02]  /*37f0*/  ISETP.GE.AND P0, PT, R115.reuse, 0x78, PT ;  /* 0x000000787300780c */ /* 0x040fe40003f06270 */
[----:B------:R-:W-:Y:S02]  /*3800*/  ISETP.GE.AND P1, PT, R115, 0x79, PT ;  /* 0x000000797300780c */ /* 0x000fe40003f26270 */
[----:B------:R-:W-:Y:S01]  /*3810*/  FSEL R116, R144, -INF , !P3 ;  /* 0xff80000090747808 */ /* 0x000fe20005800000 */
[----:B-1----:R-:W-:Y:S01]  /*3820*/  FFMA.FTZ R224, R224, UR4, -R233 ;  /* 0x00000004e0e07c23 */ /* 0x002fe200080108e9 */
[----:B------:R-:W-:Y:S02]  /*3830*/  FSEL R115, R143, -INF , !P5 ;  /* 0xff8000008f737808 */ /* 0x000fe40006800000 */
[----:B------:R-:W-:-:S02]  /*3840*/  ISETP.GE.AND P3, PT, R215, 0x60, PT ;  /* 0x00000060d700780c */ /* 0x000fc40003f66270 */
[----:B------:R-:W-:Y:S02]  /*3850*/  ISETP.GE.AND P5, PT, R215, 0x61, PT ;  /* 0x00000061d700780c */ /* 0x000fe40003fa6270 */
[----:B------:R-:W-:Y:S02]  /*3860*/  ISETP.GT.OR P4, PT, R124, 0x70, !P4 ;  /* 0x000000707c00780c */ /* 0x000fe40006784670 */
[C---:B------:R-:W-:Y:S02]  /*3870*/  ISETP.GT.OR P3, PT, R214.reuse, 0x60, !P3 ;  /* 0x00000060d600780c */ /* 0x040fe40005f64670 */
[----:B------:R-:W-:Y:S02]  /*3880*/  ISETP.GT.OR P5, PT, R214, 0x61, !P5 ;  /* 0x00000061d600780c */ /* 0x000fe40006fa4670 */
[----:B------:R-:W-:Y:S02]  /*3890*/  FSEL R118, R140, -INF , !P4 ;  /* 0xff8000008c767808 */ /* 0x000fe40006000000 */
[----:B---3--:R-:W-:-:S02]  /*38a0*/  FSEL R119, R146, -INF , !P3 ;  /* 0xff80000092777808 */ /* 0x008fc40005800000 */
[----:B------:R-:W-:Y:S02]  /*38b0*/  FSEL R122, R145, -INF , !P5 ;  /* 0xff800000917a7808 */ /* 0x000fe40006800000 */
[C---:B------:R-:W-:Y:S02]  /*38c0*/  ISETP.GE.AND P4, PT, R215.reuse, 0x68, PT ;  /* 0x00000068d700780c */ /* 0x040fe40003f86270 */
[C---:B------:R-:W-:Y:S02]  /*38d0*/  ISETP.GE.AND P3, PT, R215.reuse, 0x69, PT ;  /* 0x00000069d700780c */ /* 0x040fe40003f66270 */
[----:B------:R-:W-:Y:S02]  /*38e0*/  ISETP.GE.AND P5, PT, R215, 0x70, PT ;  /* 0x00000070d700780c */ /* 0x000fe40003fa6270 */
[C---:B------:R-:W-:Y:S02]  /*38f0*/  ISETP.GT.OR P2, PT, R124.reuse, 0x71, !P2 ;  /* 0x000000717c00780c */ /* 0x040fe40005744670 */
[----:B------:R-:W-:-:S02]  /*3900*/  ISETP.GT.OR P0, PT, R124, 0x78, !P0 ;  /* 0x000000787c00780c */ /* 0x000fc40004704670 */
[----:B------:R-:W-:Y:S01]  /*3910*/  ISETP.GT.OR P1, PT, R124, 0x79, !P1 ;  /* 0x000000797c00780c */ /* 0x000fe20004f24670 */
[C---:B------:R-:W-:Y:S01]  /*3920*/  VIADD R124, R9.reuse, 0x4 ;  /* 0x00000004097c7836 */ /* 0x040fe20000000000 */
[C---:B------:R-:W-:Y:S02]  /*3930*/  ISETP.GT.OR P4, PT, R214.reuse, 0x68, !P4 ;  /* 0x00000068d600780c */ /* 0x040fe40006784670 */
[C---:B------:R-:W-:Y:S02]  /*3940*/  ISETP.GT.OR P3, PT, R214.reuse, 0x69, !P3 ;  /* 0x00000069d600780c */ /* 0x040fe40005f64670 */
[----:B------:R-:W-:Y:S01]  /*3950*/  ISETP.GT.OR P5, PT, R214, 0x70, !P5 ;  /* 0x00000070d600780c */ /* 0x000fe20006fa4670 */
[----:B------:R-:W1:Y:S01]  /*3960*/  SHFL.IDX PT, R128, R218, R124, 0x1f ;  /* 0x00001f7cda807589 */ /* 0x000e6200000e0000 */
[----:B------:R-:W-:Y:S02]  /*3970*/  IADD3 R126, R9, 0x8, RZ ;  /* 0x00000008097e7810 */ /* 0x000fe40007ffe0ff */
[----:B------:R-:W-:Y:S01]  /*3980*/  FSEL R117, R142, -INF , !P4 ;  /* 0xff8000008e757808 */ /* 0x000fe20006000000 */
[----:B------:R-:W-:Y:S01]  /*3990*/  SHFL.IDX PT, R217, R17, R124, 0x1f ;  /* 0x00001f7c11d97589 */ /* 0x000fe200000e0000 */
[----:B------:R-:W-:-:S02]  /*39a0*/  FSEL R123, R141, -INF , !P3 ;  /* 0xff8000008d7b7808 */ /* 0x000fc40005800000 */
[----:B------:R-:W-:Y:S01]  /*39b0*/  FSEL R120, R5, -INF , !P5 ;  /* 0xff80000005787808 */ /* 0x000fe20006800000 */
[----:B------:R-:W2:Y:S01]  /*39c0*/  SHFL.IDX PT, R216, R218, R126, 0x1f ;  /* 0x00001f7edad87589 */ /* 0x000ea200000e0000 */
[C---:B------:R-:W-:Y:S02]  /*39d0*/  ISETP.GE.AND P4, PT, R215.reuse, 0x71, PT ;  /* 0x00000071d700780c */ /* 0x040fe40003f86270 */
[C---:B------:R-:W-:Y:S02]  /*39e0*/  ISETP.GE.AND P3, PT, R215.reuse, 0x78, PT ;  /* 0x00000078d700780c */ /* 0x040fe40003f66270 */
[----:B------:R-:W-:Y:S02]  /*39f0*/  ISETP.GE.AND P5, PT, R215, 0x79, PT ;  /* 0x00000079d700780c */ /* 0x000fe40003fa6270 */
[----:B------:R-:W3:Y:S01]  /*3a00*/  SHFL.IDX PT, R215, R17, R9, 0x1f ;  /* 0x00001f0911d77589 */ /* 0x000ee200000e0000 */
[C---:B------:R-:W-:Y:S02]  /*3a10*/  ISETP.GT.OR P4, PT, R214.reuse, 0x71, !P4 ;  /* 0x00000071d600780c */ /* 0x040fe40006784670 */
[----:B------:R-:W-:-:S02]  /*3a20*/  ISETP.GT.OR P3, PT, R214, 0x78, !P3 ;  /* 0x00000078d600780c */ /* 0x000fc40005f64670 */
[----:B------:R-:W-:Y:S02]  /*3a30*/  ISETP.GT.OR P5, PT, R214, 0x79, !P5 ;  /* 0x00000079d600780c */ /* 0x000fe40006fa4670 */
[----:B------:R-:W4:Y:S01]  /*3a40*/  SHFL.IDX PT, R214, R218, R125, 0x1f ;  /* 0x00001f7ddad67589 */ /* 0x000f2200000e0000 */
[----:B------:R-:W-:Y:S02]  /*3a50*/  WARPGROUP.DEPBAR.LE gsb0, 0x0 ;  /* 0x00008000000079c5 */ /* 0x000fe40000010000 */
[----:B-1----:R-:W-:Y:S01]  /*3a60*/  FADD.FTZ R221, R25, -R128 ;  /* 0x8000008019dd7221 */ /* 0x002fe20000010000 */
[--C-:B------:R-:W-:Y:S01]  /*3a70*/  FADD.FTZ R226, R24, -R223.reuse ;  /* 0x800000df18e27221 */ /* 0x100fe20000010000 */
[--C-:B--2---:R-:W-:Y:S01]  /*3a80*/  FADD.FTZ R129, R28, -R216.reuse ;  /* 0x800000d81c817221 */ /* 0x104fe20000010000 */
[----:B------:R-:W-:Y:S01]  /*3a90*/  FADD.FTZ R130, R30, -R216 ;  /* 0x800000d81e827221 */ /* 0x000fe20000010000 */
[----:B------:R-:W-:Y:S01]  /*3aa0*/  FADD.FTZ R223, R26, -R223 ;  /* 0x800000df1adf7221 */ /* 0x000fe20000010000 */
[--C-:B------:R-:W-:Y:S01]  /*3ab0*/  FFMA.FTZ R211, R211, UR4, -R217.reuse ;  /* 0x00000004d3d37c23 */ /* 0x100fe200080108d9 */
[----:B------:R-:W-:Y:S01]  /*3ac0*/  FFMA.FTZ R26, R213, UR4, -R217 ;  /* 0x00000004d51a7c23 */ /* 0x000fe200080108d9 */
[----:B------:R-:W-:Y:S01]  /*3ad0*/  FADD.FTZ R128, R27, -R128 ;  /* 0x800000801b807221 */ /* 0x000fe20000010000 */
[C---:B------:R-:W-:Y:S01]  /*3ae0*/  IADD3 R217, R9.reuse, 0x14, RZ ;  /* 0x0000001409d97810 */ /* 0x040fe20007ffe0ff */
[--C-:B---3--:R-:W-:Y:S01]  /*3af0*/  FFMA.FTZ R216, R210, UR4, -R215.reuse ;  /* 0x00000004d2d87c23 */ /* 0x108fe200080108d7 */
[----:B------:R-:W-:Y:S01]  /*3b00*/  FFMA.FTZ R25, R212, UR4, -R215 ;  /* 0x00000004d4197c23 */ /* 0x000fe200080108d7 */
[C---:B------:R-:W-:Y:S01]  /*3b10*/  VIADD R215, R9.reuse, 0x10 ;  /* 0x0000001009d77836 */ /* 0x040fe20000000000 */
[----:B------:R-:W1:Y:S01]  /*3b20*/  SHFL.IDX PT, R28, R17, R126, 0x1f ;  /* 0x00001f7e111c7589 */ /* 0x000e6200000e0000 */
[C---:B------:R-:W-:Y:S01]  /*3b30*/  VIADD R213, R9.reuse, 0x1c ;  /* 0x0000001c09d57836 */ /* 0x040fe20000000000 */
[----:B------:R-:W2:Y:S01]  /*3b40*/  MUFU.EX2 R211, R211 ;  /* 0x000000d300d37308 */ /* 0x000ea20000000800 */
[----:B------:R-:W-:Y:S01]  /*3b50*/  VIADD R212, R9, 0x18 ;  /* 0x0000001809d47836 */ /* 0x000fe20000000000 */
[----:B------:R-:W3:Y:S01]  /*3b60*/  SHFL.IDX PT, R27, R218, R215, 0x1f ;  /* 0x00001fd7da1b7589 */ /* 0x000ee200000e0000 */
[--C-:B----4-:R-:W-:Y:S01]  /*3b70*/  FADD.FTZ R210, R29, -R214.reuse ;  /* 0x800000d61dd27221 */ /* 0x110fe20000010000 */
[----:B------:R-:W-:-:S02]  /*3b80*/  FADD.FTZ R214, R31, -R214 ;  /* 0x800000d61fd67221 */ /* 0x000fc40000010000 */
[----:B------:R-:W4:Y:S02]  /*3b90*/  SHFL.IDX PT, R222, R218, R217, 0x1f ;  /* 0x00001fd9dade7589 */ /* 0x000f2400000e0000 */
[----:B------:R-:W3:Y:S02]  /*3ba0*/  MUFU.EX2 R26, R26 ;  /* 0x0000001a001a7308 */ /* 0x000ee40000000800 */
[----:B------:R-:W4:Y:S04]  /*3bb0*/  SHFL.IDX PT, R29, R218, R213, 0x1f ;  /* 0x00001fd5da1d7589 */ /* 0x000f2800000e0000 */
[----:B------:R3:W4:Y:S02]  /*3bc0*/  SHFL.IDX PT, R30, R218, R212, 0x1f ;  /* 0x00001fd4da1e7589 */ /* 0x00072400000e0000 */
[----:B------:R-:W4:Y:S01]  /*3bd0*/  MUFU.EX2 R25, R25 ;  /* 0x0000001900197308 */ /* 0x000f220000000800 */
[----:B--2---:R-:W-:Y:S01]  /*3be0*/  FMUL.FTZ R221, R211, R221 ;  /* 0x000000ddd3dd7220 */ /* 0x004fe20000410000 */
[----:B------:R-:W2:Y:S01]  /*3bf0*/  SHFL.IDX PT, R31, R17, R215, 0x1f ;  /* 0x00001fd7111f7589 */ /* 0x000ea200000e0000 */
[--C-:B-1----:R-:W-:Y:S01]  /*3c00*/  FFMA.FTZ R24, R220, UR4, -R28.reuse ;  /* 0x00000004dc187c23 */ /* 0x102fe2000801081c */
[----:B------:R-:W-:Y:S01]  /*3c10*/  FFMA.FTZ R28, R219, UR4, -R28 ;  /* 0x00000004db1c7c23 */ /* 0x000fe2000801081c */
[----:B------:R-:W-:Y:S01]  /*3c20*/  FFMA.FTZ R234, -R234, R234, 1 ;  /* 0x3f800000eaea7423 */ /* 0x000fe200000101ea */
[----:B---3--:R-:W-:Y:S01]  /*3c30*/  FMUL.FTZ R128, R26, R128 ;  /* 0x000000801a807220 */ /* 0x008fe20000410000 */
[--C-:B------:R-:W-:Y:S01]  /*3c40*/  FADD.FTZ R218, R32, -R27.reuse ;  /* 0x8000001b20da7221 */ /* 0x100fe20000010000 */
[----:B------:R-:W-:Y:S01]  /*3c50*/  FADD.FTZ R219, R34, -R27 ;  /* 0x8000001b22db7221 */ /* 0x000fe20000010000 */
[----:B------:R-:W1:Y:S01]  /*3c60*/  SHFL.IDX PT, R32, R17, R217, 0x1f ;  /* 0x00001fd911207589 */ /* 0x000e6200000e0000 */
[----:B------:R-:W3:Y:S01]  /*3c70*/  MUFU.EX2 R24, R24 ;  /* 0x0000001800187308 */ /* 0x000ee20000000800 */
[--C-:B----4-:R-:W-:Y:S01]  /*3c80*/  FADD.FTZ R220, R33, -R222.reuse ;  /* 0x800000de21dc7221 */ /* 0x110fe20000010000 */
[----:B------:R-:W-:Y:S01]  /*3c90*/  FADD.FTZ R222, R35, -R222 ;  /* 0x800000de23de7221 */ /* 0x000fe20000010000 */
[----:B------:R-:W4:Y:S01]  /*3ca0*/  SHFL.IDX PT, R33, R17, R212, 0x1f ;  /* 0x00001fd411217589 */ /* 0x000f2200000e0000 */
[----:B------:R-:W-:Y:S01]  /*3cb0*/  FMUL.FTZ R223, R25, R223 ;  /* 0x000000df19df7220 */ /* 0x000fe20000410000 */
[--C-:B------:R-:W-:Y:S01]  /*3cc0*/  FADD.FTZ R37, R37, -R29.reuse ;  /* 0x8000001d25257221 */ /* 0x100fe20000010000 */
[----:B------:R-:W-:Y:S01]  /*3cd0*/  FADD.FTZ R39, R39, -R29 ;  /* 0x8000001d27277221 */ /* 0x000fe20000010000 */
[----:B------:R-:W4:Y:S01]  /*3ce0*/  SHFL.IDX PT, R34, R17, R213, 0x1f ;  /* 0x00001fd511227589 */ /* 0x000f2200000e0000 */
[----:B------:R3:W-:Y:S01]  /*3cf0*/  MUFU.EX2 R27, R28 ;  /* 0x0000001c001b7308 */ /* 0x0007e20000000800 */
[--C-:B------:R-:W-:Y:S01]  /*3d00*/  FADD.FTZ R36, R36, -R30.reuse ;  /* 0x8000001e24247221 */ /* 0x100fe20000010000 */
[----:B------:R-:W-:Y:S01]  /*3d10*/  FADD.FTZ R38, R38, -R30 ;  /* 0x8000001e26267221 */ /* 0x000fe20000010000 */
[----:B------:R-:W-:Y:S01]  /*3d20*/  SHFL.IDX PT, R35, R15, R9, 0x1f ;  /* 0x00001f090f237589 */ /* 0x000fe200000e0000 */
[--C-:B--2---:R-:W-:Y:S01]  /*3d30*/  FFMA.FTZ R29, R209, UR4, -R31.reuse ;  /* 0x00000004d11d7c23 */ /* 0x104fe2000801081f */
[----:B------:R-:W-:Y:S01]  /*3d40*/  FFMA.FTZ R31, R208, UR4, -R31 ;  /* 0x00000004d01f7c23 */ /* 0x000fe2000801081f */
[----:B------:R-:W-:Y:S01]  /*3d50*/  FFMA.FTZ R208, -R18, R18, 1 ;  /* 0x3f80000012d07423 */ /* 0x000fe20000010112 */
[----:B------:R-:W2:Y:S01]  /*3d60*/  SHFL.IDX PT, R209, R15, R126, 0x1f ;  /* 0x00001f7e0fd17589 */ /* 0x000ea200000e0000 */
[----:B------:R-:W2:Y:S01]  /*3d70*/  MUFU.EX2 R30, R224 ;  /* 0x000000e0001e7308 */ /* 0x000ea20000000800 */
[----:B---3--:R-:W-:Y:S01]  /*3d80*/  FFMA.FTZ R28, R225, UR4, -R233 ;  /* 0x00000004e11c7c23 */ /* 0x008fe200080108e9 */
[----:B------:R-:W-:Y:S01]  /*3d90*/  FMUL.FTZ R129, R24, R129 ;  /* 0x0000008118817220 */ /* 0x000fe20000410000 */
[--C-:B-1----:R-:W-:Y:S01]  /*3da0*/  FFMA.FTZ R207, R207, UR4, -R32.reuse ;  /* 0x00000004cfcf7c23 */ /* 0x102fe20008010820 */
[----:B------:R-:W-:-:S04]  /*3db0*/  FFMA.FTZ R32, R206, UR4, -R32 ;  /* 0x00000004ce207c23 */ /* 0x000fc80008010820 */
[----:B------:R1:W-:Y:S01]  /*3dc0*/  MUFU.EX2 R18, R31 ;  /* 0x0000001f00127308 */ /* 0x0003e20000000800 */
[----:B------:R-:W-:Y:S01]  /*3dd0*/  FFMA.FTZ R206, -R20, R20, 1 ;  /* 0x3f80000014ce7423 */ /* 0x000fe20000010114 */
[----:B----4-:R-:W-:-:S03]  /*3de0*/  FFMA.FTZ R204, R204, UR4, -R33 ;  /* 0x00000004cccc7c23 */ /* 0x010fc60008010821 */
[----:B------:R-:W-:Y:S01]  /*3df0*/  FMUL.FTZ R206, R206, R223 ;  /* 0x000000dfcece7220 */ /* 0x000fe20000410000 */
[----:B------:R-:W-:Y:S02]  /*3e00*/  FFMA.FTZ R223, -R194, R194, 1 ;  /* 0x3f800000c2df7423 */ /* 0x000fe400000101c2 */
[----:B------:R3:W4:Y:S01]  /*3e10*/  MUFU.EX2 R20, R32 ;  /* 0x0000002000147308 */ /* 0x0007220000000800 */
[----:B-1----:R-:W-:Y:S01]  /*3e20*/  FFMA.FTZ R31, R205, UR4, -R33 ;  /* 0x00000004cd1f7c23 */ /* 0x002fe20008010821 */
[----:B------:R-:W-:Y:S01]  /*3e30*/  FFMA.FTZ R33, R139, UR4, -R34 ;  /* 0x000000048b217c23 */ /* 0x000fe20008010822 */
[----:B--2---:R-:W-:Y:S01]  /*3e40*/  FMUL.FTZ R214, R30, R214 ;  /* 0x000000d61ed67220 */ /* 0x004fe20000410000 */
[----:B------:R-:W1:Y:S01]  /*3e50*/  SHFL.IDX PT, R139, R15, R124, 0x1f ;  /* 0x00001f7c0f8b7589 */ /* 0x000e6200000e0000 */
[----:B------:R-:W-:-:S03]  /*3e60*/  FFMA.FTZ R205, R134, UR4, -R209 ;  /* 0x0000000486cd7c23 */ /* 0x000fc600080108d1 */
[----:B------:R2:W1:Y:S01]  /*3e70*/  MUFU.EX2 R17, R207 ;  /* 0x000000cf00117308 */ /* 0x0004620000000800 */
[----:B---3--:R-:W-:Y:S01]  /*3e80*/  FFMA.FTZ R32, -R19, R19, 1 ;  /* 0x3f80000013207423 */ /* 0x008fe20000010113 */
[----:B------:R-:W-:Y:S01]  /*3e90*/  FFMA.FTZ R134, R132, UR4, -R209 ;  /* 0x0000000484867c23 */ /* 0x000fe200080108d1 */
[----:B------:R-:W3:Y:S04]  /*3ea0*/  LDL.LU R194, [R1+0x140] ;  /* 0x0001400001c27983 */ /* 0x000ee80000300800 */
[----:B------:R-:W1:Y:S01]  /*3eb0*/  SHFL.IDX PT, R209, R10, R126, 0x1f ;  /* 0x00001f7e0ad17589 */ /* 0x000e6200000e0000 */
[----:B------:R1:W-:Y:S01]  /*3ec0*/  MUFU.EX2 R19, R204 ;  /* 0x000000cc00137308 */ /* 0x0003e20000000800 */
[----:B----4-:R-:W-:Y:S02]  /*3ed0*/  FMUL.FTZ R222, R20, R222 ;  /* 0x000000de14de7220 */ /* 0x010fe40000410000 */
[----:B--2---:R-:W2:Y:S05]  /*3ee0*/  SHFL.IDX PT, R207, R15, R125, 0x1f ;  /* 0x00001f7d0fcf7589 */ /* 0x004eaa00000e0000 */
[----:B------:R-:W-:Y:S01]  /*3ef0*/  MUFU.EX2 R33, R33 ;  /* 0x0000002100217308 */ /* 0x000fe20000000800 */
[----:B-1----:R-:W-:Y:S01]  /*3f00*/  FMUL.FTZ R204, R32, R221 ;  /* 0x000000dd20cc7220 */ /* 0x002fe20000410000 */
[----:B------:R-:W-:Y:S01]  /*3f10*/  FFMA.FTZ R32, R138, UR4, -R34 ;  /* 0x000000048a207c23 */ /* 0x000fe20008010822 */
[--C-:B------:R-:W-:Y:S01]  /*3f20*/  FFMA.FTZ R34, R136, UR4, -R35.reuse ;  /* 0x0000000488227c23 */ /* 0x100fe20008010823 */
[----:B------:R-:W-:Y:S01]  /*3f30*/  FFMA.FTZ R35, R137, UR4, -R35 ;  /* 0x0000000489237c23 */ /* 0x000fe20008010823 */
[----:B------:R-:W-:Y:S01]  /*3f40*/  SHFL.IDX PT, R138, R15, R217, 0x1f ;  /* 0x00001fd90f8a7589 */ /* 0x000fe200000e0000 */
[--C-:B------:R-:W-:Y:S01]  /*3f50*/  FFMA.FTZ R133, R133, UR4, -R139.reuse ;  /* 0x0000000485857c23 */ /* 0x100fe2000801088b */
[----:B------:R-:W-:Y:S01]  /*3f60*/  FFMA.FTZ R135, R135, UR4, -R139 ;  /* 0x0000000487877c23 */ /* 0x000fe2000801088b */
[----:B------:R-:W1:Y:S01]  /*3f70*/  MUFU.EX2 R32, R32 ;  /* 0x0000002000207308 */ /* 0x000e620000000800 */
[----:B------:R-:W4:Y:S01]  /*3f80*/  SHFL.IDX PT, R137, R15, R215, 0x1f ;  /* 0x00001fd70f897589 */ /* 0x000f2200000e0000 */
[----:B------:R-:W-:-:S03]  /*3f90*/  FMUL.FTZ R220, R17, R220 ;  /* 0x000000dc11dc7220 */ /* 0x000fc60000410000 */
[----:B------:R-:W1:Y:S01]  /*3fa0*/  SHFL.IDX PT, R221, R15, R212, 0x1f ;  /* 0x00001fd40fdd7589 */ /* 0x000e6200000e0000 */
[----:B------:R-:W-:Y:S02]  /*3fb0*/  FFMA.FTZ R104, R104, UR4, -R209 ;  /* 0x0000000468687c23 */ /* 0x000fe400080108d1 */
[----:B------:R-:W1:Y:S01]  /*3fc0*/  MUFU.EX2 R28, R28 ;  /* 0x0000001c001c7308 */ /* 0x000e620000000800 */
[----:B------:R4:W1:Y:S01]  /*3fd0*/  SHFL.IDX PT, R139, R15, R213, 0x1f ;  /* 0x00001fd50f8b7589 */ /* 0x00086200000e0000 */
[--C-:B--2---:R-:W-:Y:S01]  /*3fe0*/  FFMA.FTZ R136, R88, UR4, -R207.reuse ;  /* 0x0000000458887c23 */ /* 0x104fe200080108cf */
[----:B------:R-:W-:Y:S02]  /*3ff0*/  FFMA.FTZ R132, R121, UR4, -R207 ;  /* 0x0000000479847c23 */ /* 0x000fe400080108cf */
[----:B------:R-:W2:Y:S03]  /*4000*/  SHFL.IDX PT, R207, R10, R9, 0x1f ;  /* 0x00001f090acf7589 */ /* 0x000ea600000e0000 */
[----:B------:R1:W-:Y:S01]  /*4010*/  MUFU.EX2 R88, R135 ;  /* 0x0000008700587308 */ /* 0x0003e20000000800 */
[----:B------:R-:W2:Y:S07]  /*4020*/  SHFL.IDX PT, R121, R10, R124, 0x1f ;  /* 0x00001f7c0a797589 */ /* 0x000eae00000e0000 */
[----:B----4-:R4:W-:Y:S01]  /*4030*/  MUFU.EX2 R15, R133 ;  /* 0x00000085000f7308 */ /* 0x0109e20000000800 */
[----:B-1----:R-:W-:Y:S01]  /*4040*/  FFMA.FTZ R135, R114, UR4, -R137 ;  /* 0x0000000472877c23 */ /* 0x002fe20008010889 */
[----:B------:R-:W-:Y:S01]  /*4050*/  FMUL.FTZ R37, R32, R37 ;  /* 0x0000002520257220 */ /* 0x000fe20000410000 */
[----:B------:R-:W-:Y:S01]  /*4060*/  FMUL.FTZ R210, R28, R210 ;  /* 0x000000d21cd27220 */ /* 0x000fe20000410000 */
[----:B------:R-:W-:-:S04]  /*4070*/  FFMA.FTZ R102, R102, UR4, -R221 ;  /* 0x0000000466667c23 */ /* 0x000fc800080108dd */
[----:B------:R-:W1:Y:S01]  /*4080*/  MUFU.EX2 R29, R29 ;  /* 0x0000001d001d7308 */ /* 0x000e620000000800 */
[----:B----4-:R-:W-:Y:S01]  /*4090*/  FFMA.FTZ R133, R112, UR4, -R137 ;  /* 0x0000000470857c23 */ /* 0x010fe20008010889 */
[--C-:B------:R-:W-:Y:S01]  /*40a0*/  FFMA.FTZ R137, R113, UR4, -R138.reuse ;  /* 0x0000000471897c23 */ /* 0x100fe2000801088a */
[----:B------:R-:W-:Y:S01]  /*40b0*/  FFMA.FTZ R138, R89, UR4, -R138 ;  /* 0x00000004598a7c23 */ /* 0x000fe2000801088a */
[----:B------:R-:W-:Y:S01]  /*40c0*/  FFMA.FTZ R112, R105, UR4, -R221 ;  /* 0x0000000469707c23 */ /* 0x000fe200080108dd */
[--C-:B------:R-:W-:Y:S01]  /*40d0*/  FFMA.FTZ R105, R91, UR4, -R139.reuse ;  /* 0x000000045b697c23 */ /* 0x100fe2000801088b */
[----:B------:R-:W-:Y:S01]  /*40e0*/  LDS R221, [R13+0x400] ;  /* 0x000400000ddd7984 */ /* 0x000fe20000000800 */
[----:B------:R-:W-:Y:S01]  /*40f0*/  FFMA.FTZ R113, R92, UR4, -R139 ;  /* 0x000000045c717c23 */ /* 0x000fe2000801088b */
[----:B------:R4:W-:Y:S01]  /*4100*/  MUFU.EX2 R89, R205 ;  /* 0x000000cd00597308 */ /* 0x0009e20000000800 */
[--C-:B--2---:R-:W-:Y:S01]  /*4110*/  FFMA.FTZ R109, R109, UR4, -R207.reuse ;  /* 0x000000046d6d7c23 */ /* 0x104fe200080108cf */
[----:B------:R-:W-:Y:S01]  /*4120*/  FFMA.FTZ R114, R101, UR4, -R207 ;  /* 0x0000000465727c23 */ /* 0x000fe200080108cf */
[----:B------:R-:W2:Y:S01]  /*4130*/  SHFL.IDX PT, R139, R10, R213, 0x1f ;  /* 0x00001fd50a8b7589 */ /* 0x000ea200000e0000 */
[--C-:B------:R-:W-:Y:S01]  /*4140*/  FFMA.FTZ R101, R93, UR4, -R121.reuse ;  /* 0x000000045d657c23 */ /* 0x100fe20008010879 */
[----:B------:R-:W-:Y:S01]  /*4150*/  FFMA.FTZ R111, R111, UR4, -R121 ;  /* 0x000000046f6f7c23 */ /* 0x000fe20008010879 */
[----:B------:R-:W-:Y:S01]  /*4160*/  FFMA.FTZ R121, R95, UR4, -R209 ;  /* 0x000000045f797c23 */ /* 0x000fe200080108d1 */
[----:B------:R-:W2:Y:S01]  /*4170*/  SHFL.IDX PT, R207, R10, R217, 0x1f ;  /* 0x00001fd90acf7589 */ /* 0x000ea200000e0000 */
[----:B------:R4:W-:Y:S01]  /*4180*/  MUFU.EX2 R91, R134 ;  /* 0x00000086005b7308 */ /* 0x0009e20000000800 */
[----:B------:R-:W-:Y:S01]  /*4190*/  FFMA.FTZ R209, -R232, R232, 1 ;  /* 0x3f800000e8d17423 */ /* 0x000fe200000101e8 */
[----:B-1----:R-:W-:Y:S01]  /*41a0*/  FMUL.FTZ R218, R29, R218 ;  /* 0x000000da1dda7220 */ /* 0x002fe20000410000 */
[----:B----4-:R-:W1:Y:S02]  /*41b0*/  SHFL.IDX PT, R205, R10, R125, 0x1f ;  /* 0x00001f7d0acd7589 */ /* 0x010e6400000e0000 */
[----:B------:R-:W-:-:S03]  /*41c0*/  FMUL.FTZ R209, R209, R214 ;  /* 0x000000d6d1d17220 */ /* 0x000fc60000410000 */
[----:B------:R4:W-:Y:S01]  /*41d0*/  MUFU.EX2 R92, R136 ;  /* 0x00000088005c7308 */ /* 0x0009e20000000800 */
[----:B------:R-:W1:Y:S07]  /*41e0*/  SHFL.IDX PT, R134, R10, R215, 0x1f ;  /* 0x00001fd70a867589 */ /* 0x000e6e00000e0000 */
[----:B------:R1:W-:Y:S01]  /*41f0*/  MUFU.EX2 R93, R133 ;  /* 0x00000085005d7308 */ /* 0x0003e20000000800 */
[----:B----4-:R4:W4:Y:S01]  /*4200*/  SHFL.IDX PT, R136, R10, R212, 0x1f ;  /* 0x00001fd40a887589 */ /* 0x01092200000e0000 */
[--C-:B--2---:R-:W-:Y:S01]  /*4210*/  FFMA.FTZ R103, R103, UR4, -R139.reuse ;  /* 0x0000000467677c23 */ /* 0x104fe2000801088b */
[----:B------:R-:W-:Y:S01]  /*4220*/  FFMA.FTZ R110, R110, UR4, -R139 ;  /* 0x000000046e6e7c23 */ /* 0x000fe2000801088b */
[----:B------:R-:W-:Y:S01]  /*4230*/  FFMA.FTZ R139, -R231, R231, 1 ;  /* 0x3f800000e78b7423 */ /* 0x000fe200000101e7 */
[----:B------:R-:W-:-:S03]  /*4240*/  FFMA.FTZ R107, R107, UR4, -R207 ;  /* 0x000000046b6b7c23 */ /* 0x000fc600080108cf */
[----:B------:R2:W-:Y:S01]  /*4250*/  MUFU.EX2 R95, R135 ;  /* 0x00000087005f7308 */ /* 0x0005e20000000800 */
[----:B------:R-:W-:Y:S01]  /*4260*/  FMUL.FTZ R139, R139, R218 ;  /* 0x000000da8b8b7220 */ /* 0x000fe20000410000 */
[----:B-1----:R-:W-:Y:S01]  /*4270*/  FFMA.FTZ R100, R100, UR4, -R205 ;  /* 0x0000000464647c23 */ /* 0x002fe200080108cd */
[----:B------:R-:W-:Y:S05]  /*4280*/  SHFL.IDX PT, R214, R221, R124, 0x1f ;  /* 0x00001f7cddd67589 */ /* 0x000fea00000e0000 */
[----:B----4-:R1:W-:Y:S01]  /*4290*/  MUFU.EX2 R10, R132 ;  /* 0x00000084000a7308 */ /* 0x0103e20000000800 */
[--C-:B------:R-:W-:Y:S01]  /*42a0*/  FFMA.FTZ R133, R97, UR4, -R134.reuse ;  /* 0x0000000461857c23 */ /* 0x100fe20008010886 */
[----:B------:R-:W-:Y:S01]  /*42b0*/  FFMA.FTZ R134, R96, UR4, -R134 ;  /* 0x0000000460867c23 */ /* 0x000fe20008010886 */
[----:B------:R-:W4:Y:S01]  /*42c0*/  SHFL.IDX PT, R97, R12, R126, 0x1f ;  /* 0x00001f7e0c617589 */ /* 0x000f2200000e0000 */
[----:B--2---:R-:W-:Y:S01]  /*42d0*/  FFMA.FTZ R135, R98, UR4, -R207 ;  /* 0x0000000462877c23 */ /* 0x004fe200080108cf */
[----:B------:R-:W-:-:S02]  /*42e0*/  FSEL R207, R227, -INF , !P1 ;  /* 0xff800000e3cf7808 */ /* 0x000fc40004800000 */
[----:B------:R-:W2:Y:S01]  /*42f0*/  SHFL.IDX PT, R96, R12, R125, 0x1f ;  /* 0x00001f7d0c607589 */ /* 0x000ea200000e0000 */
[----:B------:R-:W4:Y:S01]  /*4300*/  MUFU.EX2 R31, R31 ;  /* 0x0000001f001f7308 */ /* 0x000f220000000800 */
[----:B-1----:R-:W-:Y:S01]  /*4310*/  FFMA.FTZ R132, R99, UR4, -R205 ;  /* 0x0000000463847c23 */ /* 0x002fe200080108cd */
[--C-:B------:R-:W-:Y:S01]  /*4320*/  FFMA.FTZ R108, R108, UR4, -R136.reuse ;  /* 0x000000046c6c7c23 */ /* 0x100fe20008010888 */
[----:B------:R-:W1:Y:S01]  /*4330*/  SHFL.IDX PT, R99, R12, R124, 0x1f ;  /* 0x00001f7c0c637589 */ /* 0x000e6200000e0000 */
[----:B------:R-:W-:-:S03]  /*4340*/  FFMA.FTZ R136, R90, UR4, -R136 ;  /* 0x000000045a887c23 */ /* 0x000fc60008010888 */
[----:B------:R-:W1:Y:S01]  /*4350*/  SHFL.IDX PT, R205, R12, R9, 0x1f ;  /* 0x00001f090ccd7589 */ /* 0x000e6200000e0000 */
[----:B------:R1:W-:Y:S03]  /*4360*/  MUFU.EX2 R90, R137 ;  /* 0x00000089005a7308 */ /* 0x0003e60000000800 */
[----:B------:R-:W1:Y:S04]  /*4370*/  SHFL.IDX PT, R98, R12, R215, 0x1f ;  /* 0x00001fd70c627589 */ /* 0x000e6800000e0000 */
[----:B------:R-:W-:Y:S01]  /*4380*/  SHFL.IDX PT, R218, R221, R126, 0x1f ;  /* 0x00001f7eddda7589 */ /* 0x000fe200000e0000 */
[----:B------:R-:W-:Y:S01]  /*4390*/  MUFU.EX2 R13, R113 ;  /* 0x00000071000d7308 */ /* 0x000fe20000000800 */
[----:B----4-:R-:W-:Y:S01]  /*43a0*/  FMUL.FTZ R36, R31, R36 ;  /* 0x000000241f247220 */ /* 0x010fe20000410000 */
[--C-:B------:R-:W-:Y:S01]  /*43b0*/  FFMA.FTZ R116, R116, UR4, -R97.reuse ;  /* 0x0000000474747c23 */ /* 0x100fe20008010861 */
[----:B------:R-:W-:-:S02]  /*43c0*/  FFMA.FTZ R117, R117, UR4, -R97 ;  /* 0x0000000475757c23 */ /* 0x000fc40008010861 */
[----:B------:R-:W4:Y:S01]  /*43d0*/  SHFL.IDX PT, R97, R12, R212, 0x1f ;  /* 0x00001fd40c617589 */ /* 0x000f2200000e0000 */
[--C-:B--2---:R-:W-:Y:S01]  /*43e0*/  FFMA.FTZ R115, R115, UR4, -R96.reuse ;  /* 0x0000000473737c23 */ /* 0x104fe20008010860 */
[----:B------:R-:W-:Y:S01]  /*43f0*/  FFMA.FTZ R123, R123, UR4, -R96 ;  /* 0x000000047b7b7c23 */ /* 0x000fe20008010860 */
[----:B------:R-:W2:Y:S01]  /*4400*/  MUFU.EX2 R35, R35 ;  /* 0x0000002300237308 */ /* 0x000ea20000000800 */
[--C-:B-1----:R-:W-:Y:S01]  /*4410*/  FFMA.FTZ R137, R94, UR4, -R99.reuse ;  /* 0x000000045e897c23 */ /* 0x102fe20008010863 */
[----:B------:R-:W-:Y:S02]  /*4420*/  FFMA.FTZ R122, R122, UR4, -R99 ;  /* 0x000000047a7a7c23 */ /* 0x000fe40008010863 */
[----:B------:R-:W-:Y:S01]  /*4430*/  SHFL.IDX PT, R99, R12, R217, 0x1f ;  /* 0x00001fd90c637589 */ /* 0x000fe200000e0000 */
[--C-:B------:R-:W-:Y:S01]  /*4440*/  FFMA.FTZ R106, R106, UR4, -R205.reuse ;  /* 0x000000046a6a7c23 */ /* 0x100fe200080108cd */
[----:B------:R-:W-:Y:S02]  /*4450*/  FFMA.FTZ R119, R119, UR4, -R205 ;  /* 0x0000000477777c23 */ /* 0x000fe400080108cd */
[----:B------:R1:W-:Y:S01]  /*4460*/  MUFU.EX2 R96, R112 ;  /* 0x0000007000607308 */ /* 0x0003e20000000800 */
[----:B------:R2:W2:Y:S01]  /*4470*/  SHFL.IDX PT, R205, R12, R213, 0x1f ;  /* 0x00001fd50ccd7589 */ /* 0x0004a200000e0000 */
[--C-:B------:R-:W-:Y:S01]  /*4480*/  FFMA.FTZ R118, R118, UR4, -R98.reuse ;  /* 0x0000000476767c23 */ /* 0x100fe20008010862 */
[----:B------:R-:W-:Y:S01]  /*4490*/  FFMA.FTZ R120, R120, UR4, -R98 ;  /* 0x0000000478787c23 */ /* 0x000fe20008010862 */
[----:B------:R-:W-:-:S04]  /*44a0*/  FMUL.FTZ R98, R27, R130 ;  /* 0x000000821b627220 */ /* 0x000fc80000410000 */
[----:B------:R2:W-:Y:S01]  /*44b0*/  MUFU.EX2 R94, R138 ;  /* 0x0000008a005e7308 */ /* 0x0005e20000000800 */
[----:B-1----:R-:W-:Y:S01]  /*44c0*/  FFMA.FTZ R112, -R22, R22, 1 ;  /* 0x3f80000016707423 */ /* 0x002fe20000010116 */
[----:B------:R-:W-:-:S03]  /*44d0*/  FSEL R22, R2, -INF , !P0 ;  /* 0xff80000002167808 */ /* 0x000fc60004000000 */
[----:B------:R-:W-:Y:S01]  /*44e0*/  FMUL.FTZ R112, R112, R129 ;  /* 0x0000008170707220 */ /* 0x000fe20000410000 */
[----:B------:R-:W-:Y:S01]  /*44f0*/  FSEL R129, R127, -INF , !P3 ;  /* 0xff8000007f817808 */ /* 0x000fe20005800000 */
[--C-:B----4-:R-:W-:Y:S01]  /*4500*/  FFMA.FTZ R130, R22, UR4, -R97.reuse ;  /* 0x0000000416827c23 */ /* 0x110fe20008010861 */
[----:B--2---:R1:W-:Y:S01]  /*4510*/  MUFU.EX2 R12, R102 ;  /* 0x00000066000c7308 */ /* 0x0043e20000000800 */
[----:B------:R-:W-:Y:S02]  /*4520*/  FFMA.FTZ R138, -R229, R229, 1 ;  /* 0x3f800000e58a7423 */ /* 0x000fe400000101e5 */
[----:B------:R-:W-:Y:S02]  /*4530*/  FFMA.FTZ R129, R129, UR4, -R97 ;  /* 0x0000000481817c23 */ /* 0x000fe40008010861 */
[----:B------:R-:W-:Y:S02]  /*4540*/  FMUL.FTZ R138, R138, R220 ;  /* 0x000000dc8a8a7220 */ /* 0x000fe40000410000 */
[----:B------:R-:W2:Y:S01]  /*4550*/  SHFL.IDX PT, R220, R221, R215, 0x1f ;  /* 0x00001fd7dddc7589 */ /* 0x000ea200000e0000 */
[----:B------:R4:W-:Y:S01]  /*4560*/  MUFU.EX2 R97, R111 ;  /* 0x0000006f00617308 */ /* 0x0009e20000000800 */
[----:B-1----:R-:W-:Y:S01]  /*4570*/  FMUL.FTZ R102, R21, R128 ;  /* 0x0000008015667220 */ /* 0x002fe20000410000 */
[----:B------:R-:W-:Y:S01]  /*4580*/  FSEL R21, R6, -INF , !P2 ;  /* 0xff80000006157808 */ /* 0x000fe20005000000 */
[----:B------:R-:W-:Y:S01]  /*4590*/  FFMA.FTZ R207, R207, UR4, -R205 ;  /* 0x00000004cfcf7c23 */ /* 0x000fe200080108cd */
[----:B------:R-:W-:-:S03]  /*45a0*/  FSEL R128, R4, -INF , !P4 ;  /* 0xff80000004807808 */ /* 0x000fc60006000000 */
[--C-:B------:R-:W-:Y:S01]  /*45b0*/  FFMA.FTZ R113, R21, UR4, -R99.reuse ;  /* 0x0000000415717c23 */ /* 0x100fe20008010863 */
[----:B------:R1:W-:Y:S01]  /*45c0*/  MUFU.EX2 R22, R109 ;  /* 0x0000006d00167308 */ /* 0x0003e20000000800 */
[----:B------:R-:W-:Y:S01]  /*45d0*/  FFMA.FTZ R128, R128, UR4, -R99 ;  /* 0x0000000480807c23 */ /* 0x000fe20008010863 */
[----:B----4-:R-:W-:-:S04]  /*45e0*/  FFMA.FTZ R111, -R237, R237, 1 ;  /* 0x3f800000ed6f7423 */ /* 0x010fc800000101ed */
[----:B------:R-:W-:Y:S02]  /*45f0*/  FMUL.FTZ R111, R111, R222 ;  /* 0x000000de6f6f7220 */ /* 0x000fe40000410000 */
[----:B------:R4:W-:Y:S01]  /*4600*/  MUFU.EX2 R99, R121 ;  /* 0x0000007900637308 */ /* 0x0009e20000000800 */
[----:B-1----:R-:W-:Y:S01]  /*4610*/  FMUL.FTZ R109, R230, R210 ;  /* 0x000000d2e66d7220 */ /* 0x002fe20000410000 */
[----:B------:R-:W-:Y:S04]  /*4620*/  SHFL.IDX PT, R222, R221, R217, 0x1f ;  /* 0x00001fd9ddde7589 */ /* 0x000fe800000e0000 */
[----:B------:R-:W1:Y:S02]  /*4630*/  SHFL.IDX PT, R210, R221, R9, 0x1f ;  /* 0x00001f09ddd27589 */ /* 0x000e6400000e0000 */
[----:B------:R2:W-:Y:S01]  /*4640*/  MUFU.EX2 R21, R105 ;  /* 0x0000006900157308 */ /* 0x0005e20000000800 */
[----:B----4-:R-:W-:Y:S01]  /*4650*/  FMUL.FTZ R121, R33, R39 ;  /* 0x0000002721797220 */ /* 0x010fe20000410000 */
[----:B------:R-:W-:-:S03]  /*4660*/  FMUL.FTZ R39, R223, R37 ;  /* 0x00000025df277220 */ /* 0x000fc60000410000 */
[----:B------:R-:W-:Y:S01]  /*4670*/  FMUL.FTZ R37, R234, R121 ;  /* 0x00000079ea257220 */ /* 0x000fe20000410000 */
[----:B------:R-:W-:Y:S02]  /*4680*/  FADD.FTZ R121, R41, -R214 ;  /* 0x800000d629797221 */ /* 0x000fe40000010000 */
[----:B------:R4:W-:Y:S01]  /*4690*/  LDS R41, [R11+0x400] ;  /* 0x000400000b297984 */ /* 0x0009e20000000800 */
[----:B--2---:R-:W-:Y:S01]  /*46a0*/  FMUL.FTZ R105, R23, R98 ;  /* 0x0000006217697220 */ /* 0x004fe20000410000 */
[----:B------:R-:W-:Y:S01]  /*46b0*/  FSEL R23, R131, -INF , !P5 ;  /* 0xff80000083177808 */ /* 0x000fe20006800000 */
[----:B------:R2:W-:Y:S04]  /*46c0*/  MUFU.EX2 R98, R101 ;  /* 0x0000006500627308 */ /* 0x0005e80000000800 */
[----:B------:R-:W-:-:S04]  /*46d0*/  FFMA.FTZ R205, R23, UR4, -R205 ;  /* 0x0000000417cd7c23 */ /* 0x000fc800080108cd */
[----:B------:R4:W-:Y:S01]  /*46e0*/  MUFU.EX2 R23, R114 ;  /* 0x0000007200177308 */ /* 0x0009e20000000800 */
[----:B--2---:R-:W-:Y:S02]  /*46f0*/  FMUL.FTZ R101, R235, R36 ;  /* 0x00000024eb657220 */ /* 0x004fe40000410000 */
[----:B------:R-:W-:Y:S05]  /*4700*/  SHFL.IDX PT, R36, R221, R212, 0x1f ;  /* 0x00001fd4dd247589 */ /* 0x000fea00000e0000 */
[----:B------:R-:W2:Y:S01]  /*4710*/  MUFU.EX2 R34, R34 ;  /* 0x0000002200227308 */ /* 0x000ea20000000800 */
[----:B----4-:R-:W-:Y:S02]  /*4720*/  FMUL.FTZ R114, R18, R219 ;  /* 0x000000db12727220 */ /* 0x010fe40000410000 */
[----:B------:R-:W-:Y:S01]  /*4730*/  SHFL.IDX PT, R219, R221, R125, 0x1f ;  /* 0x00001f7ddddb7589 */ /* 0x000fe200000e0000 */
[----:B------:R-:W-:Y:S01]  /*4740*/  FADD.FTZ R214, R43, -R214 ;  /* 0x800000d62bd67221 */ /* 0x000fe20000010000 */
[----:B------:R-:W-:Y:S01]  /*4750*/  FADD.FTZ R44, R44, -R218 ;  /* 0x800000da2c2c7221 */ /* 0x000fe20000010000 */
[----:B------:R-:W-:Y:S01]  /*4760*/  FADD.FTZ R50, R50, -R220 ;  /* 0x800000dc32327221 */ /* 0x000fe20000010000 */
[----:B------:R-:W4:Y:S01]  /*4770*/  SHFL.IDX PT, R221, R221, R213, 0x1f ;  /* 0x00001fd5dddd7589 */ /* 0x000f2200000e0000 */
[----:B------:R-:W-:Y:S01]  /*4780*/  FADD.FTZ R218, R46, -R218 ;  /* 0x800000da2eda7221 */ /* 0x000fe20000010000 */
[----:B------:R-:W-:Y:S01]  /*4790*/  FADD.FTZ R43, R48, -R220 ;  /* 0x800000dc302b7221 */ /* 0x000fe20000010000 */
[--C-:B-1----:R-:W-:Y:S01]  /*47a0*/  FADD.FTZ R40, R40, -R210.reuse ;  /* 0x800000d228287221 */ /* 0x102fe20000010000 */
[----:B------:R-:W-:Y:S01]  /*47b0*/  FADD.FTZ R42, R42, -R210 ;  /* 0x800000d22a2a7221 */ /* 0x000fe20000010000 */
[--C-:B------:R-:W-:Y:S01]  /*47c0*/  FADD.FTZ R220, R49, -R222.reuse ;  /* 0x800000de31dc7221 */ /* 0x100fe20000010000 */
[----:B------:R-:W-:Y:S01]  /*47d0*/  FADD.FTZ R51, R51, -R222 ;  /* 0x800000de33337221 */ /* 0x000fe20000010000 */
[----:B------:R-:W-:Y:S01]  /*47e0*/  FMUL.FTZ R121, R15, R121 ;  /* 0x000000790f797220 */ /* 0x000fe20000410000 */
[----:B------:R-:W-:Y:S01]  /*47f0*/  FFMA.FTZ R11, -R201, R201, 1 ;  /* 0x3f800000c90b7423 */ /* 0x000fe200000101c9 */
[----:B------:R-:W1:Y:S08]  /*4800*/  MUFU.EX2 R104, R104 ;  /* 0x0000006800687308 */ /* 0x000e700000000800 */
[----:B------:R-:W3:Y:S08]  /*4810*/  MUFU.EX2 R100, R100 ;  /* 0x0000006400647308 */ /* 0x000ef00000000800 */
[----:B------:R-:W-:Y:S01]  /*4820*/  MUFU.EX2 R133, R133 ;  /* 0x0000008500857308 */ /* 0x000fe20000000800 */
[--C-:B----4-:R-:W-:Y:S01]  /*4830*/  FADD.FTZ R53, R53, -R221.reuse ;  /* 0x800000dd35357221 */ /* 0x110fe20000010000 */
[----:B------:R-:W-:-:S06]  /*4840*/  FADD.FTZ R55, R55, -R221 ;  /* 0x800000dd37377221 */ /* 0x000fcc0000010000 */
[----:B------:R-:W-:Y:S01]  /*4850*/  MUFU.EX2 R135, R135 ;  /* 0x0000008700877308 */ /* 0x000fe20000000800 */
[----:B------:R-:W4:Y:S01]  /*4860*/  SHFL.IDX PT, R221, R41, R125, 0x1f ;  /* 0x00001f7d29dd7589 */ /* 0x000f2200000e0000 */
[--C-:B------:R-:W-:Y:S01]  /*4870*/  FADD.FTZ R210, R45, -R219.reuse ;  /* 0x800000db2dd27221 */ /* 0x100fe20000010000 */
[--C-:B------:R-:W-:Y:S01]  /*4880*/  FADD.FTZ R222, R52, -R36.reuse ;  /* 0x8000002434de7221 */ /* 0x100fe20000010000 */
[----:B------:R-:W-:Y:S01]  /*4890*/  FADD.FTZ R219, R47, -R219 ;  /* 0x800000db2fdb7221 */ /* 0x000fe20000010000 */
[----:B------:R-:W-:Y:S01]  /*48a0*/  FFMA.FTZ R52, -R199, R199, 1 ;  /* 0x3f800000c7347423 */ /* 0x000fe200000101c7 */
[----:B------:R-:W-:Y:S01]  /*48b0*/  FMUL.FTZ R44, R89, R44 ;  /* 0x0000002c592c7220 */ /* 0x000fe20000410000 */
[----:B------:R-:W-:Y:S01]  /*48c0*/  FFMA.FTZ R47, -R196, R196, 1 ;  /* 0x3f800000c42f7423 */ /* 0x000fe200000101c4 */
[----:B------:R-:W-:Y:S01]  /*48d0*/  FMUL.FTZ R218, R91, R218 ;  /* 0x000000da5bda7220 */ /* 0x000fe20000410000 */
[----:B------:R-:W-:Y:S01]  /*48e0*/  FFMA.FTZ R45, -R197, R197, 1 ;  /* 0x3f800000c52d7423 */ /* 0x000fe200000101c5 */
        /* <DEDUP_REMOVED lines=8> */
[----:B------:R-:W-:Y:S01]  /*4970*/  FFMA.FTZ R42, -R170, R170, 1 ;  /* 0x3f800000aa2a7423 */ /* 0x000fe200000101aa */
[----:B------:R-:W-:Y:S01]  /*4980*/  FADD.FTZ R36, R54, -R36 ;  /* 0x8000002436247221 */ /* 0x000fe20000010000 */
[----:B------:R-:W-:Y:S01]  /*4990*/  FMUL.FTZ R219, R10, R219 ;  /* 0x000000db0adb7220 */ /* 0x000fe20000410000 */
[----:B------:R-:W-:Y:S08]  /*49a0*/  MUFU.EX2 R134, R134 ;  /* 0x0000008600867308 */ /* 0x000ff00000000800 */
[----:B------:R-:W-:Y:S01]  /*49b0*/  MUFU.EX2 R107, R107 ;  /* 0x0000006b006b7308 */ /* 0x000fe20000000800 */
[--C-:B----4-:R-:W-:Y:S01]  /*49c0*/  FADD.FTZ R61, R61, -R221.reuse ;  /* 0x800000dd3d3d7221 */ /* 0x110fe20000010000 */
[----:B------:R-:W-:-:S06]  /*49d0*/  FADD.FTZ R221, R63, -R221 ;  /* 0x800000dd3fdd7221 */ /* 0x000fcc0000010000 */
[----:B------:R-:W-:Y:S01]  /*49e0*/  MUFU.EX2 R103, R103 ;  /* 0x0000006700677308 */ /* 0x000fe20000000800 */
[----:B------:R-:W-:Y:S01]  /*49f0*/  LDS R63, [R14+0x400] ;  /* 0x000400000e3f7984 */ /* 0x000fe20000000800 */
[----:B------:R-:W-:Y:S01]  /*4a00*/  FFMA.FTZ R54, -R171, R171, 1 ;  /* 0x3f800000ab367423 */ /* 0x000fe200000101ab */
[----:B------:R-:W-:Y:S01]  /*4a10*/  FMUL.FTZ R43, R11, R43 ;  /* 0x0000002b0b2b7220 */ /* 0x000fe20000410000 */
[----:B------:R-:W-:-:S04]  /*4a20*/  FMUL.FTZ R11, R42, R121 ;  /* 0x000000792a0b7220 */ /* 0x000fc80000410000 */
[----:B------:R-:W-:Y:S01]  /*4a30*/  MUFU.EX2 R106, R106 ;  /* 0x0000006a006a7308 */ /* 0x000fe20000000800 */
[----:B------:R-:W4:Y:S01]  /*4a40*/  SHFL.IDX PT, R121, R41, R126, 0x1f ;  /* 0x00001f7e29797589 */ /* 0x000f2200000e0000 */
[----:B------:R-:W-:Y:S01]  /*4a50*/  FMUL.FTZ R50, R54, R219 ;  /* 0x000000db36327220 */ /* 0x000fe20000410000 */
[----:B------:R-:W-:-:S05]  /*4a60*/  FMUL.FTZ R214, R88, R214 ;  /* 0x000000d658d67220 */ /* 0x000fca0000410000 */
[----:B------:R-:W-:Y:S01]  /*4a70*/  MUFU.EX2 R136, R136 ;  /* 0x0000008800887308 */ /* 0x000fe20000000800 */
[----:B------:R-:W1:Y:S01]  /*4a80*/  SHFL.IDX PT, R219, R41, R213, 0x1f ;  /* 0x00001fd529db7589 */ /* 0x000e6200000e0000 */
[----:B------:R-:W-:Y:S01]  /*4a90*/  FFMA.FTZ R48, -R198, R198, 1 ;  /* 0x3f800000c6307423 */ /* 0x000fe200000101c6 */
[----:B------:R-:W-:Y:S01]  /*4aa0*/  FMUL.FTZ R210, R92, R210 ;  /* 0x000000d25cd27220 */ /* 0x000fe20000410000 */
[----:B------:R-:W-:-:S04]  /*4ab0*/  FFMA.FTZ R49, -R200, R200, 1 ;  /* 0x3f800000c8317423 */ /* 0x000fc800000101c8 */
[----:B------:R-:W-:Y:S01]  /*4ac0*/  MUFU.EX2 R137, R137 ;  /* 0x0000008900897308 */ /* 0x000fe20000000800 */
[----:B------:R-:W-:-:S07]  /*4ad0*/  FMUL.FTZ R48, R48, R214 ;  /* 0x000000d630307220 */ /* 0x000fce0000410000 */
[----:B------:R-:W-:Y:S01]  /*4ae0*/  MUFU.EX2 R108, R108 ;  /* 0x0000006c006c7308 */ /* 0x000fe20000000800 */
[----:B------:R-:W3:Y:S01]  /*4af0*/  SHFL.IDX PT, R214, R41, R9, 0x1f ;  /* 0x00001f0929d67589 */ /* 0x000ee200000e0000 */
[----:B------:R-:W-:Y:S01]  /*4b00*/  FFMA.FTZ R46, -R195, R195, 1 ;  /* 0x3f800000c32e7423 */ /* 0x000fe200000101c3 */
[----:B--2---:R-:W-:Y:S01]  /*4b10*/  FMUL.FTZ R40, R34, R40 ;  /* 0x0000002822287220 */ /* 0x004fe20000410000 */
[----:B------:R-:W-:Y:S01]  /*4b20*/  FMUL.FTZ R49, R49, R210 ;  /* 0x000000d231317220 */ /* 0x000fe20000410000 */
[----:B------:R-:W-:Y:S01]  /*4b30*/  SHFL.IDX PT, R218, R41, R212, 0x1f ;  /* 0x00001fd429da7589 */ /* 0x000fe200000e0000 */
[----:B------:R-:W-:Y:S01]  /*4b40*/  FMUL.FTZ R220, R90, R220 ;  /* 0x000000dc5adc7220 */ /* 0x000fe20000410000 */
[----:B------:R-:W-:Y:S01]  /*4b50*/  FMUL.FTZ R46, R46, R40 ;  /* 0x000000282e2e7220 */ /* 0x000fe20000410000 */
[----:B------:R-:W-:Y:S01]  /*4b60*/  MUFU.EX2 R116, R116 ;  /* 0x0000007400747308 */ /* 0x000fe20000000800 */
[----:B------:R-:W2:Y:S01]  /*4b70*/  SHFL.IDX PT, R210, R41, R124, 0x1f ;  /* 0x00001f7c29d27589 */ /* 0x000ea200000e0000 */
[----:B------:R-:W-:Y:S01]  /*4b80*/  FMUL.FTZ R222, R96, R222 ;  /* 0x000000de60de7220 */ /* 0x000fe20000410000 */
[----:B------:R-:W-:Y:S01]  /*4b90*/  FFMA.FTZ R40, -R203, R203, 1 ;  /* 0x3f800000cb287423 */ /* 0x000fe200000101cb */
[----:B------:R-:W-:Y:S01]  /*4ba0*/  FFMA.FTZ R42, -R168, R168, 1 ;  /* 0x3f800000a82a7423 */ /* 0x000fe200000101a8 */
[--C-:B----4-:R-:W-:Y:S01]  /*4bb0*/  FADD.FTZ R62, R62, -R121.reuse ;  /* 0x800000793e3e7221 */ /* 0x110fe20000010000 */
[----:B------:R-:W-:Y:S01]  /*4bc0*/  FADD.FTZ R60, R60, -R121 ;  /* 0x800000793c3c7221 */ /* 0x000fe20000010000 */
[----:B------:R-:W-:Y:S01]  /*4bd0*/  FMUL.FTZ R40, R40, R220 ;  /* 0x000000dc28287220 */ /* 0x000fe20000410000 */
[----:B------:R-:W-:Y:S01]  /*4be0*/  FMUL.FTZ R42, R42, R222 ;  /* 0x000000de2a2a7220 */ /* 0x000fe20000410000 */
[----:B------:R-:W4:Y:S01]  /*4bf0*/  SHFL.IDX PT, R220, R41, R217, 0x1f ;  /* 0x00001fd929dc7589 */ /* 0x000f2200000e0000 */
[----:B------:R-:W-:Y:S01]  /*4c00*/  FFMA.FTZ R54, -R169, R169, 1 ;  /* 0x3f800000a9367423 */ /* 0x000fe200000101a9 */
[----:B------:R-:W-:Y:S08]  /*4c10*/  MUFU.EX2 R122, R122 ;  /* 0x0000007a007a7308 */ /* 0x000ff00000000800 */
[----:B------:R-:W4:Y:S01]  /*4c20*/  MUFU.EX2 R216, R216 ;  /* 0x000000d800d87308 */ /* 0x000f220000000800 */
[----:B------:R4:W4:Y:S01]  /*4c30*/  SHFL.IDX PT, R222, R41, R215, 0x1f ;  /* 0x00001fd729de7589 */ /* 0x00092200000e0000 */
[----:B------:R-:W-:Y:S01]  /*4c40*/  FMUL.FTZ R51, R94, R51 ;  /* 0x000000335e337220 */ /* 0x000fe20000410000 */
[--C-:B-1----:R-:W-:Y:S01]  /*4c50*/  FADD.FTZ R121, R69, -R219.reuse ;  /* 0x800000db45797221 */ /* 0x102fe20000010000 */
[----:B------:R-:W-:Y:S01]  /*4c60*/  FADD.FTZ R219, R71, -R219 ;  /* 0x800000db47db7221 */ /* 0x000fe20000010000 */
[----:B------:R-:W-:Y:S01]  /*4c70*/  FMUL.FTZ R62, R104, R62 ;  /* 0x0000003e683e7220 */ /* 0x000fe20000410000 */
[----:B------:R-:W-:Y:S01]  /*4c80*/  FFMA.FTZ R71, -R158, R158, 1 ;  /* 0x3f8000009e477423 */ /* 0x000fe2000001019e */
[----:B------:R-:W-:Y:S01]  /*4c90*/  FMUL.FTZ R51, R54, R51 ;  /* 0x0000003336337220 */ /* 0x000fe20000410000 */
[----:B------:R-:W-:Y:S01]  /*4ca0*/  FFMA.FTZ R54, -R167, R167, 1 ;  /* 0x3f800000a7367423 */ /* 0x000fe200000101a7 */
[----:B------:R-:W-:Y:S01]  /*4cb0*/  FMUL.FTZ R223, R12, R36 ;  /* 0x000000240cdf7220 */ /* 0x000fe20000410000 */
[----:B------:R-:W-:Y:S01]  /*4cc0*/  FMUL.FTZ R53, R13, R53 ;  /* 0x000000350d357220 */ /* 0x000fe20000410000 */
[----:B------:R-:W4:Y:S01]  /*4cd0*/  LDL.LU R195, [R1+0x13c] ;  /* 0x00013c0001c37983 */ /* 0x000f220000300800 */
[----:B------:R-:W-:Y:S01]  /*4ce0*/  FFMA.FTZ R36, -R165, R165, 1 ;  /* 0x3f800000a5247423 */ /* 0x000fe200000101a5 */
[----:B------:R-:W-:Y:S01]  /*4cf0*/  FMUL.FTZ R55, R21, R55 ;  /* 0x0000003715377220 */ /* 0x000fe20000410000 */
[----:B------:R-:W-:Y:S01]  /*4d00*/  FMUL.FTZ R71, R71, R62 ;  /* 0x0000003e47477220 */ /* 0x000fe20000410000 */
[----:B------:R-:W4:Y:S01]  /*4d10*/  LDL.LU R196, [R1+0x138] ;  /* 0x0001380001c47983 */ /* 0x000f220000300800 */
[--C-:B---3--:R-:W-:Y:S01]  /*4d20*/  FADD.FTZ R56, R56, -R214.reuse ;  /* 0x800000d638387221 */ /* 0x108fe20000010000 */
[----:B------:R-:W-:Y:S01]  /*4d30*/  FMUL.FTZ R54, R54, R53 ;  /* 0x0000003536367220 */ /* 0x000fe20000410000 */
[----:B------:R-:W-:Y:S01]  /*4d40*/  FADD.FTZ R58, R58, -R214 ;  /* 0x800000d63a3a7221 */ /* 0x000fe20000010000 */
[----:B------:R-:W1:Y:S01]  /*4d50*/  SHFL.IDX PT, R62, R63, R9, 0x1f ;  /* 0x00001f093f3e7589 */ /* 0x000e6200000e0000 */
[----:B------:R-:W-:Y:S01]  /*4d60*/  FMUL.FTZ R53, R36, R55 ;  /* 0x0000003724357220 */ /* 0x000fe20000410000 */
[----:B--2---:R-:W-:Y:S01]  /*4d70*/  FADD.FTZ R57, R57, -R210 ;  /* 0x800000d239397221 */ /* 0x004fe20000010000 */
[----:B------:R-:W-:Y:S01]  /*4d80*/  MUFU.EX2 R130, R130 ;  /* 0x0000008200827308 */ /* 0x000fe20000000800 */
[----:B------:R-:W2:Y:S01]  /*4d90*/  LDL.LU R197, [R1+0x134] ;  /* 0x0001340001c57983 */ /* 0x000ea20000300800 */
[----:B------:R-:W-:-:S06]  /*4da0*/  FADD.FTZ R36, R68, -R218 ;  /* 0x800000da44247221 */ /* 0x000fcc0000010000 */
[----:B------:R-:W3:Y:S01]  /*4db0*/  MUFU.EX2 R110, R110 ;  /* 0x0000006e006e7308 */ /* 0x000ee20000000800 */
[----:B------:R-:W2:Y:S01]  /*4dc0*/  LDL.LU R198, [R1+0x130] ;  /* 0x0001300001c67983 */ /* 0x000ea20000300800 */
[----:B------:R-:W-:Y:S01]  /*4dd0*/  FFMA.FTZ R68, -R164, R164, 1 ;  /* 0x3f800000a4447423 */ /* 0x000fe200000101a4 */
[----:B------:R-:W-:-:S05]  /*4de0*/  FMUL.FTZ R56, R22, R56 ;  /* 0x0000003816387220 */ /* 0x000fca0000410000 */
[----:B------:R-:W-:Y:S01]  /*4df0*/  MUFU.EX2 R132, R132 ;  /* 0x0000008400847308 */ /* 0x000fe20000000800 */
[----:B------:R-:W2:Y:S01]  /*4e00*/  LDL.LU R199, [R1+0x12c] ;  /* 0x00012c0001c77983 */ /* 0x000ea20000300800 */
[----:B------:R-:W-:-:S06]  /*4e10*/  FADD.FTZ R59, R59, -R210 ;  /* 0x800000d23b3b7221 */ /* 0x000fcc0000010000 */
[----:B------:R-:W-:Y:S01]  /*4e20*/  MUFU.EX2 R119, R119 ;  /* 0x0000007700777308 */ /* 0x000fe20000000800 */
[----:B------:R-:W2:Y:S07]  /*4e30*/  LDL.LU R200, [R1+0x128] ;  /* 0x0001280001c87983 */ /* 0x000eae0000300800 */
[----:B------:R-:W-:Y:S01]  /*4e40*/  MUFU.EX2 R118, R118 ;  /* 0x0000007600767308 */ /* 0x000fe20000000800 */
[----:B------:R-:W2:Y:S01]  /*4e50*/  LDL.LU R201, [R1+0x124] ;  /* 0x0001240001c97983 */ /* 0x000ea20000300800 */
[----:B------:R-:W-:-:S06]  /*4e60*/  FMUL.FTZ R68, R68, R56 ;  /* 0x0000003844447220 */ /* 0x000fcc0000410000 */
[----:B------:R-:W-:Y:S01]  /*4e70*/  MUFU.EX2 R120, R120 ;  /* 0x0000007800787308 */ /* 0x000fe20000000800 */
[----:B------:R-:W2:Y:S01]  /*4e80*/  LDL.LU R202, [R1+0x120] ;  /* 0x0001200001ca7983 */ /* 0x000ea20000300800 */
[----:B------:R-:W-:-:S06]  /*4e90*/  FFMA.FTZ R55, -R162, R162, 1 ;  /* 0x3f800000a2377423 */ /* 0x000fcc00000101a2 */
[----:B------:R-:W-:Y:S01]  /*4ea0*/  MUFU.EX2 R117, R117 ;  /* 0x0000007500757308 */ /* 0x000fe20000000800 */
[----:B------:R-:W3:Y:S01]  /*4eb0*/  SHFL.IDX PT, R124, R63, R124, 0x1f ;  /* 0x00001f7c3f7c7589 */ /* 0x000ee200000e0000 */
[----:B------:R-:W-:-:S06]  /*4ec0*/  FMUL.FTZ R58, R23, R58 ;  /* 0x0000003a173a7220 */ /* 0x000fcc0000410000 */
[----:B------:R-:W-:Y:S01]  /*4ed0*/  MUFU.EX2 R115, R115 ;  /* 0x0000007300737308 */ /* 0x000fe20000000800 */
[----:B------:R-:W-:Y:S07]  /*4ee0*/  SHFL.IDX PT, R126, R63, R126, 0x1f ;  /* 0x00001f7e3f7e7589 */ /* 0x000fee00000e0000 */
[----:B------:R-:W-:Y:S01]  /*4ef0*/  MUFU.EX2 R123, R123 ;  /* 0x0000007b007b7308 */ /* 0x000fe20000000800 */
[----:B------:R-:W-:Y:S01]  /*4f00*/  SHFL.IDX PT, R125, R63, R125, 0x1f ;  /* 0x00001f7d3f7d7589 */ /* 0x000fe200000e0000 */
[----:B------:R-:W-:Y:S01]  /*4f10*/  FFMA.FTZ R236, -R236, R236, 1 ;  /* 0x3f800000ecec7423 */ /* 0x000fe200000101ec */
[----:B------:R-:W-:Y:S01]  /*4f20*/  FMUL.FTZ R38, R19, R38 ;  /* 0x0000002613267220 */ /* 0x000fe20000410000 */
[----:B------:R-:W-:Y:S01]  /*4f30*/  FFMA.FTZ R127, -R127, R127, 1 ;  /* 0x3f8000007f7f7423 */ /* 0x000fe2000001017f */
[----:B------:R-:W-:Y:S01]  /*4f40*/  SHFL.IDX PT, R215, R63, R215, 0x1f ;  /* 0x00001fd73fd77589 */ /* 0x000fe200000e0000 */
[----:B------:R-:W-:-:S03]  /*4f50*/  FMUL.FTZ R114, R228, R114 ;  /* 0x00000072e4727220 */ /* 0x000fc60000410000 */
[----:B------:R-:W-:Y:S04]  /*4f60*/  SHFL.IDX PT, R217, R63, R217, 0x1f ;  /* 0x00001fd93fd97589 */ /* 0x000fe800000e0000 */
[----:B------:R-:W-:Y:S01]  /*4f70*/  SHFL.IDX PT, R212, R63, R212, 0x1f ;  /* 0x00001fd43fd47589 */ /* 0x000fe200000e0000 */
[----:B------:R-:W-:Y:S01]  /*4f80*/  FFMA.FTZ R14, -R163, R163, 1 ;  /* 0x3f800000a30e7423 */ /* 0x000fe200000101a3 */
[----:B------:R-:W-:Y:S01]  /*4f90*/  FMUL.FTZ R61, R100, R61 ;  /* 0x0000003d643d7220 */ /* 0x000fe20000410000 */
[--C-:B----4-:R-:W-:Y:S01]  /*4fa0*/  FADD.FTZ R65, R65, -R220.reuse ;  /* 0x800000dc41417221 */ /* 0x110fe20000010000 */
[----:B------:R-:W2:Y:S01]  /*4fb0*/  LDL.LU R203, [R1+0x11c] ;  /* 0x00011c0001cb7983 */ /* 0x000ea20000300800 */
[----:B------:R-:W-:Y:S01]  /*4fc0*/  FMUL.FTZ R56, R97, R57 ;  /* 0x0000003961387220 */ /* 0x000fe20000410000 */
[----:B------:R-:W-:Y:S01]  /*4fd0*/  FMUL.FTZ R60, R99, R60 ;  /* 0x0000003c633c7220 */ /* 0x000fe20000410000 */
[----:B------:R-:W-:Y:S01]  /*4fe0*/  FADD.FTZ R67, R67, -R220 ;  /* 0x800000dc43437221 */ /* 0x000fe20000010000 */
[----:B------:R-:W4:Y:S01]  /*4ff0*/  SHFL.IDX PT, R63, R63, R213, 0x1f ;  /* 0x00001fd53f3f7589 */ /* 0x000f2200000e0000 */
[----:B------:R-:W4:Y:S01]  /*5000*/  MUFU.EX2 R113, R113 ;  /* 0x0000007100717308 */ /* 0x000f220000000800 */
[----:B------:R-:W-:-:S02]  /*5010*/  FMUL.FTZ R226, R216, R226 ;  /* 0x000000e2d8e27220 */ /* 0x000fc40000410000 */
[----:B------:R1:W5:Y:S01]  /*5020*/  LDL.LU R171, [R1+0x118] ;  /* 0x0001180001ab7983 */ /* 0x0003620000300800 */
[----:B------:R-:W-:Y:S01]  /*5030*/  FFMA.FTZ R41, -R166, R166, 1 ;  /* 0x3f800000a6297423 */ /* 0x000fe200000101a6 */
[----:B------:R-:W-:Y:S01]  /*5040*/  FADD.FTZ R218, R70, -R218 ;  /* 0x800000da46da7221 */ /* 0x000fe20000010000 */
[----:B------:R-:W-:Y:S01]  /*5050*/  FFMA.FTZ R69, -R161, R161, 1 ;  /* 0x3f800000a1457423 */ /* 0x000fe200000101a1 */
[----:B------:R1:W5:Y:S01]  /*5060*/  LDL.LU R170, [R1+0x114] ;  /* 0x0001140001aa7983 */ /* 0x0003620000300800 */
[----:B------:R-:W-:Y:S01]  /*5070*/  FMUL.FTZ R59, R98, R59 ;  /* 0x0000003b623b7220 */ /* 0x000fe20000410000 */
[----:B------:R-:W-:Y:S01]  /*5080*/  FMUL.FTZ R57, R55, R58 ;  /* 0x0000003a37397220 */ /* 0x000fe20000410000 */
[--C-:B------:R-:W-:Y:S01]  /*5090*/  FADD.FTZ R64, R64, -R222.reuse ;  /* 0x800000de40407221 */ /* 0x100fe20000010000 */
[----:B------:R2:W5:Y:S01]  /*50a0*/  LDL.LU R169, [R1+0x110] ;  /* 0x0001100001a97983 */ /* 0x0005620000300800 */
[----:B------:R-:W-:Y:S01]  /*50b0*/  FFMA.FTZ R70, -R159, R159, 1 ;  /* 0x3f8000009f467423 */ /* 0x000fe2000001019f */
[----:B------:R-:W-:Y:S01]  /*50c0*/  FADD.FTZ R66, R66, -R222 ;  /* 0x800000de42427221 */ /* 0x000fe20000010000 */
[----:B------:R-:W-:Y:S01]  /*50d0*/  FMUL.FTZ R67, R107, R67 ;  /* 0x000000436b437220 */ /* 0x000fe20000410000 */
[----:B------:R2:W5:Y:S01]  /*50e0*/  LDL.LU R168, [R1+0x10c] ;  /* 0x00010c0001a87983 */ /* 0x0005620000300800 */
[----:B------:R-:W-:Y:S01]  /*50f0*/  FMUL.FTZ R58, R14, R56 ;  /* 0x000000380e3a7220 */ /* 0x000fe20000410000 */
[----:B------:R-:W-:Y:S01]  /*5100*/  FMUL.FTZ R121, R103, R121 ;  /* 0x0000007967797220 */ /* 0x000fe20000410000 */
[--C-:B-1----:R-:W-:Y:S01]  /*5110*/  FADD.FTZ R72, R72, -R62.reuse ;  /* 0x8000003e48487221 */ /* 0x102fe20000010000 */
[----:B------:R1:W5:Y:S01]  /*5120*/  LDL.LU R167, [R1+0x108] ;  /* 0x0001080001a77983 */ /* 0x0003620000300800 */
[----:B------:R-:W-:Y:S01]  /*5130*/  FFMA.FTZ R56, -R160, R160, 1 ;  /* 0x3f800000a0387423 */ /* 0x000fe200000101a0 */
[----:B------:R-:W-:Y:S01]  /*5140*/  FADD.FTZ R74, R74, -R62 ;  /* 0x8000003e4a4a7221 */ /* 0x000fe20000010000 */
[--C-:B---3--:R-:W-:Y:S01]  /*5150*/  FADD.FTZ R73, R73, -R124.reuse ;  /* 0x8000007c49497221 */ /* 0x108fe20000010000 */
[----:B------:R1:W5:Y:S01]  /*5160*/  LDL.LU R166, [R1+0x104] ;  /* 0x0001040001a67983 */ /* 0x0003620000300800 */
[----:B------:R-:W-:Y:S01]  /*5170*/  FMUL.FTZ R69, R69, R59 ;  /* 0x0000003b45457220 */ /* 0x000fe20000410000 */
[----:B------:R-:W-:Y:S01]  /*5180*/  FADD.FTZ R75, R75, -R124 ;  /* 0x8000007c4b4b7221 */ /* 0x000fe20000010000 */
[--C-:B----4-:R-:W-:Y:S01]  /*5190*/  FADD.FTZ R85, R85, -R63.reuse ;  /* 0x8000003f55557221 */ /* 0x110fe20000010000 */
[----:B------:R1:W5:Y:S01]  /*51a0*/  LDL.LU R165, [R1+0x100] ;  /* 0x0001000001a57983 */ /* 0x0003620000300800 */
[----:B------:R-:W-:Y:S01]  /*51b0*/  FMUL.FTZ R70, R70, R61 ;  /* 0x0000003d46467220 */ /* 0x000fe20000410000 */
[----:B------:R-:W-:Y:S01]  /*51c0*/  FADD.FTZ R87, R87, -R63 ;  /* 0x8000003f57577221 */ /* 0x000fe20000010000 */
[--C-:B------:R-:W-:Y:S01]  /*51d0*/  FADD.FTZ R84, R84, -R212.reuse ;  /* 0x800000d454547221 */ /* 0x100fe20000010000 */
[----:B------:R1:W5:Y:S01]  /*51e0*/  LDL.LU R164, [R1+0xfc] ;  /* 0x0000fc0001a47983 */ /* 0x0003620000300800 */
[----:B------:R-:W-:Y:S01]  /*51f0*/  FFMA.FTZ R59, -R156, R156, 1 ;  /* 0x3f8000009c3b7423 */ /* 0x000fe2000001019c */
[----:B------:R-:W-:Y:S01]  /*5200*/  FFMA.FTZ R55, -R155, R155, 1 ;  /* 0x3f8000009b377423 */ /* 0x000fe2000001019b */
[----:B------:R-:W-:Y:S01]  /*5210*/  FADD.FTZ R86, R86, -R212 ;  /* 0x800000d456567221 */ /* 0x000fe20000010000 */
[----:B------:R1:W5:Y:S01]  /*5220*/  LDL.LU R163, [R1+0xf8] ;  /* 0x0000f80001a37983 */ /* 0x0003620000300800 */
[----:B------:R-:W-:Y:S01]  /*5230*/  FMUL.FTZ R64, R133, R64 ;  /* 0x0000004085407220 */ /* 0x000fe20000410000 */
[----:B------:R-:W-:Y:S01]  /*5240*/  FMUL.FTZ R61, R135, R65 ;  /* 0x00000041873d7220 */ /* 0x000fe20000410000 */
[----:B------:R-:W-:Y:S01]  /*5250*/  FFMA.FTZ R210, -R144, R144, 1 ;  /* 0x3f80000090d27423 */ /* 0x000fe20000010190 */
[----:B------:R1:W5:Y:S01]  /*5260*/  LDL.LU R162, [R1+0xf4] ;  /* 0x0000f40001a27983 */ /* 0x0003620000300800 */
[----:B------:R-:W-:Y:S01]  /*5270*/  FMUL.FTZ R56, R56, R60 ;  /* 0x0000003c38387220 */ /* 0x000fe20000410000 */
[----:B------:R-:W-:Y:S01]  /*5280*/  FFMA.FTZ R60, -R154, R154, 1 ;  /* 0x3f8000009a3c7423 */ /* 0x000fe2000001019a */
[--C-:B------:R-:W-:Y:S01]  /*5290*/  FADD.FTZ R77, R77, -R125.reuse ;  /* 0x8000007d4d4d7221 */ /* 0x100fe20000010000 */
[----:B------:R1:W5:Y:S01]  /*52a0*/  LDL.LU R161, [R1+0xf0] ;  /* 0x0000f00001a17983 */ /* 0x0003620000300800 */
[----:B------:R-:W-:Y:S01]  /*52b0*/  FMUL.FTZ R66, R134, R66 ;  /* 0x0000004286427220 */ /* 0x000fe20000410000 */
[----:B------:R-:W-:Y:S01]  /*52c0*/  FFMA.FTZ R14, -R157, R157, 1 ;  /* 0x3f8000009d0e7423 */ /* 0x000fe2000001019d */
[----:B------:R-:W-:Y:S01]  /*52d0*/  FADD.FTZ R79, R79, -R125 ;  /* 0x8000007d4f4f7221 */ /* 0x000fe20000010000 */
[----:B------:R1:W5:Y:S01]  /*52e0*/  LDL.LU R160, [R1+0xec] ;  /* 0x0000ec0001a07983 */ /* 0x0003620000300800 */
[----:B------:R-:W-:Y:S01]  /*52f0*/  FMUL.FTZ R64, R59, R64 ;  /* 0x000000403b407220 */ /* 0x000fe20000410000 */
[----:B------:R-:W-:Y:S01]  /*5300*/  FMUL.FTZ R55, R55, R61 ;  /* 0x0000003d37377220 */ /* 0x000fe20000410000 */
[--C-:B------:R-:W-:Y:S01]  /*5310*/  FADD.FTZ R76, R76, -R126.reuse ;  /* 0x8000007e4c4c7221 */ /* 0x100fe20000010000 */
[----:B------:R1:W5:Y:S01]  /*5320*/  LDL.LU R159, [R1+0xe8] ;  /* 0x0000e800019f7983 */ /* 0x0003620000300800 */
[----:B------:R-:W-:Y:S01]  /*5330*/  FFMA.FTZ R59, -R152, R152, 1 ;  /* 0x3f800000983b7423 */ /* 0x000fe20000010198 */
[----:B------:R-:W-:Y:S01]  /*5340*/  FFMA.FTZ R61, -R151, R151, 1 ;  /* 0x3f800000973d7423 */ /* 0x000fe20000010197 */
[----:B------:R-:W-:Y:S01]  /*5350*/  FADD.FTZ R78, R78, -R126 ;  /* 0x8000007e4e4e7221 */ /* 0x000fe20000010000 */
[----:B------:R1:W5:Y:S01]  /*5360*/  LDL.LU R158, [R1+0xe4] ;  /* 0x0000e400019e7983 */ /* 0x0003620000300800 */
[----:B------:R-:W-:Y:S01]  /*5370*/  FMUL.FTZ R65, R60, R66 ;  /* 0x000000423c417220 */ /* 0x000fe20000410000 */
[--C-:B------:R-:W-:Y:S01]  /*5380*/  FADD.FTZ R80, R80, -R215.reuse ;  /* 0x800000d750507221 */ /* 0x100fe20000010000 */
[----:B------:R-:W-:Y:S01]  /*5390*/  FADD.FTZ R82, R82, -R215 ;  /* 0x800000d752527221 */ /* 0x000fe20000010000 */
[----:B------:R1:W5:Y:S01]  /*53a0*/  LDL.LU R157, [R1+0xe0] ;  /* 0x0000e000019d7983 */ /* 0x0003620000300800 */
[----:B------:R-:W-:Y:S01]  /*53b0*/  FFMA.FTZ R66, -R153, R153, 1 ;  /* 0x3f80000099427423 */ /* 0x000fe20000010199 */
[--C-:B------:R-:W-:Y:S01]  /*53c0*/  FADD.FTZ R81, R81, -R217.reuse ;  /* 0x800000d951517221 */ /* 0x100fe20000010000 */
[----:B------:R-:W-:Y:S01]  /*53d0*/  FADD.FTZ R83, R83, -R217 ;  /* 0x800000d953537221 */ /* 0x000fe20000010000 */
[----:B------:R1:W5:Y:S01]  /*53e0*/  LDL.LU R156, [R1+0xdc] ;  /* 0x0000dc00019c7983 */ /* 0x0003620000300800 */
[----:B------:R-:W-:Y:S01]  /*53f0*/  FMUL.FTZ R59, R59, R67 ;  /* 0x000000433b3b7220 */ /* 0x000fe20000410000 */
[----:B------:R-:W-:Y:S01]  /*5400*/  FFMA.FTZ R213, -R5, R5, 1 ;  /* 0x3f80000005d57423 */ /* 0x000fe20000010105 */
[----:B------:R-:W-:Y:S01]  /*5410*/  FFMA.FTZ R214, -R4, R4, 1 ;  /* 0x3f80000004d67423 */ /* 0x000fe20000010104 */
[----:B------:R1:W5:Y:S01]  /*5420*/  LDL.LU R155, [R1+0xd8] ;  /* 0x0000d800019b7983 */ /* 0x0003620000300800 */
[----:B------:R-:W-:Y:S01]  /*5430*/  FMUL.FTZ R61, R61, R121 ;  /* 0x000000793d3d7220 */ /* 0x000fe20000410000 */
[----:B------:R-:W3:Y:S01]  /*5440*/  MUFU.EX2 R129, R129 ;  /* 0x0000008100817308 */ /* 0x000ee20000000800 */
[----:B------:R-:W-:Y:S01]  /*5450*/  FMUL.FTZ R36, R108, R36 ;  /* 0x000000246c247220 */ /* 0x000fe20000410000 */
[----:B------:R1:W5:Y:S01]  /*5460*/  LDL.LU R154, [R1+0xd4] ;  /* 0x0000d400019a7983 */ /* 0x0003620000300800 */
[----:B------:R-:W-:Y:S01]  /*5470*/  FFMA.FTZ R67, -R150, R150, 1 ;  /* 0x3f80000096437423 */ /* 0x000fe20000010196 */
[----:B------:R-:W-:-:S04]  /*5480*/  FFMA.FTZ R62, -R148, R148, 1 ;  /* 0x3f800000943e7423 */ /* 0x000fc80000010194 */
[----:B------:R-:W4:Y:S01]  /*5490*/  MUFU.EX2 R128, R128 ;  /* 0x0000008000807308 */ /* 0x000f220000000800 */
[----:B------:R1:W5:Y:S01]  /*54a0*/  LDL.LU R153, [R1+0xd0] ;  /* 0x0000d00001997983 */ /* 0x0003620000300800 */
[----:B------:R-:W-:Y:S01]  /*54b0*/  FMUL.FTZ R121, R106, R72 ;  /* 0x000000486a797220 */ /* 0x000fe20000410000 */
[----:B------:R-:W-:-:S05]  /*54c0*/  FFMA.FTZ R60, -R149, R149, 1 ;  /* 0x3f800000953c7423 */ /* 0x000fca0000010195 */
[----:B------:R-:W1:Y:S01]  /*54d0*/  MUFU.EX2 R207, R207 ;  /* 0x000000cf00cf7308 */ /* 0x000e620000000800 */
[----:B------:R1:W5:Y:S01]  /*54e0*/  LDL.LU R152, [R1+0xcc] ;  /* 0x0000cc0001987983 */ /* 0x0003620000300800 */
[----:B------:R-:W-:-:S06]  /*54f0*/  FFMA.FTZ R124, -R147, R147, 1 ;  /* 0x3f800000937c7423 */ /* 0x000fcc0000010193 */
[----:B------:R-:W1:Y:S01]  /*5500*/  MUFU.EX2 R205, R205 ;  /* 0x000000cd00cd7308 */ /* 0x000e620000000800 */
[----:B------:R1:W5:Y:S01]  /*5510*/  LDL.LU R151, [R1+0xc8] ;  /* 0x0000c80001977983 */ /* 0x0003620000300800 */
[----:B------:R-:W-:Y:S01]  /*5520*/  FMUL.FTZ R62, R62, R121 ;  /* 0x000000793e3e7220 */ /* 0x000fe20000410000 */
[----:B------:R-:W-:Y:S01]  /*5530*/  FMUL.FTZ R219, R110, R219 ;  /* 0x000000db6edb7220 */ /* 0x000fe20000410000 */
[----:B------:R-:W-:Y:S01]  /*5540*/  FMUL.FTZ R208, R208, R226 ;  /* 0x000000e2d0d07220 */ /* 0x000fe20000410000 */
[----:B------:R1:W5:Y:S01]  /*5550*/  LDL.LU R150, [R1+0xc4] ;  /* 0x0000c40001967983 */ /* 0x0003620000300800 */
[----:B------:R-:W-:-:S03]  /*5560*/  FFMA.FTZ R63, -R146, R146, 1 ;  /* 0x3f800000923f7423 */ /* 0x000fc60000010192 */
[----:B------:R1:W5:Y:S01]  /*5570*/  LDL.LU R149, [R1+0xc0] ;  /* 0x0000c00001957983 */ /* 0x0003620000300800 */
[----:B------:R-:W-:-:S03]  /*5580*/  FFMA.FTZ R121, -R145, R145, 1 ;  /* 0x3f80000091797423 */ /* 0x000fc60000010191 */
[----:B------:R1:W5:Y:S01]  /*5590*/  LDL.LU R148, [R1+0xbc] ;  /* 0x0000bc0001947983 */ /* 0x0003620000300800 */
[----:B------:R-:W-:-:S03]  /*55a0*/  FFMA.FTZ R212, -R143, R143, 1 ;  /* 0x3f8000008fd47423 */ /* 0x000fc6000001018f */
[----:B------:R1:W5:Y:S01]  /*55b0*/  LDL.LU R147, [R1+0xb8] ;  /* 0x0000b80001937983 */ /* 0x0003620000300800 */
[----:B------:R-:W-:-:S03]  /*55c0*/  FFMA.FTZ R125, -R142, R142, 1 ;  /* 0x3f8000008e7d7423 */ /* 0x000fc6000001018e */
[----:B------:R1:W5:Y:S01]  /*55d0*/  LDL.LU R146, [R1+0xb4] ;  /* 0x0000b40001927983 */ /* 0x0003620000300800 */
[----:B------:R-:W-:-:S03]  /*55e0*/  FMUL.FTZ R218, R136, R218 ;  /* 0x000000da88da7220 */ /* 0x000fc60000410000 */
        /* <DEDUP_REMOVED lines=10> */
[----:B------:R1:W5:Y:S04]  /*5690*/  LDL.LU R140, [R1+0x9c] ;  /* 0x00009c00018c7983 */ /* 0x0003680000300800 */
[----:B------:R1:W5:Y:S04]  /*56a0*/  LDL.LU R6, [R1+0x98] ;  /* 0x0000980001067983 */ /* 0x0003680000300800 */
[----:B------:R1:W5:Y:S04]  /*56b0*/  LDL.LU R5, [R1+0x94] ;  /* 0x0000940001057983 */ /* 0x0003680000300800 */
[----:B------:R1:W5:Y:S04]  /*56c0*/  LDL.LU R4, [R1+0x90] ;  /* 0x0000900001047983 */ /* 0x0003680000300800 */
[----:B------:R1:W5:Y:S04]  /*56d0*/  LDL.LU R2, [R1+0x8c] ;  /* 0x00008c0001027983 */ /* 0x0003680000300800 */
[----:B------:R-:W2:Y:S01]  /*56e0*/  LDL R220, [R1+0x70] ;  /* 0x0000700001dc7983 */ /* 0x000ea20000100800 */
[----:B------:R-:W-:-:S04]  /*56f0*/  FMUL.FTZ R73, R137, R73 ;  /* 0x0000004989497220 */ /* 0x000fc80000410000 */
[----:B------:R-:W-:Y:S01]  /*5700*/  FMUL.FTZ R124, R124, R73 ;  /* 0x000000497c7c7220 */ /* 0x000fe20000410000 */
[----:B------:R-:W-:Y:S01]  /*5710*/  FMUL.FTZ R73, R116, R76 ;  /* 0x0000004c74497220 */ /* 0x000fe20000410000 */
[----:B------:R-:W-:Y:S01]  /*5720*/  FMUL.FTZ R66, R66, R36 ;  /* 0x0000002442427220 */ /* 0x000fe20000410000 */
[----:B------:R-:W-:Y:S02]  /*5730*/  FMUL.FTZ R36, R122, R75 ;  /* 0x0000004b7a247220 */ /* 0x000fe40000410000 */
[----:B------:R-:W-:Y:S01]  /*5740*/  FMUL.FTZ R210, R210, R73 ;  /* 0x00000049d2d27220 */ /* 0x000fe20000410000 */
[----:B------:R-:W-:Y:S01]  /*5750*/  FMUL.FTZ R73, R130, R84 ;  /* 0x0000005482497220 */ /* 0x000fe20000410000 */
[----:B------:R-:W-:Y:S01]  /*5760*/  FMUL.FTZ R121, R121, R36 ;  /* 0x0000002479797220 */ /* 0x000fe20000410000 */
[----:B------:R-:W-:Y:S02]  /*5770*/  FMUL.FTZ R36, R113, R81 ;  /* 0x0000005171247220 */ /* 0x000fe40000410000 */
[----:B------:R-:W-:Y:S01]  /*5780*/  FMUL.FTZ R218, R218, R73 ;  /* 0x00000049dada7220 */ /* 0x000fe20000410000 */
[----:B------:R-:W-:Y:S01]  /*5790*/  F2FP.F16.F32.PACK_AB R73, R51, R11 ;  /* 0x0000000b3349723e */ /* 0x000fe200000000ff */
[----:B------:R-:W-:Y:S01]  /*57a0*/  FMUL.FTZ R221, R132, R221 ;  /* 0x000000dd84dd7220 */ /* 0x000fe20000410000 */
[----:B---3--:R-:W-:Y:S01]  /*57b0*/  FMUL.FTZ R86, R129, R86 ;  /* 0x0000005681567220 */ /* 0x008fe20000410000 */
[----:B------:R-:W-:Y:S01]  /*57c0*/  FMUL.FTZ R38, R236, R38 ;  /* 0x00000026ec267220 */ /* 0x000fe20000410000 */
[----:B------:R-:W-:Y:S01]  /*57d0*/  FMUL.FTZ R74, R119, R74 ;  /* 0x0000004a774a7220 */ /* 0x000fe20000410000 */
[----:B------:R-:W-:Y:S01]  /*57e0*/  FMUL.FTZ R80, R118, R80 ;  /* 0x0000005076507220 */ /* 0x000fe20000410000 */
[----:B------:R-:W-:Y:S01]  /*57f0*/  FMUL.FTZ R82, R120, R82 ;  /* 0x0000005278527220 */ /* 0x000fe20000410000 */
[----:B----4-:R-:W-:Y:S01]  /*5800*/  FMUL.FTZ R83, R128, R83 ;  /* 0x0000005380537220 */ /* 0x010fe20000410000 */
        /* <DEDUP_REMOVED lines=40> */
[----:B------:R-:W-:Y:S01]  /*5a90*/  F2FP.F16.F32.PACK_AB R66, R61, R66 ;  /* 0x000000423d42723e */ /* 0x000fe200000000ff */
[----:B------:R-:W-:Y:S01]  /*5aa0*/  UMOV UR6, UR12 ;  /* 0x0000000c00067c82 */ /* 0x000fe20008000000 */
[----:B------:R-:W-:Y:S01]  /*5ab0*/  F2FP.F16.F32.PACK_AB R67, R60, R67 ;  /* 0x000000433c43723e */ /* 0x000fe200000000ff */
[----:B------:R-:W-:Y:S01]  /*5ac0*/  UMOV UR7, 0x40000040 ;  /* 0x4000004000077882 */ /* 0x000fe20000000000 */
[----:B------:R-:W-:Y:S01]  /*5ad0*/  F2FP.F16.F32.PACK_AB R64, R55, R64 ;  /* 0x000000403740723e */ /* 0x000fe200000000ff */
[----:B------:R-:W-:Y:S01]  /*5ae0*/  UIADD3 UR4, UR12, 0x80, URZ ;  /* 0x000000800c047890 */ /* 0x000fe2000fffe03f */
[----:B------:R-:W-:Y:S01]  /*5af0*/  F2FP.F16.F32.PACK_AB R65, R59, R65 ;  /* 0x000000413b41723e */ /* 0x000fe200000000ff */
[----:B------:R-:W3:Y:S01]  /*5b00*/  LDL R14, [R1+0x50] ;  /* 0x00005000010e7983 */ /* 0x000ee20000100800 */
        /* <DEDUP_REMOVED lines=16> */
[----:B--2---:R-:W-:-:S05]  /*5c10*/  LEA R11, R0, R220, 0xe ;  /* 0x000000dc000b7211 */ /* 0x004fca00078e70ff */
[----:B------:R-:W-:-:S05]  /*5c20*/  IMAD R11, R11, 0x2, R16 ;  /* 0x000000020b0b7824 */ /* 0x000fca00078e0210 */
        /* <DEDUP_REMOVED lines=9> */
[----:B------:R-:W-:Y:S01]  /*5cc0*/  HGMMA.64x64x16.F32 R172, R36, gdesc[UR4].tnspB, R172, gsb0 ;  /* 0x40e0000424ac7df0 */ /* 0x000fe200080008ac */
[----:B------:R-:W-:Y:S01]  /*5cd0*/  UMOV UR6, UR4 ;  /* 0x0000000400067c82 */ /* 0x000fe20008000000 */
        /* <DEDUP_REMOVED lines=15> */
[----:B------:R-:W-:-:S06]  /*5dd0*/  UMOV UR7, 0x40000040 ;  /* 0x4000004000077882 */ /* 0x000fcc0000000000 */
[----:B------:R-:W-:Y:S01]  /*5de0*/  UMOV UR6, UR4 ;  /* 0x0000000400067c82 */ /* 0x000fe20008000000 */
        /* <DEDUP_REMOVED lines=47> */
[----:B------:R-:W-:-:S05]  /*60e0*/  VIADD R40, R16, 0x20c00 ;  /* 0x00020c0010287836 */ /* 0x000fca0000000000 */
[----:B---3--:R-:W-:-:S04]  /*60f0*/  LEA R10, R14, R40, 0xd ;  /* 0x000000280e0a7211 */ /* 0x008fc800078e68ff */
[----:B------:R-:W-:-:S04]  /*6100*/  SHF.R.U32.HI R10, RZ, 0x4, R10 ;  /* 0x00000004ff0a7819 */ /* 0x000fc8000001160a */
[----:B------:R-:W-:Y:S02]  /*6110*/  LOP3.LUT R10, R10, 0x3fff, RZ, 0xc0, !PT ;  /* 0x00003fff0a0a7812 */ /* 0x000fe400078ec0ff */
[----:B------:R-:W-:Y:S02]  /*6120*/  R2UR UR4, R16 ;  /* 0x00000000100472ca */ /* 0x000fe400000e0000 */
[----:B-1----:R-:W-:-:S05]  /*6130*/  LOP3.LUT R11, R10, 0x10000, RZ, 0xfc, !PT ;  /* 0x000100000a0b7812 */ /* 0x002fca00078efcff */
[----:B------:R-:W-:-:S05]  /*6140*/  IMAD R11, R0, 0x800, R11 ;  /* 0x00000800000b7824 */ /* 0x000fca00078e020b */
[----:B------:R-:W-:Y:S01]  /*6150*/  R2UR UR8, R11 ;  /* 0x000000000b0872ca */ /* 0x000fe200000e0000 */
[----:B------:R-:W-:Y:S01]  /*6160*/  USHF.R.U32.HI UR4, URZ, 0x4, UR4 ;  /* 0x000000043f047899 */ /* 0x000fe20008011604 */
[----:B------:R-:W-:Y:S02]  /*6170*/  WARPGROUP.DEPBAR.LE gsb0, 0x0 ;  /* 0x00008000000079c5 */ /* 0x000fe40000010000 */
[----:B------:R1:W-:Y:S06]  /*6180*/  MEMBAR.ALL.CTA ;  /* 0x0000000000007992 */ /* 0x0003ec0000008000 */
[----:B-1----:R-:W1:Y:S01]  /*6190*/  FENCE.VIEW.ASYNC.S ;  /* 0x00000000000073c6 */ /* 0x002e620000000000 */
[----:B------:R-:W-:Y:S01]  /*61a0*/  ULOP3.LUT UR9, UR4, 0x3fff, URZ, 0xc0, !UPT ;  /* 0x00003fff04097892 */ /* 0x000fe2000f8ec03f */
        /* <DEDUP_REMOVED lines=59> */
.L_x_1064:
        /* <DEDUP_REMOVED lines=68> */
.L_x_1065:
[----:B-1----:R-:W2:Y:S01]  /*69a0*/  LDL R5, [R1+0x54] ;  /* 0x0000540001057983 */ /* 0x002ea20000100800 */
[----:B------:R-:W-:Y:S01]  /*69b0*/  UIADD3 UR38, UR38, 0x1, URZ ;  /* 0x0000000126267890 */ /* 0x000fe2000fffe03f */
[----:B------:R-:W-:Y:S01]  /*69c0*/  VIADD R0, R0, 0x1 ;  /* 0x0000000100007836 */ /* 0x000fe20000000000 */
[----:B------:R-:W-:-:S04]  /*69d0*/  IADD3 R6, R6, 0x30c20, RZ ;  /* 0x00030c2006067810 */ /* 0x000fc80007ffe0ff */
[C---:B------:R-:W-:Y:S02]  /*69e0*/  ISETP.NE.AND P0, PT, R0.reuse, 0x2, PT ;  /* 0x000000020000780c */ /* 0x040fe40003f05270 */
[----:B------:R-:W-:Y:S02]  /*69f0*/  PRMT R6, RZ, 0x654, R6 ;  /* 0x00000654ff067816 */ /* 0x000fe40000000006 */
[----:B------:R-:W-:Y:S02]  /*6a00*/  SEL R0, R0, RZ, P0 ;  /* 0x000000ff00007207 */ /* 0x000fe40000000000 */
[----:B------:R3:W-:Y:S01]  /*6a10*/  SYNCS.ARRIVE.TRANS64.RED.A1T0 RZ, [R6+URZ], RZ ;  /* 0x000000ff06ff79a7 */ /* 0x0007e2000810043f */
[----:B--2---:R-:W-:Y:S02]  /*6a20*/  ISETP.LE.AND P1, PT, R5, UR38, PT ;  /* 0x0000002605007c0c */ /* 0x004fe4000bf23270 */
[----:B------:R-:W-:-:S04]  /*6a30*/  SEL R5, RZ, 0x1, P0 ;  /* 0x00000001ff057807 */ /* 0x000fc80000000000 */
[----:B------:R-:W-:-:S07]  /*6a40*/  LOP3.LUT R4, R4, R5, RZ, 0x3c, !PT ;  /* 0x0000000504047212 */ /* 0x000fce00078e3cff */
[----:B---3--:R-:W-:Y:S05]  /*6a50*/  @!P1 BRA `(.L_x_1066) ;  /* 0xffffffac00d09947 */ /* 0x008fea000383ffff */
.L_x_1055:
[----:B------:R-:W2:Y:S01]  /*6a60*/  S2R R8, SR_CTAID.X ;  /* 0x0000000000087919 */ /* 0x000ea20000002500 */
[----:B------:R-:W3:Y:S01]  /*6a70*/  LDC R5, c[0x0][0x280] ;  /* 0x0000a000ff057b82 */ /* 0x000ee20000000800 */
[----:B------:R-:W-:-:S07]  /*6a80*/  ULDC UR4, c[0x0][0x748] ;  /* 0x0001d20000047ab9 */ /* 0x000fce0000000800 */
[----:B------:R-:W3:Y:S02]  /*6a90*/  LDC R7, c[0x0][0x290] ;  /* 0x0000a400ff077b82 */ /* 0x000ee40000000800 */
[----:B---3--:R-:W-:-:S05]  /*6aa0*/  IMAD.IADD R5, R5, 0x1, -R7 ;  /* 0x0000000105057824 */ /* 0x008fca00078e0a07 */
[----:B--2---:R-:W-:-:S05]  /*6ab0*/  LEA R5, R8, R5, 0x7 ;  /* 0x0000000508057211 */ /* 0x004fca00078e38ff */
[----:B------:R-:W-:-:S05]  /*6ac0*/  VIADD R5, R5, UR4 ;  /* 0x0000000405057c36 */ /* 0x000fca0008000000 */
[----:B------:R-:W-:-:S04]  /*6ad0*/  SHF.R.S32.HI R6, RZ, 0x1f, R5 ;  /* 0x0000001fff067819 */ /* 0x000fc80000011405 */
[----:B------:R-:W-:-:S04]  /*6ae0*/  LEA.HI R6, R6, R5, RZ, 0x7 ;  /* 0x0000000506067211 */ /* 0x000fc800078f38ff */
[----:B------:R-:W-:-:S04]  /*6af0*/  SHF.R.S32.HI R6, RZ, 0x7, R6 ;  /* 0x00000007ff067819 */ /* 0x000fc80000011406 */
[----:B------:R-:W-:-:S04]  /*6b00*/  VIMNMX R9, R6, UR37, PT ;  /* 0x0000002506097c48 */ /* 0x000fc8000bfe0100 */
[----:B------:R-:W-:Y:S01]  /*6b10*/  ISETP.LE.AND P0, PT, R9, UR38, PT ;  /* 0x0000002609007c0c */ /* 0x000fe2000bf03270 */
[----:B------:R2:W-:-:S12]  /*6b20*/  STL [R1+0x40], R9 ;  /* 0x0000400901007387 */ /* 0x0005d80000100800 */
[----:B--2---:R-:W-:Y:S05]  /*6b30*/  @P0 BRA `(.L_x_1067) ;  /* 0x0000004c00700947 */ /* 0x004fea0003800000 */
[----:B------:R-:W2:Y:S04]  /*6b40*/  LDL R10, [R1+0x50] ;  /* 0x00005000010a7983 */ /* 0x000ea80000100800 */
[----:B------:R-:W3:Y:S04]  /*6b50*/  LDL R13, [R1+0x6c] ;  /* 0x00006c00010d7983 */ /* 0x000ee80000100800 */
[----:B------:R-:W3:Y:S04]  /*6b60*/  LDL R11, [R1+0x88] ;  /* 0x00008800010b7983 */ /* 0x000ee80000100800 */
[----:B------:R-:W4:Y:S01]  /*6b70*/  LDL R12, [R1+0x68] ;  /* 0x00006800010c7983 */ /* 0x000f220000100800 */
[----:B------:R-:W-:Y:S01]  /*6b80*/  IMAD R8, R8, -0x80, R7 ;  /* 0xffffff8008087824 */ /* 0x000fe200078e0207 */
[----:B------:R-:W-:Y:S01]  /*6b90*/  MOV R21, 0x40000040 ;  /* 0x4000004000157802 */ /* 0x000fe20000000f00 */
[----:B------:R-:W-:Y:S01]  /*6ba0*/  IMAD.MOV.U32 R23, RZ, RZ, 0x40000040 ;  /* 0x40000040ff177424 */ /* 0x000fe200078e00ff */
[----:B------:R-:W5:Y:S01]  /*6bb0*/  S2R R5, SR_TID.X ;  /* 0x0000000000057919 */ /* 0x000f620000002100 */
[----:B------:R-:W1:Y:S01]  /*6bc0*/  S2R R15, SR_TID.X ;  /* 0x00000000000f7919 */ /* 0x000e620000002100 */
[----:B-----5:R-:W-:Y:S01]  /*6bd0*/  IADD3 R9, R5, -0x80, RZ ;  /* 0xffffff8005097810 */ /* 0x020fe20007ffe0ff */
[----:B-1----:R-:W-:-:S02]  /*6be0*/  VIADD R17, R15, 0xffffff80 ;  /* 0xffffff800f117836 */ /* 0x002fc40000000000 */
[----:B------:R-:W-:-:S05]  /*6bf0*/  VIADD R15, R15, 0xffffff80 ;  /* 0xffffff800f0f7836 */ /* 0x000fca0000000000 */
[----:B------:R-:W-:-:S04]  /*6c00*/  SHF.R.S32.HI R15, RZ, 0x1f, R15 ;  /* 0x0000001fff0f7819 */ /* 0x000fc8000001140f */
[----:B------:R-:W-:-:S04]  /*6c10*/  LEA.HI R15, R15, R17, RZ, 0x7 ;  /* 0x000000110f0f7211 */ /* 0x000fc800078f38ff */
[----:B------:R-:W-:Y:S01]  /*6c20*/  SHF.R.S32.HI R15, RZ, 0x7, R15 ;  /* 0x00000007ff0f7819 */ /* 0x000fe2000001140f */
[----:B--2---:R-:W-:Y:S01]  /*6c30*/  IMAD.MOV.U32 R14, RZ, RZ, R10 ;  /* 0x000000ffff0e7224 */ /* 0x004fe200078e000a */
[----:B------:R-:W-:-:S03]  /*6c40*/  SHF.R.S32.HI R10, RZ, 0x1f, R9 ;  /* 0x0000001fff0a7819 */ /* 0x000fc60000011409 */
[----:B------:R-:W-:Y:S01]  /*6c50*/  IMAD.MOV.U32 R20, RZ, RZ, R14 ;  /* 0x000000ffff147224 */ /* 0x000fe200078e000e */
[CC--:B------:R-:W-:Y:S02]  /*6c60*/  LEA.HI R5, R10.reuse, R9.reuse, RZ, 0x5 ;  /* 0x000000090a057211 */ /* 0x0c0fe400078f28ff */
[----:B------:R-:W-:Y:S02]  /*6c70*/  LEA.HI R10, R10, R9, RZ, 0x2 ;  /* 0x000000090a0a7211 */ /* 0x000fe400078f10ff */
[----:B---3--:R-:W-:Y:S02]  /*6c80*/  LEA.HI R6, R11, R13, RZ, 0x5 ;  /* 0x0000000d0b067211 */ /* 0x008fe400078f28ff */
[----:B------:R-:W-:Y:S02]  /*6c90*/  LOP3.LUT R18, R10, 0xfffffffc, RZ, 0xc0, !PT ;  /* 0xfffffffc0a127812 */ /* 0x000fe400078ec0ff */
[--C-:B----4-:R-:W-:Y:S02]  /*6ca0*/  SHF.R.S32.HI R11, RZ, 0x2, R12.reuse ;  /* 0x00000002ff0b7819 */ /* 0x110fe4000001140c */
[----:B------:R-:W-:-:S02]  /*6cb0*/  SHF.R.S32.HI R12, RZ, 0x1f, R12 ;  /* 0x0000001fff0c7819 */ /* 0x000fc4000001140c */
[----:B------:R-:W-:Y:S02]  /*6cc0*/  SHF.R.S32.HI R13, RZ, 0x5, R6 ;  /* 0x00000005ff0d7819 */ /* 0x000fe40000011406 */
[----:B------:R-:W-:Y:S02]  /*6cd0*/  LOP3.LUT R6, R5, 0xffffffe0, RZ, 0xc0, !PT ;  /* 0xffffffe005067812 */ /* 0x000fe400078ec0ff */
[----:B------:R-:W-:Y:S02]  /*6ce0*/  LEA.HI R12, R12, R11, RZ, 0x3 ;  /* 0x0000000b0c0c7211 */ /* 0x000fe400078f18ff */
[----:B------:R-:W-:Y:S01]  /*6cf0*/  IADD3 R7, R9, -R6, RZ ;  /* 0x8000000609077210 */ /* 0x000fe20007ffe0ff */
[----:B------:R-:W-:Y:S01]  /*6d00*/  IMAD R6, R13, -0x10, R8 ;  /* 0xfffffff00d067824 */ /* 0x000fe200078e0208 */
[----:B------:R-:W-:Y:S02]  /*6d10*/  LOP3.LUT R12, R12, 0xfffffff8, RZ, 0xc0, !PT ;  /* 0xfffffff80c0c7812 */ /* 0x000fe400078ec0ff */
[----:B------:R-:W-:-:S02]  /*6d20*/  SHF.R.S32.HI R8, RZ, 0x1f, R7 ;  /* 0x0000001fff087819 */ /* 0x000fc40000011407 */
[----:B------:R-:W-:Y:S02]  /*6d30*/  LEA.HI R5, R15, R15, RZ, 0x1 ;  /* 0x0000000f0f057211 */ /* 0x000fe400078f08ff */
[----:B------:R-:W-:Y:S02]  /*6d40*/  IADD3 R6, R6, R12, -R11 ;  /* 0x0000000c06067210 */ /* 0x000fe40007ffe80b */
[CC--:B------:R-:W-:Y:S02]  /*6d50*/  LEA.HI R11, R8.reuse, R7.reuse, RZ, 0x3 ;  /* 0x00000007080b7211 */ /* 0x0c0fe400078f18ff */
[----:B------:R-:W-:Y:S02]  /*6d60*/  LOP3.LUT R5, R5, 0xfffffffe, RZ, 0xc0, !PT ;  /* 0xfffffffe05057812 */ /* 0x000fe400078ec0ff */
[----:B------:R-:W-:Y:S02]  /*6d70*/  LEA.HI R7, R8, R7, RZ, 0x2 ;  /* 0x0000000708077211 */ /* 0x000fe400078f10ff */
[----:B------:R-:W-:Y:S01]  /*6d80*/  SHF.R.S32.HI R12, RZ, 0x3, R11 ;  /* 0x00000003ff0c7819 */ /* 0x000fe2000001140b */
[----:B------:R-:W-:Y:S01]  /*6d90*/  IMAD.IADD R5, R15, 0x1, -R5 ;  /* 0x000000010f057824 */ /* 0x000fe200078e0a05 */
[----:B------:R-:W-:-:S02]  /*6da0*/  SHF.R.S32.HI R11, RZ, 0x1f, R11 ;  /* 0x0000001fff0b7819 */ /* 0x000fc4000001140b */
[----:B------:R-:W-:Y:S01]  /*6db0*/  SHF.R.S32.HI R14, RZ, 0x2, R7 ;  /* 0x00000002ff0e7819 */ /* 0x000fe20000011407 */
[----:B------:R-:W-:Y:S01]  /*6dc0*/  IMAD R8, R5, -0x40, R6 ;  /* 0xffffffc005087824 */ /* 0x000fe200078e0206 */
[----:B------:R-:W-:Y:S02]  /*6dd0*/  LEA.HI R11, R11, R12, RZ, 0x4 ;  /* 0x0000000c0b0b7211 */ /* 0x000fe400078f20ff */
[----:B------:R-:W-:Y:S01]  /*6de0*/  LEA.HI R7, R7, R14, RZ, 0x1 ;  /* 0x0000000e07077211 */ /* 0x000fe200078f08ff */
[C---:B------:R-:W-:Y:S01]  /*6df0*/  VIADD R15, R14.reuse, 0x18 ;  /* 0x000000180e0f7836 */ /* 0x040fe20000000000 */
[----:B------:R-:W-:Y:S02]  /*6e00*/  IADD3 R6, R14, 0x8, RZ ;  /* 0x000000080e067810 */ /* 0x000fe40007ffe0ff */
[----:B------:R-:W-:Y:S02]  /*6e10*/  LOP3.LUT R11, R11, 0x1ffffff0, RZ, 0xc0, !PT ;  /* 0x1ffffff00b0b7812 */ /* 0x000fe400078ec0ff */
[----:B------:R-:W-:Y:S01]  /*6e20*/  LOP3.LUT R5, R7, 0xfffffffe, RZ, 0xc0, !PT ;  /* 0xfffffffe07057812 */ /* 0x000fe200078ec0ff */
[----:B------:R-:W-:Y:S01]  /*6e30*/  IMAD.IADD R7, R9, 0x1, -R18 ;  /* 0x0000000109077824 */ /* 0x000fe200078e0a12 */
[----:B------:R-:W-:Y:S01]  /*6e40*/  LEA.HI R10, R6, R6, RZ, 0x1 ;  /* 0x00000006060a7211 */ /* 0x000fe200078f08ff */
[----:B------:R-:W-:Y:S01]  /*6e50*/  IMAD.IADD R12, R12, 0x1, -R11 ;  /* 0x000000010c0c7824 */ /* 0x000fe200078e0a0b */
[C---:B------:R-:W-:Y:S01]  /*6e60*/  IADD3 R5, R14.reuse, -R5, RZ ;  /* 0x800000050e057210 */ /* 0x040fe20007ffe0ff */
[----:B------:R-:W-:Y:S01]  /*6e70*/  VIADD R11, R14, 0x10 ;  /* 0x000000100e0b7836 */ /* 0x000fe20000000000 */
[----:B------:R-:W-:-:S02]  /*6e80*/  LOP3.LUT R9, R10, 0xfffffffe, RZ, 0xc0, !PT ;  /* 0xfffffffe0a097812 */ /* 0x000fc400078ec0ff */
[----:B------:R-:W-:Y:S02]  /*6e90*/  LEA R5, R12, R5, 0x3 ;  /* 0x000000050c057211 */ /* 0x000fe400078e18ff */
[----:B------:R-:W-:Y:S01]  /*6ea0*/  LEA.HI R17, R15, R15, RZ, 0x1 ;  /* 0x0000000f0f117211 */ /* 0x000fe200078f08ff */
[----:B------:R-:W-:Y:S01]  /*6eb0*/  IMAD.IADD R9, R6, 0x1, -R9 ;  /* 0x0000000106097824 */ /* 0x000fe200078e0a09 */
[----:B------:R-:W-:Y:S01]  /*6ec0*/  LEA.HI R6, R11, R11, RZ, 0x1 ;  /* 0x0000000b0b067211 */ /* 0x000fe200078f08ff */
[----:B------:R1:W-:Y:S01]  /*6ed0*/  STL [R1+0x54], R5 ;  /* 0x0000540501007387 */ /* 0x0003e20000100800 */
[----:B------:R-:W-:Y:S02]  /*6ee0*/  SHF.R.S32.HI R19, RZ, 0x1f, R17 ;  /* 0x0000001fff137819 */ /* 0x000fe40000011411 */
[--C-:B------:R-:W-:Y:S02]  /*6ef0*/  SHF.R.S32.HI R12, RZ, 0x1, R6.reuse ;  /* 0x00000001ff0c7819 */ /* 0x100fe40000011406 */
[----:B------:R-:W-:-:S02]  /*6f00*/  SHF.R.S32.HI R13, RZ, 0x1f, R6 ;  /* 0x0000001fff0d7819 */ /* 0x000fc40000011406 */
[----:B------:R-:W-:Y:S02]  /*6f10*/  LOP3.LUT R14, R6, 0xfffffffe, RZ, 0xc0, !PT ;  /* 0xfffffffe060e7812 */ /* 0x000fe400078ec0ff */
[----:B------:R-:W-:Y:S02]  /*6f20*/  LEA.HI R13, R13, R12, RZ, 0x4 ;  /* 0x0000000c0d0d7211 */ /* 0x000fe400078f20ff */
[----:B-1----:R-:W-:Y:S01]  /*6f30*/  SHF.R.S32.HI R5, RZ, 0x1, R10 ;  /* 0x00000001ff057819 */ /* 0x002fe2000001140a */
[----:B------:R-:W-:Y:S01]  /*6f40*/  IMAD.IADD R14, R11, 0x1, -R14 ;  /* 0x000000010b0e7824 */ /* 0x000fe200078e0a0e */
[----:B------:R-:W-:Y:S01]  /*6f50*/  SHF.R.S32.HI R10, RZ, 0x1f, R10 ;  /* 0x0000001fff0a7819 */ /* 0x000fe2000001140a */
[----:B------:R-:W-:Y:S01]  /*6f60*/  IMAD.MOV.U32 R11, RZ, RZ, 0x40000040 ;  /* 0x40000040ff0b7424 */ /* 0x000fe200078e00ff */
[----:B------:R-:W-:Y:S02]  /*6f70*/  SHF.R.S32.HI R6, RZ, 0x1, R17 ;  /* 0x00000001ff067819 */ /* 0x000fe40000011411 */
[----:B------:R-:W-:-:S02]  /*6f80*/  LEA.HI R10, R10, R5, RZ, 0x4 ;  /* 0x000000050a0a7211 */ /* 0x000fc400078f20ff */
[----:B------:R-:W-:Y:S02]  /*6f90*/  LOP3.LUT R13, R13, 0x1ffffff0, RZ, 0xc0, !PT ;  /* 0x1ffffff00d0d7812 */ /* 0x000fe400078ec0ff */
[----:B------:R-:W-:Y:S02]  /*6fa0*/  LOP3.LUT R10, R10, 0x1ffffff0, RZ, 0xc0, !PT ;  /* 0x1ffffff00a0a7812 */ /* 0x000fe400078ec0ff */
[----:B------:R-:W-:Y:S01]  /*6fb0*/  LEA.HI R19, R19, R6, RZ, 0x4 ;  /* 0x0000000613137211 */ /* 0x000fe200078f20ff */
[----:B------:R-:W-:Y:S01]  /*6fc0*/  IMAD.IADD R13, R12, 0x1, -R13 ;  /* 0x000000010c0d7824 */ /* 0x000fe200078e0a0d */
[----:B------:R-:W-:Y:S02]  /*6fd0*/  IADD3 R10, R5, -R10, RZ ;  /* 0x8000000a050a7210 */ /* 0x000fe40007ffe0ff */
[----:B------:R-:W-:Y:S02]  /*6fe0*/  LOP3.LUT R19, R19, 0x1ffffff0, RZ, 0xc0, !PT ;  /* 0x1ffffff013137812 */ /* 0x000fe400078ec0ff */
[----:B------:R-:W-:Y:S01]  /*6ff0*/  LEA R5, R13, R14, 0x3 ;  /* 0x0000000e0d057211 */ /* 0x000fe200078e18ff */
[----:B------:R-:W-:Y:S01]  /*7000*/  IMAD R9, R10, 0x8, R9 ;  /* 0x000000080a097824 */ /* 0x000fe200078e0209 */
[----:B------:R-:W-:Y:S01]  /*7010*/  IADD3 R19, R6, -R19, RZ ;  /* 0x8000001306137210 */ /* 0x000fe20007ffe0ff */
[----:B------:R-:W-:Y:S01]  /*7020*/  IMAD R6, R20, 0x2000, R16 ;  /* 0x0000200014067824 */ /* 0x000fe200078e0210 */
[----:B------:R-:W-:-:S02]  /*7030*/  LOP3.LUT R18, R17, 0xfffffffe, RZ, 0xc0, !PT ;  /* 0xfffffffe11127812 */ /* 0x000fc400078ec0ff */
[----:B------:R1:W-:Y:S01]  /*7040*/  STL [R1+0x4c], R9 ;  /* 0x00004c0901007387 */ /* 0x0003e20000100800 */
[----:B------:R-:W-:Y:S02]  /*7050*/  MOV R13, 0x40000040 ;  /* 0x40000040000d7802 */ /* 0x000fe40000000f00 */
[----:B------:R-:W-:Y:S01]  /*7060*/  IMAD.IADD R18, R15, 0x1, -R18 ;  /* 0x000000010f127824 */ /* 0x000fe200078e0a12 */
[----:B------:R2:W-:Y:S01]  /*7070*/  STL [R1+0x48], R5 ;  /* 0x0000480501007387 */ /* 0x0005e20000100800 */
[----:B------:R-:W-:Y:S02]  /*7080*/  IMAD.MOV.U32 R15, RZ, RZ, 0x40000040 ;  /* 0x40000040ff0f7424 */ /* 0x000fe400078e00ff */
[----:B------:R-:W-:Y:S02]  /*7090*/  IMAD R10, R19, 0x8, R18 ;  /* 0x00000008130a7824 */ /* 0x000fe400078e0212 */
[----:B------:R-:W-:Y:S02]  /*70a0*/  IMAD.MOV.U32 R19, RZ, RZ, 0x40000040 ;  /* 0x40000040ff137424 */ /* 0x000fe400078e00ff */
[C---:B-1----:R-:W-:Y:S01]  /*70b0*/  VIADD R9, R6.reuse, 0x4000 ;  /* 0x0000400006097836 */ /* 0x042fe20000000000 */
[----:B------:R1:W-:Y:S01]  /*70c0*/  STL [R1+0x44], R10 ;  /* 0x0000440a01007387 */ /* 0x0003e20000100800 */
[----:B--2---:R-:W-:-:S02]  /*70d0*/  IADD3 R5, R6, 0x20c00, RZ ;  /* 0x00020c0006057810 */ /* 0x004fc40007ffe0ff */
[----:B------:R-:W-:Y:S02]  /*70e0*/  SHF.R.U32.HI R6, RZ, 0x4, R6 ;  /* 0x00000004ff067819 */ /* 0x000fe40000011606 */
[----:B------:R-:W-:Y:S02]  /*70f0*/  SHF.R.U32.HI R5, RZ, 0x4, R5 ;  /* 0x00000004ff057819 */ /* 0x000fe40000011605 */
[----:B------:R-:W-:Y:S02]  /*7100*/  SHF.R.U32.HI R9, RZ, 0x4, R9 ;  /* 0x00000004ff097819 */ /* 0x000fe40000011609 */
[----:B------:R-:W-:Y:S02]  /*7110*/  LOP3.LUT R6, R6, 0x3fff, RZ, 0xc0, !PT ;  /* 0x00003fff06067812 */ /* 0x000fe400078ec0ff */
[----:B------:R-:W-:Y:S02]  /*7120*/  LOP3.LUT R5, R5, 0x3fff, RZ, 0xc0, !PT ;  /* 0x00003fff05057812 */ /* 0x000fe400078ec0ff */
[----:B------:R-:W-:-:S02]  /*7130*/  LOP3.LUT R9, R9, 0x3fff, RZ, 0xc0, !PT ;  /* 0x00003fff09097812 */ /* 0x000fc400078ec0ff */
[----:B------:R-:W-:Y:S02]  /*7140*/  LOP3.LUT R12, R6, 0x10000, RZ, 0xfc, !PT ;  /* 0x00010000060c7812 */ /* 0x000fe400078efcff */
[----:B------:R-:W-:Y:S02]  /*7150*/  LOP3.LUT R5, R5, 0x10000, RZ, 0xfc, !PT ;  /* 0x0001000005057812 */ /* 0x000fe400078efcff */
[----:B------:R-:W-:Y:S01]  /*7160*/  LOP3.LUT R6, R9, 0x10000, RZ, 0xfc, !PT ;  /* 0x0001000009067812 */ /* 0x000fe200078efcff */
[C---:B------:R-:W-:Y:S01]  /*7170*/  VIADD R22, R12.reuse, 0x2 ;  /* 0x000000020c167836 */ /* 0x040fe20000000000 */
[----:B------:R2:W-:Y:S01]  /*7180*/  STL [R1+0x3c], R12 ;  /* 0x00003c0c01007387 */ /* 0x0005e20000100800 */
[C---:B------:R-:W-:Y:S01]  /*7190*/  VIADD R20, R12.reuse, 0x4 ;  /* 0x000000040c147836 */ /* 0x040fe20000000000 */
[----:B------:R-:W-:Y:S01]  /*71a0*/  IADD3 R18, R12, 0x6, RZ ;  /* 0x000000060c127810 */ /* 0x000fe20007ffe0ff */
[C---:B------:R-:W-:Y:S01]  /*71b0*/  VIADD R14, R6.reuse, 0x2 ;  /* 0x00000002060e7836 */ /* 0x040fe20000000000 */
[----:B------:R3:W-:Y:S01]  /*71c0*/  STL [R1+0x58], R5 ;  /* 0x0000580501007387 */ /* 0x0007e20000100800 */
[----:B-1----:R-:W-:Y:S01]  /*71d0*/  IADD3 R10, R6, 0x6, RZ ;  /* 0x00000006060a7810 */ /* 0x002fe20007ffe0ff */
[----:B------:R-:W-:-:S02]  /*71e0*/  VIADD R9, R7, 0x8 ;  /* 0x0000000807097836 */ /* 0x000fc40000000000 */
[----:B------:R1:W-:Y:S01]  /*71f0*/  STL [R1+0x38], R6 ;  /* 0x0000380601007387 */ /* 0x0003e20000100800 */
[C---:B------:R-:W-:Y:S02]  /*7200*/  VIADD R9, R7.reuse, 0x14 ;  /* 0x0000001407097836 */ /* 0x040fe40000000000 */
[----:B--2---:R-:W-:Y:S01]  /*7210*/  VIADD R12, R6, 0x4 ;  /* 0x00000004060c7836 */ /* 0x004fe20000000000 */
[----:B------:R2:W-:Y:S01]  /*7220*/  STL.64 [R1+0x30], R22 ;  /* 0x0000301601007387 */ /* 0x0005e20000100a00 */
[----:B---3--:R-:W-:-:S03]  /*7230*/  VIADD R5, R7, 0x4 ;  /* 0x0000000407057836 */ /* 0x008fc60000000000 */
[----:B------:R2:W-:Y:S01]  /*7240*/  STL.64 [R1+0x28], R20 ;  /* 0x0000281401007387 */ /* 0x0005e20000100a00 */
[C---:B------:R-:W-:Y:S01]  /*7250*/  VIADD R5, R7.reuse, 0x10 ;  /* 0x0000001007057836 */ /* 0x040fe20000000000 */
[C---:B-1----:R-:W-:Y:S01]  /*7260*/  IADD3 R6, R7.reuse, 0xc, RZ ;  /* 0x0000000c07067810 */ /* 0x042fe20007ffe0ff */
[C---:B------:R-:W-:Y:S01]  /*7270*/  VIADD R5, R7.reuse, 0x1c ;  /* 0x0000001c07057836 */ /* 0x040fe20000000000 */
[----:B------:R2:W-:Y:S01]  /*7280*/  STL.64 [R1+0x20], R18 ;  /* 0x0000201201007387 */ /* 0x0005e20000100a00 */
[----:B------:R-:W-:-:S03]  /*7290*/  IADD3 R6, R7, 0x18, RZ ;  /* 0x0000001807067810 */ /* 0x000fc60007ffe0ff */
[----:B------:R2:W-:Y:S04]  /*72a0*/  STL.64 [R1+0x8], R10 ;  /* 0x0000080a01007387 */ /* 0x0005e80000100a00 */
[----:B------:R2:W-:Y:S04]  /*72b0*/  STL.64 [R1+0x18], R14 ;  /* 0x0000180e01007387 */ /* 0x0005e80000100a00 */
[----:B------:R2:W-:Y:S02]  /*72c0*/  STL.64 [R1+0x10], R12 ;  /* 0x0000100c01007387 */ /* 0x0005e40000100a00 */
.L_x_1078:
[----:B------:R-:W-:Y:S01]  /*72d0*/  IMAD.U32 R5, RZ, RZ, UR36 ;  /* 0x00000024ff057e24 */ /* 0x000fe2000f8e00ff */
[----:B------:R-:W-:Y:S05]  /*72e0*/  YIELD ;  /* 0x0000000000007946 */ /* 0x000fea0003800000 */
[----:B------:R-:W-:-:S04]  /*72f0*/  LOP3.LUT R5, R5, 0x1, RZ, 0xfc, !PT ;  /* 0x0000000105057812 */ /* 0x000fc800078efcff */
[----:B------:R-:W-:-:S13]  /*7300*/  ISETP.NE.AND P0, PT, R5, 0x3, PT ;  /* 0x000000030500780c */ /* 0x000fda0003f05270 */
[----:B------:R-:W-:Y:S05]  /*7310*/  @!P0 BRA `(.L_x_1068) ;  /* 0x0000000000048947 */ /* 0x000fea0003800000 */
[----:B------:R-:W-:Y:S01]  /*7320*/  BPT.TRAP 0x1 ;  /* 0x000000040000795c */ /* 0x000fe20000300000 */
.L_x_1068:
[----:B------:R-:W-:Y:S02]  /*7330*/  LEA R6, R0, R16, 0x3 ;  /* 0x0000001000067211 */ /* 0x000fe400078e18ff */
[----:B--2---:R-:W-:-:S04]  /*7340*/  SHF.L.U32 R23, R4, 0x1f, RZ ;  /* 0x0000001f04177819 */ /* 0x004fc800000006ff */
[----:B------:R1:W2:Y:S01]  /*7350*/  SYNCS.PHASECHK.TRANS64.TRYWAIT P1, [R6+URZ+0x30c10], R23 ;  /* 0x030c1017060075a7 */ /* 0x0002a2000802017f */
[----:B------:R-:W-:Y:S05]  /*7360*/  @!P0 BRA `(.L_x_1069) ;  /* 0x0000000000048947 */ /* 0x000fea0003800000 */
[----:B------:R-:W-:Y:S01]  /*7370*/  BPT.TRAP 0x1 ;  /* 0x000000040000795c */ /* 0x000fe20000300000 */
.L_x_1069:
[----:B------:R-:W-:-:S05]  /*7380*/  VIADD R5, R16, 0x10000 ;  /* 0x0001000010057836 */ /* 0x000fca0000000000 */
[----:B------:R-:W-:-:S04]  /*7390*/  SHF.R.U32.HI R5, RZ, 0x4, R5 ;  /* 0x00000004ff057819 */ /* 0x000fc80000011605 */
[----:B------:R-:W-:-:S04]  /*73a0*/  LOP3.LUT R5, R5, 0x3fff, RZ, 0xc0, !PT ;  /* 0x00003fff05057812 */ /* 0x000fc800078ec0ff */
[----:B------:R-:W-:Y:S01]  /*73b0*/  LOP3.LUT R9, R5, 0x10000, RZ, 0xfc, !PT ;  /* 0x0001000005097812 */ /* 0x000fe200078efcff */
[----:B--2---:R-:W-:Y:S06]  /*73c0*/  @P1 BRA `(.L_x_1070) ;  /* 0x0000000000081947 */ /* 0x004fec0003800000 */
[----:B------:R-:W2:Y:S02]  /*73d0*/  SYNCS.PHASECHK.TRANS64.TRYWAIT P1, [R6+URZ+0x30c10], R23 ;  /* 0x030c1017060075a7 */ /* 0x000ea4000802017f */
[----:B--2---:R-:W-:Y:S05]  /*73e0*/  @!P1 BRA `(.L_x_1071) ;  /* 0x000000e000989947 */ /* 0x004fea0003800000 */
.L_x_1070:
[----:B------:R-:W3:Y:S04]  /*73f0*/  LDL R17, [R1+0x3c] ;  /* 0x00003c0001117983 */ /* 0x000ee80000100800 */
[----:B------:R-:W4:Y:S04]  /*7400*/  LDL.64 R20, [R1+0x30] ;  /* 0x0000300001147983 */ /* 0x000f280000100a00 */
[----:B------:R-:W5:Y:S01]  /*7410*/  LDL.64 R18, [R1+0x28] ;  /* 0x0000280001127983 */ /* 0x000f620000100a00 */
[----:B------:R-:W-:Y:S01]  /*7420*/  IMAD R9, R0, 0x400, R9 ;  /* 0x0000040000097824 */ /* 0x000fe200078e0209 */
[----:B------:R-:W-:Y:S05]  /*7430*/  WARPSYNC.ALL ;  /* 0x0000000000007948 */ /* 0x000fea0003800000 */
[----:B------:R-:W-:Y:S01]  /*7440*/  R2UR UR6, R9 ;  /* 0x00000000090672ca */ /* 0x000fe200000e0000 */
[----:B------:R-:W-:Y:S01]  /*7450*/  WARPGROUP.ARRIVE ;  /* 0x00000000000079c5 */ /* 0x000fe20000000000 */
[----:B------:R-:W-:Y:S01]  /*7460*/  UMOV UR5, 0x40000040 ;  /* 0x4000004000057882 */ /* 0x000fe20000000000 */
[----:B------:R-:W-:Y:S01]  /*7470*/  UMOV UR7, 0x40000040 ;  /* 0x4000004000077882 */ /* 0x000fe20000000000 */
[----:B------:R-:W2:Y:S01]  /*7480*/  LDL.64 R14, [R1+0x20] ;  /* 0x00002000010e7983 */ /* 0x000ea20000100a00 */
[----:B------:R-:W-:-:S03]  /*7490*/  UMOV UR11, 0x40000040 ;  /* 0x40000040000b7882 */ /* 0x000fc60000000000 */
[----:B------:R-:W2:Y:S04]  /*74a0*/  LDL R13, [R1+0x48] ;  /* 0x00004800010d7983 */ /* 0x000ea80000100800 */
[----:B------:R-:W2:Y:S04]  /*74b0*/  LDL R10, [R1+0x54] ;  /* 0x00005400010a7983 */ /* 0x000ea80000100800 */
[----:B------:R-:W2:Y:S04]  /*74c0*/  LDL R12, [R1+0x4c] ;  /* 0x00004c00010c7983 */ /* 0x000ea80000100800 */
[----:B------:R-:W2:Y:S01]  /*74d0*/  LDL R11, [R1+0x44] ;  /* 0x00004400010b7983 */ /* 0x000ea20000100800 */
[----:B---3--:R-:W-:-:S13]  /*74e0*/  R2UR UR4, R17 ;  /* 0x00000000110472ca */ /* 0x008fda00000e0000 */
[----:B------:R-:W-:Y:S01]  /*74f0*/  HGMMA.64x128x16.F32 R76, gdesc[UR4], RZ, !UPT, gsb0 ;  /* 0x01e00000044c79f0 */ /* 0x000fe2000c0008ff */
[----:B----4-:R-:W-:Y:S02]  /*7500*/  R2UR UR8, R20 ;  /* 0x00000000140872ca */ /* 0x010fe400000e0000 */
[----:B------:R-:W-:Y:S01]  /*7510*/  R2UR UR9, R21 ;  /* 0x00000000150972ca */ /* 0x000fe200000e0000 */
[----:B------:R-:W-:-:S07]  /*7520*/  UIADD3 UR4, UR6, 0x2, URZ ;  /* 0x0000000206047890 */ /* 0x000fce000fffe03f */
[----:B------:R-:W-:Y:S01]  /*7530*/  UMOV UR10, UR4 ;  /* 0x00000004000a7c82 */ /* 0x000fe20008000000 */
[----:B------:R-:W-:Y:S01]  /*7540*/  UIADD3 UR4, UR6, 0x4, URZ ;  /* 0x0000000406047890 */ /* 0x000fe2000fffe03f */
[----:B------:R-:W-:Y:S02]  /*7550*/  WARPGROUP.DEPBAR.LE gsb0, 0x0 ;  /* 0x00008000000079c5 */ /* 0x000fe40000010000 */
[----:B------:R-:W-:-:S06]  /*7560*/  WARPGROUP.ARRIVE ;  /* 0x00000000000079c5 */ /* 0x000fcc0000000000 */
[----:B------:R-:W-:Y:S01]  /*7570*/  HGMMA.64x128x16.F32 R76, gdesc[UR8], R76, gsb0 ;  /* 0x01e00000084c79f0 */ /* 0x000fe2000800084c */
[----:B-----5:R-:W-:Y:S02]  /*7580*/  R2UR UR8, R18 ;  /* 0x00000000120872ca */ /* 0x020fe400000e0000 */
[----:B------:R-:W-:Y:S01]  /*7590*/  R2UR UR9, R19 ;  /* 0x00000000130972ca */ /* 0x000fe200000e0000 */
[----:B------:R-:W-:Y:S01]  /*75a0*/  UMOV UR10, UR4 ;  /* 0x00000004000a7c82 */ /* 0x000fe20008000000 */
[----:B------:R-:W-:Y:S01]  /*75b0*/  UMOV UR11, 0x40000040 ;  /* 0x40000040000b7882 */ /* 0x000fe20000000000 */
[----:B--2---:R-:W-:Y:S02]  /*75c0*/  R2UR UR4, R14 ;  /* 0x000000000e0472ca */ /* 0x004fe400000e0000 */
[----:B------:R-:W-:Y:S01]  /*75d0*/  R2UR UR5, R15 ;  /* 0x000000000f0572ca */ /* 0x000fe200000e0000 */
[----:B------:R-:W-:Y:S01]  /*75e0*/  UIADD3 UR6, UR6, 0x6, URZ ;  /* 0x0000000606067890 */ /* 0x000fe2000fffe03f */
[----:B------:R-:W-:Y:S01]  /*75f0*/  UMOV UR7, 0x40000040 ;  /* 0x4000004000077882 */ /* 0x000fe20000000000 */
[----:B------:R-:W-:-:S02]  /*7600*/  WARPGROUP.DEPBAR.LE gsb0, 0x0 ;  /* 0x00008000000079c5 */ /* 0x000fc40000010000 */
[----:B------:R-:W-:-:S06]  /*7610*/  WARPGROUP.ARRIVE ;  /* 0x00000000000079c5 */ /* 0x000fcc0000000000 */
[----:B------:R-:W-:Y:S01]  /*7620*/  HGMMA.64x128x16.F32 R76, gdesc[UR8], R76, gsb0 ;  /* 0x01e00000084c79f0 */ /* 0x000fe2000800084c */
[C---:B------:R-:W-:Y:S01]  /*7630*/  IMAD R14, R0.reuse, 0x80, R13 ;  /* 0x00000080000e7824 */ /* 0x040fe200078e020d */
[C---:B------:R-:W-:Y:S01]  /*7640*/  LEA R10, R0.reuse, R10, 0x7 ;  /* 0x0000000a000a7211 */ /* 0x040fe200078e38ff */
[C---:B------:R-:W-:Y:S01]  /*7650*/  IMAD R12, R0.reuse, 0x80, R12 ;  /* 0x00000080000c7824 */ /* 0x040fe200078e020c */
[----:B------:R-:W-:Y:S02]  /*7660*/  LEA R18, R0, R11, 0x7 ;  /* 0x0000000b00127211 */ /* 0x000fe400078e38ff */
[C---:B------:R-:W-:Y:S01]  /*7670*/  LEA R19, R3.reuse, R14, 0x1 ;  /* 0x0000000e03137211 */ /* 0x040fe200078e08ff */
[C---:B------:R-:W-:Y:S02]  /*7680*/  IMAD R15, R3.reuse, 0x2, R12 ;  /* 0x00000002030f7824 */ /* 0x040fe400078e020c */
[C---:B------:R-:W-:Y:S02]  /*7690*/  IMAD R13, R3.reuse, 0x2, R10 ;  /* 0x00000002030d7824 */ /* 0x040fe400078e020a */
[----:B------:R-:W-:Y:S01]  /*76a0*/  IMAD R21, R3, 0x2, R18 ;  /* 0x0000000203157824 */ /* 0x000fe200078e0212 */
[----:B------:R-:W-:Y:S01]  /*76b0*/  LEA R9, R15, R16, 0x2 ;  /* 0x000000100f097211 */ /* 0x000fe200078e10ff */
[----:B------:R-:W-:-:S02]  /*76c0*/  IMAD R17, R13, 0x4, R16 ;  /* 0x000000040d117824 */ /* 0x000fc400078e0210 */
        /* <DEDUP_REMOVED lines=17> */
.L_x_1072:
[----:B------:R1:W1:Y:S01]  /*77e0*/  SYNCS.PHASECHK.TRANS64.TRYWAIT P1, [R6+URZ+0x30c30], R23 ;  /* 0x030c3017060075a7 */ /* 0x000262000802017f */
[----:B------:R-:W-:Y:S05]  /*77f0*/  @!P0 BRA `(.L_x_1073) ;  /* 0x0000000000048947 */ /* 0x000fea0003800000 */
[----:B------:R-:W-:Y:S01]  /*7800*/  BPT.TRAP 0x1 ;  /* 0x000000040000795c */ /* 0x000fe20000300000 */
.L_x_1073:
[----:B-1----:R-:W-:Y:S05]  /*7810*/  @P1 BRA `(.L_x_1074) ;  /* 0x0000000000081947 */ /* 0x002fea0003800000 */
[----:B------:R-:W1:Y:S02]  /*7820*/  SYNCS.PHASECHK.TRANS64.TRYWAIT P1, [R6+URZ+0x30c30], R23 ;  /* 0x030c3017060075a7 */ /* 0x000e64000802017f */
[----:B-1----:R-:W-:Y:S05]  /*7830*/  @!P1 BRA `(.L_x_1075) ;  /* 0x000000dc00989947 */ /* 0x002fea0003800000 */
.L_x_1074:
[----:B------:R-:W2:Y:S01]  /*7840*/  LDL R26, [R1+0x38] ;  /* 0x00003800011a7983 */ /* 0x000ea20000100800 */
[----:B------:R-:W-:Y:S01]  /*7850*/  VIADD R24, R16, 0x18000 ;  /* 0x0001800010187836 */ /* 0x000fe20000000000 */
[----:B------:R-:W-:Y:S02]  /*7860*/  ULDC UR8, c[0x0][0x75c] ;  /* 0x0001d70000087ab9 */ /* 0x000fe40000000800 */
[----:B------:R-:W-:Y:S01]  /*7870*/  STL [R1+0xf8], R162 ;  /* 0x0000f8a201007387 */ /* 0x000fe20000100800 */
[----:B------:R-:W-:Y:S01]  /*7880*/  FMUL.FTZ R18, R76, UR8 ;  /* 0x000000084c127c20 */ /* 0x000fe20008410000 */
[----:B------:R-:W-:Y:S01]  /*7890*/  SHF.R.U32.HI R24, RZ, 0x4, R24 ;  /* 0x00000004ff187819 */ /* 0x000fe20000011618 */
[----:B------:R-:W-:Y:S01]  /*78a0*/  FMUL.FTZ R19, R77, UR8 ;  /* 0x000000084d137c20 */ /* 0x000fe20008410000 */
[----:B------:R-:W-:Y:S01]  /*78b0*/  STL [R1+0xf4], R161 ;  /* 0x0000f4a101007387 */ /* 0x000fe20000100800 */
[----:B------:R-:W-:Y:S01]  /*78c0*/  FMUL.FTZ R20, R78, UR8 ;  /* 0x000000084e147c20 */ /* 0x000fe20008410000 */
[----:B------:R-:W-:Y:S01]  /*78d0*/  LOP3.LUT R210, R24, 0x3fff, RZ, 0xc0, !PT ;  /* 0x00003fff18d27812 */ /* 0x000fe200078ec0ff */
[----:B------:R-:W-:Y:S01]  /*78e0*/  FMUL.FTZ R21, R79, UR8 ;  /* 0x000000084f157c20 */ /* 0x000fe20008410000 */
[----:B------:R-:W-:Y:S01]  /*78f0*/  STL [R1+0xf0], R160 ;  /* 0x0000f0a001007387 */ /* 0x000fe20000100800 */
[----:B------:R-:W-:Y:S01]  /*7900*/  FMUL.FTZ R22, R80, UR8 ;  /* 0x0000000850167c20 */ /* 0x000fe20008410000 */
[----:B------:R-:W-:Y:S01]  /*7910*/  LOP3.LUT R25, R210, 0x10000, RZ, 0xfc, !PT ;  /* 0x00010000d2197812 */ /* 0x000fe200078efcff */
[----:B------:R-:W-:Y:S01]  /*7920*/  FMUL.FTZ R23, R81, UR8 ;  /* 0x0000000851177c20 */ /* 0x000fe20008410000 */
[----:B------:R-:W-:Y:S01]  /*7930*/  STL [R1+0xec], R159 ;  /* 0x0000ec9f01007387 */ /* 0x000fe20000100800 */
[----:B------:R-:W-:Y:S01]  /*7940*/  FMUL.FTZ R204, R82, UR8 ;  /* 0x0000000852cc7c20 */ /* 0x000fe20008410000 */
[----:B------:R-:W-:Y:S01]  /*7950*/  LEA R25, R0, R25, 0xa ;  /* 0x0000001900197211 */ /* 0x000fe200078e50ff */
[----:B------:R-:W-:Y:S01]  /*7960*/  FMUL.FTZ R205, R83, UR8 ;  /* 0x0000000853cd7c20 */ /* 0x000fe20008410000 */
[----:B------:R-:W-:Y:S01]  /*7970*/  STL [R1+0xe8], R158 ;  /* 0x0000e89e01007387 */ /* 0x000fe20000100800 */
[----:B------:R-:W-:Y:S01]  /*7980*/  FMUL.FTZ R206, R84, UR8 ;  /* 0x0000000854ce7c20 */ /* 0x000fe20008410000 */
[----:B------:R-:W-:Y:S01]  /*7990*/  FMUL.FTZ R207, R85, UR8 ;  /* 0x0000000855cf7c20 */ /* 0x000fe20008410000 */
[----:B------:R-:W-:Y:S01]  /*79a0*/  FMUL.FTZ R208, R86, UR8 ;  /* 0x0000000856d07c20 */ /* 0x000fe20008410000 */
[----:B------:R-:W-:Y:S01]  /*79b0*/  STL [R1+0xe4], R157 ;  /* 0x0000e49d01007387 */ /* 0x000fe20000100800 */
[----:B------:R-:W-:Y:S01]  /*79c0*/  R2UR UR6, R25 ;  /* 0x00000000190672ca */ /* 0x000fe200000e0000 */
[----:B------:R-:W-:Y:S01]  /*79d0*/  FMUL.FTZ R209, R87, UR8 ;  /* 0x0000000857d17c20 */ /* 0x000fe20008410000 */
[----:B------:R-:W-:Y:S01]  /*79e0*/  UMOV UR5, 0x40000040 ;  /* 0x4000004000057882 */ /* 0x000fe20000000000 */
[----:B------:R-:W-:Y:S01]  /*79f0*/  STL [R1+0xe0], R156 ;  /* 0x0000e09c01007387 */ /* 0x000fe20000100800 */
[----:B------:R-:W-:Y:S01]  /*7a00*/  UMOV UR7, 0x40000040 ;  /* 0x4000004000077882 */ /* 0x000fe20000000000 */
[----:B------:R-:W-:Y:S01]  /*7a10*/  FMUL.FTZ R104, R104, UR8 ;  /* 0x0000000868687c20 */ /* 0x000fe20008410000 */
[----:B------:R-:W-:Y:S01]  /*7a20*/  FMUL.FTZ R105, R105, UR8 ;  /* 0x0000000869697c20 */ /* 0x000fe20008410000 */
[----:B------:R-:W-:Y:S01]  /*7a30*/  STL [R1+0xdc], R155 ;  /* 0x0000dc9b01007387 */ /* 0x000fe20000100800 */
[----:B------:R-:W-:Y:S01]  /*7a40*/  UMOV UR15, 0x40000040 ;  /* 0x40000040000f7882 */ /* 0x000fe20000000000 */
[----:B--2---:R-:W-:-:S02]  /*7a50*/  R2UR UR4, R26 ;  /* 0x000000001a0472ca */ /* 0x004fc400000e0000 */
[----:B------:R-:W-:Y:S01]  /*7a60*/  STL [R1+0xd8], R154 ;  /* 0x0000d89a01007387 */ /* 0x000fe20000100800 */
[----:B------:R-:W-:Y:S01]  /*7a70*/  FMUL.FTZ R112, R112, UR8 ;  /* 0x0000000870707c20 */ /* 0x000fe20008410000 */
[----:B------:R-:W-:Y:S01]  /*7a80*/  FMUL.FTZ R113, R113, UR8 ;  /* 0x0000000871717c20 */ /* 0x000fe20008410000 */
[----:B------:R-:W-:Y:S01]  /*7a90*/  FMUL.FTZ R114, R114, UR8 ;  /* 0x0000000872727c20 */ /* 0x000fe20008410000 */
        /* <DEDUP_REMOVED lines=43> */
[----:B------:R-:W-:Y:S01]  /*7d50*/  UMOV UR11, 0x40000040 ;  /* 0x40000040000b7882 */ /* 0x000fe20000000000 */
[----:B------:R-:W-:Y:S01]  /*7d60*/  STL [R1+0xa8], R142 ;  /* 0x0000a88e01007387 */ /* 0x000fe20000100800 */
[----:B------:R-:W1:Y:S03]  /*7d70*/  MUFU.TANH R18, R18 ;  /* 0x0000001200127308 */ /* 0x000e660000002400 */
[----:B------:R-:W-:Y:S04]  /*7d80*/  STL [R1+0xa4], R141 ;  /* 0x0000a48d01007387 */ /* 0x000fe80000100800 */
[----:B------:R-:W-:Y:S01]  /*7d90*/  STL [R1+0xa0], R140 ;  /* 0x0000a08c01007387 */ /* 0x000fe20000100800 */
[----:B------:R-:W2:Y:S03]  /*7da0*/  MUFU.TANH R20, R20 ;  /* 0x0000001400147308 */ /* 0x000ea60000002400 */
[----:B------:R-:W-:Y:S04]  /*7db0*/  STL [R1+0x9c], R6 ;  /* 0x00009c0601007387 */ /* 0x000fe80000100800 */
[----:B------:R-:W-:Y:S01]  /*7dc0*/  STL [R1+0x98], R5 ;  /* 0x0000980501007387 */ /* 0x000fe20000100800 */
[C---:B------:R-:W-:Y:S01]  /*7dd0*/  VIADD R230, R7.reuse, 0x4 ;  /* 0x0000000407e67836 */ /* 0x040fe20000000000 */
[----:B------:R-:W3:Y:S02]  /*7de0*/  MUFU.TANH R19, R19 ;  /* 0x0000001300137308 */ /* 0x000ee40000002400 */
[----:B------:R-:W-:Y:S04]  /*7df0*/  STL [R1+0x94], R4 ;  /* 0x0000940401007387 */ /* 0x000fe80000100800 */
[----:B------:R-:W-:Y:S01]  /*7e00*/  STL [R1+0x90], R3 ;  /* 0x0000900301007387 */ /* 0x000fe20000100800 */
[C---:B------:R-:W-:Y:S01]  /*7e10*/  ISETP.GT.AND P2, PT, R8.reuse, RZ, PT ;  /* 0x000000ff0800720c */ /* 0x040fe20003f44270 */
[----:B------:R-:W4:Y:S02]  /*7e20*/  MUFU.TANH R21, R21 ;  /* 0x0000001500157308 */ /* 0x000f240000002400 */
[----:B------:R1:W-:Y:S01]  /*7e30*/  STL [R1+0x8c], R2 ;  /* 0x00008c0201007387 */ /* 0x0003e20000100800 */
[----:B------:R-:W-:Y:S01]  /*7e40*/  VIADD R212, R7, 0x8 ;  /* 0x0000000807d47836 */ /* 0x000fe20000000000 */
[----:B------:R-:W-:-:S02]  /*7e50*/  ISETP.GT.AND P1, PT, R8, 0x8, PT ;  /* 0x000000080800780c */ /* 0x000fc40003f24270 */
[----:B------:R-:W-:Y:S02]  /*7e60*/  IADD3 R213, R7, 0xc, RZ ;  /* 0x0000000c07d57810 */ /* 0x000fe40007ffe0ff */
[----:B------:R-:W4:Y:S01]  /*7e70*/  MUFU.TANH R22, R22 ;  /* 0x0000001600167308 */ /* 0x000f220000002400 */
[----:B-1----:R-:W2:Y:S01]  /*7e80*/  LDL.64 R2, [R1+0x18] ;  /* 0x0000180001027983 */ /* 0x002ea20000100a00 */
[----:B------:R-:W-:-:S06]  /*7e90*/  WARPGROUP.ARRIVE ;  /* 0x00000000000079c5 */ /* 0x000fcc0000000000 */
[----:B------:R-:W-:Y:S01]  /*7ea0*/  MUFU.TANH R204, R204 ;  /* 0x000000cc00cc7308 */ /* 0x000fe20000002400 */
[----:B------:R-:W-:Y:S07]  /*7eb0*/  HGMMA.64x128x16.F32 R24, gdesc[UR4], RZ, !UPT, gsb0 ;  /* 0x01e00000041879f0 */ /* 0x000fee000c0008ff */
[----:B------:R-:W-:Y:S08]  /*7ec0*/  MUFU.TANH R161, R104 ;  /* 0x0000006800a17308 */ /* 0x000ff00000002400 */
[----:B------:R1:W-:Y:S01]  /*7ed0*/  MUFU.TANH R159, R105 ;  /* 0x00000069009f7308 */ /* 0x0003e20000002400 */
[----:B------:R-:W-:Y:S01]  /*7ee0*/  FMUL.FTZ R88, R90, UR8 ;  /* 0x000000085a587c20 */ /* 0x000fe20008410000 */
[----:B------:R-:W-:Y:S01]  /*7ef0*/  FMUL.FTZ R89, R94, UR8 ;  /* 0x000000085e597c20 */ /* 0x000fe20008410000 */
[----:B------:R-:W-:Y:S01]  /*7f00*/  FMUL.FTZ R91, R97, UR8 ;  /* 0x00000008615b7c20 */ /* 0x000fe20008410000 */
[----:B------:R-:W-:Y:S01]  /*7f10*/  FMUL.FTZ R92, R98, UR8 ;  /* 0x00000008625c7c20 */ /* 0x000fe20008410000 */
[----:B------:R-:W-:Y:S01]  /*7f20*/  FMUL.FTZ R93, R101, UR8 ;  /* 0x00000008655d7c20 */ /* 0x000fe20008410000 */
[----:B------:R-:W-:-:S02]  /*7f30*/  FMUL.FTZ R116, R136, UR8 ;  /* 0x0000000888747c20 */ /* 0x000fc40008410000 */
[----:B------:R3:W-:Y:S01]  /*7f40*/  MUFU.TANH R153, R112 ;  /* 0x0000007000997308 */ /* 0x0007e20000002400 */
[----:B-1----:R-:W4:Y:S01]  /*7f50*/  LDL.64 R104, [R1+0x8] ;  /* 0x0000080001687983 */ /* 0x002f220000100a00 */
[----:B------:R-:W-:-:S06]  /*7f60*/  UIADD3 UR4, UR6, 0x2, URZ ;  /* 0x0000000206047890 */ /* 0x000fcc000fffe03f */
[----:B------:R1:W-:Y:S01]  /*7f70*/  MUFU.TANH R151, R113 ;  /* 0x0000007100977308 */ /* 0x0003e20000002400 */
[----:B------:R-:W-:-:S07]  /*7f80*/  UMOV UR14, UR4 ;  /* 0x00000004000e7c82 */ /* 0x000fce0008000000 */
[----:B------:R1:W-:Y:S08]  /*7f90*/  MUFU.TANH R152, R114 ;  /* 0x0000007200987308 */ /* 0x0003f00000002400 */
[----:B------:R1:W-:Y:S08]  /*7fa0*/  MUFU.TANH R150, R115 ;  /* 0x0000007300967308 */ /* 0x0003f00000002400 */
[----:B------:R1:W-:Y:S08]  /*7fb0*/  MUFU.TANH R149, R117 ;  /* 0x0000007500957308 */ /* 0x0003f00000002400 */
[----:B------:R1:W-:Y:S01]  /*7fc0*/  MUFU.TANH R145, R121 ;  /* 0x0000007900917308 */ /* 0x0003e20000002400 */
[----:B------:R-:W4:Y:S01]  /*7fd0*/  SHFL.IDX PT, R96, R17, R7, 0x1f ;  /* 0x00001f0711607589 */ /* 0x000f2200000e0000 */
[----:B------:R-:W-:Y:S01]  /*7fe0*/  FSEL R99, R18, -INF , P2 ;  /* 0xff80000012637808 */ /* 0x000fe20001000000 */
[----:B------:R-:W-:Y:S01]  /*7ff0*/  ULDC UR5, c[0x0][0x744] ;  /* 0x0001d10000057ab9 */ /* 0x000fe20000000800 */
[----:B------:R-:W-:-:S02]  /*8000*/  VIADD R220, R7, 0x10 ;  /* 0x0000001007dc7836 */ /* 0x000fc40000000000 */
[----:B------:R-:W-:Y:S02]  /*8010*/  VIADD R224, R7, 0x14 ;  /* 0x0000001407e07836 */ /* 0x000fe40000000000 */
[----:B------:R-:W-:Y:S08]  /*8020*/  MUFU.TANH R23, R23 ;  /* 0x0000001700177308 */ /* 0x000ff00000002400 */
[----:B------:R-:W4:Y:S08]  /*8030*/  MUFU.TANH R205, R205 ;  /* 0x000000cd00cd7308 */ /* 0x000f300000002400 */
[----:B------:R-:W4:Y:S08]  /*8040*/  MUFU.TANH R206, R206 ;  /* 0x000000ce00ce7308 */ /* 0x000f300000002400 */
[----:B------:R-:W4:Y:S08]  /*8050*/  MUFU.TANH R207, R207 ;  /* 0x000000cf00cf7308 */ /* 0x000f300000002400 */
[----:B------:R-:W4:Y:S08]  /*8060*/  MUFU.TANH R208, R208 ;  /* 0x000000d000d07308 */ /* 0x000f300000002400 */
[----:B------:R-:W-:Y:S01]  /*8070*/  MUFU.TANH R209, R209 ;  /* 0x000000d100d17308 */ /* 0x000fe20000002400 */
[----:B--2---:R-:W-:-:S02]  /*8080*/  R2UR UR12, R2 ;  /* 0x00000000020c72ca */ /* 0x004fc400000e0000 */
[----:B------:R-:W-:Y:S02]  /*8090*/  R2UR UR13, R3 ;  /* 0x00000000030d72ca */ /* 0x000fe400000e0000 */
[----:B------:R-:W2:Y:S01]  /*80a0*/  LDL.64 R2, [R1+0x10] ;  /* 0x0000100001027983 */ /* 0x000ea20000100a00 */
[----:B------:R-:W-:Y:S02]  /*80b0*/  WARPGROUP.DEPBAR.LE gsb0, 0x0 ;  /* 0x00008000000079c5 */ /* 0x000fe40000010000 */
[----:B------:R-:W-:-:S08]  /*80c0*/  WARPGROUP.ARRIVE ;  /* 0x00000000000079c5 */ /* 0x000fd00000000000 */
[----:B------:R-:W-:Y:S01]  /*80d0*/  HGMMA.64x128x16.F32 R24, gdesc[UR12], R24, gsb0 ;  /* 0x01e000000c1879f0 */ /* 0x000fe20008000818 */
[----:B------:R-:W-:Y:S01]  /*80e0*/  UIADD3 UR4, UR6, 0x4, URZ ;  /* 0x0000000406047890 */ /* 0x000fe2000fffe03f */
[----:B------:R-:W-:-:S06]  /*80f0*/  UMOV UR15, 0x40000040 ;  /* 0x40000040000f7882 */ /* 0x000fcc0000000000 */
[----:B------:R-:W-:Y:S01]  /*8100*/  UMOV UR14, UR4 ;  /* 0x00000004000e7c82 */ /* 0x000fe20008000000 */
[----:B---3--:R-:W-:Y:S01]  /*8110*/  FMUL.FTZ R112, R118, UR8 ;  /* 0x0000000876707c20 */ /* 0x008fe20008410000 */
[----:B------:R-:W-:Y:S01]  /*8120*/  FMUL.FTZ R90, R95, UR8 ;  /* 0x000000085f5a7c20 */ /* 0x000fe20008410000 */
[----:B------:R-:W-:Y:S01]  /*8130*/  FMUL.FTZ R94, R102, UR8 ;  /* 0x00000008665e7c20 */ /* 0x000fe20008410000 */
[----:B-1----:R-:W-:Y:S01]  /*8140*/  FMUL.FTZ R113, R133, UR8 ;  /* 0x0000000885717c20 */ /* 0x002fe20008410000 */
[----:B------:R-:W-:Y:S01]  /*8150*/  FMUL.FTZ R114, R134, UR8 ;  /* 0x0000000886727c20 */ /* 0x000fe20008410000 */
[----:B------:R-:W-:Y:S01]  /*8160*/  FMUL.FTZ R115, R135, UR8 ;  /* 0x0000000887737c20 */ /* 0x000fe20008410000 */
[----:B------:R-:W-:Y:S01]  /*8170*/  FMUL.FTZ R117, R137, UR8 ;  /* 0x0000000889757c20 */ /* 0x000fe20008410000 */
[----:B------:R-:W-:Y:S01]  /*8180*/  FMUL.FTZ R118, R138, UR8 ;  /* 0x000000088a767c20 */ /* 0x000fe20008410000 */
[----:B------:R-:W-:Y:S01]  /*8190*/  FMUL.FTZ R121, R139, UR8 ;  /* 0x000000088b797c20 */ /* 0x000fe20008410000 */
[----:B----4-:R-:W-:-:S02]  /*81a0*/  R2UR UR8, R104 ;  /* 0x00000000680872ca */ /* 0x010fc400000e0000 */
[----:B------:R-:W-:Y:S01]  /*81b0*/  R2UR UR9, R105 ;  /* 0x00000000690972ca */ /* 0x000fe200000e0000 */
[----:B------:R-:W-:Y:S01]  /*81c0*/  UIADD3 UR6, UR6, 0x6, URZ ;  /* 0x0000000606067890 */ /* 0x000fe2000fffe03f */
[----:B------:R-:W-:Y:S02]  /*81d0*/  WARPGROUP.DEPBAR.LE gsb0, 0x0 ;  /* 0x00008000000079c5 */ /* 0x000fe40000010000 */
[----:B------:R-:W-:-:S04]  /*81e0*/  WARPGROUP.ARRIVE ;  /* 0x00000000000079c5 */ /* 0x000fc80000000000 */
[----:B------:R-:W-:Y:S01]  /*81f0*/  UMOV UR10, UR6 ;  /* 0x00000006000a7c82 */ /* 0x000fe20008000000 */
[----:B--2---:R-:W-:Y:S02]  /*8200*/  R2UR UR12, R2 ;  /* 0x00000000020c72ca */ /* 0x004fe400000e0000 */
[----:B------:R-:W-:-:S13]  /*8210*/  R2UR UR13, R3 ;  /* 0x00000000030d72ca */ /* 0x000fda00000e0000 */
[----:B------:R-:W-:Y:S01]  /*8220*/  HGMMA.64x128x16.F32 R24, gdesc[UR12], R24, gsb0 ;  /* 0x01e000000c1879f0 */ /* 0x000fe20008000818 */
[----:B------:R-:W1:Y:S01]  /*8230*/  SHFL.IDX PT, R97, R17, R230, 0x1f ;  /* 0x00001fe611617589 */ /* 0x000e6200000e0000 */
[----:B------:R-:W-:-:S03]  /*8240*/  FSEL R98, R20, -INF , P1 ;  /* 0xff80000014627808 */ /* 0x000fc60000800000 */
[----:B------:R-:W2:Y:S01]  /*8250*/  SHFL.IDX PT, R95, R17, R212, 0x1f ;  /* 0x00001fd4115f7589 */ /* 0x000ea200000e0000 */
[--C-:B------:R-:W-:Y:S01]  /*8260*/  FFMA.FTZ R99, R99, UR5, -R96.reuse ;  /* 0x0000000563637c23 */ /* 0x100fe20008010860 */
[----:B------:R-:W-:Y:S01]  /*8270*/  FFMA.FTZ R98, R98, UR5, -R96 ;  /* 0x0000000562627c23 */ /* 0x000fe20008010860 */
[----:B------:R-:W-:Y:S01]  /*8280*/  MUFU.TANH R147, R120 ;  /* 0x0000007800937308 */ /* 0x000fe20000002400 */
[----:B------:R-:W3:Y:S01]  /*8290*/  SHFL.IDX PT, R96, R17, R213, 0x1f ;  /* 0x00001fd511607589 */ /* 0x000ee200000e0000 */
[----:B------:R-:W-:-:S06]  /*82a0*/  FSEL R100, R19, -INF , P2 ;  /* 0xff80000013647808 */ /* 0x000fcc0001000000 */
[----:B------:R-:W-:Y:S01]  /*82b0*/  MUFU.EX2 R120, R99 ;  /* 0x0000006300787308 */ /* 0x000fe20000000800 */
[----:B------:R-:W-:Y:S07]  /*82c0*/  SHFL.IDX PT, R102, R17, R224, 0x1f ;  /* 0x00001fe011667589 */ /* 0x000fee00000e0000 */
[----:B------:R4:W-:Y:S01]  /*82d0*/  MUFU.EX2 R99, R98 ;  /* 0x0000006200637308 */ /* 0x0009e20000000800 */
[----:B-1----:R-:W-:Y:S01]  /*82e0*/  FFMA.FTZ R100, R100, UR5, -R97 ;  /* 0x0000000564647c23 */ /* 0x002fe20008010861 */
[----:B----4-:R-:W-:-:S06]  /*82f0*/  FSEL R98, R21, -INF , P1 ;  /* 0xff80000015627808 */ /* 0x010fcc0000800000 */
[----:B------:R1:W-:Y:S01]  /*8300*/  MUFU.TANH R162, R103 ;  /* 0x0000006700a27308 */ /* 0x0003e20000002400 */
[----:B------:R-:W-:-:S07]  /*8310*/  FFMA.FTZ R98, R98, UR5, -R97 ;  /* 0x0000000562627c23 */ /* 0x000fce0008010861 */
[----:B------:R4:W-:Y:S01]  /*8320*/  MUFU.TANH R6, R128 ;  /* 0x0000008000067308 */ /* 0x0009e20000002400 */
[----:B-1----:R-:W1:Y:S01]  /*8330*/  SHFL.IDX PT, R103, R17, R220, 0x1f ;  /* 0x00001fdc11677589 */ /* 0x002e6200000e0000 */
[----:B------:R-:W-:Y:S02]  /*8340*/  WARPGROUP.DEPBAR.LE gsb0, 0x0 ;  /* 0x00008000000079c5 */ /* 0x000fe40000010000 */
[----:B------:R-:W-:-:S06]  /*8350*/  WARPGROUP.ARRIVE ;  /* 0x00000000000079c5 */ /* 0x000fcc0000000000 */
[----:B------:R-:W-:Y:S01]  /*8360*/  HGMMA.64x128x16.F32 R24, gdesc[UR8], R24, gsb0 ;  /* 0x01e00000081879f0 */ /* 0x000fe20008000818 */
[----:B----4-:R-:W-:Y:S01]  /*8370*/  IADD3 R128, R7, 0x18, RZ ;  /* 0x0000001807807810 */ /* 0x010fe20007ffe0ff */
[----:B------:R-:W-:Y:S01]  /*8380*/  MUFU.TANH R148, R119 ;  /* 0x0000007700947308 */ /* 0x000fe20000002400 */
[----:B------:R-:W-:-:S07]  /*8390*/  FSEL R97, R22, -INF , P2 ;  /* 0xff80000016617808 */ /* 0x000fce0001000000 */
[----:B------:R-:W-:Y:S01]  /*83a0*/  MUFU.EX2 R119, R100 ;  /* 0x0000006400777308 */ /* 0x000fe20000000800 */
[----:B--2---:R-:W-:-:S07]  /*83b0*/  FFMA.FTZ R97, R97, UR5, -R95 ;  /* 0x0000000561617c23 */ /* 0x004fce000801085f */
[----:B------:R2:W-:Y:S08]  /*83c0*/  MUFU.TANH R158, R107 ;  /* 0x0000006b009e7308 */ /* 0x0005f00000002400 */
[----:B------:R4:W-:Y:S01]  /*83d0*/  MUFU.EX2 R100, R98 ;  /* 0x0000006200647308 */ /* 0x0009e20000000800 */
[----:B--2---:R-:W2:Y:S01]  /*83e0*/  SHFL.IDX PT, R107, R17, R128, 0x1f ;  /* 0x00001f80116b7589 */ /* 0x004ea200000e0000 */
[----:B------:R-:W-:-:S02]  /*83f0*/  FSEL R101, R205, -INF , P1 ;  /* 0xff800000cd657808 */ /* 0x000fc40000800000 */
[----:B----4-:R-:W-:-:S04]  /*8400*/  FSEL R98, R204, -INF , P1 ;  /* 0xff800000cc627808 */ /* 0x010fc80000800000 */
[----:B------:R-:W4:Y:S01]  /*8410*/  MUFU.TANH R225, R225 ;  /* 0x000000e100e17308 */ /* 0x000f220000002400 */
[----:B------:R-:W-:Y:S02]  /*8420*/  VIADD R221, R7, 0x1c ;  /* 0x0000001c07dd7836 */ /* 0x000fe40000000000 */
[----:B------:R-:W-:-:S05]  /*8430*/  FFMA.FTZ R95, R98, UR5, -R95 ;  /* 0x00000005625f7c23 */ /* 0x000fca000801085f */
[----:B------:R-:W2:Y:S01]  /*8440*/  MUFU.TANH R88, R88 ;  /* 0x0000005800587308 */ /* 0x000ea20000002400 */
[----:B------:R-:W-:-:S07]  /*8450*/  FSEL R98, R23, -INF , P2 ;  /* 0xff80000017627808 */ /* 0x000fce0001000000 */
[----:B------:R1:W-:Y:S01]  /*8460*/  MUFU.TANH R146, R122 ;  /* 0x0000007a00927308 */ /* 0x0003e20000002400 */
[--C-:B---3--:R-:W-:Y:S01]  /*8470*/  FFMA.FTZ R98, R98, UR5, -R96.reuse ;  /* 0x0000000562627c23 */ /* 0x108fe20008010860 */
[----:B------:R-:W-:Y:S01]  /*8480*/  FFMA.FTZ R96, R101, UR5, -R96 ;  /* 0x0000000565607c23 */ /* 0x000fe20008010860 */
[----:B------:R-:W-:Y:S01]  /*8490*/  FSEL R104, R206, -INF , P2 ;  /* 0xff800000ce687808 */ /* 0x000fe20001000000 */
[----:B-1----:R-:W1:Y:S04]  /*84a0*/  SHFL.IDX PT, R122, R9, R230, 0x1f ;  /* 0x00001fe6097a7589 */ /* 0x002e6800000e0000 */
[----:B------:R-:W3:Y:S01]  /*84b0*/  MUFU.TANH R228, R228 ;  /* 0x000000e400e47308 */ /* 0x000ee20000002400 */
[----:B------:R-:W-:Y:S02]  /*84c0*/  FSEL R105, R207, -INF , P2 ;  /* 0xff800000cf697808 */ /* 0x000fe40001000000 */
[----:B------:R-:W-:-:S05]  /*84d0*/  FSEL R101, R208, -INF , P1 ;  /* 0xff800000d0657808 */ /* 0x000fca0000800000 */
[----:B------:R-:W1:Y:S01]  /*84e0*/  MUFU.TANH R90, R90 ;  /* 0x0000005a005a7308 */ /* 0x000e620000002400 */
[----:B------:R-:W-:Y:S01]  /*84f0*/  FFMA.FTZ R104, R104, UR5, -R103 ;  /* 0x0000000568687c23 */ /* 0x000fe20008010867 */
[----:B------:R-:W-:-:S06]  /*8500*/  FFMA.FTZ R105, R105, UR5, -R102 ;  /* 0x0000000569697c23 */ /* 0x000fcc0008010866 */
[----:B------:R4:W-:Y:S01]  /*8510*/  MUFU.TANH R155, R109 ;  /* 0x0000006d009b7308 */ /* 0x0009e20000002400 */
[----:B------:R-:W-:-:S07]  /*8520*/  FFMA.FTZ R103, R101, UR5, -R103 ;  /* 0x0000000565677c23 */ /* 0x000fce0008010867 */
[----:B------:R2:W-:Y:S01]  /*8530*/  MUFU.TANH R2, R132 ;  /* 0x0000008400027308 */ /* 0x0005e20000002400 */
[----:B----4-:R4:W-:Y:S01]  /*8540*/  SHFL.IDX PT, R109, R17, R221, 0x1f ;  /* 0x00001fdd116d7589 */ /* 0x0109e200000e0000 */
[----:B------:R-:W-:-:S03]  /*8550*/  FSEL R101, R225, -INF , P2 ;  /* 0xff800000e1657808 */ /* 0x000fc60001000000 */
[----:B--2---:R-:W2:Y:S01]  /*8560*/  SHFL.IDX PT, R132, R9, R213, 0x1f ;  /* 0x00001fd509847589 */ /* 0x004ea200000e0000 */
[----:B----4-:R-:W-:Y:S02]  /*8570*/  FSEL R17, R209, -INF , P1 ;  /* 0xff800000d1117808 */ /* 0x010fe40000800000 */
[----:B------:R-:W4:Y:S01]  /*8580*/  MUFU.TANH R91, R91 ;  /* 0x0000005b005b7308 */ /* 0x000f220000002400 */
[----:B------:R-:W2:Y:S02]  /*8590*/  SHFL.IDX PT, R231, R9, R220, 0x1f ;  /* 0x00001fdc09e77589 */ /* 0x000ea400000e0000 */
[----:B------:R-:W-:Y:S01]  /*85a0*/  FFMA.FTZ R102, R17, UR5, -R102 ;  /* 0x0000000511667c23 */ /* 0x000fe20008010866 */
[----:B------:R-:W-:-:S04]  /*85b0*/  FSEL R17, R88, -INF , P1 ;  /* 0xff80000058117808 */ /* 0x000fc80000800000 */
[----:B------:R-:W-:Y:S01]  /*85c0*/  MUFU.TANH R237, R237 ;  /* 0x000000ed00ed7308 */ /* 0x000fe20000002400 */
[--C-:B------:R-:W-:Y:S01]  /*85d0*/  FFMA.FTZ R101, R101, UR5, -R107.reuse ;  /* 0x0000000565657c23 */ /* 0x100fe2000801086b */
[----:B------:R-:W-:Y:S01]  /*85e0*/  FFMA.FTZ R17, R17, UR5, -R107 ;  /* 0x0000000511117c23 */ /* 0x000fe2000801086b */
[----:B---3--:R-:W-:Y:S01]  /*85f0*/  FSEL R107, R228, -INF , P2 ;  /* 0xff800000e46b7808 */ /* 0x008fe20001000000 */
[----:B------:R-:W3:Y:S04]  /*8600*/  SHFL.IDX PT, R216, R9, R224, 0x1f ;  /* 0x00001fe009d87589 */ /* 0x000ee800000e0000 */
[----:B------:R-:W2:Y:S08]  /*8610*/  MUFU.TANH R235, R235 ;  /* 0x000000eb00eb7308 */ /* 0x000eb00000002400 */
[----:B------:R-:W3:Y:S01]  /*8620*/  MUFU.TANH R94, R94 ;  /* 0x0000005e005e7308 */ /* 0x000ee20000002400 */
[----:B-1----:R-:W-:Y:S01]  /*8630*/  FFMA.FTZ R107, R107, UR5, -R122 ;  /* 0x000000056b6b7c23 */ /* 0x002fe2000801087a */
[----:B------:R-:W1:Y:S06]  /*8640*/  SHFL.IDX PT, R138, R9, R221, 0x1f ;  /* 0x00001fdd098a7589 */ /* 0x000e6c00000e0000 */
[----:B------:R4:W-:Y:S01]  /*8650*/  MUFU.TANH R156, R110 ;  /* 0x0000006e009c7308 */ /* 0x0009e20000002400 */
[----:B------:R-:W-:-:S02]  /*8660*/  WARPGROUP.DEPBAR.LE gsb0, 0x0 ;  /* 0x00008000000079c5 */ /* 0x000fc40000010000 */
[----:B------:R-:W-:Y:S05]  /*8670*/  LDS R217, [R12+0x400] ;  /* 0x000400000cd97984 */ /* 0x000fea0000000800 */
[----:B------:R-:W1:Y:S01]  /*8680*/  MUFU.TANH R93, R93 ;  /* 0x0000005d005d7308 */ /* 0x000e620000002400 */
[----:B----4-:R-:W-:-:S07]  /*8690*/  FSEL R110, R90, -INF , P1 ;  /* 0xff8000005a6e7808 */ /* 0x010fce0000800000 */
[----:B------:R-:W4:Y:S01]  /*86a0*/  MUFU.TANH R232, R232 ;  /* 0x000000e800e87308 */ /* 0x000f220000002400 */
[----:B------:R-:W-:Y:S01]  /*86b0*/  FFMA.FTZ R122, R110, UR5, -R122 ;  /* 0x000000056e7a7c23 */ /* 0x000fe2000801087a */
[----:B------:R-:W-:Y:S01]  /*86c0*/  FSEL R110, R91, -INF , P2 ;  /* 0xff8000005b6e7808 */ /* 0x000fe20001000000 */
[----:B------:R-:W4:Y:S05]  /*86d0*/  SHFL.IDX PT, R134, R10, R230, 0x1f ;  /* 0x00001fe60a867589 */ /* 0x000f2a00000e0000 */
[----:B------:R3:W-:Y:S01]  /*86e0*/  MUFU.TANH R144, R123 ;  /* 0x0000007b00907308 */ /* 0x0007e20000002400 */
[----:B--2---:R-:W-:Y:S01]  /*86f0*/  FFMA.FTZ R110, R110, UR5, -R132 ;  /* 0x000000056e6e7c23 */ /* 0x004fe20008010884 */
[----:B------:R-:W-:-:S06]  /*8700*/  FSEL R211, R235, -INF , P2 ;  /* 0xff800000ebd37808 */ /* 0x000fcc0001000000 */
[----:B------:R-:W2:Y:S01]  /*8710*/  MUFU.TANH R154, R111 ;  /* 0x0000006f009a7308 */ /* 0x000ea20000002400 */
[----:B---3--:R-:W-:-:S07]  /*8720*/  FSEL R123, R237, -INF , P1 ;  /* 0xff800000ed7b7808 */ /* 0x008fce0000800000 */
[----:B------:R-:W3:Y:S01]  /*8730*/  MUFU.TANH R226, R226 ;  /* 0x000000e200e27308 */ /* 0x000ee20000002400 */
[----:B------:R-:W-:Y:S01]  /*8740*/  FFMA.FTZ R132, R123, UR5, -R132 ;  /* 0x000000057b847c23 */ /* 0x000fe20008010884 */
[----:B------:R-:W-:Y:S01]  /*8750*/  FSEL R123, R94, -INF , P1 ;  /* 0xff8000005e7b7808 */ /* 0x000fe20000800000 */
[----:B------:R-:W-:Y:S01]  /*8760*/  FFMA.FTZ R211, R211, UR5, -R231 ;  /* 0x00000005d3d37c23 */ /* 0x000fe200080108e7 */
[----:B-1----:R-:W-:-:S04]  /*8770*/  FSEL R214, R93, -INF , P2 ;  /* 0xff8000005dd67808 */ /* 0x002fc80001000000 */
[----:B------:R1:W-:Y:S01]  /*8780*/  MUFU.TANH R160, R106 ;  /* 0x0000006a00a07308 */ /* 0x0003e20000002400 */
[----:B------:R-:W-:Y:S01]  /*8790*/  FFMA.FTZ R231, R123, UR5, -R231 ;  /* 0x000000057be77c23 */ /* 0x000fe200080108e7 */
[----:B------:R-:W-:Y:S01]  /*87a0*/  FSEL R123, R162, -INF , P1 ;  /* 0xff800000a27b7808 */ /* 0x000fe20000800000 */
[----:B------:R-:W-:Y:S02]  /*87b0*/  IMAD R210, R0, 0x400, R210 ;  /* 0x0000040000d27824 */ /* 0x000fe400078e02d2 */
[----:B------:R-:W-:-:S03]  /*87c0*/  FFMA.FTZ R214, R214, UR5, -R216 ;  /* 0x00000005d6d67c23 */ /* 0x000fc600080108d8 */
[----:B------:R4:W-:Y:S01]  /*87d0*/  MUFU.TANH R143, R124 ;  /* 0x0000007c008f7308 */ /* 0x0009e20000002400 */
[----:B-1----:R-:W1:Y:S01]  /*87e0*/  SHFL.IDX PT, R106, R9, R7, 0x1f ;  /* 0x00001f07096a7589 */ /* 0x002e6200000e0000 */
[----:B------:R-:W-:Y:S01]  /*87f0*/  FFMA.FTZ R216, R123, UR5, -R216 ;  /* 0x000000057bd87c23 */ /* 0x000fe200080108d8 */
[----:B------:R-:W-:-:S05]  /*8800*/  FSEL R139, R159, -INF , P2 ;  /* 0xff8000009f8b7808 */ /* 0x000fca0001000000 */
[----:B------:R-:W1:Y:S01]  /*8810*/  MUFU.TANH R227, R227 ;  /* 0x000000e300e37308 */ /* 0x000e620000002400 */
[----:B----4-:R-:W-:-:S07]  /*8820*/  FSEL R124, R232, -INF , P2 ;  /* 0xff800000e87c7808 */ /* 0x010fce0001000000 */
[----:B------:R-:W4:Y:S01]  /*8830*/  MUFU.TANH R89, R89 ;  /* 0x0000005900597308 */ /* 0x000f220000002400 */
[----:B------:R-:W-:Y:S01]  /*8840*/  FFMA.FTZ R124, R124, UR5, -R109 ;  /* 0x000000057c7c7c23 */ /* 0x000fe2000801086d */
[----:B------:R-:W-:Y:S01]  /*8850*/  FSEL R123, R158, -INF , P1 ;  /* 0xff8000009e7b7808 */ /* 0x000fe20000800000 */
[----:B------:R-:W-:Y:S01]  /*8860*/  FFMA.FTZ R139, R139, UR5, -R138 ;  /* 0x000000058b8b7c23 */ /* 0x000fe2000801088a */
[----:B------:R-:W-:-:S04]  /*8870*/  R2UR UR4, R210 ;  /* 0x00000000d20472ca */ /* 0x000fc800000e0000 */
[----:B------:R2:W-:Y:S01]  /*8880*/  MUFU.TANH R142, R126 ;  /* 0x0000007e008e7308 */ /* 0x0005e20000002400 */
[----:B------:R-:W-:Y:S01]  /*8890*/  SHFL.IDX PT, R210, R9, R128, 0x1f ;  /* 0x00001f8009d27589 */ /* 0x000fe200000e0000 */
[----:B------:R-:W-:Y:S01]  /*88a0*/  FFMA.FTZ R138, R123, UR5, -R138 ;  /* 0x000000057b8a7c23 */ /* 0x000fe2000801088a */
[----:B------:R-:W-:-:S05]  /*88b0*/  FSEL R135, R155, -INF , P2 ;  /* 0xff8000009b877808 */ /* 0x000fca0001000000 */
[----:B------:R-:W4:Y:S01]  /*88c0*/  MUFU.TANH R236, R236 ;  /* 0x000000ec00ec7308 */ /* 0x000f220000002400 */
[----:B--2---:R2:W4:Y:S01]  /*88d0*/  SHFL.IDX PT, R126, R9, R212, 0x1f ;  /* 0x00001fd4097e7589 */ /* 0x00452200000e0000 */
[----:B------:R-:W-:-:S06]  /*88e0*/  FSEL R123, R154, -INF , P1 ;  /* 0xff8000009a7b7808 */ /* 0x000fcc0000800000 */
[----:B------:R-:W4:Y:S01]  /*88f0*/  MUFU.TANH R92, R92 ;  /* 0x0000005c005c7308 */ /* 0x000f220000002400 */
[--C-:B------:R-:W-:Y:S01]  /*8900*/  FFMA.FTZ R135, R135, UR5, -R134.reuse ;  /* 0x0000000587877c23 */ /* 0x100fe20008010886 */
[----:B------:R-:W-:-:S06]  /*8910*/  FFMA.FTZ R134, R123, UR5, -R134 ;  /* 0x000000057b867c23 */ /* 0x000fcc0008010886 */
[----:B------:R3:W4:Y:S01]  /*8920*/  MUFU.TANH R157, R108 ;  /* 0x0000006c009d7308 */ /* 0x0007220000002400 */
[----:B------:R-:W-:Y:S04]  /*8930*/  SHFL.IDX PT, R123, R10, R128, 0x1f ;  /* 0x00001f800a7b7589 */ /* 0x000fe800000e0000 */
[----:B------:R-:W-:Y:S03]  /*8940*/  SHFL.IDX PT, R136, R10, R7, 0x1f ;  /* 0x00001f070a887589 */ /* 0x000fe600000e0000 */
[----:B--2---:R2:W-:Y:S01]  /*8950*/  MUFU.EX2 R9, R124 ;  /* 0x0000007c00097308 */ /* 0x0045e20000000800 */
[----:B---3--:R-:W-:Y:S01]  /*8960*/  FSEL R108, R226, -INF , P1 ;  /* 0xff800000e26c7808 */ /* 0x008fe20000800000 */
[----:B------:R-:W-:Y:S04]  /*8970*/  SHFL.IDX PT, R223, R217, R7, 0x1f ;  /* 0x00001f07d9df7589 */ /* 0x000fe800000e0000 */
[----:B------:R-:W-:Y:S04]  /*8980*/  SHFL.IDX PT, R215, R10, R221, 0x1f ;  /* 0x00001fdd0ad77589 */ /* 0x000fe800000e0000 */
[----:B--2---:R-:W2:Y:S01]  /*8990*/  SHFL.IDX PT, R124, R10, R213, 0x1f ;  /* 0x00001fd50a7c7589 */ /* 0x004ea200000e0000 */
[----:B------:R-:W-:Y:S01]  /*89a0*/  FFMA.FTZ R109, R108, UR5, -R109 ;  /* 0x000000056c6d7c23 */ /* 0x000fe2000801086d */
[----:B-1----:R-:W-:-:S02]  /*89b0*/  FSEL R108, R227, -INF , P2 ;  /* 0xff800000e36c7808 */ /* 0x002fc40001000000 */
[----:B----4-:R-:W-:Y:S01]  /*89c0*/  FSEL R111, R89, -INF , P1 ;  /* 0xff800000596f7808 */ /* 0x010fe20000800000 */
[----:B------:R1:W-:Y:S01]  /*89d0*/  MUFU.TANH R3, R131 ;  /* 0x0000008300037308 */ /* 0x0003e20000002400 */
[----:B------:R-:W-:Y:S01]  /*89e0*/  FSEL R218, R161, -INF , P2 ;  /* 0xff800000a1da7808 */ /* 0x000fe20001000000 */
[----:B------:R-:W-:-:S06]  /*89f0*/  FFMA.FTZ R108, R108, UR5, -R106 ;  /* 0x000000056c6c7c23 */ /* 0x000fcc000801086a */
[----:B------:R3:W-:Y:S01]  /*8a00*/  MUFU.TANH R141, R125 ;  /* 0x0000007d008d7308 */ /* 0x0007e20000002400 */
[----:B------:R-:W-:Y:S01]  /*8a10*/  FFMA.FTZ R106, R111, UR5, -R106 ;  /* 0x000000056f6a7c23 */ /* 0x000fe2000801086a */
[----:B-1----:R-:W1:Y:S01]  /*8a20*/  SHFL.IDX PT, R131, R10, R212, 0x1f ;  /* 0x00001fd40a837589 */ /* 0x002e6200000e0000 */
[----:B------:R-:W-:-:S05]  /*8a30*/  FSEL R111, R236, -INF , P2 ;  /* 0xff800000ec6f7808 */ /* 0x000fca0001000000 */
[----:B------:R4:W-:Y:S01]  /*8a40*/  MUFU.TANH R4, R129 ;  /* 0x0000008100047308 */ /* 0x0009e20000002400 */
[----:B---3--:R-:W-:Y:S01]  /*8a50*/  FSEL R125, R92, -INF , P1 ;  /* 0xff8000005c7d7808 */ /* 0x008fe20000800000 */
[----:B------:R-:W-:Y:S01]  /*8a60*/  FFMA.FTZ R111, R111, UR5, -R126 ;  /* 0x000000056f6f7c23 */ /* 0x000fe2000801087e */
[----:B------:R-:W-:-:S05]  /*8a70*/  FSEL R12, R160, -INF , P1 ;  /* 0xff800000a00c7808 */ /* 0x000fca0000800000 */
[----:B------:R3:W-:Y:S01]  /*8a80*/  MUFU.TANH R140, R127 ;  /* 0x0000007f008c7308 */ /* 0x0007e20000002400 */
[----:B----4-:R-:W-:Y:S01]  /*8a90*/  FSEL R129, R151, -INF , P2 ;  /* 0xff80000097817808 */ /* 0x010fe20001000000 */
[----:B------:R-:W-:-:S06]  /*8aa0*/  FFMA.FTZ R126, R125, UR5, -R126 ;  /* 0x000000057d7e7c23 */ /* 0x000fcc000801087e */
[----:B------:R4:W-:Y:S01]  /*8ab0*/  MUFU.TANH R5, R130 ;  /* 0x0000008200057308 */ /* 0x0009e20000002400 */
[----:B---3--:R-:W3:Y:S01]  /*8ac0*/  SHFL.IDX PT, R127, R10, R220, 0x1f ;  /* 0x00001fdc0a7f7589 */ /* 0x008ee200000e0000 */
[----:B--2---:R-:W-:Y:S01]  /*8ad0*/  FFMA.FTZ R129, R129, UR5, -R124 ;  /* 0x0000000581817c23 */ /* 0x004fe2000801087c */
[--C-:B------:R-:W-:Y:S02]  /*8ae0*/  FFMA.FTZ R218, R218, UR5, -R210.reuse ;  /* 0x00000005dada7c23 */ /* 0x100fe400080108d2 */
[----:B------:R2:W-:Y:S01]  /*8af0*/  SHFL.IDX PT, R125, R10, R224, 0x1f ;  /* 0x00001fe00a7d7589 */ /* 0x0005e200000e0000 */
[----:B----4-:R-:W-:Y:S02]  /*8b00*/  FSEL R130, R150, -INF , P1 ;  /* 0xff80000096827808 */ /* 0x010fe40000800000 */
[----:B------:R-:W4:Y:S01]  /*8b10*/  MUFU.TANH R234, R234 ;  /* 0x000000ea00ea7308 */ /* 0x000f220000002400 */
[----:B------:R-:W-:Y:S01]  /*8b20*/  FFMA.FTZ R210, R12, UR5, -R210 ;  /* 0x000000050cd27c23 */ /* 0x000fe200080108d2 */
[----:B------:R-:W-:-:S06]  /*8b30*/  FSEL R137, R157, -INF , P2 ;  /* 0xff8000009d897808 */ /* 0x000fcc0001000000 */
[----:B------:R-:W3:Y:S01]  /*8b40*/  MUFU.TANH R112, R112 ;  /* 0x0000007000707308 */ /* 0x000ee20000002400 */
[----:B------:R-:W-:Y:S01]  /*8b50*/  FFMA.FTZ R124, R130, UR5, -R124 ;  /* 0x00000005827c7c23 */ /* 0x000fe2000801087c */
[----:B------:R-:W-:Y:S01]  /*8b60*/  FSEL R130, R146, -INF , P1 ;  /* 0xff80000092827808 */ /* 0x000fe20000800000 */
[----:B------:R1:W3:Y:S01]  /*8b70*/  SHFL.IDX PT, R229, R217, R220, 0x1f ;  /* 0x00001fdcd9e57589 */ /* 0x0002e200000e0000 */
[----:B------:R-:W-:Y:S02]  /*8b80*/  FSEL R12, R156, -INF , P1 ;  /* 0xff8000009c0c7808 */ /* 0x000fe40000800000 */
[----:B------:R-:W-:Y:S02]  /*8b90*/  FSEL R133, R153, -INF , P2 ;  /* 0xff80000099857808 */ /* 0x000fe40001000000 */
[----:B------:R-:W-:Y:S01]  /*8ba0*/  FSEL R219, R148, -INF , P1 ;  /* 0xff80000094db7808 */ /* 0x000fe20000800000 */
[----:B--2---:R2:W-:Y:S01]  /*8bb0*/  MUFU.EX2 R10, R126 ;  /* 0x0000007e000a7308 */ /* 0x0045e20000000800 */
[----:B------:R-:W3:Y:S01]  /*8bc0*/  SHFL.IDX PT, R222, R217, R230, 0x1f ;  /* 0x00001fe6d9de7589 */ /* 0x000ee200000e0000 */
[----:B------:R-:W-:Y:S01]  /*8bd0*/  FFMA.FTZ R137, R137, UR5, -R136 ;  /* 0x0000000589897c23 */ /* 0x000fe20008010888 */
[----:B-1----:R-:W-:-:S02]  /*8be0*/  FADD.FTZ R220, R24, -R223 ;  /* 0x800000df18dc7221 */ /* 0x002fc40000010000 */
[----:B------:R-:W-:Y:S01]  /*8bf0*/  SHFL.IDX PT, R233, R11, R7, 0x1f ;  /* 0x00001f070be97589 */ /* 0x000fe200000e0000 */
[----:B--2---:R-:W-:Y:S01]  /*8c00*/  FSEL R126, R147, -INF , P2 ;  /* 0xff800000937e7808 */ /* 0x004fe20001000000 */
[----:B------:R-:W-:Y:S01]  /*8c10*/  FADD.FTZ R223, R26, -R223 ;  /* 0x800000df1adf7221 */ /* 0x000fe20000010000 */
[----:B------:R-:W-:Y:S01]  /*8c20*/  FFMA.FTZ R136, R12, UR5, -R136 ;  /* 0x000000050c887c23 */ /* 0x000fe20008010888 */
[----:B------:R-:W-:Y:S01]  /*8c30*/  FSEL R26, R144, -INF , P1 ;  /* 0xff800000901a7808 */ /* 0x000fe20000800000 */
[----:B------:R-:W1:Y:S01]  /*8c40*/  MUFU.EX2 R97, R97 ;  /* 0x0000006100617308 */ /* 0x000e620000000800 */
[--C-:B------:R-:W-:Y:S01]  /*8c50*/  FFMA.FTZ R126, R126, UR5, -R123.reuse ;  /* 0x000000057e7e7c23 */ /* 0x100fe2000801087b */
[----:B------:R-:W-:Y:S01]  /*8c60*/  FFMA.FTZ R123, R130, UR5, -R123 ;  /* 0x00000005827b7c23 */ /* 0x000fe2000801087b */
[----:B------:R-:W-:Y:S01]  /*8c70*/  FSEL R130, R145, -INF , P2 ;  /* 0xff80000091827808 */ /* 0x000fe20001000000 */
[----:B------:R-:W-:Y:S01]  /*8c80*/  FFMA.FTZ R21, -R21, R21, 1 ;  /* 0x3f80000015157423 */ /* 0x000fe20000010115 */
[----:B------:R-:W-:Y:S01]  /*8c90*/  FSEL R12, R152, -INF , P1 ;  /* 0xff800000980c7808 */ /* 0x000fe20000800000 */
[----:B------:R-:W2:Y:S01]  /*8ca0*/  SHFL.IDX PT, R224, R217, R224, 0x1f ;  /* 0x00001fe0d9e07589 */ /* 0x000ea200000e0000 */
[----:B------:R-:W-:Y:S01]  /*8cb0*/  FFMA.FTZ R133, R133, UR5, -R131 ;  /* 0x0000000585857c23 */ /* 0x000fe20008010883 */
[----:B------:R3:W-:Y:S01]  /*8cc0*/  MUFU.EX2 R24, R132 ;  /* 0x0000008400187308 */ /* 0x0007e20000000800 */
[----:B------:R-:W-:Y:S01]  /*8cd0*/  FFMA.FTZ R130, R130, UR5, -R215 ;  /* 0x0000000582827c23 */ /* 0x000fe200080108d7 */
[----:B------:R-:W1:Y:S01]  /*8ce0*/  SHFL.IDX PT, R213, R217, R213, 0x1f ;  /* 0x00001fd5d9d57589 */ /* 0x000e6200000e0000 */
[----:B------:R-:W-:Y:S01]  /*8cf0*/  FFMA.FTZ R131, R12, UR5, -R131 ;  /* 0x000000050c837c23 */ /* 0x000fe20008010883 */
[----:B----4-:R-:W-:-:S04]  /*8d00*/  FSEL R128, R234, -INF , P2 ;  /* 0xff800000ea807808 */ /* 0x010fc80001000000 */
[----:B------:R-:W4:Y:S01]  /*8d10*/  MUFU.TANH R114, R114 ;  /* 0x0000007200727308 */ /* 0x000f220000002400 */
[----:B---3--:R-:W-:Y:S01]  /*8d20*/  FFMA.FTZ R132, R26, UR5, -R215 ;  /* 0x000000051a847c23 */ /* 0x008fe200080108d7 */
[----:B------:R-:W-:Y:S01]  /*8d30*/  IADD3 R215, R7, 0x18, RZ ;  /* 0x0000001807d77810 */ /* 0x000fe20007ffe0ff */
[----:B------:R-:W-:Y:S01]  /*8d40*/  FFMA.FTZ R128, R128, UR5, -R127 ;  /* 0x0000000580807c23 */ /* 0x000fe2000801087f */
[----:B------:R-:W-:-:S04]  /*8d50*/  FFMA.FTZ R22, -R22, R22, 1 ;  /* 0x3f80000016167423 */ /* 0x000fc80000010116 */
[----:B------:R-:W3:Y:S01]  /*8d60*/  MUFU.TANH R113, R113 ;  /* 0x0000007100717308 */ /* 0x000ee20000002400 */
[----:B------:R-:W-:Y:S07]  /*8d70*/  SHFL.IDX PT, R212, R217, R212, 0x1f ;  /* 0x00001fd4d9d47589 */ /* 0x000fee00000e0000 */
[----:B------:R-:W-:Y:S01]  /*8d80*/  MUFU.EX2 R95, R95 ;  /* 0x0000005f005f7308 */ /* 0x000fe20000000800 */
[----:B------:R-:W4:Y:S07]  /*8d90*/  SHFL.IDX PT, R230, R11, R230, 0x1f ;  /* 0x00001fe60be67589 */ /* 0x000f2e00000e0000 */
[----:B------:R-:W3:Y:S01]  /*8da0*/  MUFU.TANH R115, R115 ;  /* 0x0000007300737308 */ /* 0x000ee20000002400 */
[----:B------:R-:W3:Y:S07]  /*8db0*/  SHFL.IDX PT, R215, R217, R215, 0x1f ;  /* 0x00001fd7d9d77589 */ /* 0x000eee00000e0000 */
[----:B------:R-:W3:Y:S01]  /*8dc0*/  MUFU.TANH R118, R118 ;  /* 0x0000007600767308 */ /* 0x000ee20000002400 */
[----:B------:R-:W3:Y:S07]  /*8dd0*/  SHFL.IDX PT, R217, R217, R221, 0x1f ;  /* 0x00001fddd9d97589 */ /* 0x000eee00000e0000 */
[----:B------:R-:W-:Y:S08]  /*8de0*/  MUFU.EX2 R98, R98 ;  /* 0x0000006200627308 */ /* 0x000ff00000000800 */
[----:B------:R-:W3:Y:S08]  /*8df0*/  MUFU.EX2 R96, R96 ;  /* 0x0000006000607308 */ /* 0x000ef00000000800 */
[----:B------:R-:W3:Y:S08]  /*8e00*/  MUFU.TANH R116, R116 ;  /* 0x0000007400747308 */ /* 0x000ef00000002400 */
[----:B------:R-:W3:Y:S08]  /*8e10*/  MUFU.TANH R121, R121 ;  /* 0x0000007900797308 */ /* 0x000ef00000002400 */
[----:B------:R-:W3:Y:S08]  /*8e20*/  MUFU.EX2 R104, R104 ;  /* 0x0000006800687308 */ /* 0x000ef00000000800 */
[----:B------:R-:W3:Y:S01]  /*8e30*/  MUFU.EX2 R102, R102 ;  /* 0x0000006600667308 */ /* 0x000ee20000000800 */
[----:B------:R-:W-:-:S07]  /*8e40*/  FFMA.FTZ R23, -R23, R23, 1 ;  /* 0x3f80000017177423 */ /* 0x000fce0000010117 */
[----:B------:R-:W3:Y:S01]  /*8e50*/  MUFU.TANH R117, R117 ;  /* 0x0000007500757308 */ /* 0x000ee20000002400 */
[----:B------:R-:W-:-:S07]  /*8e60*/  FFMA.FTZ R205, -R205, R205, 1 ;  /* 0x3f800000cdcd7423 */ /* 0x000fce00000101cd */
[----:B------:R-:W3:Y:S01]  /*8e70*/  MUFU.EX2 R103, R103 ;  /* 0x0000006700677308 */ /* 0x000ee20000000800 */
[----:B------:R-:W-:Y:S01]  /*8e80*/  FFMA.FTZ R209, -R209, R209, 1 ;  /* 0x3f800000d1d17423 */ /* 0x000fe200000101d1 */
[----:B------:R-:W-:Y:S01]  /*8e90*/  FFMA.FTZ R88, -R88, R88, 1 ;  /* 0x3f80000058587423 */ /* 0x000fe20000010158 */
[----:B------:R-:W-:Y:S05]  /*8ea0*/  LDS R13, [R13+0x400] ;  /* 0x000400000d0d7984 */ /* 0x000fea0000000800 */
[----:B------:R2:W-:Y:S01]  /*8eb0*/  MUFU.EX2 R12, R122 ;  /* 0x0000007a000c7308 */ /* 0x0005e20000000800 */
[----:B------:R-:W-:Y:S01]  /*8ec0*/  VIADD R26, R7, 0x8 ;  /* 0x00000008071a7836 */ /* 0x000fe20000000000 */
[----:B--2---:R-:W-:-:S05]  /*8ed0*/  FSEL R122, R112, -INF , P1 ;  /* 0xff800000707a7808 */ /* 0x004fca0000800000 */
[----:B------:R-:W-:Y:S01]  /*8ee0*/  FFMA.FTZ R127, R122, UR5, -R127 ;  /* 0x000000057a7f7c23 */ /* 0x000fe2000801087f */
[----:B------:R-:W-:Y:S01]  /*8ef0*/  FSEL R122, R149, -INF , P2 ;  /* 0xff800000957a7808 */ /* 0x000fe20001000000 */
[--C-:B------:R-:W-:Y:S01]  /*8f00*/  FADD.FTZ R32, R32, -R229.reuse ;  /* 0x800000e520207221 */ /* 0x100fe20000010000 */
[----:B------:R-:W-:Y:S02]  /*8f10*/  FADD.FTZ R34, R34, -R229 ;  /* 0x800000e522227221 */ /* 0x000fe40000010000 */
[----:B------:R2:W3:Y:S01]  /*8f20*/  SHFL.IDX PT, R229, R11, R26, 0x1f ;  /* 0x00001f1a0be57589 */ /* 0x0004e200000e0000 */
[--C-:B------:R-:W-:Y:S01]  /*8f30*/  FFMA.FTZ R122, R122, UR5, -R125.reuse ;  /* 0x000000057a7a7c23 */ /* 0x100fe2000801087d */
[----:B------:R-:W-:Y:S01]  /*8f40*/  FFMA.FTZ R125, R219, UR5, -R125 ;  /* 0x00000005db7d7c23 */ /* 0x000fe2000801087d */
[--C-:B------:R-:W-:Y:S01]  /*8f50*/  FADD.FTZ R219, R25, -R222.reuse ;  /* 0x800000de19db7221 */ /* 0x100fe20000010000 */
[----:B------:R-:W-:Y:S01]  /*8f60*/  FADD.FTZ R222, R27, -R222 ;  /* 0x800000de1bde7221 */ /* 0x000fe20000010000 */
[----:B------:R-:W-:-:S02]  /*8f70*/  VIADD R27, R7, 0xc ;  /* 0x0000000c071b7836 */ /* 0x000fc40000000000 */
[--C-:B------:R-:W-:Y:S01]  /*8f80*/  FADD.FTZ R33, R33, -R224.reuse ;  /* 0x800000e021217221 */ /* 0x100fe20000010000 */
[----:B------:R-:W-:Y:S01]  /*8f90*/  FADD.FTZ R35, R35, -R224 ;  /* 0x800000e023237221 */ /* 0x000fe20000010000 */
[----:B------:R1:W-:Y:S01]  /*8fa0*/  MUFU.EX2 R25, R211 ;  /* 0x000000d300197308 */ /* 0x0003e20000000800 */
[----:B------:R4:W3:Y:S01]  /*8fb0*/  SHFL.IDX PT, R224, R11, R27, 0x1f ;  /* 0x00001f1b0be07589 */ /* 0x0008e200000e0000 */
[--C-:B-1----:R-:W-:Y:S01]  /*8fc0*/  FADD.FTZ R211, R29, -R213.reuse ;  /* 0x800000d51dd37221 */ /* 0x102fe20000010000 */
[----:B------:R-:W-:-:S05]  /*8fd0*/  FADD.FTZ R213, R31, -R213 ;  /* 0x800000d51fd57221 */ /* 0x000fca0000010000 */
[----:B--2---:R1:W-:Y:S01]  /*8fe0*/  MUFU.EX2 R26, R231 ;  /* 0x000000e7001a7308 */ /* 0x0043e20000000800 */
[----:B------:R-:W-:Y:S02]  /*8ff0*/  FSEL R29, R141, -INF , P2 ;  /* 0xff8000008d1d7808 */ /* 0x000fe40001000000 */
[----:B------:R-:W-:Y:S02]  /*9000*/  FSEL R31, R140, -INF , P1 ;  /* 0xff8000008c1f7808 */ /* 0x000fe40000800000 */
[----:B-1----:R-:W-:Y:S01]  /*9010*/  IADD3 R231, R7, 0x10, RZ ;  /* 0x0000001007e77810 */ /* 0x002fe20007ffe0ff */
[--C-:B----4-:R-:W-:Y:S02]  /*9020*/  FFMA.FTZ R29, R29, UR5, -R230.reuse ;  /* 0x000000051d1d7c23 */ /* 0x110fe400080108e6 */
[----:B------:R-:W-:Y:S01]  /*9030*/  FFMA.FTZ R31, R31, UR5, -R230 ;  /* 0x000000051f1f7c23 */ /* 0x000fe200080108e6 */
[----:B------:R1:W-:Y:S01]  /*9040*/  MUFU.EX2 R27, R214 ;  /* 0x000000d6001b7308 */ /* 0x0003e20000000800 */
[----:B------:R2:W4:Y:S01]  /*9050*/  SHFL.IDX PT, R230, R11, R231, 0x1f ;  /* 0x00001fe70be67589 */ /* 0x00052200000e0000 */
[--C-:B---3--:R-:W-:Y:S01]  /*9060*/  FADD.FTZ R36, R36, -R215.reuse ;  /* 0x800000d724247221 */ /* 0x108fe20000010000 */
[----:B------:R-:W-:Y:S01]  /*9070*/  FADD.FTZ R215, R38, -R215 ;  /* 0x800000d726d77221 */ /* 0x000fe20000010000 */
[----:B-1----:R-:W-:Y:S01]  /*9080*/  FADD.FTZ R214, R37, -R217 ;  /* 0x800000d925d67221 */ /* 0x002fe20000010000 */
[----:B------:R-:W-:Y:S01]  /*9090*/  FFMA.FTZ R37, -R20, R20, 1 ;  /* 0x3f80000014257423 */ /* 0x000fe20000010114 */
[----:B------:R-:W-:Y:S01]  /*90a0*/  FSEL R20, R6, -INF , P2 ;  /* 0xff80000006147808 */ /* 0x000fe20001000000 */
[----:B------:R-:W-:Y:S01]  /*90b0*/  FFMA.FTZ R38, -R18, R18, 1 ;  /* 0x3f80000012267423 */ /* 0x000fe20000010112 */
[----:B------:R-:W-:Y:S01]  /*90c0*/  FMUL.FTZ R223, R99, R223 ;  /* 0x000000df63df7220 */ /* 0x000fe20000410000 */
[----:B------:R1:W-:Y:S03]  /*90d0*/  MUFU.EX2 R18, R216 ;  /* 0x000000d800127308 */ /* 0x0003e60000000800 */
[----:B------:R-:W-:Y:S01]  /*90e0*/  FMUL.FTZ R37, R37, R223 ;  /* 0x000000df25257220 */ /* 0x000fe20000410000 */
[----:B------:R-:W-:Y:S01]  /*90f0*/  FMUL.FTZ R223, R119, R219 ;  /* 0x000000db77df7220 */ /* 0x000fe20000410000 */
[----:B-1----:R-:W-:Y:S01]  /*9100*/  FFMA.FTZ R216, R20, UR5, -R229 ;  /* 0x0000000514d87c23 */ /* 0x002fe200080108e5 */
[----:B------:R-:W-:-:S02]  /*9110*/  FFMA.FTZ R20, -R19, R19, 1 ;  /* 0x3f80000013147423 */ /* 0x000fc40000010113 */
[----:B------:R1:W-:Y:S01]  /*9120*/  MUFU.EX2 R19, R218 ;  /* 0x000000da00137308 */ /* 0x0003e20000000800 */
[----:B------:R-:W-:Y:S01]  /*9130*/  FMUL.FTZ R222, R100, R222 ;  /* 0x000000de64de7220 */ /* 0x000fe20000410000 */
[----:B------:R-:W-:Y:S01]  /*9140*/  FADD.FTZ R221, R28, -R212 ;  /* 0x800000d41cdd7221 */ /* 0x000fe20000010000 */
[----:B-1----:R-:W-:-:S05]  /*9150*/  FSEL R218, R3, -INF , P1 ;  /* 0xff80000003da7808 */ /* 0x002fca0000800000 */
[----:B------:R-:W-:Y:S01]  /*9160*/  FFMA.FTZ R219, R218, UR5, -R224 ;  /* 0x00000005dadb7c23 */ /* 0x000fe200080108e0 */
[----:B------:R-:W-:Y:S02]  /*9170*/  FMUL.FTZ R218, R20, R223 ;  /* 0x000000df14da7220 */ /* 0x000fe40000410000 */
[----:B------:R1:W-:Y:S01]  /*9180*/  MUFU.EX2 R20, R210 ;  /* 0x000000d200147308 */ /* 0x0003e20000000800 */
[----:B------:R-:W-:Y:S01]  /*9190*/  FMUL.FTZ R223, R97, R221 ;  /* 0x000000dd61df7220 */ /* 0x000fe20000410000 */
[----:B------:R-:W-:Y:S01]  /*91a0*/  FADD.FTZ R212, R30, -R212 ;  /* 0x800000d41ed47221 */ /* 0x000fe20000010000 */
[----:B------:R-:W-:Y:S01]  /*91b0*/  FSEL R28, R143, -INF , P2 ;  /* 0xff8000008f1c7808 */ /* 0x000fe20001000000 */
[----:B--2---:R-:W-:Y:S02]  /*91c0*/  VIADD R231, R7, 0x14 ;  /* 0x0000001407e77836 */ /* 0x004fe40000000000 */
[----:B-1----:R-:W-:Y:S01]  /*91d0*/  FMUL.FTZ R210, R21, R222 ;  /* 0x000000de15d27220 */ /* 0x002fe20000410000 */
[----:B------:R-:W-:-:S02]  /*91e0*/  FSEL R21, R2, -INF , P2 ;  /* 0xff80000002157808 */ /* 0x000fc40001000000 */
[----:B------:R-:W-:-:S03]  /*91f0*/  FSEL R30, R142, -INF , P1 ;  /* 0xff8000008e1e7808 */ /* 0x000fc60000800000 */
[----:B----4-:R-:W-:Y:S02]  /*9200*/  FFMA.FTZ R221, R21, UR5, -R230 ;  /* 0x0000000515dd7c23 */ /* 0x010fe400080108e6 */
[----:B------:R1:W-:Y:S01]  /*9210*/  MUFU.EX2 R21, R139 ;  /* 0x0000008b00157308 */ /* 0x0003e20000000800 */
[----:B------:R-:W-:Y:S01]  /*9220*/  FADD.FTZ R217, R39, -R217 ;  /* 0x800000d927d97221 */ /* 0x000fe20000010000 */
[--C-:B------:R-:W-:Y:S01]  /*9230*/  FFMA.FTZ R28, R28, UR5, -R233.reuse ;  /* 0x000000051c1c7c23 */ /* 0x100fe200080108e9 */
[----:B------:R-:W-:Y:S01]  /*9240*/  FFMA.FTZ R30, R30, UR5, -R233 ;  /* 0x000000051e1e7c23 */ /* 0x000fe200080108e9 */
[----:B------:R-:W-:Y:S01]  /*9250*/  FSEL R39, R5, -INF , P1 ;  /* 0xff80000005277808 */ /* 0x000fe20000800000 */
[----:B------:R-:W2:Y:S01]  /*9260*/  SHFL.IDX PT, R231, R11, R231, 0x1f ;  /* 0x00001fe70be77589 */ /* 0x000ea200000e0000 */
[----:B------:R-:W-:Y:S02]  /*9270*/  VIADD R233, R7, 0x18 ;  /* 0x0000001807e97836 */ /* 0x000fe40000000000 */
[----:B-1----:R-:W-:-:S02]  /*9280*/  FMUL.FTZ R139, R22, R223 ;  /* 0x000000df168b7220 */ /* 0x002fc40000410000 */
[----:B------:R-:W-:Y:S01]  /*9290*/  LDS R223, [R15+0x400] ;  /* 0x000400000fdf7984 */ /* 0x000fe20000000800 */
[----:B------:R-:W-:Y:S01]  /*92a0*/  FFMA.FTZ R39, R39, UR5, -R229 ;  /* 0x0000000527277c23 */ /* 0x000fe200080108e5 */
[----:B------:R-:W-:Y:S02]  /*92b0*/  FSEL R222, R114, -INF , P1 ;  /* 0xff80000072de7808 */ /* 0x000fe40000800000 */
[----:B------:R1:W3:Y:S03]  /*92c0*/  SHFL.IDX PT, R229, R11, R233, 0x1f ;  /* 0x00001fe90be57589 */ /* 0x0002e600000e0000 */
[----:B------:R-:W-:Y:S01]  /*92d0*/  FFMA.FTZ R222, R222, UR5, -R230 ;  /* 0x00000005dede7c23 */ /* 0x000fe200080108e6 */
[----:B-1----:R-:W-:-:S05]  /*92e0*/  IADD3 R233, R7, 0x1c, RZ ;  /* 0x0000001c07e97810 */ /* 0x002fca0007ffe0ff */
[----:B------:R1:W4:Y:S01]  /*92f0*/  SHFL.IDX PT, R230, R11, R233, 0x1f ;  /* 0x00001fe90be67589 */ /* 0x00032200000e0000 */
[----:B------:R-:W-:Y:S01]  /*9300*/  FMUL.FTZ R220, R120, R220 ;  /* 0x000000dc78dc7220 */ /* 0x000fe20000410000 */
[----:B------:R-:W-:Y:S01]  /*9310*/  FFMA.FTZ R15, -R204, R204, 1 ;  /* 0x3f800000cc0f7423 */ /* 0x000fe200000101cc */
[----:B------:R-:W-:Y:S02]  /*9320*/  FSEL R22, R113, -INF , P2 ;  /* 0xff80000071167808 */ /* 0x000fe40001000000 */
[----:B------:R-:W-:Y:S01]  /*9330*/  FMUL.FTZ R38, R38, R220 ;  /* 0x000000dc26267220 */ /* 0x000fe20000410000 */
[----:B------:R-:W-:Y:S01]  /*9340*/  FSEL R204, R115, -INF , P1 ;  /* 0xff80000073cc7808 */ /* 0x000fe20000800000 */
[----:B-1----:R1:W-:Y:S01]  /*9350*/  MUFU.EX2 R11, R138 ;  /* 0x0000008a000b7308 */ /* 0x0023e20000000800 */
[----:B------:R-:W-:Y:S01]  /*9360*/  FSEL R220, R4, -INF , P2 ;  /* 0xff80000004dc7808 */ /* 0x000fe20001000000 */
[----:B-1----:R-:W-:Y:S01]  /*9370*/  FMUL.FTZ R138, R95, R212 ;  /* 0x000000d45f8a7220 */ /* 0x002fe20000410000 */
[----:B--2---:R-:W-:Y:S01]  /*9380*/  FFMA.FTZ R212, R22, UR5, -R231 ;  /* 0x0000000516d47c23 */ /* 0x004fe200080108e7 */
[----:B------:R-:W-:-:S02]  /*9390*/  FSEL R22, R118, -INF , P1 ;  /* 0xff80000076167808 */ /* 0x000fc40000800000 */
[----:B------:R-:W-:Y:S02]  /*93a0*/  FMUL.FTZ R138, R15, R138 ;  /* 0x0000008a0f8a7220 */ /* 0x000fe40000410000 */
[----:B------:R1:W-:Y:S01]  /*93b0*/  MUFU.EX2 R15, R137 ;  /* 0x00000089000f7308 */ /* 0x0003e20000000800 */
[----:B------:R-:W-:Y:S01]  /*93c0*/  FFMA.FTZ R204, R204, UR5, -R231 ;  /* 0x00000005cccc7c23 */ /* 0x000fe200080108e7 */
[----:B------:R-:W-:Y:S01]  /*93d0*/  FFMA.FTZ R220, R220, UR5, -R224 ;  /* 0x00000005dcdc7c23 */ /* 0x000fe200080108e0 */
[----:B------:R-:W-:Y:S01]  /*93e0*/  FMUL.FTZ R231, R96, R213 ;  /* 0x000000d560e77220 */ /* 0x000fe20000410000 */
[----:B------:R-:W-:Y:S01]  /*93f0*/  FSEL R224, R116, -INF , P2 ;  /* 0xff80000074e07808 */ /* 0x000fe20001000000 */
[----:B-1----:R-:W-:-:S03]  /*9400*/  FMUL.FTZ R137, R98, R211 ;  /* 0x000000d362897220 */ /* 0x002fc60000410000 */
[----:B------:R-:W1:Y:S01]  /*9410*/  MUFU.EX2 R17, R17 ;  /* 0x0000001100117308 */ /* 0x000e620000000800 */
[----:B---3--:R-:W-:Y:S01]  /*9420*/  FFMA.FTZ R211, R22, UR5, -R229 ;  /* 0x0000000516d37c23 */ /* 0x008fe200080108e5 */
[----:B------:R-:W-:Y:S01]  /*9430*/  FMUL.FTZ R137, R23, R137 ;  /* 0x0000008917897220 */ /* 0x000fe20000410000 */
[----:B------:R-:W-:Y:S01]  /*9440*/  FSEL R23, R121, -INF , P1 ;  /* 0xff80000079177808 */ /* 0x000fe20000800000 */
[----:B------:R-:W-:Y:S01]  /*9450*/  FMUL.FTZ R32, R104, R32 ;  /* 0x0000002068207220 */ /* 0x000fe20000410000 */
[----:B------:R-:W-:-:S03]  /*9460*/  FMUL.FTZ R205, R205, R231 ;  /* 0x000000e7cdcd7220 */ /* 0x000fc60000410000 */
[----:B------:R2:W-:Y:S01]  /*9470*/  MUFU.EX2 R22, R136 ;  /* 0x0000008800167308 */ /* 0x0005e20000000800 */
[----:B------:R-:W-:Y:S01]  /*9480*/  IADD3 R231, R7, 0xc, RZ ;  /* 0x0000000c07e77810 */ /* 0x000fe20007ffe0ff */
[----:B------:R-:W-:Y:S01]  /*9490*/  FFMA.FTZ R224, R224, UR5, -R229 ;  /* 0x00000005e0e07c23 */ /* 0x000fe200080108e5 */
[----:B------:R-:W-:Y:S01]  /*94a0*/  FMUL.FTZ R35, R102, R35 ;  /* 0x0000002366237220 */ /* 0x000fe20000410000 */
[----:B------:R-:W-:Y:S01]  /*94b0*/  FSEL R229, R117, -INF , P2 ;  /* 0xff80000075e57808 */ /* 0x000fe20001000000 */
[----:B--2---:R-:W-:Y:S01]  /*94c0*/  FFMA.FTZ R136, -R206, R206, 1 ;  /* 0x3f800000ce887423 */ /* 0x004fe200000101ce */
[--C-:B----4-:R-:W-:Y:S02]  /*94d0*/  FFMA.FTZ R206, R23, UR5, -R230.reuse ;  /* 0x0000000517ce7c23 */ /* 0x110fe400080108e6 */
[----:B------:R2:W-:Y:S01]  /*94e0*/  MUFU.EX2 R23, R135 ;  /* 0x0000008700177308 */ /* 0x0005e20000000800 */
[----:B------:R-:W-:Y:S01]  /*94f0*/  FMUL.FTZ R136, R136, R32 ;  /* 0x0000002088887220 */ /* 0x000fe20000410000 */
[----:B------:R-:W-:Y:S01]  /*9500*/  FMUL.FTZ R34, R103, R34 ;  /* 0x0000002267227220 */ /* 0x000fe20000410000 */
[----:B------:R-:W-:Y:S01]  /*9510*/  FFMA.FTZ R213, R229, UR5, -R230 ;  /* 0x00000005e5d57c23 */ /* 0x000fe200080108e6 */
[----:B------:R-:W-:-:S04]  /*9520*/  VIADD R229, R7, 0x4 ;  /* 0x0000000407e57836 */ /* 0x000fc80000000000 */
[----:B------:R3:W-:Y:S01]  /*9530*/  MUFU.EX2 R32, R134 ;  /* 0x0000008600207308 */ /* 0x0007e20000000800 */
[----:B--2---:R-:W-:Y:S02]  /*9540*/  FFMA.FTZ R135, -R208, R208, 1 ;  /* 0x3f800000d0877423 */ /* 0x004fe400000101d0 */
[----:B------:R2:W-:Y:S02]  /*9550*/  SHFL.IDX PT, R208, R223, R231, 0x1f ;  /* 0x00001fe7dfd07589 */ /* 0x0005e400000e0000 */
[----:B------:R-:W-:Y:S01]  /*9560*/  FMUL.FTZ R135, R135, R34 ;  /* 0x0000002287877220 */ /* 0x000fe20000410000 */
[----:B---3--:R-:W-:Y:S01]  /*9570*/  FMUL.FTZ R134, R209, R35 ;  /* 0x00000023d1867220 */ /* 0x008fe20000410000 */
[C---:B------:R-:W-:Y:S02]  /*9580*/  VIADD R35, R7.reuse, 0x10 ;  /* 0x0000001007237836 */ /* 0x040fe40000000000 */
[----:B--2---:R-:W-:Y:S01]  /*9590*/  VIADD R231, R7, 0x14 ;  /* 0x0000001407e77836 */ /* 0x004fe20000000000 */
[----:B------:R-:W2:Y:S01]  /*95a0*/  MUFU.EX2 R105, R105 ;  /* 0x0000006900697308 */ /* 0x000ea20000000800 */
[----:B------:R-:W3:Y:S01]  /*95b0*/  SHFL.IDX PT, R209, R223, R7, 0x1f ;  /* 0x00001f07dfd17589 */ /* 0x000ee200000e0000 */
[----:B------:R-:W-:Y:S01]  /*95c0*/  FFMA.FTZ R34, -R225, R225, 1 ;  /* 0x3f800000e1227423 */ /* 0x000fe200000101e1 */
[----:B-1----:R-:W-:-:S02]  /*95d0*/  FMUL.FTZ R215, R17, R215 ;  /* 0x000000d711d77220 */ /* 0x002fc40000410000 */
[----:B------:R1:W-:Y:S01]  /*95e0*/  SHFL.IDX PT, R225, R223, R35, 0x1f ;  /* 0x00001f23dfe17589 */ /* 0x0003e200000e0000 */
[----:B------:R-:W-:Y:S02]  /*95f0*/  VIADD R230, R7, 0x8 ;  /* 0x0000000807e67836 */ /* 0x000fe40000000000 */
[----:B------:R-:W4:Y:S01]  /*9600*/  MUFU.EX2 R101, R101 ;  /* 0x0000006500657308 */ /* 0x000f220000000800 */
[----:B------:R-:W-:Y:S01]  /*9610*/  SHFL.IDX PT, R231, R223, R231, 0x1f ;  /* 0x00001fe7dfe77589 */ /* 0x000fe200000e0000 */
[----:B------:R-:W-:-:S03]  /*9620*/  FMUL.FTZ R88, R88, R215 ;  /* 0x000000d758587220 */ /* 0x000fc60000410000 */
[----:B------:R-:W3:Y:S01]  /*9630*/  SHFL.IDX PT, R229, R223, R229, 0x1f ;  /* 0x00001fe5dfe57589 */ /* 0x000ee200000e0000 */
[----:B-1----:R-:W-:Y:S02]  /*9640*/  IADD3 R35, R7, 0x18, RZ ;  /* 0x0000001807237810 */ /* 0x002fe40007ffe0ff */
[----:B------:R-:W1:Y:S01]  /*9650*/  MUFU.EX2 R108, R108 ;  /* 0x0000006c006c7308 */ /* 0x000e620000000800 */
[----:B------:R-:W-:Y:S04]  /*9660*/  SHFL.IDX PT, R230, R223, R230, 0x1f ;  /* 0x00001fe6dfe67589 */ /* 0x000fe800000e0000 */
[----:B------:R-:W1:Y:S01]  /*9670*/  SHFL.IDX PT, R215, R223, R35, 0x1f ;  /* 0x00001f23dfd77589 */ /* 0x000e6200000e0000 */
[----:B--2---:R-:W-:Y:S01]  /*9680*/  FMUL.FTZ R33, R105, R33 ;  /* 0x0000002169217220 */ /* 0x004fe20000410000 */
[----:B------:R-:W-:Y:S01]  /*9690*/  FFMA.FTZ R207, -R207, R207, 1 ;  /* 0x3f800000cfcf7423 */ /* 0x000fe200000101cf */
[----:B----4-:R-:W-:Y:S01]  /*96a0*/  FMUL.FTZ R36, R101, R36 ;  /* 0x0000002465247220 */ /* 0x010fe20000410000 */
[----:B------:R-:W2:Y:S02]  /*96b0*/  MUFU.EX2 R111, R111 ;  /* 0x0000006f006f7308 */ /* 0x000ea40000000800 */
[----:B------:R-:W-:Y:S01]  /*96c0*/  FMUL.FTZ R207, R207, R33 ;  /* 0x00000021cfcf7220 */ /* 0x000fe20000410000 */
[----:B---3--:R-:W-:Y:S01]  /*96d0*/  FADD.FTZ R40, R40, -R209 ;  /* 0x800000d128287221 */ /* 0x008fe20000010000 */
[----:B------:R-:W-:-:S04]  /*96e0*/  FADD.FTZ R47, R47, -R208 ;  /* 0x800000d02f2f7221 */ /* 0x000fc80000010000 */
[----:B------:R-:W3:Y:S08]  /*96f0*/  MUFU.EX2 R110, R110 ;  /* 0x0000006e006e7308 */ /* 0x000ef00000000800 */
[----:B------:R4:W-:Y:S01]  /*9700*/  MUFU.EX2 R33, R133 ;  /* 0x0000008500217308 */ /* 0x0009e20000000800 */
[----:B------:R-:W-:Y:S01]  /*9710*/  FADD.FTZ R43, R43, -R229 ;  /* 0x800000e52b2b7221 */ /* 0x000fe20000010000 */
[----:B------:R-:W-:Y:S01]  /*9720*/  FADD.FTZ R42, R42, -R209 ;  /* 0x800000d12a2a7221 */ /* 0x000fe20000010000 */
[----:B----4-:R-:W-:-:S05]  /*9730*/  FMUL.FTZ R133, R34, R36 ;  /* 0x0000002422857220 */ /* 0x010fca0000410000 */
[----:B------:R4:W-:Y:S01]  /*9740*/  MUFU.EX2 R36, R124 ;  /* 0x0000007c00247308 */ /* 0x0009e20000000800 */
[----:B-1----:R-:W-:Y:S01]  /*9750*/  FADD.FTZ R209, R52, -R215 ;  /* 0x800000d734d17221 */ /* 0x002fe20000010000 */
[----:B------:R-:W-:Y:S01]  /*9760*/  FMUL.FTZ R52, R12, R43 ;  /* 0x0000002b0c347220 */ /* 0x000fe20000410000 */
[----:B----4-:R-:W-:Y:S01]  /*9770*/  FADD.FTZ R124, R45, -R208 ;  /* 0x800000d02d7c7221 */ /* 0x010fe20000010000 */
[----:B------:R-:W-:Y:S01]  /*9780*/  FADD.FTZ R208, R49, -R231 ;  /* 0x800000e731d07221 */ /* 0x000fe20000010000 */
[----:B------:R-:W-:Y:S01]  /*9790*/  FFMA.FTZ R45, -R227, R227, 1 ;  /* 0x3f800000e32d7423 */ /* 0x000fe200000101e3 */
[----:B------:R-:W-:Y:S01]  /*97a0*/  FMUL.FTZ R49, R108, R40 ;  /* 0x000000286c317220 */ /* 0x000fe20000410000 */
[----:B------:R-:W-:-:S03]  /*97b0*/  FADD.FTZ R44, R44, -R230 ;  /* 0x800000e62c2c7221 */ /* 0x000fc60000010000 */
[----:B------:R-:W-:Y:S01]  /*97c0*/  FMUL.FTZ R45, R45, R49 ;  /* 0x000000312d2d7220 */ /* 0x000fe20000410000 */
[----:B------:R-:W-:Y:S01]  /*97d0*/  FFMA.FTZ R49, -R90, R90, 1 ;  /* 0x3f8000005a317423 */ /* 0x000fe2000001015a */
[----:B------:R-:W-:Y:S01]  /*97e0*/  FADD.FTZ R46, R46, -R230 ;  /* 0x800000e62e2e7221 */ /* 0x000fe20000010000 */
[----:B--2---:R-:W-:Y:S02]  /*97f0*/  FMUL.FTZ R44, R111, R44 ;  /* 0x0000002c6f2c7220 */ /* 0x004fe40000410000 */
[----:B------:R-:W-:Y:S01]  /*9800*/  FMUL.FTZ R49, R49, R52 ;  /* 0x0000003431317220 */ /* 0x000fe20000410000 */
[----:B------:R-:W-:Y:S01]  /*9810*/  FFMA.FTZ R52, -R236, R236, 1 ;  /* 0x3f800000ec347423 */ /* 0x000fe200000101ec */
[----:B------:R-:W-:Y:S01]  /*9820*/  FADD.FTZ R41, R41, -R229 ;  /* 0x800000e529297221 */ /* 0x000fe20000010000 */
[----:B------:R-:W-:Y:S01]  /*9830*/  FFMA.FTZ R92, -R92, R92, 1 ;  /* 0x3f8000005c5c7423 */ /* 0x000fe2000001015c */
[----:B------:R-:W-:Y:S01]  /*9840*/  FFMA.FTZ R91, -R91, R91, 1 ;  /* 0x3f8000005b5b7423 */ /* 0x000fe2000001015b */
[----:B------:R-:W-:Y:S01]  /*9850*/  FMUL.FTZ R46, R10, R46 ;  /* 0x0000002e0a2e7220 */ /* 0x000fe20000410000 */
[----:B---3--:R-:W-:Y:S01]  /*9860*/  FMUL.FTZ R124, R110, R124 ;  /* 0x0000007c6e7c7220 */ /* 0x008fe20000410000 */
[----:B------:R-:W-:Y:S01]  /*9870*/  VIADD R229, R7, 0x8 ;  /* 0x0000000807e57836 */ /* 0x000fe20000000000 */
[----:B------:R-:W1:Y:S01]  /*9880*/  SHFL.IDX PT, R223, R223, R233, 0x1f ;  /* 0x00001fe9dfdf7589 */ /* 0x000e6200000e0000 */
[----:B------:R-:W-:Y:S01]  /*9890*/  FMUL.FTZ R52, R52, R44 ;  /* 0x0000002c34347220 */ /* 0x000fe20000410000 */
[----:B------:R-:W-:Y:S01]  /*98a0*/  FMUL.FTZ R44, R92, R46 ;  /* 0x0000002e5c2c7220 */ /* 0x000fe20000410000 */
[----:B------:R-:W-:Y:S01]  /*98b0*/  FMUL.FTZ R46, R91, R124 ;  /* 0x0000007c5b2e7220 */ /* 0x000fe20000410000 */
[----:B------:R-:W2:Y:S01]  /*98c0*/  MUFU.EX2 R107, R107 ;  /* 0x0000006b006b7308 */ /* 0x000ea20000000800 */
[----:B------:R-:W3:Y:S07]  /*98d0*/  SHFL.IDX PT, R91, R13, R229, 0x1f ;  /* 0x00001fe50d5b7589 */ /* 0x000eee00000e0000 */
[----:B------:R-:W4:Y:S01]  /*98e0*/  MUFU.EX2 R109, R109 ;  /* 0x0000006d006d7308 */ /* 0x000f220000000800 */
[----:B------:R-:W-:Y:S01]  /*98f0*/  FFMA.FTZ R228, -R228, R228, 1 ;  /* 0x3f800000e4e47423 */ /* 0x000fe200000101e4 */
[----:B------:R-:W-:Y:S01]  /*9900*/  FFMA.FTZ R226, -R226, R226, 1 ;  /* 0x3f800000e2e27423 */ /* 0x000fe200000101e2 */
[--C-:B------:R-:W-:Y:S01]  /*9910*/  FADD.FTZ R48, R48, -R225.reuse ;  /* 0x800000e130307221 */ /* 0x100fe20000010000 */
[----:B------:R-:W-:Y:S01]  /*9920*/  FADD.FTZ R50, R50, -R225 ;  /* 0x800000e132327221 */ /* 0x000fe20000010000 */
[----:B------:R-:W-:Y:S01]  /*9930*/  FMUL.FTZ R214, R9, R214 ;  /* 0x000000d609d67220 */ /* 0x000fe20000410000 */
[----:B--2---:R-:W-:-:S02]  /*9940*/  FMUL.FTZ R41, R107, R41 ;  /* 0x000000296b297220 */ /* 0x004fc40000410000 */
[----:B------:R2:W-:Y:S01]  /*9950*/  MUFU.EX2 R34, R131 ;  /* 0x0000008300227308 */ /* 0x0005e20000000800 */
[----:B------:R-:W-:Y:S01]  /*9960*/  FFMA.FTZ R235, -R235, R235, 1 ;  /* 0x3f800000ebeb7423 */ /* 0x000fe200000101eb */
[----:B-1----:R-:W-:Y:S01]  /*9970*/  FADD.FTZ R40, R53, -R223 ;  /* 0x800000df35287221 */ /* 0x002fe20000010000 */
[----:B------:R-:W-:Y:S01]  /*9980*/  FMUL.FTZ R43, R228, R41 ;  /* 0x00000029e42b7220 */ /* 0x000fe20000410000 */
[----:B----4-:R-:W-:-:S04]  /*9990*/  FMUL.FTZ R217, R109, R217 ;  /* 0x000000d96dd97220 */ /* 0x010fc80000410000 */
[----:B------:R1:W-:Y:S01]  /*99a0*/  MUFU.EX2 R35, R129 ;  /* 0x0000008100237308 */ /* 0x0003e20000000800 */
[----:B--2---:R-:W-:Y:S01]  /*99b0*/  FFMA.FTZ R131, -R232, R232, 1 ;  /* 0x3f800000e8837423 */ /* 0x004fe200000101e8 */
[----:B------:R-:W-:Y:S01]  /*99c0*/  FFMA.FTZ R53, -R237, R237, 1 ;  /* 0x3f800000ed357423 */ /* 0x000fe200000101ed */
[----:B------:R-:W-:Y:S01]  /*99d0*/  FFMA.FTZ R93, -R93, R93, 1 ;  /* 0x3f8000005d5d7423 */ /* 0x000fe2000001015d */
[----:B------:R-:W-:Y:S01]  /*99e0*/  FMUL.FTZ R47, R24, R47 ;  /* 0x0000002f182f7220 */ /* 0x000fe20000410000 */
[----:B------:R-:W-:Y:S01]  /*99f0*/  FMUL.FTZ R48, R25, R48 ;  /* 0x0000003019307220 */ /* 0x000fe20000410000 */
[----:B------:R-:W-:Y:S01]  /*9a00*/  FMUL.FTZ R41, R26, R50 ;  /* 0x000000321a297220 */ /* 0x000fe20000410000 */
[----:B------:R-:W-:Y:S01]  /*9a10*/  FFMA.FTZ R94, -R94, R94, 1 ;  /* 0x3f8000005e5e7423 */ /* 0x000fe2000001015e */
[----:B------:R-:W-:Y:S01]  /*9a20*/  FMUL.FTZ R208, R27, R208 ;  /* 0x000000d01bd07220 */ /* 0x000fe20000410000 */
[----:B-1----:R-:W-:Y:S01]  /*9a30*/  FMUL.FTZ R129, R226, R217 ;  /* 0x000000d9e2817220 */ /* 0x002fe20000410000 */
[----:B------:R-:W-:-:S02]  /*9a40*/  VIADD R230, R7, 0x4 ;  /* 0x0000000407e67836 */ /* 0x000fc40000000000 */
[----:B------:R-:W-:Y:S01]  /*9a50*/  FMUL.FTZ R131, R131, R214 ;  /* 0x000000d683837220 */ /* 0x000fe20000410000 */
[C---:B------:R-:W-:Y:S02]  /*9a60*/  VIADD R217, R7.reuse, 0x10 ;  /* 0x0000001007d97836 */ /* 0x040fe40000000000 */
[--C-:B---3--:R-:W-:Y:S01]  /*9a70*/  FADD.FTZ R60, R60, -R91.reuse ;  /* 0x8000005b3c3c7221 */ /* 0x108fe20000010000 */
[----:B------:R-:W-:Y:S01]  /*9a80*/  FADD.FTZ R62, R62, -R91 ;  /* 0x8000005b3e3e7221 */ /* 0x000fe20000010000 */
[----:B------:R-:W-:Y:S01]  /*9a90*/  VIADD R214, R7, 0x14 ;  /* 0x0000001407d67836 */ /* 0x000fe20000000000 */
[----:B------:R-:W-:Y:S01]  /*9aa0*/  LDS R91, [R14+0x400] ;  /* 0x000400000e5b7984 */ /* 0x000fe20000000800 */
[----:B------:R-:W-:Y:S01]  /*9ab0*/  FMUL.FTZ R53, R53, R47 ;  /* 0x0000002f35357220 */ /* 0x000fe20000410000 */
[----:B------:R-:W-:Y:S01]  /*9ac0*/  FMUL.FTZ R50, R235, R48 ;  /* 0x00000030eb327220 */ /* 0x000fe20000410000 */
[----:B------:R-:W-:Y:S01]  /*9ad0*/  IADD3 R232, R7, 0x18, RZ ;  /* 0x0000001807e87810 */ /* 0x000fe20007ffe0ff */
[----:B------:R-:W-:Y:S01]  /*9ae0*/  FMUL.FTZ R47, R94, R41 ;  /* 0x000000295e2f7220 */ /* 0x000fe20000410000 */
[----:B------:R-:W-:Y:S01]  /*9af0*/  FMUL.FTZ R48, R93, R208 ;  /* 0x000000d05d307220 */ /* 0x000fe20000410000 */
[----:B------:R-:W-:Y:S01]  /*9b00*/  IADD3 R226, R7, 0xc, RZ ;  /* 0x0000000c07e27810 */ /* 0x000fe20007ffe0ff */
[----:B------:R-:W1:Y:S04]  /*9b10*/  SHFL.IDX PT, R41, R13, R7, 0x1f ;  /* 0x00001f070d297589 */ /* 0x000e6800000e0000 */
[----:B------:R-:W2:Y:S04]  /*9b20*/  SHFL.IDX PT, R90, R13, R230, 0x1f ;  /* 0x00001fe60d5a7589 */ /* 0x000ea800000e0000 */
[----:B------:R-:W3:Y:S04]  /*9b30*/  SHFL.IDX PT, R93, R13, R217, 0x1f ;  /* 0x00001fd90d5d7589 */ /* 0x000ee800000e0000 */
[----:B------:R-:W4:Y:S01]  /*9b40*/  SHFL.IDX PT, R124, R13, R214, 0x1f ;  /* 0x00001fd60d7c7589 */ /* 0x000f2200000e0000 */
[----:B------:R-:W1:Y:S03]  /*9b50*/  MUFU.EX2 R106, R106 ;  /* 0x0000006a006a7308 */ /* 0x000e660000000800 */
[----:B------:R-:W4:Y:S04]  /*9b60*/  SHFL.IDX PT, R92, R13, R232, 0x1f ;  /* 0x00001fe80d5c7589 */ /* 0x000f2800000e0000 */
[----:B------:R-:W4:Y:S04]  /*9b70*/  SHFL.IDX PT, R208, R13, R226, 0x1f ;  /* 0x00001fe20dd07589 */ /* 0x000f2800000e0000 */
[----:B------:R2:W4:Y:S01]  /*9b80*/  SHFL.IDX PT, R94, R13, R233, 0x1f ;  /* 0x00001fe90d5e7589 */ /* 0x00052200000e0000 */
[----:B------:R-:W-:Y:S01]  /*9b90*/  FADD.FTZ R223, R55, -R223 ;  /* 0x800000df37df7221 */ /* 0x000fe20000010000 */
[----:B------:R-:W4:Y:S01]  /*9ba0*/  MUFU.EX2 R127, R127 ;  /* 0x0000007f007f7308 */ /* 0x000f220000000800 */
[----:B------:R-:W-:Y:S01]  /*9bb0*/  FFMA.FTZ R55, -R161, R161, 1 ;  /* 0x3f800000a1377423 */ /* 0x000fe200000101a1 */
[----:B------:R-:W-:Y:S01]  /*9bc0*/  FMUL.FTZ R209, R19, R209 ;  /* 0x000000d113d17220 */ /* 0x000fe20000410000 */
[----:B------:R-:W-:-:S03]  /*9bd0*/  FADD.FTZ R54, R54, -R215 ;  /* 0x800000d736367221 */ /* 0x000fc60000010000 */
[----:B------:R-:W-:Y:S01]  /*9be0*/  FMUL.FTZ R55, R55, R209 ;  /* 0x000000d137377220 */ /* 0x000fe20000410000 */
[----:B------:R-:W-:Y:S01]  /*9bf0*/  FMUL.FTZ R54, R20, R54 ;  /* 0x0000003614367220 */ /* 0x000fe20000410000 */
[----:B--2---:R-:W-:Y:S01]  /*9c00*/  FFMA.FTZ R13, -R160, R160, 1 ;  /* 0x3f800000a00d7423 */ /* 0x004fe200000101a0 */
[----:B------:R-:W-:Y:S01]  /*9c10*/  FMUL.FTZ R209, R21, R40 ;  /* 0x0000002815d17220 */ /* 0x000fe20000410000 */
[----:B------:R-:W-:Y:S01]  /*9c20*/  FFMA.FTZ R40, -R158, R158, 1 ;  /* 0x3f8000009e287423 */ /* 0x000fe2000001019e */
[----:B------:R-:W-:Y:S01]  /*9c30*/  FMUL.FTZ R223, R11, R223 ;  /* 0x000000df0bdf7220 */ /* 0x000fe20000410000 */
[----:B------:R-:W-:Y:S01]  /*9c40*/  FFMA.FTZ R89, -R89, R89, 1 ;  /* 0x3f80000059597423 */ /* 0x000fe20000010159 */
[----:B-1----:R-:W-:Y:S01]  /*9c50*/  FMUL.FTZ R42, R106, R42 ;  /* 0x0000002a6a2a7220 */ /* 0x002fe20000410000 */
[----:B------:R-:W-:Y:S01]  /*9c60*/  FADD.FTZ R51, R51, -R231 ;  /* 0x800000e733337221 */ /* 0x000fe20000010000 */
[----:B------:R-:W-:Y:S01]  /*9c70*/  FMUL.FTZ R54, R13, R54 ;  /* 0x000000360d367220 */ /* 0x000fe20000410000 */
[----:B------:R-:W-:Y:S01]  /*9c80*/  FADD.FTZ R56, R56, -R41 ;  /* 0x8000002938387221 */ /* 0x000fe20000010000 */
[----:B------:R-:W-:Y:S01]  /*9c90*/  FADD.FTZ R57, R57, -R90 ;  /* 0x8000005a39397221 */ /* 0x000fe20000010000 */
[--C-:B---3--:R-:W-:Y:S01]  /*9ca0*/  FADD.FTZ R64, R64, -R93.reuse ;  /* 0x8000005d40407221 */ /* 0x108fe20000010000 */
[----:B------:R1:W-:Y:S01]  /*9cb0*/  MUFU.EX2 R13, R28 ;  /* 0x0000001c000d7308 */ /* 0x0003e20000000800 */
[----:B------:R-:W-:Y:S01]  /*9cc0*/  FADD.FTZ R93, R66, -R93 ;  /* 0x8000005d425d7221 */ /* 0x000fe20000010000 */
[----:B----4-:R-:W-:Y:S01]  /*9cd0*/  FADD.FTZ R66, R65, -R124 ;  /* 0x8000007c41427221 */ /* 0x010fe20000010000 */
[----:B------:R-:W-:Y:S01]  /*9ce0*/  FMUL.FTZ R42, R89, R42 ;  /* 0x0000002a592a7220 */ /* 0x000fe20000410000 */
[----:B------:R-:W-:Y:S01]  /*9cf0*/  FADD.FTZ R65, R68, -R92 ;  /* 0x8000005c44417221 */ /* 0x000fe20000010000 */
[----:B------:R-:W-:Y:S01]  /*9d00*/  FFMA.FTZ R89, -R162, R162, 1 ;  /* 0x3f800000a2597423 */ /* 0x000fe200000101a2 */
[----:B------:R-:W-:Y:S01]  /*9d10*/  FMUL.FTZ R51, R18, R51 ;  /* 0x0000003312337220 */ /* 0x000fe20000410000 */
[----:B------:R-:W-:Y:S01]  /*9d20*/  FADD.FTZ R63, R63, -R208 ;  /* 0x800000d03f3f7221 */ /* 0x000fe20000010000 */
[----:B-1----:R-:W-:Y:S01]  /*9d30*/  FMUL.FTZ R28, R40, R223 ;  /* 0x000000df281c7220 */ /* 0x002fe20000410000 */
[----:B------:R-:W-:Y:S01]  /*9d40*/  FFMA.FTZ R68, -R157, R157, 1 ;  /* 0x3f8000009d447423 */ /* 0x000fe2000001019d */
[----:B------:R1:W-:Y:S01]  /*9d50*/  MUFU.EX2 R40, R30 ;  /* 0x0000001e00287308 */ /* 0x0003e20000000800 */
[----:B------:R-:W-:Y:S01]  /*9d60*/  FMUL.FTZ R56, R15, R56 ;  /* 0x000000380f387220 */ /* 0x000fe20000410000 */
[----:B------:R-:W-:Y:S01]  /*9d70*/  FMUL.FTZ R57, R23, R57 ;  /* 0x0000003917397220 */ /* 0x000fe20000410000 */
[----:B------:R-:W-:Y:S01]  /*9d80*/  FADD.FTZ R59, R59, -R90 ;  /* 0x8000005a3b3b7221 */ /* 0x000fe20000010000 */
[--C-:B------:R-:W-:Y:S01]  /*9d90*/  FADD.FTZ R90, R69, -R94.reuse ;  /* 0x8000005e455a7221 */ /* 0x100fe20000010000 */
[----:B------:R-:W-:Y:S01]  /*9da0*/  FADD.FTZ R94, R71, -R94 ;  /* 0x8000005e475e7221 */ /* 0x000fe20000010000 */
[----:B------:R-:W-:Y:S01]  /*9db0*/  FMUL.FTZ R62, R34, R62 ;  /* 0x0000003e223e7220 */ /* 0x000fe20000410000 */
[----:B------:R-:W-:Y:S01]  /*9dc0*/  FMUL.FTZ R93, R127, R93 ;  /* 0x0000005d7f5d7220 */ /* 0x000fe20000410000 */
[----:B------:R-:W2:Y:S01]  /*9dd0*/  MUFU.EX2 R122, R122 ;  /* 0x0000007a007a7308 */ /* 0x000ea20000000800 */
[----:B-1----:R-:W-:Y:S01]  /*9de0*/  FFMA.FTZ R30, -R155, R155, 1 ;  /* 0x3f8000009b1e7423 */ /* 0x002fe2000001019b */
[----:B------:R-:W-:Y:S01]  /*9df0*/  FMUL.FTZ R51, R89, R51 ;  /* 0x0000003359337220 */ /* 0x000fe20000410000 */
[----:B------:R-:W-:Y:S01]  /*9e00*/  FMUL.FTZ R68, R68, R56 ;  /* 0x0000003844447220 */ /* 0x000fe20000410000 */
[----:B------:R-:W-:Y:S01]  /*9e10*/  FFMA.FTZ R71, -R152, R152, 1 ;  /* 0x3f80000098477423 */ /* 0x000fe20000010198 */
[----:B------:R-:W-:Y:S01]  /*9e20*/  FMUL.FTZ R30, R30, R57 ;  /* 0x000000391e1e7220 */ /* 0x000fe20000410000 */
[----:B------:R-:W-:Y:S01]  /*9e30*/  FMUL.FTZ R63, R36, R63 ;  /* 0x0000003f243f7220 */ /* 0x000fe20000410000 */
[----:B------:R-:W-:Y:S01]  /*9e40*/  FFMA.FTZ R89, -R159, R159, 1 ;  /* 0x3f8000009f597423 */ /* 0x000fe2000001019f */
[----:B------:R-:W-:Y:S01]  /*9e50*/  FFMA.FTZ R57, -R150, R150, 1 ;  /* 0x3f80000096397423 */ /* 0x000fe20000010196 */
[----:B------:R-:W-:Y:S01]  /*9e60*/  FFMA.FTZ R56, -R112, R112, 1 ;  /* 0x3f80000070387423 */ /* 0x000fe20000010170 */
[----:B------:R-:W-:Y:S01]  /*9e70*/  FMUL.FTZ R71, R71, R62 ;  /* 0x0000003e47477220 */ /* 0x000fe20000410000 */
[----:B------:R-:W1:Y:S01]  /*9e80*/  MUFU.EX2 R125, R125 ;  /* 0x0000007d007d7308 */ /* 0x000e620000000800 */
[----:B------:R-:W-:Y:S01]  /*9e90*/  FMUL.FTZ R89, R89, R209 ;  /* 0x000000d159597220 */ /* 0x000fe20000410000 */
[----:B------:R-:W-:Y:S01]  /*9ea0*/  FADD.FTZ R61, R61, -R208 ;  /* 0x800000d03d3d7221 */ /* 0x000fe20000010000 */
[----:B------:R-:W-:Y:S01]  /*9eb0*/  FADD.FTZ R67, R67, -R124 ;  /* 0x8000007c43437221 */ /* 0x000fe20000010000 */
[----:B------:R-:W-:Y:S01]  /*9ec0*/  FMUL.FTZ R57, R57, R63 ;  /* 0x0000003f39397220 */ /* 0x000fe20000410000 */
[----:B------:R-:W-:Y:S01]  /*9ed0*/  FMUL.FTZ R56, R56, R93 ;  /* 0x0000005d38387220 */ /* 0x000fe20000410000 */
[----:B------:R-:W3:Y:S04]  /*9ee0*/  SHFL.IDX PT, R62, R91, R230, 0x1f ;  /* 0x00001fe65b3e7589 */ /* 0x000ee800000e0000 */
[----:B------:R-:W-:Y:S04]  /*9ef0*/  SHFL.IDX PT, R209, R91, R7, 0x1f ;  /* 0x00001f075bd17589 */ /* 0x000fe800000e0000 */
[----:B------:R-:W4:Y:S04]  /*9f00*/  SHFL.IDX PT, R63, R91, R229, 0x1f ;  /* 0x00001fe55b3f7589 */ /* 0x000f2800000e0000 */
[----:B------:R-:W-:Y:S04]  /*9f10*/  SHFL.IDX PT, R93, R91, R226, 0x1f ;  /* 0x00001fe25b5d7589 */ /* 0x000fe800000e0000 */
[----:B------:R-:W-:Y:S04]  /*9f20*/  SHFL.IDX PT, R112, R91, R217, 0x1f ;  /* 0x00001fd95b707589 */ /* 0x000fe800000e0000 */
[----:B------:R-:W-:Y:S04]  /*9f30*/  SHFL.IDX PT, R124, R91, R214, 0x1f ;  /* 0x00001fd65b7c7589 */ /* 0x000fe800000e0000 */
[----:B------:R-:W-:Y:S04]  /*9f40*/  SHFL.IDX PT, R208, R91, R232, 0x1f ;  /* 0x00001fe85bd07589 */ /* 0x000fe800000e0000 */
[----:B------:R-:W4:Y:S01]  /*9f50*/  SHFL.IDX PT, R91, R91, R233, 0x1f ;  /* 0x00001fe95b5b7589 */ /* 0x000f2200000e0000 */
[----:B------:R-:W3:Y:S01]  /*9f60*/  MUFU.EX2 R130, R130 ;  /* 0x0000008200827308 */ /* 0x000ee20000000800 */
[----:B------:R-:W-:-:S02]  /*9f70*/  FADD.FTZ R58, R58, -R41 ;  /* 0x800000293a3a7221 */ /* 0x000fc40000010000 */
[----:B------:R1:W5:Y:S01]  /*9f80*/  LDL.LU R162, [R1+0xf8] ;  /* 0x0000f80001a27983 */ /* 0x0003620000300800 */
[----:B------:R-:W-:-:S03]  /*9f90*/  FMUL.FTZ R59, R32, R59 ;  /* 0x0000003b203b7220 */ /* 0x000fc60000410000 */
[----:B------:R1:W5:Y:S01]  /*9fa0*/  LDL.LU R161, [R1+0xf4] ;  /* 0x0000f40001a17983 */ /* 0x0003620000300800 */
[----:B------:R-:W4:Y:S03]  /*9fb0*/  MUFU.EX2 R132, R132 ;  /* 0x0000008400847308 */ /* 0x000f260000000800 */
[----:B------:R1:W5:Y:S01]  /*9fc0*/  LDL.LU R160, [R1+0xf0] ;  /* 0x0000f00001a07983 */ /* 0x0003620000300800 */
[----:B------:R-:W-:Y:S01]  /*9fd0*/  FFMA.FTZ R69, -R156, R156, 1 ;  /* 0x3f8000009c457423 */ /* 0x000fe2000001019c */
[----:B------:R-:W-:Y:S02]  /*9fe0*/  FMUL.FTZ R58, R22, R58 ;  /* 0x0000003a163a7220 */ /* 0x000fe40000410000 */
[----:B------:R1:W5:Y:S01]  /*9ff0*/  LDL.LU R159, [R1+0xec] ;  /* 0x0000ec00019f7983 */ /* 0x0003620000300800 */
[----:B------:R2:W-:Y:S03]  /*a000*/  MUFU.EX2 R41, R29 ;  /* 0x0000001d00297308 */ /* 0x0005e60000000800 */
[----:B------:R1:W5:Y:S01]  /*a010*/  LDL.LU R158, [R1+0xe8] ;  /* 0x0000e800019e7983 */ /* 0x0003620000300800 */
[----:B------:R-:W-:-:S03]  /*a020*/  FADD.FTZ R92, R70, -R92 ;  /* 0x8000005c465c7221 */ /* 0x000fc60000010000 */
[----:B------:R1:W5:Y:S01]  /*a030*/  LDL.LU R157, [R1+0xe4] ;  /* 0x0000e400019d7983 */ /* 0x0003620000300800 */
[----:B--2---:R-:W-:-:S03]  /*a040*/  FFMA.FTZ R29, -R154, R154, 1 ;  /* 0x3f8000009a1d7423 */ /* 0x004fc6000001019a */
[----:B------:R2:W5:Y:S01]  /*a050*/  LDL.LU R156, [R1+0xe0] ;  /* 0x0000e000019c7983 */ /* 0x0005620000300800 */
[----:B------:R-:W-:Y:S01]  /*a060*/  FFMA.FTZ R70, -R153, R153, 1 ;  /* 0x3f80000099467423 */ /* 0x000fe20000010199 */
[----:B------:R-:W-:Y:S02]  /*a070*/  FMUL.FTZ R29, R29, R59 ;  /* 0x0000003b1d1d7220 */ /* 0x000fe40000410000 */
[----:B------:R2:W5:Y:S01]  /*a080*/  LDL.LU R155, [R1+0xdc] ;  /* 0x0000dc00019b7983 */ /* 0x0005620000300800 */
[----:B------:R3:W-:Y:S01]  /*a090*/  MUFU.EX2 R14, R31 ;  /* 0x0000001f000e7308 */ /* 0x0007e20000000800 */
[----:B------:R-:W-:Y:S01]  /*a0a0*/  FMUL.FTZ R69, R69, R58 ;  /* 0x0000003a45457220 */ /* 0x000fe20000410000 */
[----:B------:R-:W-:Y:S01]  /*a0b0*/  FFMA.FTZ R59, -R149, R149, 1 ;  /* 0x3f800000953b7423 */ /* 0x000fe20000010195 */
[----:B------:R2:W5:Y:S01]  /*a0c0*/  LDL.LU R154, [R1+0xd8] ;  /* 0x0000d800019a7983 */ /* 0x0005620000300800 */
[----:B------:R-:W-:Y:S01]  /*a0d0*/  FMUL.FTZ R66, R122, R66 ;  /* 0x000000427a427220 */ /* 0x000fe20000410000 */
[----:B------:R-:W-:Y:S01]  /*a0e0*/  FFMA.FTZ R58, -R148, R148, 1 ;  /* 0x3f800000943a7423 */ /* 0x000fe20000010194 */
[----:B-1----:R-:W-:Y:S01]  /*a0f0*/  FMUL.FTZ R67, R125, R67 ;  /* 0x000000437d437220 */ /* 0x002fe20000410000 */
[----:B------:R2:W5:Y:S01]  /*a100*/  LDL.LU R153, [R1+0xd4] ;  /* 0x0000d40001997983 */ /* 0x0005620000300800 */
[----:B------:R-:W-:Y:S01]  /*a110*/  FMUL.FTZ R61, R35, R61 ;  /* 0x0000003d233d7220 */ /* 0x000fe20000410000 */
[----:B---3--:R-:W-:-:S02]  /*a120*/  FFMA.FTZ R31, -R151, R151, 1 ;  /* 0x3f800000971f7423 */ /* 0x008fc40000010197 */
[----:B------:R2:W5:Y:S01]  /*a130*/  LDL.LU R152, [R1+0xd0] ;  /* 0x0000d00001987983 */ /* 0x0005620000300800 */
[----:B------:R-:W-:Y:S01]  /*a140*/  FMUL.FTZ R60, R33, R60 ;  /* 0x0000003c213c7220 */ /* 0x000fe20000410000 */
[----:B------:R-:W-:Y:S02]  /*a150*/  FMUL.FTZ R59, R59, R66 ;  /* 0x000000423b3b7220 */ /* 0x000fe40000410000 */
[----:B------:R2:W5:Y:S01]  /*a160*/  LDL.LU R151, [R1+0xcc] ;  /* 0x0000cc0001977983 */ /* 0x0005620000300800 */
[----:B------:R-:W-:Y:S01]  /*a170*/  FMUL.FTZ R58, R58, R67 ;  /* 0x000000433a3a7220 */ /* 0x000fe20000410000 */
[----:B------:R-:W-:Y:S02]  /*a180*/  FFMA.FTZ R66, -R147, R147, 1 ;  /* 0x3f80000093427423 */ /* 0x000fe40000010193 */
[----:B------:R2:W5:Y:S01]  /*a190*/  LDL.LU R150, [R1+0xc8] ;  /* 0x0000c80001967983 */ /* 0x0005620000300800 */
[----:B------:R-:W-:Y:S01]  /*a1a0*/  FMUL.FTZ R31, R31, R61 ;  /* 0x0000003d1f1f7220 */ /* 0x000fe20000410000 */
[----:B------:R-:W-:-:S02]  /*a1b0*/  FFMA.FTZ R67, -R146, R146, 1 ;  /* 0x3f80000092437423 */ /* 0x000fc40000010192 */
[----:B------:R2:W5:Y:S01]  /*a1c0*/  LDL.LU R149, [R1+0xc4] ;  /* 0x0000c40001957983 */ /* 0x0005620000300800 */
[----:B------:R-:W-:Y:S01]  /*a1d0*/  FMUL.FTZ R70, R70, R60 ;  /* 0x0000003c46467220 */ /* 0x000fe20000410000 */
[----:B------:R-:W-:Y:S02]  /*a1e0*/  FFMA.FTZ R61, -R145, R145, 1 ;  /* 0x3f800000913d7423 */ /* 0x000fe40000010191 */
[----:B------:R2:W5:Y:S01]  /*a1f0*/  LDL.LU R148, [R1+0xc0] ;  /* 0x0000c00001947983 */ /* 0x0005620000300800 */
[----:B------:R-:W-:Y:S01]  /*a200*/  FMUL.FTZ R90, R130, R90 ;  /* 0x0000005a825a7220 */ /* 0x000fe20000410000 */
[----:B------:R-:W-:Y:S02]  /*a210*/  FFMA.FTZ R60, -R144, R144, 1 ;  /* 0x3f800000903c7423 */ /* 0x000fe40000010190 */
[----:B------:R2:W5:Y:S01]  /*a220*/  LDL.LU R147, [R1+0xbc] ;  /* 0x0000bc0001937983 */ /* 0x0005620000300800 */
[--C-:B------:R-:W-:Y:S01]  /*a230*/  FADD.FTZ R73, R73, -R62.reuse ;  /* 0x8000003e49497221 */ /* 0x100fe20000010000 */
[----:B------:R-:W-:-:S02]  /*a240*/  FADD.FTZ R75, R75, -R62 ;  /* 0x8000003e4b4b7221 */ /* 0x000fc40000010000 */
[----:B------:R2:W5:Y:S01]  /*a250*/  LDL.LU R146, [R1+0xb8] ;  /* 0x0000b80001927983 */ /* 0x0005620000300800 */
[--C-:B----4-:R-:W-:Y:S01]  /*a260*/  FADD.FTZ R76, R76, -R63.reuse ;  /* 0x8000003f4c4c7221 */ /* 0x110fe20000010000 */
        /* <DEDUP_REMOVED lines=8> */
[----:B------:R-:W-:Y:S01]  /*a2f0*/  FMUL.FTZ R61, R61, R90 ;  /* 0x0000005a3d3d7220 */ /* 0x000fe20000410000 */
        /* <DEDUP_REMOVED lines=17> */
[--C-:B------:R-:W-:Y:S01]  /*a410*/  FADD.FTZ R84, R84, -R208.reuse ;  /* 0x800000d054547221 */ /* 0x100fe20000010000 */
[----:B------:R-:W-:Y:S01]  /*a420*/  FADD.FTZ R86, R86, -R208 ;  /* 0x800000d056567221 */ /* 0x000fe20000010000 */
[----:B------:R-:W-:Y:S01]  /*a430*/  FFMA.FTZ R94, -R3, R3, 1 ;  /* 0x3f800000035e7423 */ /* 0x000fe20000010103 */
[----:B------:R2:W5:Y:S01]  /*a440*/  LDL.LU R5, [R1+0x98] ;  /* 0x0000980001057983 */ /* 0x0005620000300800 */
[----:B------:R-:W-:Y:S01]  /*a450*/  FFMA.FTZ R208, -R2, R2, 1 ;  /* 0x3f80000002d07423 */ /* 0x000fe20000010102 */
[--C-:B------:R-:W-:Y:S02]  /*a460*/  FADD.FTZ R72, R72, -R209.reuse ;  /* 0x800000d148487221 */ /* 0x100fe40000010000 */
[----:B------:R2:W5:Y:S01]  /*a470*/  LDL.LU R4, [R1+0x94] ;  /* 0x0000940001047983 */ /* 0x0005620000300800 */
[----:B------:R-:W-:-:S03]  /*a480*/  FADD.FTZ R74, R74, -R209 ;  /* 0x800000d14a4a7221 */ /* 0x000fc60000010000 */
[----:B------:R2:W5:Y:S04]  /*a490*/  LDL.LU R3, [R1+0x90] ;  /* 0x0000900001037983 */ /* 0x0005680000300800 */
[----:B------:R2:W5:Y:S04]  /*a4a0*/  LDL.LU R2, [R1+0x8c] ;  /* 0x00008c0001027983 */ /* 0x0005680000300800 */
[----:B------:R-:W3:Y:S01]  /*a4b0*/  LDL R209, [R1+0x70] ;  /* 0x0000700001d17983 */ /* 0x000ee20000100800 */
[----:B------:R-:W1:Y:S08]  /*a4c0*/  MUFU.EX2 R126, R126 ;  /* 0x0000007e007e7308 */ /* 0x000e700000000800 */
[----:B------:R-:W4:Y:S08]  /*a4d0*/  MUFU.EX2 R222, R222 ;  /* 0x000000de00de7308 */ /* 0x000f300000000800 */
[----:B------:R-:W2:Y:S08]  /*a4e0*/  MUFU.EX2 R212, R212 ;  /* 0x000000d400d47308 */ /* 0x000eb00000000800 */
[----:B------:R-:W2:Y:S01]  /*a4f0*/  MUFU.EX2 R204, R204 ;  /* 0x000000cc00cc7308 */ /* 0x000ea20000000800 */
[----:B-1----:R-:W-:-:S07]  /*a500*/  FMUL.FTZ R65, R126, R65 ;  /* 0x000000417e417220 */ /* 0x002fce0000410000 */
[----:B------:R-:W1:Y:S01]  /*a510*/  MUFU.EX2 R213, R213 ;  /* 0x000000d500d57308 */ /* 0x000e620000000800 */
[----:B------:R-:W-:-:S07]  /*a520*/  FMUL.FTZ R72, R13, R72 ;  /* 0x000000480d487220 */ /* 0x000fce0000410000 */
[----:B------:R-:W1:Y:S08]  /*a530*/  MUFU.EX2 R123, R123 ;  /* 0x0000007b007b7308 */ /* 0x000e700000000800 */
        /* <DEDUP_REMOVED lines=8> */
[----:B------:R-:W1:Y:S01]  /*a5c0*/  MUFU.EX2 R219, R219 ;  /* 0x000000db00db7308 */ /* 0x000e620000000800 */
[----:B------:R-:W-:Y:S01]  /*a5d0*/  FMUL.FTZ R66, R66, R65 ;  /* 0x0000004142427220 */ /* 0x000fe20000410000 */
[----:B------:R-:W-:Y:S01]  /*a5e0*/  FMUL.FTZ R62, R62, R72 ;  /* 0x000000483e3e7220 */ /* 0x000fe20000410000 */
[----:B------:R-:W-:Y:S01]  /*a5f0*/  FFMA.FTZ R114, -R114, R114, 1 ;  /* 0x3f80000072727423 */ /* 0x000fe20000010172 */
[----:B----4-:R-:W-:Y:S01]  /*a600*/  FMUL.FTZ R82, R222, R82 ;  /* 0x00000052de527220 */ /* 0x010fe20000410000 */
[----:B------:R-:W-:Y:S01]  /*a610*/  FFMA.FTZ R65, -R113, R113, 1 ;  /* 0x3f80000071417423 */ /* 0x000fe20000010171 */
[----:B------:R-:W-:Y:S01]  /*a620*/  FFMA.FTZ R72, -R115, R115, 1 ;  /* 0x3f80000073487423 */ /* 0x000fe20000010173 */
[----:B--2---:R-:W-:Y:S01]  /*a630*/  FMUL.FTZ R81, R212, R81 ;  /* 0x00000051d4517220 */ /* 0x004fe20000410000 */
[----:B------:R-:W-:Y:S01]  /*a640*/  FMUL.FTZ R83, R204, R83 ;  /* 0x00000053cc537220 */ /* 0x000fe20000410000 */
[----:B------:R-:W-:Y:S01]  /*a650*/  FMUL.FTZ R113, R114, R82 ;  /* 0x0000005272717220 */ /* 0x000fe20000410000 */
[----:B-1----:R-:W-:Y:S01]  /*a660*/  FMUL.FTZ R85, R213, R85 ;  /* 0x00000055d5557220 */ /* 0x002fe20000410000 */
[----:B------:R-:W-:Y:S01]  /*a670*/  FMUL.FTZ R115, R65, R81 ;  /* 0x0000005141737220 */ /* 0x000fe20000410000 */
[----:B------:R-:W-:Y:S01]  /*a680*/  FMUL.FTZ R114, R72, R83 ;  /* 0x0000005348727220 */ /* 0x000fe20000410000 */
[----:B------:R-:W-:Y:S01]  /*a690*/  FFMA.FTZ R72, -R116, R116, 1 ;  /* 0x3f80000074487423 */ /* 0x000fe20000010174 */
[----:B------:R-:W-:Y:S01]  /*a6a0*/  FFMA.FTZ R65, -R117, R117, 1 ;  /* 0x3f80000075417423 */ /* 0x000fe20000010175 */
[----:B------:R-:W-:Y:S01]  /*a6b0*/  FMUL.FTZ R92, R123, R92 ;  /* 0x0000005c7b5c7220 */ /* 0x000fe20000410000 */
[----:B------:R-:W-:Y:S01]  /*a6c0*/  FFMA.FTZ R116, -R118, R118, 1 ;  /* 0x3f80000076747423 */ /* 0x000fe20000010176 */
[----:B------:R-:W-:Y:S01]  /*a6d0*/  FFMA.FTZ R117, -R121, R121, 1 ;  /* 0x3f80000079757423 */ /* 0x000fe20000010179 */
[----:B------:R-:W-:Y:S01]  /*a6e0*/  FMUL.FTZ R84, R224, R84 ;  /* 0x00000054e0547220 */ /* 0x000fe20000410000 */
[----:B------:R-:W-:Y:S01]  /*a6f0*/  FMUL.FTZ R86, R211, R86 ;  /* 0x00000056d3567220 */ /* 0x000fe20000410000 */
[----:B------:R-:W-:Y:S01]  /*a700*/  FMUL.FTZ R87, R206, R87 ;  /* 0x00000057ce577220 */ /* 0x000fe20000410000 */
[----:B------:R-:W-:Y:S01]  /*a710*/  F2FP.F16.F32.PACK_AB R69, R29, R69 ;  /* 0x000000451d45723e */ /* 0x000fe200000000ff */
        /* <DEDUP_REMOVED lines=28> */
[----:B------:R-:W-:-:S02]  /*a8e0*/  F2FP.F16.F32.PACK_AB R80, R207, R136 ;  /* 0x00000088cf50723e */ /* 0x000fc400000000ff */
[----:B------:R-:W-:Y:S02]  /*a8f0*/  F2FP.F16.F32.PACK_AB R81, R134, R135 ;  /* 0x000000878651723e */ /* 0x000fe400000000ff */
[----:B------:R-:W-:Y:S02]  /*a900*/  F2FP.F16.F32.PACK_AB R82, R131, R133 ;  /* 0x000000858352723e */ /* 0x000fe400000000ff */
[----:B------:R-:W-:Y:S02]  /*a910*/  F2FP.F16.F32.PACK_AB R83, R129, R88 ;  /* 0x000000588153723e */ /* 0x000fe400000000ff */
[----:B------:R-:W-:Y:S02]  /*a920*/  F2FP.F16.F32.PACK_AB R76, R43, R45 ;  /* 0x0000002d2b4c723e */ /* 0x000fe400000000ff */
[----:B------:R-:W-:Y:S02]  /*a930*/  F2FP.F16.F32.PACK_AB R77, R49, R42 ;  /* 0x0000002a314d723e */ /* 0x000fe400000000ff */
[----:B------:R-:W-:Y:S01]  /*a940*/  F2FP.F16.F32.PACK_AB R78, R46, R52 ;  /* 0x000000342e4e723e */ /* 0x000fe200000000ff */
[----:B------:R-:W-:Y:S01]  /*a950*/  UMOV UR6, UR4 ;  /* 0x0000000400067c82 */ /* 0x000fe20008000000 */
[----:B------:R-:W-:Y:S01]  /*a960*/  F2FP.F16.F32.PACK_AB R79, R53, R44 ;  /* 0x0000002c354f723e */ /* 0x000fe200000000ff */
[----:B------:R-:W-:Y:S01]  /*a970*/  UMOV UR7, 0x40000040 ;  /* 0x4000004000077882 */ /* 0x000fe20000000000 */
[----:B------:R-:W-:Y:S01]  /*a980*/  F2FP.F16.F32.PACK_AB R72, R48, R50 ;  /* 0x000000323048723e */ /* 0x000fe200000000ff */
[----:B------:R-:W2:Y:S01]  /*a990*/  LDL R42, [R1+0x58] ;  /* 0x00005800012a7983 */ /* 0x000ea20000100800 */
        /* <DEDUP_REMOVED lines=21> */
[----:B------:R-:W-:Y:S01]  /*aaf0*/  F2FP.F16.F32.PACK_AB R95, R96, R95 ;  /* 0x0000005f605f723e */ /* 0x000fe200000000ff */
[----:B---3--:R-:W-:-:S04]  /*ab00*/  IMAD R29, R0, 0x4000, R209 ;  /* 0x00004000001d7824 */ /* 0x008fc800078e02d1 */
        /* <DEDUP_REMOVED lines=17> */
[----:B------:R-:W-:Y:S01]  /*ac20*/  F2FP.F16.F32.PACK_AB R110, R110, R111 ;  /* 0x0000006f6e6e723e */ /* 0x000fe200000000ff */
[----:B------:R-:W-:-:S02]  /*ac30*/  WARPGROUP.DEPBAR.LE gsb0, 0x0 ;  /* 0x00008000000079c5 */ /* 0x000fc40000010000 */
[----:B------:R-:W-:-:S06]  /*ac40*/  WARPGROUP.ARRIVE ;  /* 0x00000000000079c5 */ /* 0x000fcc0000000000 */
[----:B------:R-:W-:Y:S01]  /*ac50*/  HGMMA.64x64x16.F32 R172, R28, gdesc[UR4].tnspB, R172, gsb0 ;  /* 0x40e000041cac7df0 */ /* 0x000fe200080008ac */
[----:B------:R-:W-:Y:S01]  /*ac60*/  F2FP.F16.F32.PACK_AB R108, R107, R108 ;  /* 0x0000006c6b6c723e */ /* 0x000fe200000000ff */
[----:B------:R-:W-:Y:S01]  /*ac70*/  UIADD3 UR6, UR4, 0x100, URZ ;  /* 0x0000010004067890 */ /* 0x000fe2000fffe03f */
[----:B------:R-:W-:Y:S02]  /*ac80*/  F2FP.F16.F32.PACK_AB R109, R12, R106 ;  /* 0x0000006a0c6d723e */ /* 0x000fe400000000ff */
[----:B------:R-:W-:Y:S01]  /*ac90*/  F2FP.F16.F32.PACK_AB R111, R24, R10 ;  /* 0x0000000a186f723e */ /* 0x000fe200000000ff */
[----:B------:R-:W-:Y:S01]  /*aca0*/  UMOV UR7, 0x40000040 ;  /* 0x4000004000077882 */ /* 0x000fe20000000000 */
[----:B------:R-:W-:Y:S02]  /*acb0*/  F2FP.F16.F32.PACK_AB R24, R27, R25 ;  /* 0x000000191b18723e */ /* 0x000fe400000000ff */
[----:B------:R-:W-:Y:S01]  /*acc0*/  F2FP.F16.F32.PACK_AB R25, R18, R26 ;  /* 0x0000001a1219723e */ /* 0x000fe200000000ff */
[----:B------:R-:W-:-:S02]  /*acd0*/  WARPGROUP.DEPBAR.LE gsb0, 0x0 ;  /* 0x00008000000079c5 */ /* 0x000fc40000010000 */
[----:B------:R-:W-:-:S06]  /*ace0*/  WARPGROUP.ARRIVE ;  /* 0x00000000000079c5 */ /* 0x000fcc0000000000 */
[----:B------:R-:W-:Y:S01]  /*acf0*/  HGMMA.64x64x16.F32 R172, R108, gdesc[UR4].tnspB, R172, gsb0 ;  /* 0x40e000046cac7df0 */ /* 0x000fe200080008ac */
[----:B------:R-:W-:Y:S01]  /*ad00*/  F2FP.F16.F32.PACK_AB R26, R21, R19 ;  /* 0x00000013151a723e */ /* 0x000fe200000000ff */
[----:B------:R-:W-:Y:S01]  /*ad10*/  UIADD3 UR6, UR4, 0x180, URZ ;  /* 0x0000018004067890 */ /* 0x000fe2000fffe03f */
[----:B------:R-:W-:Y:S01]  /*ad20*/  F2FP.F16.F32.PACK_AB R27, R11, R20 ;  /* 0x000000140b1b723e */ /* 0x000fe200000000ff */
[----:B------:R-:W-:Y:S01]  /*ad30*/  UMOV UR7, 0x40000040 ;  /* 0x4000004000077882 */ /* 0x000fe20000000000 */
[----:B------:R-:W-:Y:S02]  /*ad40*/  WARPGROUP.DEPBAR.LE gsb0, 0x0 ;  /* 0x00008000000079c5 */ /* 0x000fe40000010000 */
        /* <DEDUP_REMOVED lines=12> */
[----:B------:R-:W-:Y:S01]  /*ae10*/  F2FP.F16.F32.PACK_AB R124, R122, R128 ;  /* 0x000000807a7c723e */ /* 0x000fe200000000ff */
[----:B------:R-:W-:Y:S01]  /*ae20*/  UIADD3 UR6, UR4, 0x280, URZ ;  /* 0x0000028004067890 */ /* 0x000fe2000fffe03f */
[----:B------:R-:W-:Y:S02]  /*ae30*/  F2FP.F16.F32.PACK_AB R126, R130, R126 ;  /* 0x0000007e827e723e */ /* 0x000fe400000000ff */
[----:B------:R-:W-:Y:S01]  /*ae40*/  F2FP.F16.F32.PACK_AB R127, R132, R123 ;  /* 0x0000007b847f723e */ /* 0x000fe200000000ff */
[----:B------:R-:W-:Y:S01]  /*ae50*/  UMOV UR7, 0x40000040 ;  /* 0x4000004000077882 */ /* 0x000fe20000000000 */
[----:B------:R-:W-:Y:S01]  /*ae60*/  F2FP.F16.F32.PACK_AB R36, R41, R13 ;  /* 0x0000000d2924723e */ /* 0x000fe200000000ff */
[----:B------:R-:W-:Y:S02]  /*ae70*/  WARPGROUP.DEPBAR.LE gsb0, 0x0 ;  /* 0x00008000000079c5 */ /* 0x000fe40000010000 */
[----:B------:R-:W-:-:S06]  /*ae80*/  WARPGROUP.ARRIVE ;  /* 0x00000000000079c5 */ /* 0x000fcc0000000000 */
[----:B------:R-:W-:Y:S01]  /*ae90*/  HGMMA.64x64x16.F32 R172, R124, gdesc[UR4].tnspB, R172, gsb0 ;  /* 0x40e000047cac7df0 */ /* 0x000fe200080008ac */
[----:B-1----:R-:W-:Y:S01]  /*aea0*/  F2FP.F16.F32.PACK_AB R37, R14, R40 ;  /* 0x000000280e25723e */ /* 0x002fe200000000ff */
        /* <DEDUP_REMOVED lines=12> */
[----:B------:R-:W-:Y:S01]  /*af70*/  UMOV UR7, 0x40000040 ;  /* 0x4000004000077882 */ /* 0x000fe20000000000 */
[----:B------:R-:W-:Y:S02]  /*af80*/  WARPGROUP.DEPBAR.LE gsb0, 0x0 ;  /* 0x00008000000079c5 */ /* 0x000fe40000010000 */
[----:B------:R-:W-:-:S06]  /*af90*/  WARPGROUP.ARRIVE ;  /* 0x00000000000079c5 */ /* 0x000fcc0000000000 */
[----:B------:R-:W-:Y:S01]  /*afa0*/  HGMMA.64x64x16.F32 R172, R208, gdesc[UR4].tnspB, R172, gsb0 ;  /* 0x40e00004d0ac7df0 */ /* 0x000fe200080008ac */
[----:B------:R-:W-:Y:S02]  /*afb0*/  R2UR UR5, R16 ;  /* 0x00000000100572ca */ /* 0x000fe400000e0000 */
[----:B--2---:R-:W-:-:S04]  /*afc0*/  LEA R9, R0, R42, 0xb ;  /* 0x0000002a00097211 */ /* 0x004fc800078e58ff */
[----:B------:R-:W-:-:S07]  /*afd0*/  R2UR UR8, R9 ;  /* 0x00000000090872ca */ /* 0x000fce00000e0000 */
[----:B------:R-:W-:-:S04]  /*afe0*/  USHF.R.U32.HI UR5, URZ, 0x4, UR5 ;  /* 0x000000043f057899 */ /* 0x000fc80008011605 */
[----:B------:R-:W-:Y:S02]  /*aff0*/  ULOP3.LUT UR9, UR5, 0x3fff, URZ, 0xc0, !UPT ;  /* 0x00003fff05097892 */ /* 0x000fe4000f8ec03f */
[----:B------:R-:W-:Y:S01]  /*b000*/  UMOV UR4, UR8 ;  /* 0x0000000800047c82 */ /* 0x000fe20008000000 */
[----:B------:R-:W-:Y:S01]  /*b010*/  UMOV UR5, 0x40000040 ;  /* 0x4000004000057882 */ /* 0x000fe20000000000 */
[----:B------:R-:W-:-:S03]  /*b020*/  UMOV UR7, 0x40000040 ;  /* 0x4000004000077882 */ /* 0x000fc60000000000 */
[----:B------:R-:W-:Y:S01]  /*b030*/  UMOV UR6, UR9 ;  /* 0x0000000900067c82 */ /* 0x000fe20008000000 */
[----:B------:R-:W-:Y:S02]  /*b040*/  WARPGROUP.DEPBAR.LE gsb0, 0x0 ;  /* 0x00008000000079c5 */ /* 0x000fe40000010000 */
[----:B------:R1:W-:Y:S06]  /*b050*/  MEMBAR.ALL.CTA ;  /* 0x0000000000007992 */ /* 0x0003ec0000008000 */
[----:B-1----:R-:W1:Y:S02]  /*b060*/  FENCE.VIEW.ASYNC.S ;  /* 0x00000000000073c6 */ /* 0x002e640000000000 */
[----:B-1----:R-:W-:Y:S06]  /*b070*/  BAR.SYNC.DEFER_BLOCKING 0x9, 0x100 ;  /* 0x0244000000007b1d */ /* 0x002fec0000010000 */
        /* <DEDUP_REMOVED lines=54> */
.L_x_1076:
[----:B-----5:R-:W-:Y:S01]  /*b3e0*/  IMAD R5, R0, 0x400, R5 ;  /* 0x0000040000057824 */ /* 0x020fe200078e0205 */
[----:B------:R-:W-:Y:S01]  /*b3f0*/  UMOV UR7, 0x40000040 ;  /* 0x4000004000077882 */ /* 0x000fe20000000000 */
[----:B------:R-:W1:Y:S03]  /*b400*/  S2R R9, SR_TID.X ;  /* 0x0000000000097919 */ /* 0x000e660000002100 */
        /* <DEDUP_REMOVED lines=10> */
[----:B------:R-:W-:Y:S01]  /*b4b0*/  IADD3 R9, R9, 0x9, RZ ;  /* 0x0000000909097810 */ /* 0x000fe20007ffe0ff */
        /* <DEDUP_REMOVED lines=36> */
[----:B-1----:R-:W1:Y:S01]  /*b700*/  S2R R9, SR_TID.X ;  /* 0x0000000000097919 */ /* 0x002e620000002100 */
[----:B------:R2:W-:Y:S04]  /*b710*/  STS.128 [R2+0x8000], R24 ;  /* 0x0080001802007388 */ /* 0x0005e80000000c00 */
[----:B------:R2:W-:Y:S04]  /*b720*/  STS.128 [R2+0x8800], R28 ;  /* 0x0088001c02007388 */ /* 0x0005e80000000c00 */
[----:B------:R2:W-:Y:S04]  /*b730*/  STS.128 [R2+0x9000], R32 ;  /* 0x0090002002007388 */ /* 0x0005e80000000c00 */
[----:B------:R2:W-:Y:S04]  /*b740*/  STS.128 [R2+0x9800], R36 ;  /* 0x0098002402007388 */ /* 0x0005e80000000c00 */
[----:B------:R2:W-:Y:S01]  /*b750*/  STS.128 [R2+0xa000], R40 ;  /* 0x00a0002802007388 */ /* 0x0005e20000000c00 */
[----:B-1----:R-:W-:-:S03]  /*b760*/  SHF.R.U32.HI R9, RZ, 0x7, R9 ;  /* 0x00000007ff097819 */ /* 0x002fc60000011609 */
[----:B------:R2:W-:Y:S02]  /*b770*/  STS.128 [R2+0xa800], R44 ;  /* 0x00a8002c02007388 */ /* 0x0005e40000000c00 */
[----:B------:R-:W-:Y:S02]  /*b780*/  VIADD R9, R9, 0xc ;  /* 0x0000000c09097836 */ /* 0x000fe40000000000 */
        /* <DEDUP_REMOVED lines=8> */
[----:B-1----:R2:W-:Y:S06]  /*b810*/  BAR.ARV R9, 0xa0 ;  /* 0x000280090000751d */ /* 0x0025ec0000002000 */
[----:B------:R-:W-:Y:S05]  /*b820*/  @!P0 BRA `(.L_x_1077) ;  /* 0x0000000000048947 */ /* 0x000fea0003800000 */
[----:B------:R-:W-:Y:S01]  /*b830*/  BPT.TRAP 0x1 ;  /* 0x000000040000795c */ /* 0x000fe20000300000 */
.L_x_1077:
[----:B--2---:R-:W2:Y:S01]  /*b840*/  LDL R5, [R1+0x40] ;  /* 0x0000400001057983 */ /* 0x004ea20000100800 */
        /* <DEDUP_REMOVED lines=11> */
.L_x_1067:
[----:B------:R-:W-:-:S06]  /*b900*/  UISETP.GE.AND UP0, UPT, UR38, UR37, UPT ;  /* 0x000000252600728c */ /* 0x000fcc000bf06270 */
[----:B------:R-:W-:-:S13]  /*b910*/  PLOP3.LUT P0, PT, PT, PT, UP0, 0x80, 0x0 ;  /* 0x000000000000781c */ /* 0x000fda0003f0f008 */
[----:B------:R-:W-:Y:S05]  /*b920*/  @P0 BRA `(.L_x_1079) ;  /* 0x0000005800280947 */ /* 0x000fea0003800000 */
[----:B------:R-:W2:Y:S01]  /*b930*/  LDL.LU R13, [R1+0x6c] ;  /* 0x00006c00010d7983 */ /* 0x000ea20000300800 */
[----:B------:R-:W3:Y:S03]  /*b940*/  LDC R21, c[0x0][0x290] ;  /* 0x0000a400ff157b82 */ /* 0x000ee60000000800 */
[----:B------:R-:W2:Y:S04]  /*b950*/  LDL R12, [R1+0x88] ;  /* 0x00008800010c7983 */ /* 0x000ea80000100800 */
[----:B------:R-:W4:Y:S01]  /*b960*/  LDL.LU R20, [R1+0x50] ;  /* 0x0000500001147983 */ /* 0x000f220000300800 */
[----:B------:R-:W5:Y:S01]  /*b970*/  S2R R5, SR_TID.X ;  /* 0x0000000000057919 */ /* 0x000f620000002100 */
[----:B------:R-:W1:Y:S01]  /*b980*/  S2R R14, SR_TID.X ;  /* 0x00000000000e7919 */ /* 0x000e620000002100 */
[----:B-----5:R-:W-:Y:S01]  /*b990*/  VIADD R5, R5, 0xffffff80 ;  /* 0xffffff8005057836 */ /* 0x020fe20000000000 */
[C---:B-1----:R-:W-:Y:S01]  /*b9a0*/  IADD3 R15, R14.reuse, -0x80, RZ ;  /* 0xffffff800e0f7810 */ /* 0x042fe20007ffe0ff */
[----:B------:R-:W-:-:S03]  /*b9b0*/  VIADD R14, R14, 0xffffff80 ;  /* 0xffffff800e0e7836 */ /* 0x000fc60000000000 */
[----:B------:R-:W-:-:S04]  /*b9c0*/  SHF.R.S32.HI R6, RZ, 0x1f, R5 ;  /* 0x0000001fff067819 */ /* 0x000fc80000011405 */
[----:B------:R-:W-:Y:S02]  /*b9d0*/  LEA.HI R7, R6, R5, RZ, 0x5 ;  /* 0x0000000506077211 */ /* 0x000fe400078f28ff */
[----:B------:R-:W-:Y:S02]  /*b9e0*/  SHF.R.S32.HI R14, RZ, 0x1f, R14 ;  /* 0x0000001fff0e7819 */ /* 0x000fe4000001140e */
[----:B------:R-:W-:Y:S02]  /*b9f0*/  LOP3.LUT R8, R7, 0xffffffe0, RZ, 0xc0, !PT ;  /* 0xffffffe007087812 */ /* 0x000fe400078ec0ff */
[----:B------:R-:W-:-:S03]  /*ba00*/  LEA.HI R14, R14, R15, RZ, 0x7 ;  /* 0x0000000f0e0e7211 */ /* 0x000fc600078f38ff */
[----:B------:R-:W-:Y:S01]  /*ba10*/  IMAD.IADD R8, R5, 0x1, -R8 ;  /* 0x0000000105087824 */ /* 0x000fe200078e0a08 */
[----:B------:R-:W-:Y:S02]  /*ba20*/  SHF.R.S32.HI R14, RZ, 0x7, R14 ;  /* 0x00000007ff0e7819 */ /* 0x000fe4000001140e */
[----:B------:R-:W-:Y:S02]  /*ba30*/  MOV R23, 0x40000040 ;  /* 0x4000004000177802 */ /* 0x000fe40000000f00 */
[CC--:B--2---:R-:W-:Y:S02]  /*ba40*/  LEA.HI R9, R12.reuse, R13.reuse, RZ, 0x2 ;  /* 0x0000000d0c097211 */ /* 0x0c4fe400078f10ff */
[----:B------:R-:W-:Y:S02]  /*ba50*/  LEA.HI R12, R12, R13, RZ, 0x5 ;  /* 0x0000000d0c0c7211 */ /* 0x000fe400078f28ff */
[--C-:B------:R-:W-:Y:S02]  /*ba60*/  SHF.R.S32.HI R10, RZ, 0x2, R9.reuse ;  /* 0x00000002ff0a7819 */ /* 0x100fe40000011409 */
[----:B------:R-:W-:-:S02]  /*ba70*/  SHF.R.S32.HI R7, RZ, 0x1f, R9 ;  /* 0x0000001fff077819 */ /* 0x000fc40000011409 */
[----:B------:R-:W-:Y:S02]  /*ba80*/  LEA.HI R13, R14, R14, RZ, 0x1 ;  /* 0x0000000e0e0d7211 */ /* 0x000fe400078f08ff */
[----:B------:R-:W-:Y:S02]  /*ba90*/  LEA.HI R9, R7, R10, RZ, 0x3 ;  /* 0x0000000a07097211 */ /* 0x000fe400078f18ff */
[----:B------:R-:W-:Y:S02]  /*baa0*/  SHF.R.S32.HI R7, RZ, 0x1f, R8 ;  /* 0x0000001fff077819 */ /* 0x000fe40000011408 */
[----:B------:R-:W-:Y:S02]  /*bab0*/  LOP3.LUT R11, R9, 0xfffffff8, RZ, 0xc0, !PT ;  /* 0xfffffff8090b7812 */ /* 0x000fe400078ec0ff */
[CC--:B------:R-:W-:Y:S02]  /*bac0*/  LEA.HI R9, R7.reuse, R8.reuse, RZ, 0x3 ;  /* 0x0000000807097211 */ /* 0x0c0fe400078f18ff */
[----:B------:R-:W-:Y:S01]  /*bad0*/  LEA.HI R7, R7, R8, RZ, 0x2 ;  /* 0x0000000807077211 */ /* 0x000fe200078f10ff */
[----:B------:R-:W-:Y:S01]  /*bae0*/  IMAD.IADD R11, R10, 0x1, -R11 ;  /* 0x000000010a0b7824 */ /* 0x000fe200078e0a0b */
[----:B------:R-:W-:-:S02]  /*baf0*/  SHF.R.S32.HI R10, RZ, 0x3, R9 ;  /* 0x00000003ff0a7819 */ /* 0x000fc40000011409 */
[----:B------:R-:W-:Y:S02]  /*bb00*/  SHF.R.S32.HI R8, RZ, 0x5, R12 ;  /* 0x00000005ff087819 */ /* 0x000fe4000001140c */
[----:B------:R-:W-:Y:S02]  /*bb10*/  SHF.R.S32.HI R9, RZ, 0x1f, R9 ;  /* 0x0000001fff097819 */ /* 0x000fe40000011409 */
[----:B------:R-:W-:Y:S02]  /*bb20*/  SHF.R.S32.HI R12, RZ, 0x2, R7 ;  /* 0x00000002ff0c7819 */ /* 0x000fe40000011407 */
[----:B------:R-:W-:Y:S02]  /*bb30*/  LOP3.LUT R13, R13, 0x3fffffe, RZ, 0xc0, !PT ;  /* 0x03fffffe0d0d7812 */ /* 0x000fe400078ec0ff */
[----:B------:R-:W-:Y:S02]  /*bb40*/  LEA.HI R9, R9, R10, RZ, 0x4 ;  /* 0x0000000a09097211 */ /* 0x000fe400078f20ff */
[----:B------:R-:W-:-:S02]  /*bb50*/  LEA.HI R7, R7, R12, RZ, 0x1 ;  /* 0x0000000c07077211 */ /* 0x000fc400078f08ff */
[----:B------:R-:W-:Y:S01]  /*bb60*/  IADD3 R14, R14, -R13, RZ ;  /* 0x8000000d0e0e7210 */ /* 0x000fe20007ffe0ff */
[----:B------:R-:W-:Y:S01]  /*bb70*/  IMAD R13, R8, 0x10, R11 ;  /* 0x00000010080d7824 */ /* 0x000fe200078e020b */
[----:B------:R-:W-:Y:S02]  /*bb80*/  LOP3.LUT R9, R9, 0x1ffffff0, RZ, 0xc0, !PT ;  /* 0x1ffffff009097812 */ /* 0x000fe400078ec0ff */
[----:B------:R-:W-:Y:S01]  /*bb90*/  LEA.HI R8, R6, R5, RZ, 0x2 ;  /* 0x0000000506087211 */ /* 0x000fe200078f10ff */
[----:B------:R-:W-:Y:S01]  /*bba0*/  VIADD R6, R12, 0x8 ;  /* 0x000000080c067836 */ /* 0x000fe20000000000 */
[----:B------:R-:W-:Y:S02]  /*bbb0*/  LOP3.LUT R7, R7, 0xfffffffe, RZ, 0xc0, !PT ;  /* 0xfffffffe07077812 */ /* 0x000fe400078ec0ff */
[----:B------:R-:W-:Y:S02]  /*bbc0*/  IADD3 R10, R10, -R9, RZ ;  /* 0x800000090a0a7210 */ /* 0x000fe40007ffe0ff */
[----:B------:R-:W-:Y:S01]  /*bbd0*/  LOP3.LUT R18, R8, 0xfffffffc, RZ, 0xc0, !PT ;  /* 0xfffffffc08127812 */ /* 0x000fe200078ec0ff */
[----:B------:R-:W-:Y:S01]  /*bbe0*/  IMAD.IADD R7, R12, 0x1, -R7 ;  /* 0x000000010c077824 */ /* 0x000fe200078e0a07 */
[----:B------:R-:W-:Y:S01]  /*bbf0*/  LEA.HI R11, R6, R6, RZ, 0x1 ;  /* 0x00000006060b7211 */ /* 0x000fe200078f08ff */
[----:B------:R-:W3:Y:S01]  /*bc00*/  S2R R8, SR_CTAID.X ;  /* 0x0000000000087919 */ /* 0x000ee20000002500 */
[----:B------:R-:W-:Y:S01]  /*bc10*/  LEA R19, R14, R13, 0x6 ;  /* 0x0000000d0e137211 */ /* 0x000fe200078e30ff */
[----:B------:R-:W-:Y:S01]  /*bc20*/  IMAD.IADD R9, R5, 0x1, -R18 ;  /* 0x0000000105097824 */ /* 0x000fe200078e0a12 */
[----:B------:R-:W-:Y:S01]  /*bc30*/  LOP3.LUT R5, R11, 0xfffffffe, RZ, 0xc0, !PT ;  /* 0xfffffffe0b057812 */ /* 0x000fe200078ec0ff */
[----:B------:R-:W-:-:S02]  /*bc40*/  IMAD R10, R10, 0x8, R7 ;  /* 0x000000080a0a7824 */ /* 0x000fc400078e0207 */
[----:B------:R-:W-:Y:S01]  /*bc50*/  VIADD R7, R12, 0x10 ;  /* 0x000000100c077836 */ /* 0x000fe20000000000 */
[----:B------:R-:W-:Y:S01]  /*bc60*/  IADD3 R6, R6, -R5, RZ ;  /* 0x8000000506067210 */ /* 0x000fe20007ffe0ff */
[----:B------:R-:W-:Y:S01]  /*bc70*/  VIADD R13, R12, 0x18 ;  /* 0x000000180c0d7836 */ /* 0x000fe20000000000 */
[----:B------:R1:W-:Y:S01]  /*bc80*/  STL [R1+0x84], R10 ;  /* 0x0000840a01007387 */ /* 0x0003e20000100800 */
[--C-:B------:R-:W-:Y:S02]  /*bc90*/  SHF.R.S32.HI R5, RZ, 0x1, R11.reuse ;  /* 0x00000001ff057819 */ /* 0x100fe4000001140b */
[----:B------:R-:W-:Y:S02]  /*bca0*/  LEA.HI R12, R7, R7, RZ, 0x1 ;  /* 0x00000007070c7211 */ /* 0x000fe400078f08ff */
[----:B------:R-:W-:Y:S02]  /*bcb0*/  LEA.HI R15, R13, R13, RZ, 0x1 ;  /* 0x0000000d0d0f7211 */ /* 0x000fe400078f08ff */
[----:B-1----:R-:W-:-:S02]  /*bcc0*/  SHF.R.S32.HI R10, RZ, 0x1f, R11 ;  /* 0x0000001fff0a7819 */ /* 0x002fc4000001140b */
[----:B------:R-:W-:Y:S02]  /*bcd0*/  LOP3.LUT R14, R12, 0xfffffffe, RZ, 0xc0, !PT ;  /* 0xfffffffe0c0e7812 */ /* 0x000fe400078ec0ff */
[--C-:B------:R-:W-:Y:S02]  /*bce0*/  SHF.R.S32.HI R11, RZ, 0x1, R12.reuse ;  /* 0x00000001ff0b7819 */ /* 0x100fe4000001140c */
[----:B------:R-:W-:Y:S02]  /*bcf0*/  LEA.HI R10, R10, R5, RZ, 0x4 ;  /* 0x000000050a0a7211 */ /* 0x000fe400078f20ff */
[----:B------:R-:W-:Y:S02]  /*bd00*/  SHF.R.S32.HI R12, RZ, 0x1f, R12 ;  /* 0x0000001fff0c7819 */ /* 0x000fe4000001140c */
[--C-:B------:R-:W-:Y:S02]  /*bd10*/  SHF.R.S32.HI R17, RZ, 0x1, R15.reuse ;  /* 0x00000001ff117819 */ /* 0x100fe4000001140f */
[----:B------:R-:W-:-:S02]  /*bd20*/  SHF.R.S32.HI R18, RZ, 0x1f, R15 ;  /* 0x0000001fff127819 */ /* 0x000fc4000001140f */
[----:B------:R-:W-:Y:S02]  /*bd30*/  LOP3.LUT R10, R10, 0x1ffffff0, RZ, 0xc0, !PT ;  /* 0x1ffffff00a0a7812 */ /* 0x000fe400078ec0ff */
[----:B------:R-:W-:Y:S02]  /*bd40*/  LEA.HI R12, R12, R11, RZ, 0x4 ;  /* 0x0000000b0c0c7211 */ /* 0x000fe400078f20ff */
[----:B------:R-:W-:Y:S02]  /*bd50*/  LEA.HI R18, R18, R17, RZ, 0x4 ;  /* 0x0000001112127211 */ /* 0x000fe400078f20ff */
[----:B------:R-:W-:Y:S02]  /*bd60*/  IADD3 R5, R5, -R10, RZ ;  /* 0x8000000a05057210 */ /* 0x000fe40007ffe0ff */
[----:B------:R-:W-:Y:S02]  /*bd70*/  LOP3.LUT R10, R15, 0xfffffffe, RZ, 0xc0, !PT ;  /* 0xfffffffe0f0a7812 */ /* 0x000fe400078ec0ff */
[----:B------:R-:W-:-:S02]  /*bd80*/  LOP3.LUT R12, R12, 0x1ffffff0, RZ, 0xc0, !PT ;  /* 0x1ffffff00c0c7812 */ /* 0x000fc400078ec0ff */
[----:B------:R-:W-:Y:S01]  /*bd90*/  LOP3.LUT R18, R18, 0x1ffffff0, RZ, 0xc0, !PT ;  /* 0x1ffffff012127812 */ /* 0x000fe200078ec0ff */
[----:B------:R-:W-:Y:S02]  /*bda0*/  IMAD.IADD R14, R7, 0x1, -R14 ;  /* 0x00000001070e7824 */ /* 0x000fe400078e0a0e */
[----:B------:R-:W-:Y:S01]  /*bdb0*/  IMAD.IADD R10, R13, 0x1, -R10 ;  /* 0x000000010d0a7824 */ /* 0x000fe200078e0a0a */
[----:B------:R-:W-:Y:S01]  /*bdc0*/  IADD3 R17, R17, -R18, RZ ;  /* 0x8000001211117210 */ /* 0x000fe20007ffe0ff */
[----:B------:R-:W-:Y:S02]  /*bdd0*/  IMAD.IADD R11, R11, 0x1, -R12 ;  /* 0x000000010b0b7824 */ /* 0x000fe400078e0a0c */
[----:B------:R-:W-:Y:S01]  /*bde0*/  IMAD R5, R5, 0x8, R6 ;  /* 0x0000000805057824 */ /* 0x000fe200078e0206 */
[----:B------:R-:W-:Y:S01]  /*bdf0*/  LEA R7, R17, R10, 0x3 ;  /* 0x0000000a11077211 */ /* 0x000fe200078e18ff */
[----:B------:R-:W-:Y:S02]  /*be00*/  IMAD R12, R11, 0x8, R14 ;  /* 0x000000080b0c7824 */ /* 0x000fe400078e020e */
[----:B---3--:R-:W-:Y:S01]  /*be10*/  IMAD R6, R8, -0x80, R21 ;  /* 0xffffff8008067824 */ /* 0x008fe200078e0215 */
[----:B------:R4:W-:Y:S04]  /*be20*/  STL [R1+0x80], R5 ;  /* 0x0000800501007387 */ /* 0x0009e80000100800 */
[----:B------:R-:W-:Y:S01]  /*be30*/  STL [R1+0x7c], R12 ;  /* 0x00007c0c01007387 */ /* 0x000fe20000100800 */
[----:B----4-:R-:W-:-:S03]  /*be40*/  IMAD R5, R20, 0x2000, R16 ;  /* 0x0000200014057824 */ /* 0x010fc600078e0210 */
[----:B------:R1:W-:Y:S01]  /*be50*/  STL [R1+0x78], R7 ;  /* 0x0000780701007387 */ /* 0x0003e20000100800 */
[C---:B------:R-:W-:Y:S02]  /*be60*/  VIADD R10, R5.reuse, 0x20c00 ;  /* 0x00020c00050a7836 */ /* 0x040fe40000000000 */
[----:B-1----:R-:W-:Y:S01]  /*be70*/  IMAD.IADD R7, R6, 0x1, -R19 ;  /* 0x0000000106077824 */ /* 0x002fe200078e0a13 */
[----:B------:R-:W-:Y:S02]  /*be80*/  IADD3 R6, R5, 0x4000, RZ ;  /* 0x0000400005067810 */ /* 0x000fe40007ffe0ff */
[----:B------:R-:W-:Y:S02]  /*be90*/  SHF.R.U32.HI R5, RZ, 0x4, R5 ;  /* 0x00000004ff057819 */ /* 0x000fe40000011605 */
[----:B------:R-:W-:Y:S02]  /*bea0*/  SHF.R.U32.HI R6, RZ, 0x4, R6 ;  /* 0x00000004ff067819 */ /* 0x000fe40000011606 */
[----:B------:R-:W-:-:S02]  /*beb0*/  SHF.R.U32.HI R10, RZ, 0x4, R10 ;  /* 0x00000004ff0a7819 */ /* 0x000fc4000001160a */
[----:B------:R-:W-:Y:S02]  /*bec0*/  LOP3.LUT R5, R5, 0x3fff, RZ, 0xc0, !PT ;  /* 0x00003fff05057812 */ /* 0x000fe400078ec0ff */
[----:B------:R-:W-:Y:S02]  /*bed0*/  LOP3.LUT R6, R6, 0x3fff, RZ, 0xc0, !PT ;  /* 0x00003fff06067812 */ /* 0x000fe400078ec0ff */
[----:B------:R-:W-:Y:S02]  /*bee0*/  LOP3.LUT R10, R10, 0x3fff, RZ, 0xc0, !PT ;  /* 0x00003fff0a0a7812 */ /* 0x000fe400078ec0ff */
[----:B------:R-:W-:Y:S02]  /*bef0*/  LOP3.LUT R12, R5, 0x10000, RZ, 0xfc, !PT ;  /* 0x00010000050c7812 */ /* 0x000fe400078efcff */
[----:B------:R-:W-:Y:S02]  /*bf00*/  LOP3.LUT R5, R6, 0x10000, RZ, 0xfc, !PT ;  /* 0x0001000006057812 */ /* 0x000fe400078efcff */
[----:B------:R-:W-:Y:S01]  /*bf10*/  LOP3.LUT R6, R10, 0x10000, RZ, 0xfc, !PT ;  /* 0x000100000a067812 */ /* 0x000fe200078efcff */
[C---:B------:R-:W-:Y:S01]  /*bf20*/  VIADD R22, R12.reuse, 0x2 ;  /* 0x000000020c167836 */ /* 0x040fe20000000000 */
[----:B------:R-:W-:Y:S01]  /*bf30*/  IADD3 R20, R12, 0x4, RZ ;  /* 0x000000040c147810 */ /* 0x000fe20007ffe0ff */
[----:B------:R-:W-:Y:S01]  /*bf40*/  IMAD R8, R8, -0x80, -R19 ;  /* 0xffffff8008087824 */ /* 0x000fe200078e0a13 */
[----:B------:R1:W-:Y:S01]  /*bf50*/  STL [R1+0x6c], R12 ;  /* 0x00006c0c01007387 */ /* 0x0003e20000100800 */
[----:B------:R-:W-:Y:S01]  /*bf60*/  IMAD.MOV.U32 R21, RZ, RZ, 0x40000040 ;  /* 0x40000040ff157424 */ /* 0x000fe200078e00ff */
[----:B------:R-:W-:Y:S01]  /*bf70*/  MOV R19, 0x40000040 ;  /* 0x4000004000137802 */ /* 0x000fe20000000f00 */
[----:B------:R-:W-:Y:S01]  /*bf80*/  VIADD R18, R12, 0x6 ;  /* 0x000000060c127836 */ /* 0x000fe20000000000 */
[----:B------:R-:W-:Y:S01]  /*bf90*/  STL [R1+0x74], R6 ;  /* 0x0000740601007387 */ /* 0x000fe20000100800 */
[C---:B------:R-:W-:Y:S01]  /*bfa0*/  IADD3 R10, R5.reuse, 0x6, RZ ;  /* 0x00000006050a7810 */ /* 0x040fe20007ffe0ff */
[----:B------:R-:W-:Y:S01]  /*bfb0*/  IMAD.MOV.U32 R11, RZ, RZ, 0x40000040 ;  /* 0x40000040ff0b7424 */ /* 0x000fe200078e00ff */
[C---:B------:R-:W-:Y:S01]  /*bfc0*/  IADD3 R14, R5.reuse, 0x2, RZ ;  /* 0x00000002050e7810 */ /* 0x040fe20007ffe0ff */
[----:B------:R2:W-:Y:S01]  /*bfd0*/  STL [R1+0x68], R5 ;  /* 0x0000680501007387 */ /* 0x0005e20000100800 */
[----:B------:R-:W-:Y:S01]  /*bfe0*/  IMAD.MOV.U32 R15, RZ, RZ, 0x40000040 ;  /* 0x40000040ff0f7424 */ /* 0x000fe200078e00ff */
[----:B------:R-:W-:Y:S01]  /*bff0*/  MOV R13, 0x40000040 ;  /* 0x40000040000d7802 */ /* 0x000fe20000000f00 */
[----:B-1----:R-:W-:Y:S01]  /*c000*/  VIADD R12, R5, 0x4 ;  /* 0x00000004050c7836 */ /* 0x002fe20000000000 */
[----:B------:R1:W-:Y:S04]  /*c010*/  STL.64 [R1+0x60], R22 ;  /* 0x0000601601007387 */ /* 0x0003e80000100a00 */
[----:B------:R1:W-:Y:S04]  /*c020*/  STL.64 [R1+0x58], R20 ;  /* 0x0000581401007387 */ /* 0x0003e80000100a00 */
[----:B------:R1:W-:Y:S04]  /*c030*/  STL.64 [R1+0x50], R18 ;  /* 0x0000501201007387 */ /* 0x0003e80000100a00 */
[----:B------:R1:W-:Y:S04]  /*c040*/  STL.64 [R1+0x38], R10 ;  /* 0x0000380a01007387 */ /* 0x0003e80000100a00 */
[----:B------:R1:W-:Y:S04]  /*c050*/  STL.64 [R1+0x48], R14 ;  /* 0x0000480e01007387 */ /* 0x0003e80000100a00 */
[----:B------:R1:W-:Y:S01]  /*c060*/  STL.64 [R1+0x40], R12 ;  /* 0x0000400c01007387 */ /* 0x0003e20000100a00 */
[C---:B--2---:R-:W-:Y:S01]  /*c070*/  VIADD R5, R9.reuse, 0x4 ;  /* 0x0000000409057836 */ /* 0x044fe20000000000 */
[C---:B------:R-:W-:Y:S01]  /*c080*/  IADD3 R17, R9.reuse, 0x8, RZ ;  /* 0x0000000809117810 */ /* 0x040fe20007ffe0ff */
[C---:B------:R-:W-:Y:S01]  /*c090*/  VIADD R6, R9.reuse, 0xc ;  /* 0x0000000c09067836 */ /* 0x040fe20000000000 */
[C---:B------:R-:W-:Y:S01]  /*c0a0*/  IADD3 R5, R9.reuse, 0x10, RZ ;  /* 0x0000001009057810 */ /* 0x040fe20007ffe0ff */
[C---:B------:R-:W-:Y:S01]  /*c0b0*/  VIADD R17, R9.reuse, 0x14 ;  /* 0x0000001409117836 */ /* 0x040fe20000000000 */
[C---:B------:R-:W-:Y:S01]  /*c0c0*/  IADD3 R6, R9.reuse, 0x18, RZ ;  /* 0x0000001809067810 */ /* 0x040fe20007ffe0ff */
[----:B------:R-:W-:-:S07]  /*c0d0*/  VIADD R5, R9, 0x1c ;  /* 0x0000001c09057836 */ /* 0x000fce0000000000 */
.L_x_1090:
[----:B------:R-:W-:Y:S01]  /*c0e0*/  MOV R5, UR36 ;  /* 0x0000002400057c02 */ /* 0x000fe20008000f00 */
[----:B------:R-:W-:Y:S05]  /*c0f0*/  YIELD ;  /* 0x0000000000007946 */ /* 0x000fea0003800000 */
[----:B------:R-:W-:-:S04]  /*c100*/  LOP3.LUT R5, R5, 0x1, RZ, 0xfc, !PT ;  /* 0x0000000105057812 */ /* 0x000fc800078efcff */
[----:B------:R-:W-:-:S13]  /*c110*/  ISETP.NE.AND P6, PT, R5, 0x3, PT ;  /* 0x000000030500780c */ /* 0x000fda0003fc5270 */
[----:B------:R-:W-:Y:S05]  /*c120*/  @!P6 BRA `(.L_x_1080) ;  /* 0x000000000004e947 */ /* 0x000fea0003800000 */
[----:B------:R-:W-:Y:S01]  /*c130*/  BPT.TRAP 0x1 ;  /* 0x000000040000795c */ /* 0x000fe20000300000 */
.L_x_1080:
[----:B------:R-:W-:Y:S01]  /*c140*/  IMAD R6, R0, 0x8, R16 ;  /* 0x0000000800067824 */ /* 0x000fe200078e0210 */
[----:B-1----:R-:W-:-:S04]  /*c150*/  SHF.L.U32 R21, R4, 0x1f, RZ ;  /* 0x0000001f04157819 */ /* 0x002fc800000006ff */
[----:B------:R1:W2:Y:S01]  /*c160*/  SYNCS.PHASECHK.TRANS64.TRYWAIT P0, [R6+URZ+0x30c10], R21 ;  /* 0x030c1015060075a7 */ /* 0x0002a2000800017f */
[----:B------:R-:W-:Y:S05]  /*c170*/  @!P6 BRA `(.L_x_1081) ;  /* 0x000000000004e947 */ /* 0x000fea0003800000 */
[----:B------:R-:W-:Y:S01]  /*c180*/  BPT.TRAP 0x1 ;  /* 0x000000040000795c */ /* 0x000fe20000300000 */
.L_x_1081:
[----:B------:R-:W-:-:S04]  /*c190*/  IADD3 R5, R16, 0x10000, RZ ;  /* 0x0001000010057810 */ /* 0x000fc80007ffe0ff */
[----:B------:R-:W-:-:S04]  /*c1a0*/  SHF.R.U32.HI R5, RZ, 0x4, R5 ;  /* 0x00000004ff057819 */ /* 0x000fc80000011605 */
[----:B------:R-:W-:-:S04]  /*c1b0*/  LOP3.LUT R5, R5, 0x3fff, RZ, 0xc0, !PT ;  /* 0x00003fff05057812 */ /* 0x000fc800078ec0ff */
[----:B------:R-:W-:Y:S01]  /*c1c0*/  LOP3.LUT R11, R5, 0x10000, RZ, 0xfc, !PT ;  /* 0x00010000050b7812 */ /* 0x000fe200078efcff */
[----:B--2---:R-:W-:Y:S06]  /*c1d0*/  @P0 BRA `(.L_x_1082) ;  /* 0x0000000000080947 */ /* 0x004fec0003800000 */
[----:B------:R-:W2:Y:S02]  /*c1e0*/  SYNCS.PHASECHK.TRANS64.TRYWAIT P0, [R6+URZ+0x30c10], R21 ;  /* 0x030c1015060075a7 */ /* 0x000ea4000800017f */
[----:B--2---:R-:W-:Y:S05]  /*c1f0*/  @!P0 BRA `(.L_x_1083) ;  /* 0x00000094003c8947 */ /* 0x004fea0003800000 */
.L_x_1082:
        /* <DEDUP_REMOVED lines=11> */
[----:B------:R-:W5:Y:S04]  /*c2b0*/  LDL R10, [R1+0x84] ;  /* 0x00008400010a7983 */ /* 0x000f680000100800 */
[----:B------:R-:W5:Y:S04]  /*c2c0*/  LDL R12, [R1+0x80] ;  /* 0x00008000010c7983 */ /* 0x000f680000100800 */
[----:B------:R-:W5:Y:S04]  /*c2d0*/  LDL R14, [R1+0x7c] ;  /* 0x00007c00010e7983 */ /* 0x000f680000100800 */
[----:B------:R-:W5:Y:S01]  /*c2e0*/  LDL R13, [R1+0x78] ;  /* 0x00007800010d7983 */ /* 0x000f620000100800 */
[----:B---3--:R-:W-:-:S02]  /*c2f0*/  R2UR UR4, R15 ;  /* 0x000000000f0472ca */ /* 0x008fc400000e0000 */
[----:B----4-:R-:W-:Y:S02]  /*c300*/  R2UR UR8, R24 ;  /* 0x00000000180872ca */ /* 0x010fe400000e0000 */
[----:B------:R-:W-:-:S09]  /*c310*/  R2UR UR9, R25 ;  /* 0x00000000190972ca */ /* 0x000fd200000e0000 */
[----:B------:R-:W-:Y:S01]  /*c320*/  HGMMA.64x128x16.F32 R72, gdesc[UR4], RZ, !UPT, gsb0 ;  /* 0x01e00000044879f0 */ /* 0x000fe2000c0008ff */
[----:B------:R-:W-:Y:S01]  /*c330*/  UIADD3 UR4, UR6, 0x2, URZ ;  /* 0x0000000206047890 */ /* 0x000fe2000fffe03f */
[----:B------:R-:W-:Y:S01]  /*c340*/  UMOV UR7, 0x40000040 ;  /* 0x4000004000077882 */ /* 0x000fe20000000000 */
[----:B--2---:R-:W-:-:S05]  /*c350*/  R2UR UR5, R19 ;  /* 0x00000000130572ca */ /* 0x004fca00000e0000 */
[----:B------:R-:W-:Y:S01]  /*c360*/  UMOV UR10, UR4 ;  /* 0x00000004000a7c82 */ /* 0x000fe20008000000 */
[----:B------:R-:W-:Y:S01]  /*c370*/  UIADD3 UR4, UR6, 0x4, URZ ;  /* 0x0000000406047890 */ /* 0x000fe2000fffe03f */
[C---:B-----5:R-:W-:Y:S01]  /*c380*/  LEA R10, R0.reuse, R10, 0x7 ;  /* 0x0000000a000a7211 */ /* 0x060fe200078e38ff */
[----:B------:R-:W-:Y:S01]  /*c390*/  UIADD3 UR6, UR6, 0x6, URZ ;  /* 0x0000000606067890 */ /* 0x000fe2000fffe03f */
[C---:B------:R-:W-:Y:S02]  /*c3a0*/  IMAD R12, R0.reuse, 0x80, R12 ;  /* 0x00000080000c7824 */ /* 0x040fe400078e020c */
[C---:B------:R-:W-:Y:S02]  /*c3b0*/  LEA R227, R3.reuse, R10, 0x1 ;  /* 0x0000000a03e37211 */ /* 0x040fe400078e08ff */
[----:B------:R-:W-:Y:S01]  /*c3c0*/  LEA R14, R0, R14, 0x7 ;  /* 0x0000000e000e7211 */ /* 0x000fe200078e38ff */
[----:B------:R-:W-:Y:S01]  /*c3d0*/  IMAD R11, R3, 0x2, R12 ;  /* 0x00000002030b7824 */ /* 0x000fe200078e020c */
[----:B------:R-:W-:-:S03]  /*c3e0*/  LEA R17, R227, R16, 0x2 ;  /* 0x00000010e3117211 */ /* 0x000fc600078e10ff */
[----:B------:R-:W-:Y:S01]  /*c3f0*/  IMAD R15, R11, 0x4, R16 ;  /* 0x000000040b0f7824 */ /* 0x000fe200078e0210 */
[----:B------:R-:W-:Y:S02]  /*c400*/  WARPGROUP.DEPBAR.LE gsb0, 0x0 ;  /* 0x00008000000079c5 */ /* 0x000fe40000010000 */
[----:B------:R-:W-:-:S06]  /*c410*/  WARPGROUP.ARRIVE ;  /* 0x00000000000079c5 */ /* 0x000fcc0000000000 */
[----:B------:R-:W-:Y:S01]  /*c420*/  HGMMA.64x128x16.F32 R72, gdesc[UR8], R72, gsb0 ;  /* 0x01e00000084879f0 */ /* 0x000fe20008000848 */
[----:B------:R-:W-:Y:S01]  /*c430*/  R2UR UR8, R22 ;  /* 0x00000000160872ca */ /* 0x000fe200000e0000 */
[----:B------:R-:W-:Y:S01]  /*c440*/  UMOV UR10, UR4 ;  /* 0x00000004000a7c82 */ /* 0x000fe20008000000 */
[----:B------:R-:W-:Y:S01]  /*c450*/  R2UR UR9, R23 ;  /* 0x00000000170972ca */ /* 0x000fe200000e0000 */
[----:B------:R-:W-:Y:S01]  /*c460*/  UMOV UR11, 0x40000040 ;  /* 0x40000040000b7882 */ /* 0x000fe20000000000 */
[----:B------:R-:W-:Y:S01]  /*c470*/  R2UR UR4, R18 ;  /* 0x00000000120472ca */ /* 0x000fe200000e0000 */
[----:B------:R-:W-:Y:S01]  /*c480*/  IMAD R18, R0, 0x80, R13 ;  /* 0x0000008000127824 */ /* 0x000fe200078e020d */
[----:B------:R-:W-:-:S03]  /*c490*/  LEA R13, R3, R14, 0x1 ;  /* 0x0000000e030d7211 */ /* 0x000fc600078e08ff */
[----:B------:R-:W-:Y:S01]  /*c4a0*/  IMAD R19, R3, 0x2, R18 ;  /* 0x0000000203137824 */ /* 0x000fe200078e0212 */
[----:B------:R-:W-:Y:S02]  /*c4b0*/  LEA R10, R13, R16, 0x2 ;  /* 0x000000100d0a7211 */ /* 0x000fe400078e10ff */
[----:B------:R-:W-:Y:S01]  /*c4c0*/  IADD3 R18, R16, 0x20000, RZ ;  /* 0x0002000010127810 */ /* 0x000fe20007ffe0ff */
[----:B------:R-:W-:-:S03]  /*c4d0*/  IMAD R12, R19, 0x4, R16 ;  /* 0x00000004130c7824 */ /* 0x000fc600078e0210 */
[-C--:B------:R-:W-:Y:S01]  /*c4e0*/  LEA R14, R11, R18.reuse, 0x2 ;  /* 0x000000120b0e7211 */ /* 0x080fe200078e10ff */
[--C-:B------:R-:W-:Y:S01]  /*c4f0*/  IMAD R11, R13, 0x4, R18.reuse ;  /* 0x000000040d0b7824 */ /* 0x100fe200078e0212 */
[----:B------:R-:W-:Y:S01]  /*c500*/  LEA R13, R19, R18, 0x2 ;  /* 0x00000012130d7211 */ /* 0x000fe200078e10ff */
[----:B------:R-:W-:Y:S01]  /*c510*/  IMAD R227, R227, 0x4, R18 ;  /* 0x00000004e3e37824 */ /* 0x000fe200078e0212 */
[----:B------:R-:W-:Y:S02]  /*c520*/  WARPGROUP.DEPBAR.LE gsb0, 0x0 ;  /* 0x00008000000079c5 */ /* 0x000fe40000010000 */
[----:B------:R-:W-:-:S06]  /*c530*/  WARPGROUP.ARRIVE ;  /* 0x00000000000079c5 */ /* 0x000fcc0000000000 */
[----:B------:R-:W-:Y:S03]  /*c540*/  HGMMA.64x128x16.F32 R72, gdesc[UR8], R72, gsb0 ;  /* 0x01e00000084879f0 */ /* 0x000fe60008000848 */
[----:B------:R-:W-:Y:S02]  /*c550*/  WARPGROUP.DEPBAR.LE gsb0, 0x0 ;  /* 0x00008000000079c5 */ /* 0x000fe40000010000 */
[----:B------:R-:W-:-:S07]  /*c560*/  WARPGROUP.ARRIVE ;  /* 0x00000000000079c5 */ /* 0x000fce0000000000 */
        /* <DEDUP_REMOVED lines=8> */
.L_x_1084:
[----:B------:R1:W1:Y:S01]  /*c5f0*/  SYNCS.PHASECHK.TRANS64.TRYWAIT P0, [R6+URZ+0x30c30], R21 ;  /* 0x030c3015060075a7 */ /* 0x000262000800017f */
[----:B------:R-:W-:Y:S05]  /*c600*/  @!P6 BRA `(.L_x_1085) ;  /* 0x000000000004e947 */ /* 0x000fea0003800000 */
[----:B------:R-:W-:Y:S01]  /*c610*/  BPT.TRAP 0x1 ;  /* 0x000000040000795c */ /* 0x000fe20000300000 */
.L_x_1085:
[----:B-1----:R-:W-:Y:S05]  /*c620*/  @P0 BRA `(.L_x_1086) ;  /* 0x0000000000080947 */ /* 0x002fea0003800000 */
[----:B------:R-:W1:Y:S02]  /*c630*/  SYNCS.PHASECHK.TRANS64.TRYWAIT P0, [R6+URZ+0x30c30], R21 ;  /* 0x030c3015060075a7 */ /* 0x000e64000800017f */
[----:B-1----:R-:W-:Y:S05]  /*c640*/  @!P0 BRA `(.L_x_1087) ;  /* 0x00000090003c8947 */ /* 0x002fea0003800000 */
.L_x_1086:
[----:B------:R-:W2:Y:S01]  /*c650*/  LDL R24, [R1+0x68] ;  /* 0x0000680001187983 */ /* 0x000ea20000100800 */
[----:B------:R-:W-:Y:S01]  /*c660*/  VIADD R23, R16, 0x18000 ;  /* 0x0001800010177836 */ /* 0x000fe20000000000 */
[----:B------:R-:W-:Y:S02]  /*c670*/  ULDC UR9, c[0x0][0x75c] ;  /* 0x0001d70000097ab9 */ /* 0x000fe40000000800 */
[----:B------:R1:W-:Y:S01]  /*c680*/  STL [R1+0x128], R200 ;  /* 0x000128c801007387 */ /* 0x0003e20000100800 */
[----:B------:R-:W-:Y:S01]  /*c690*/  FMUL.FTZ R83, R83, UR9 ;  /* 0x0000000953537c20 */ /* 0x000fe20008410000 */
[----:B------:R-:W-:Y:S01]  /*c6a0*/  SHF.R.U32.HI R23, RZ, 0x4, R23 ;  /* 0x00000004ff177819 */ /* 0x000fe20000011617 */
[----:B------:R-:W-:Y:S01]  /*c6b0*/  FMUL.FTZ R84, R84, UR9 ;  /* 0x0000000954547c20 */ /* 0x000fe20008410000 */
[----:B------:R3:W-:Y:S01]  /*c6c0*/  STL [R1+0x124], R201 ;  /* 0x000124c901007387 */ /* 0x0007e20000100800 */
[----:B------:R-:W-:Y:S01]  /*c6d0*/  FMUL.FTZ R85, R85, UR9 ;  /* 0x0000000955557c20 */ /* 0x000fe20008410000 */
[----:B------:R-:W-:Y:S01]  /*c6e0*/  LOP3.LUT R136, R23, 0x3fff, RZ, 0xc0, !PT ;  /* 0x00003fff17887812 */ /* 0x000fe200078ec0ff */
[----:B------:R-:W-:Y:S01]  /*c6f0*/  FMUL.FTZ R18, R72, UR9 ;  /* 0x0000000948127c20 */ /* 0x000fe20008410000 */
[----:B------:R4:W-:Y:S01]  /*c700*/  STL [R1+0x120], R202 ;  /* 0x000120ca01007387 */ /* 0x0009e20000100800 */
[----:B------:R-:W-:Y:S01]  /*c710*/  FMUL.FTZ R230, R73, UR9 ;  /* 0x0000000949e67c20 */ /* 0x000fe20008410000 */
[----:B------:R-:W-:Y:S01]  /*c720*/  LOP3.LUT R25, R136, 0x10000, RZ, 0xfc, !PT ;  /* 0x0001000088197812 */ /* 0x000fe200078efcff */
[----:B------:R-:W-:Y:S01]  /*c730*/  FMUL.FTZ R19, R74, UR9 ;  /* 0x000000094a137c20 */ /* 0x000fe20008410000 */
[----:B------:R2:W-:Y:S01]  /*c740*/  STL [R1+0x11c], R203 ;  /* 0x00011ccb01007387 */ /* 0x0005e20000100800 */
        /* <DEDUP_REMOVED lines=10> */
[----:B------:R-:W-:Y:S01]  /*c7f0*/  FMUL.FTZ R21, R81, UR9 ;  /* 0x0000000951157c20 */ /* 0x000fe20008410000 */
[----:B------:R-:W-:Y:S01]  /*c800*/  STL [R1+0x110], R169 ;  /* 0x000110a901007387 */ /* 0x000fe20000100800 */
[----:B------:R-:W-:Y:S01]  /*c810*/  FMUL.FTZ R22, R82, UR9 ;  /* 0x0000000952167c20 */ /* 0x000fe20008410000 */
[----:B-1----:R-:W-:Y:S01]  /*c820*/  MUFU.TANH R200, R83 ;  /* 0x0000005300c87308 */ /* 0x002fe20000002400 */
[----:B------:R-:W-:Y:S01]  /*c830*/  FMUL.FTZ R23, R86, UR9 ;  /* 0x0000000956177c20 */ /* 0x000fe20008410000 */
[----:B------:R-:W-:Y:S04]  /*c840*/  STL [R1+0x10c], R168 ;  /* 0x00010ca801007387 */ /* 0x000fe80000100800 */
[----:B------:R-:W-:Y:S01]  /*c850*/  STL [R1+0x108], R167 ;  /* 0x000108a701007387 */ /* 0x000fe20000100800 */
[----:B------:R-:W-:Y:S01]  /*c860*/  FMUL.FTZ R137, R87, UR9 ;  /* 0x0000000957897c20 */ /* 0x000fe20008410000 */
[----:B---3--:R-:W-:Y:S02]  /*c870*/  MUFU.TANH R201, R84 ;  /* 0x0000005400c97308 */ /* 0x008fe40000002400 */
[----:B------:R-:W-:Y:S04]  /*c880*/  STL [R1+0x104], R166 ;  /* 0x000104a601007387 */ /* 0x000fe80000100800 */
[----:B------:R-:W-:Y:S02]  /*c890*/  STL [R1+0x100], R165 ;  /* 0x000100a501007387 */ /* 0x000fe40000100800 */
[----:B----4-:R1:W-:Y:S02]  /*c8a0*/  MUFU.TANH R202, R85 ;  /* 0x0000005500ca7308 */ /* 0x0103e40000002400 */
[----:B------:R-:W-:Y:S04]  /*c8b0*/  STL [R1+0xfc], R164 ;  /* 0x0000fca401007387 */ /* 0x000fe80000100800 */
[----:B------:R-:W-:Y:S01]  /*c8c0*/  STL [R1+0xf8], R163 ;  /* 0x0000f8a301007387 */ /* 0x000fe20000100800 */
[----:B------:R-:W-:Y:S01]  /*c8d0*/  UMOV UR5, 0x40000040 ;  /* 0x4000004000057882 */ /* 0x000fe20000000000 */
[----:B------:R-:W-:Y:S01]  /*c8e0*/  UMOV UR7, 0x40000040 ;  /* 0x4000004000077882 */ /* 0x000fe20000000000 */
[----:B------:R-:W-:Y:S01]  /*c8f0*/  FMUL.FTZ R92, R92, UR9 ;  /* 0x000000095c5c7c20 */ /* 0x000fe20008410000 */
[----:B------:R-:W-:Y:S01]  /*c900*/  STL [R1+0xf4], R162 ;  /* 0x0000f4a201007387 */ /* 0x000fe20000100800 */
[----:B------:R-:W-:Y:S01]  /*c910*/  FMUL.FTZ R99, R99, UR9 ;  /* 0x0000000963637c20 */ /* 0x000fe20008410000 */
[----:B------:R-:W-:Y:S01]  /*c920*/  UMOV UR15, 0x40000040 ;  /* 0x40000040000f7882 */ /* 0x000fe20000000000 */
[----:B------:R-:W-:Y:S01]  /*c930*/  FMUL.FTZ R90, R90, UR9 ;  /* 0x000000095a5a7c20 */ /* 0x000fe20008410000 */
[----:B------:R-:W-:Y:S01]  /*c940*/  STL [R1+0xf0], R161 ;  /* 0x0000f0a101007387 */ /* 0x000fe20000100800 */
[----:B--2---:R-:W-:-:S03]  /*c950*/  R2UR UR4, R24 ;  /* 0x00000000180472ca */ /* 0x004fc600000e0000 */
[----:B------:R-:W-:Y:S01]  /*c960*/  STL [R1+0xec], R160 ;  /* 0x0000eca001007387 */ /* 0x000fe20000100800 */
[----:B------:R-:W-:Y:S01]  /*c970*/  FMUL.FTZ R88, R88, UR9 ;  /* 0x0000000958587c20 */ /* 0x000fe20008410000 */
[----:B------:R-:W-:Y:S01]  /*c980*/  FMUL.FTZ R89, R89, UR9 ;  /* 0x0000000959597c20 */ /* 0x000fe20008410000 */
[----:B------:R-:W-:Y:S01]  /*c990*/  FMUL.FTZ R126, R126, UR9 ;  /* 0x000000097e7e7c20 */ /* 0x000fe20008410000 */
[----:B------:R-:W-:Y:S01]  /*c9a0*/  STL [R1+0xe8], R159 ;  /* 0x0000e89f01007387 */ /* 0x000fe20000100800 */
[----:B------:R-:W2:Y:S03]  /*c9b0*/  MUFU.TANH R18, R18 ;  /* 0x0000001200127308 */ /* 0x000ea60000002400 */
[----:B------:R-:W-:Y:S04]  /*c9c0*/  STL [R1+0xe4], R158 ;  /* 0x0000e49e01007387 */ /* 0x000fe80000100800 */
[----:B------:R-:W-:Y:S01]  /*c9d0*/  STL [R1+0xe0], R157 ;  /* 0x0000e09d01007387 */ /* 0x000fe20000100800 */
[----:B------:R-:W3:Y:S03]  /*c9e0*/  MUFU.TANH R230, R230 ;  /* 0x000000e600e67308 */ /* 0x000ee60000002400 */
[----:B------:R-:W-:Y:S04]  /*c9f0*/  STL [R1+0xdc], R156 ;  /* 0x0000dc9c01007387 */ /* 0x000fe80000100800 */
[----:B------:R-:W-:Y:S01]  /*ca00*/  STL [R1+0xd8], R155 ;  /* 0x0000d89b01007387 */ /* 0x000fe20000100800 */
[----:B------:R-:W-:Y:S01]  /*ca10*/  ISETP.GT.AND P2, PT, R8, RZ, PT ;  /* 0x000000ff0800720c */ /* 0x000fe20003f44270 */
[----:B------:R-:W-:Y:S02]  /*ca20*/  MUFU.TANH R236, R236 ;  /* 0x000000ec00ec7308 */ /* 0x000fe40000002400 */
[----:B------:R-:W-:Y:S04]  /*ca30*/  STL [R1+0xd4], R154 ;  /* 0x0000d49a01007387 */ /* 0x000fe80000100800 */
[----:B------:R-:W-:Y:S02]  /*ca40*/  STL [R1+0xd0], R153 ;  /* 0x0000d09901007387 */ /* 0x000fe40000100800 */
[----:B------:R-:W4:Y:S02]  /*ca50*/  MUFU.TANH R235, R235 ;  /* 0x000000eb00eb7308 */ /* 0x000f240000002400 */
[----:B------:R-:W-:Y:S04]  /*ca60*/  STL [R1+0xcc], R152 ;  /* 0x0000cc9801007387 */ /* 0x000fe80000100800 */
[----:B------:R-:W-:Y:S01]  /*ca70*/  STL [R1+0xc8], R151 ;  /* 0x0000c89701007387 */ /* 0x000fe20000100800 */
[C---:B------:R-:W-:Y:S01]  /*ca80*/  ISETP.GT.AND P3, PT, R7.reuse, 0x8, PT ;  /* 0x000000080700780c */ /* 0x040fe20003f64270 */
[----:B------:R-:W-:Y:S01]  /*ca90*/  FMUL.FTZ R128, R128, UR9 ;  /* 0x0000000980807c20 */ /* 0x000fe20008410000 */
[----:B------:R-:W-:Y:S01]  /*caa0*/  ISETP.GT.AND P1, PT, R7, RZ, PT ;  /* 0x000000ff0700720c */ /* 0x000fe20003f24270 */
[----:B------:R-:W-:Y:S01]  /*cab0*/  STL [R1+0xc4], R150 ;  /* 0x0000c49601007387 */ /* 0x000fe20000100800 */
[----:B------:R-:W-:Y:S01]  /*cac0*/  ISETP.GT.AND P0, PT, R8, 0x8, PT ;  /* 0x000000080800780c */ /* 0x000fe20003f04270 */
[----:B------:R-:W4:Y:S02]  /*cad0*/  MUFU.TANH R20, R20 ;  /* 0x0000001400147308 */ /* 0x000f240000002400 */
[----:B------:R-:W-:Y:S04]  /*cae0*/  STL [R1+0xc0], R149 ;  /* 0x0000c09501007387 */ /* 0x000fe80000100800 */
[----:B------:R-:W-:Y:S02]  /*caf0*/  STL [R1+0xbc], R148 ;  /* 0x0000bc9401007387 */ /* 0x000fe40000100800 */
        /* <DEDUP_REMOVED lines=8> */
[----:B------:R-:W-:Y:S01]  /*cb80*/  STL [R1+0xa4], R142 ;  /* 0x0000a48e01007387 */ /* 0x000fe20000100800 */
[----:B------:R-:W-:Y:S01]  /*cb90*/  FMUL.FTZ R91, R91, UR9 ;  /* 0x000000095b5b7c20 */ /* 0x000fe20008410000 */
[----:B------:R-:W4:Y:S02]  /*cba0*/  MUFU.TANH R234, R234 ;  /* 0x000000ea00ea7308 */ /* 0x000f240000002400 */
[----:B------:R-:W-:Y:S04]  /*cbb0*/  STL [R1+0xa0], R141 ;  /* 0x0000a08d01007387 */ /* 0x000fe80000100800 */
[----:B------:R-:W-:Y:S02]  /*cbc0*/  STL [R1+0x9c], R140 ;  /* 0x00009c8c01007387 */ /* 0x000fe40000100800 */
[----:B------:R-:W4:Y:S02]  /*cbd0*/  MUFU.TANH R233, R233 ;  /* 0x000000e900e97308 */ /* 0x000f240000002400 */
[----:B------:R-:W-:Y:S04]  /*cbe0*/  STL [R1+0x98], R6 ;  /* 0x0000980601007387 */ /* 0x000fe80000100800 */
[----:B------:R-:W-:Y:S02]  /*cbf0*/  STL [R1+0x94], R5 ;  /* 0x0000940501007387 */ /* 0x000fe40000100800 */
[----:B------:R-:W4:Y:S02]  /*cc00*/  MUFU.TANH R22, R22 ;  /* 0x0000001600167308 */ /* 0x000f240000002400 */
[----:B------:R1:W-:Y:S04]  /*cc10*/  STL [R1+0x90], R4 ;  /* 0x0000900401007387 */ /* 0x0003e80000100800 */
[----:B------:R2:W-:Y:S02]  /*cc20*/  STL [R1+0x8c], R2 ;  /* 0x00008c0201007387 */ /* 0x0005e40000100800 */
[----:B------:R3:W4:Y:S02]  /*cc30*/  MUFU.TANH R203, R23 ;  /* 0x0000001700cb7308 */ /* 0x0007240000002400 */
[----:B-1----:R-:W4:Y:S01]  /*cc40*/  LDL.64 R4, [R1+0x48] ;  /* 0x0000480001047983 */ /* 0x002f220000100a00 */
[----:B------:R-:W-:Y:S01]  /*cc50*/  WARPGROUP.ARRIVE ;  /* 0x00000000000079c5 */ /* 0x000fe20000000000 */
[----:B------:R-:W-:Y:S01]  /*cc60*/  FMUL.FTZ R100, R100, UR9 ;  /* 0x0000000964647c20 */ /* 0x000fe20008410000 */
[----:B------:R-:W-:-:S03]  /*cc70*/  FMUL.FTZ R101, R101, UR9 ;  /* 0x0000000965657c20 */ /* 0x000fc60008410000 */
[----:B------:R1:W-:Y:S01]  /*cc80*/  MUFU.TANH R166, R92 ;  /* 0x0000005c00a67308 */ /* 0x0003e20000002400 */
[----:B--2---:R-:W2:Y:S01]  /*cc90*/  LDC R2, c[0x0][0x74c] ;  /* 0x0001d300ff027b82 */ /* 0x004ea20000000800 */
[----:B---3--:R-:W-:Y:S01]  /*cca0*/  FMUL.FTZ R23, R93, UR9 ;  /* 0x000000095d177c20 */ /* 0x008fe20008410000 */
[----:B------:R-:W-:Y:S01]  /*ccb0*/  HGMMA.64x128x16.F32 R24, gdesc[UR4], RZ, !UPT, gsb0 ;  /* 0x01e00000041879f0 */ /* 0x000fe2000c0008ff */
[----:B------:R-:W-:Y:S01]  /*ccc0*/  FMUL.FTZ R120, R120, UR9 ;  /* 0x0000000978787c20 */ /* 0x000fe20008410000 */
[----:B------:R-:W-:Y:S01]  /*ccd0*/  FMUL.FTZ R122, R122, UR9 ;  /* 0x000000097a7a7c20 */ /* 0x000fe20008410000 */
[----:B------:R-:W-:Y:S01]  /*cce0*/  FMUL.FTZ R123, R123, UR9 ;  /* 0x000000097b7b7c20 */ /* 0x000fe20008410000 */
[----:B------:R-:W-:Y:S01]  /*ccf0*/  FMUL.FTZ R102, R102, UR9 ;  /* 0x0000000966667c20 */ /* 0x000fe20008410000 */
[----:B------:R3:W-:Y:S01]  /*cd00*/  MUFU.TANH R165, R99 ;  /* 0x0000006300a57308 */ /* 0x0007e20000002400 */
[----:B-1----:R-:W-:Y:S01]  /*cd10*/  FMUL.FTZ R92, R98, UR9 ;  /* 0x00000009625c7c20 */ /* 0x002fe20008410000 */
[----:B------:R-:W-:Y:S01]  /*cd20*/  UIADD3 UR4, UR6, 0x2, URZ ;  /* 0x0000000206047890 */ /* 0x000fe2000fffe03f */
[----:B------:R-:W-:Y:S01]  /*cd30*/  FMUL.FTZ R93, R103, UR9 ;  /* 0x00000009675d7c20 */ /* 0x000fe20008410000 */
[----:B------:R-:W-:Y:S01]  /*cd40*/  FMUL.FTZ R109, R109, UR9 ;  /* 0x000000096d6d7c20 */ /* 0x000fe20008410000 */
[----:B------:R-:W-:Y:S01]  /*cd50*/  FMUL.FTZ R104, R104, UR9 ;  /* 0x0000000968687c20 */ /* 0x000fe20008410000 */
[----:B------:R-:W-:Y:S01]  /*cd60*/  FMUL.FTZ R105, R105, UR9 ;  /* 0x0000000969697c20 */ /* 0x000fe20008410000 */
[----:B------:R-:W-:Y:S01]  /*cd70*/  FMUL.FTZ R112, R112, UR9 ;  /* 0x0000000970707c20 */ /* 0x000fe20008410000 */
[----:B------:R1:W-:Y:S01]  /*cd80*/  MUFU.TANH R168, R90 ;  /* 0x0000005a00a87308 */ /* 0x0003e20000002400 */
[----:B---3--:R-:W3:Y:S01]  /*cd90*/  LDL.64 R98, [R1+0x38] ;  /* 0x0000380001627983 */ /* 0x008ee20000100a00 */
[----:B------:R-:W-:Y:S01]  /*cda0*/  UMOV UR14, UR4 ;  /* 0x00000004000e7c82 */ /* 0x000fe20008000000 */
[----:B------:R-:W-:Y:S01]  /*cdb0*/  ULDC UR4, c[0x0][0x280] ;  /* 0x0000a00000047ab9 */ /* 0x000fe20000000800 */
[----:B------:R-:W-:Y:S01]  /*cdc0*/  FMUL.FTZ R124, R124, UR9 ;  /* 0x000000097c7c7c20 */ /* 0x000fe20008410000 */
[----:B------:R-:W-:Y:S01]  /*cdd0*/  FMUL.FTZ R108, R108, UR9 ;  /* 0x000000096c6c7c20 */ /* 0x000fe20008410000 */
[----:B------:R-:W-:Y:S01]  /*cde0*/  FMUL.FTZ R113, R113, UR9 ;  /* 0x0000000971717c20 */ /* 0x000fe20008410000 */
[----:B------:R-:W-:Y:S01]  /*cdf0*/  FMUL.FTZ R121, R121, UR9 ;  /* 0x0000000979797c20 */ /* 0x000fe20008410000 */
[----:B------:R1:W-:Y:S01]  /*ce00*/  MUFU.TANH R170, R88 ;  /* 0x0000005800aa7308 */ /* 0x0003e20000002400 */
[----:B------:R-:W-:Y:S01]  /*ce10*/  FMUL.FTZ R125, R125, UR9 ;  /* 0x000000097d7d7c20 */ /* 0x000fe20008410000 */
[----:B------:R-:W-:Y:S01]  /*ce20*/  FMUL.FTZ R116, R116, UR9 ;  /* 0x0000000974747c20 */ /* 0x000fe20008410000 */
[----:B------:R-:W-:Y:S01]  /*ce30*/  FMUL.FTZ R117, R117, UR9 ;  /* 0x0000000975757c20 */ /* 0x000fe20008410000 */
[----:B------:R-:W-:Y:S01]  /*ce40*/  FMUL.FTZ R107, R107, UR9 ;  /* 0x000000096b6b7c20 */ /* 0x000fe20008410000 */
[----:B------:R-:W-:Y:S01]  /*ce50*/  FMUL.FTZ R114, R114, UR9 ;  /* 0x0000000972727c20 */ /* 0x000fe20008410000 */
[----:B------:R-:W-:-:S02]  /*ce60*/  FMUL.FTZ R106, R106, UR9 ;  /* 0x000000096a6a7c20 */ /* 0x000fc40008410000 */
[----:B------:R1:W-:Y:S08]  /*ce70*/  MUFU.TANH R169, R89 ;  /* 0x0000005900a97308 */ /* 0x0003f00000002400 */
[----:B------:R-:W3:Y:S08]  /*ce80*/  MUFU.TANH R171, R137 ;  /* 0x0000008900ab7308 */ /* 0x000ef00000002400 */
[----:B------:R2:W-:Y:S01]  /*ce90*/  MUFU.TANH R167, R91 ;  /* 0x0000005b00a77308 */ /* 0x0005e20000002400 */
[----:B----4-:R-:W-:Y:S01]  /*cea0*/  R2UR UR12, R4 ;  /* 0x00000000040c72ca */ /* 0x010fe200000e0000 */
[----:B------:R-:W-:-:S02]  /*ceb0*/  WARPGROUP.DEPBAR.LE gsb0, 0x0 ;  /* 0x00008000000079c5 */ /* 0x000fc40000010000 */
[----:B------:R-:W-:Y:S01]  /*cec0*/  R2UR UR13, R5 ;  /* 0x00000000050d72ca */ /* 0x000fe200000e0000 */
[----:B------:R-:W-:Y:S01]  /*ced0*/  ULEA UR4, UR38, -UR4, 0x7 ;  /* 0x8000000426047291 */ /* 0x000fe2000f8e383f */
[----:B------:R-:W4:Y:S01]  /*cee0*/  LDL.64 R4, [R1+0x40] ;  /* 0x0000400001047983 */ /* 0x000f220000100a00 */
[----:B------:R-:W-:Y:S01]  /*cef0*/  WARPGROUP.ARRIVE ;  /* 0x00000000000079c5 */ /* 0x000fe20000000000 */
[----:B-1----:R-:W-:Y:S01]  /*cf00*/  FMUL.FTZ R90, R96, UR9 ;  /* 0x00000009605a7c20 */ /* 0x002fe20008410000 */
[----:B------:R-:W-:Y:S01]  /*cf10*/  FMUL.FTZ R88, R94, UR9 ;  /* 0x000000095e587c20 */ /* 0x000fe20008410000 */
[----:B------:R-:W-:Y:S01]  /*cf20*/  FMUL.FTZ R89, R95, UR9 ;  /* 0x000000095f597c20 */ /* 0x000fe20008410000 */
[----:B------:R1:W-:Y:S01]  /*cf30*/  MUFU.TANH R6, R126 ;  /* 0x0000007e00067308 */ /* 0x0003e20000002400 */
[----:B--2---:R-:W-:Y:S01]  /*cf40*/  IADD3 R2, -R2, 0x8, RZ ;  /* 0x0000000802027810 */ /* 0x004fe20007ffe1ff */
[----:B------:R-:W1:Y:S01]  /*cf50*/  LDC.64 R94, c[0x0][0x748] ;  /* 0x0001d200ff5e7b82 */ /* 0x000e620000000a00 */
[----:B------:R-:W-:-:S03]  /*cf60*/  FMUL.FTZ R91, R97, UR9 ;  /* 0x00000009615b7c20 */ /* 0x000fc60008410000 */
[----:B------:R-:W-:Y:S01]  /*cf70*/  HGMMA.64x128x16.F32 R24, gdesc[UR12], R24, gsb0 ;  /* 0x01e000000c1879f0 */ /* 0x000fe20008000818 */
[----:B------:R-:W-:Y:S01]  /*cf80*/  LEA R96, R3, UR4, 0x1 ;  /* 0x0000000403607c11 */ /* 0x000fe2000f8e08ff */
[----:B------:R-:W-:Y:S01]  /*cf90*/  UIADD3 UR4, UR6, 0x4, URZ ;  /* 0x0000000406047890 */ /* 0x000fe2000fffe03f */
[----:B------:R-:W2:Y:S01]  /*cfa0*/  MUFU.TANH R23, R23 ;  /* 0x0000001700177308 */ /* 0x000ea20000002400 */
[----:B------:R-:W-:-:S05]  /*cfb0*/  UMOV UR15, 0x40000040 ;  /* 0x40000040000f7882 */ /* 0x000fca0000000000 */
[----:B------:R-:W-:Y:S01]  /*cfc0*/  UMOV UR14, UR4 ;  /* 0x00000004000e7c82 */ /* 0x000fe20008000000 */
[----:B------:R-:W-:Y:S01]  /*cfd0*/  IADD3 R96, R7, R96, RZ ;  /* 0x0000006007607210 */ /* 0x000fe20007ffe0ff */
[----:B------:R-:W-:Y:S01]  /*cfe0*/  UMOV UR7, 0x40000040 ;  /* 0x4000004000077882 */ /* 0x000fe20000000000 */
[----:B---3--:R-:W-:Y:S01]  /*cff0*/  R2UR UR5, R99 ;  /* 0x00000000630572ca */ /* 0x008fe200000e0000 */
[----:B------:R-:W3:Y:S01]  /*d000*/  MUFU.TANH R90, R90 ;  /* 0x0000005a005a7308 */ /* 0x000ee20000002400 */
[-C--:B------:R-:W-:Y:S01]  /*d010*/  IADD3 R221, R2, -R96.reuse, RZ ;  /* 0x8000006002dd7210 */ /* 0x080fe20007ffe0ff */
[----:B-1----:R-:W-:Y:S01]  /*d020*/  IMAD.IADD R126, R94, 0x1, -R96 ;  /* 0x000000015e7e7824 */ /* 0x002fe200078e0a60 */
[----:B------:R-:W-:-:S05]  /*d030*/  IADD3 R95, RZ, -R96, -R95 ;  /* 0x80000060ff5f7210 */ /* 0x000fca0007ffe85f */
[----:B------:R-:W1:Y:S01]  /*d040*/  MUFU.TANH R91, R91 ;  /* 0x0000005b005b7308 */ /* 0x000e620000002400 */
[----:B------:R-:W-:Y:S02]  /*d050*/  IADD3 R94, R94, 0x8, -R96 ;  /* 0x000000085e5e7810 */ /* 0x000fe40007ffe860 */
[----:B------:R-:W-:Y:S02]  /*d060*/  SEL R126, R126, 0x80, !P2 ;  /* 0x000000807e7e7807 */ /* 0x000fe40005000000 */
[----:B------:R-:W-:-:S03]  /*d070*/  SEL R221, R221, 0x80, P3 ;  /* 0x00000080dddd7807 */ /* 0x000fc60001800000 */
[----:B------:R-:W1:Y:S08]  /*d080*/  MUFU.TANH R164, R100 ;  /* 0x0000006400a47308 */ /* 0x000e700000002400 */
[----:B------:R-:W1:Y:S08]  /*d090*/  MUFU.TANH R163, R101 ;  /* 0x0000006500a37308 */ /* 0x000e700000002400 */
[----:B------:R-:W1:Y:S08]  /*d0a0*/  MUFU.TANH R88, R88 ;  /* 0x0000005800587308 */ /* 0x000e700000002400 */
[----:B------:R-:W1:Y:S08]  /*d0b0*/  MUFU.TANH R89, R89 ;  /* 0x0000005900597308 */ /* 0x000e700000002400 */
[----:B------:R-:W-:Y:S08]  /*d0c0*/  MUFU.TANH R145, R120 ;  /* 0x0000007800917308 */ /* 0x000ff00000002400 */
[----:B------:R-:W-:Y:S08]  /*d0d0*/  MUFU.TANH R143, R122 ;  /* 0x0000007a008f7308 */ /* 0x000ff00000002400 */
[----:B------:R-:W-:Y:S08]  /*d0e0*/  MUFU.TANH R142, R123 ;  /* 0x0000007b008e7308 */ /* 0x000ff00000002400 */
[----:B------:R-:W1:Y:S08]  /*d0f0*/  MUFU.TANH R92, R92 ;  /* 0x0000005c005c7308 */ /* 0x000e700000002400 */
[----:B------:R-:W1:Y:S08]  /*d100*/  MUFU.TANH R162, R102 ;  /* 0x0000006600a27308 */ /* 0x000e700000002400 */
[----:B------:R-:W1:Y:S08]  /*d110*/  MUFU.TANH R93, R93 ;  /* 0x0000005d005d7308 */ /* 0x000e700000002400 */
[----:B------:R-:W-:Y:S08]  /*d120*/  MUFU.TANH R156, R109 ;  /* 0x0000006d009c7308 */ /* 0x000ff00000002400 */
[----:B------:R-:W1:Y:S08]  /*d130*/  MUFU.TANH R161, R104 ;  /* 0x0000006800a17308 */ /* 0x000e700000002400 */
[----:B------:R-:W1:Y:S01]  /*d140*/  MUFU.TANH R160, R105 ;  /* 0x0000006900a07308 */ /* 0x000e620000002400 */
[----:B------:R-:W-:-:S02]  /*d150*/  WARPGROUP.DEPBAR.LE gsb0, 0x0 ;  /* 0x00008000000079c5 */ /* 0x000fc40000010000 */
[----:B------:R-:W-:Y:S01]  /*d160*/  WARPGROUP.ARRIVE ;  /* 0x00000000000079c5 */ /* 0x000fe20000000000 */
[----:B------:R-:W-:-:S04]  /*d170*/  SEL R218, R95, 0x80, P1 ;  /* 0x000000805fda7807 */ /* 0x000fc80000800000 */
[----:B------:R-:W-:Y:S01]  /*d180*/  MUFU.TANH R153, R112 ;  /* 0x0000007000997308 */ /* 0x000fe20000002400 */
[C---:B------:R-:W-:Y:S02]  /*d190*/  ISETP.GE.AND P3, PT, R126.reuse, RZ, PT ;  /* 0x000000ff7e00720c */ /* 0x040fe40003f66270 */
[C---:B------:R-:W-:Y:S02]  /*d1a0*/  ISETP.GE.AND P4, PT, R126.reuse, 0x1, PT ;  /* 0x000000017e00780c */ /* 0x040fe40003f86270 */
[----:B------:R-:W-:Y:S02]  /*d1b0*/  ISETP.GE.AND P1, PT, R126, 0x9, PT ;  /* 0x000000097e00780c */ /* 0x000fe40003f26270 */
[----:B------:R-:W-:Y:S01]  /*d1c0*/  R2UR UR4, R98 ;  /* 0x00000000620472ca */ /* 0x000fe200000e0000 */
[----:B------:R-:W-:Y:S01]  /*d1d0*/  MUFU.TANH R141, R124 ;  /* 0x0000007c008d7308 */ /* 0x000fe20000002400 */
[C---:B------:R-:W-:Y:S02]  /*d1e0*/  ISETP.GT.OR P3, PT, R218.reuse, RZ, !P3 ;  /* 0x000000ffda00720c */ /* 0x040fe40005f64670 */
[----:B------:R-:W-:-:S02]  /*d1f0*/  ISETP.GT.OR P4, PT, R218, 0x1, !P4 ;  /* 0x00000001da00780c */ /* 0x000fc40006784670 */
[----:B------:R-:W-:Y:S01]  /*d200*/  ISETP.GT.OR P1, PT, R218, 0x9, !P1 ;  /* 0x00000009da00780c */ /* 0x000fe20004f24670 */
[----:B------:R-:W-:Y:S01]  /*d210*/  UIADD3 UR6, UR6, 0x6, URZ ;  /* 0x0000000606067890 */ /* 0x000fe2000fffe03f */
[----:B------:R-:W-:Y:S01]  /*d220*/  FSEL R216, R18, -INF , !P3 ;  /* 0xff80000012d87808 */ /* 0x000fe20005800000 */
[----:B------:R-:W1:Y:S01]  /*d230*/  MUFU.TANH R157, R108 ;  /* 0x0000006c009d7308 */ /* 0x000e620000002400 */
[----:B------:R-:W-:Y:S02]  /*d240*/  FSEL R219, R230, -INF , !P4 ;  /* 0xff800000e6db7808 */ /* 0x000fe40006000000 */
[C---:B------:R-:W-:Y:S02]  /*d250*/  ISETP.GE.AND P2, PT, R126.reuse, 0x10, PT ;  /* 0x000000107e00780c */ /* 0x040fe40003f46270 */
[C---:B------:R-:W-:Y:S02]  /*d260*/  ISETP.GE.AND P3, PT, R126.reuse, 0x11, PT ;  /* 0x000000117e00780c */ /* 0x040fe40003f66270 */
[C---:B------:R-:W-:Y:S01]  /*d270*/  ISETP.GE.AND P5, PT, R126.reuse, 0x18, PT ;  /* 0x000000187e00780c */ /* 0x040fe20003fa6270 */
[----:B------:R-:W1:Y:S01]  /*d280*/  MUFU.TANH R152, R113 ;  /* 0x0000007100987308 */ /* 0x000e620000002400 */
[----:B------:R-:W-:-:S02]  /*d290*/  ISETP.GE.AND P4, PT, R126, 0x19, PT ;  /* 0x000000197e00780c */ /* 0x000fc40003f86270 */
[----:B------:R-:W-:-:S05]  /*d2a0*/  FSEL R220, R235, -INF , !P1 ;  /* 0xff800000ebdc7808 */ /* 0x000fca0004800000 */
[----:B------:R-:W-:Y:S01]  /*d2b0*/  MUFU.TANH R144, R121 ;  /* 0x0000007900907308 */ /* 0x000fe20000002400 */
[----:B------:R-:W-:Y:S01]  /*d2c0*/  FMUL.FTZ R110, R110, UR9 ;  /* 0x000000096e6e7c20 */ /* 0x000fe20008410000 */
[----:B------:R-:W-:Y:S01]  /*d2d0*/  FMUL.FTZ R111, R111, UR9 ;  /* 0x000000096f6f7c20 */ /* 0x000fe20008410000 */
[----:B------:R-:W-:-:S05]  /*d2e0*/  FMUL.FTZ R119, R119, UR9 ;  /* 0x0000000977777c20 */ /* 0x000fca0008410000 */
[----:B------:R-:W-:Y:S01]  /*d2f0*/  MUFU.TANH R140, R125 ;  /* 0x0000007d008c7308 */ /* 0x000fe20000002400 */
[----:B------:R-:W-:-:S07]  /*d300*/  FMUL.FTZ R115, R115, UR9 ;  /* 0x0000000973737c20 */ /* 0x000fce0008410000 */
[----:B------:R-:W1:Y:S08]  /*d310*/  MUFU.TANH R150, R116 ;  /* 0x0000007400967308 */ /* 0x000e700000002400 */
[----:B------:R-:W1:Y:S01]  /*d320*/  MUFU.TANH R148, R117 ;  /* 0x0000007500947308 */ /* 0x000e620000002400 */
[----:B------:R-:W-:-:S07]  /*d330*/  FMUL.FTZ R118, R118, UR9 ;  /* 0x0000000976767c20 */ /* 0x000fce0008410000 */
[----:B------:R-:W-:Y:S08]  /*d340*/  MUFU.TANH R158, R107 ;  /* 0x0000006b009e7308 */ /* 0x000ff00000002400 */
[----:B------:R-:W-:Y:S08]  /*d350*/  MUFU.TANH R151, R114 ;  /* 0x0000007200977308 */ /* 0x000ff00000002400 */
[----:B------:R-:W1:Y:S01]  /*d360*/  MUFU.TANH R159, R106 ;  /* 0x0000006a009f7308 */ /* 0x000e620000002400 */
[----:B----4-:R-:W-:-:S02]  /*d370*/  R2UR UR12, R4 ;  /* 0x00000000040c72ca */ /* 0x010fc400000e0000 */
[----:B------:R-:W-:-:S13]  /*d380*/  R2UR UR13, R5 ;  /* 0x00000000050d72ca */ /* 0x000fda00000e0000 */
[----:B------:R-:W-:Y:S01]  /*d390*/  HGMMA.64x128x16.F32 R24, gdesc[UR12], R24, gsb0 ;  /* 0x01e000000c1879f0 */ /* 0x000fe20008000818 */
[----:B------:R4:W-:Y:S02]  /*d3a0*/  MUFU.TANH R4, R128 ;  /* 0x0000008000047308 */ /* 0x0009e40000002400 */
[----:B----4-:R-:W-:Y:S02]  /*d3b0*/  SEL R128, R94, 0x80, !P0 ;  /* 0x000000805e807807 */ /* 0x010fe40004000000 */
[----:B------:R-:W-:-:S04]  /*d3c0*/  ISETP.GE.AND P0, PT, R126, 0x8, PT ;  /* 0x000000087e00780c */ /* 0x000fc80003f06270 */
[----:B------:R-:W-:Y:S02]  /*d3d0*/  ISETP.GT.OR P0, PT, R218, 0x8, !P0 ;  /* 0x00000008da00780c */ /* 0x000fe40004704670 */
[----:B------:R-:W-:Y:S02]  /*d3e0*/  ISETP.GE.AND P1, PT, R128, 0x1, PT ;  /* 0x000000018000780c */ /* 0x000fe40003f26270 */
[----:B------:R-:W-:Y:S02]  /*d3f0*/  FSEL R224, R236, -INF , !P0 ;  /* 0xff800000ece07808 */ /* 0x000fe40004000000 */
[----:B------:R-:W-:Y:S02]  /*d400*/  ISETP.GE.AND P0, PT, R128, RZ, PT ;  /* 0x000000ff8000720c */ /* 0x000fe40003f06270 */
[C---:B------:R-:W-:Y:S02]  /*d410*/  ISETP.GT.OR P2, PT, R218.reuse, 0x10, !P2 ;  /* 0x00000010da00780c */ /* 0x040fe40005744670 */
[----:B------:R-:W-:-:S02]  /*d420*/  ISETP.GT.OR P3, PT, R218, 0x11, !P3 ;  /* 0x00000011da00780c */ /* 0x000fc40005f64670 */
[C---:B------:R-:W-:Y:S02]  /*d430*/  ISETP.GT.OR P5, PT, R218.reuse, 0x18, !P5 ;  /* 0x00000018da00780c */ /* 0x040fe40006fa4670 */
[----:B------:R-:W-:Y:S02]  /*d440*/  ISETP.GT.OR P4, PT, R218, 0x19, !P4 ;  /* 0x00000019da00780c */ /* 0x000fe40006784670 */
[C---:B------:R-:W-:Y:S02]  /*d450*/  ISETP.GT.OR P0, PT, R221.reuse, RZ, !P0 ;  /* 0x000000ffdd00720c */ /* 0x040fe40004704670 */
[----:B------:R-:W-:Y:S02]  /*d460*/  ISETP.GT.OR P1, PT, R221, 0x1, !P1 ;  /* 0x00000001dd00780c */ /* 0x000fe40004f24670 */
[----:B------:R-:W-:Y:S02]  /*d470*/  FSEL R215, R20, -INF , !P2 ;  /* 0xff80000014d77808 */ /* 0x000fe40005000000 */
[----:B------:R-:W-:-:S02]  /*d480*/  FSEL R211, R21, -INF , !P3 ;  /* 0xff80000015d37808 */ /* 0x000fc40005800000 */
[----:B------:R-:W-:Y:S02]  /*d490*/  FSEL R208, R201, -INF , !P5 ;  /* 0xff800000c9d07808 */ /* 0x000fe40006800000 */
[----:B------:R-:W-:Y:S02]  /*d4a0*/  FSEL R206, R202, -INF , !P4 ;  /* 0xff800000cace7808 */ /* 0x000fe40006000000 */
[C---:B------:R-:W-:Y:S02]  /*d4b0*/  ISETP.GE.AND P2, PT, R128.reuse, 0x8, PT ;  /* 0x000000088000780c */ /* 0x040fe40003f46270 */
[C---:B------:R-:W-:Y:S02]  /*d4c0*/  ISETP.GE.AND P3, PT, R128.reuse, 0x9, PT ;  /* 0x000000098000780c */ /* 0x040fe40003f66270 */
[C---:B------:R-:W-:Y:S02]  /*d4d0*/  ISETP.GE.AND P5, PT, R128.reuse, 0x10, PT ;  /* 0x000000108000780c */ /* 0x040fe40003fa6270 */
[----:B------:R-:W-:-:S02]  /*d4e0*/  ISETP.GE.AND P4, PT, R128, 0x11, PT ;  /* 0x000000118000780c */ /* 0x000fc40003f86270 */
[----:B------:R-:W-:Y:S02]  /*d4f0*/  FSEL R214, R19, -INF , !P0 ;  /* 0xff80000013d67808 */ /* 0x000fe40004000000 */
[----:B------:R-:W-:Y:S02]  /*d500*/  FSEL R228, R237, -INF , !P1 ;  /* 0xff800000ede47808 */ /* 0x000fe40004800000 */
[C---:B------:R-:W-:Y:S02]  /*d510*/  ISETP.GE.AND P0, PT, R128.reuse, 0x18, PT ;  /* 0x000000188000780c */ /* 0x040fe40003f06270 */
[----:B------:R-:W-:Y:S02]  /*d520*/  ISETP.GE.AND P1, PT, R128, 0x19, PT ;  /* 0x000000198000780c */ /* 0x000fe40003f26270 */
[C---:B------:R-:W-:Y:S02]  /*d530*/  ISETP.GT.OR P2, PT, R221.reuse, 0x8, !P2 ;  /* 0x00000008dd00780c */ /* 0x040fe40005744670 */
[----:B------:R-:W-:-:S02]  /*d540*/  ISETP.GT.OR P3, PT, R221, 0x9, !P3 ;  /* 0x00000009dd00780c */ /* 0x000fc40005f64670 */
[C---:B------:R-:W-:Y:S02]  /*d550*/  ISETP.GT.OR P5, PT, R221.reuse, 0x10, !P5 ;  /* 0x00000010dd00780c */ /* 0x040fe40006fa4670 */
[C---:B------:R-:W-:Y:S02]  /*d560*/  ISETP.GT.OR P4, PT, R221.reuse, 0x11, !P4 ;  /* 0x00000011dd00780c */ /* 0x040fe40006784670 */
[C---:B------:R-:W-:Y:S02]  /*d570*/  ISETP.GT.OR P0, PT, R221.reuse, 0x18, !P0 ;  /* 0x00000018dd00780c */ /* 0x040fe40004704670 */
        /* <DEDUP_REMOVED lines=19> */
[----:B------:R-:W-:Y:S01]  /*d6b0*/  FSEL R204, R170, -INF , !P2 ;  /* 0xff800000aacc7808 */ /* 0x000fe20005000000 */
[----:B------:R-:W-:Y:S02]  /*d6c0*/  WARPGROUP.DEPBAR.LE gsb0, 0x0 ;  /* 0x00008000000079c5 */ /* 0x000fe40000010000 */
[----:B------:R-:W4:Y:S01]  /*d6d0*/  LDS R227, [R227+0x400] ;  /* 0x00040000e3e37984 */ /* 0x000f220000000800 */
[----:B------:R-:W-:-:S06]  /*d6e0*/  WARPGROUP.ARRIVE ;  /* 0x00000000000079c5 */ /* 0x000fcc0000000000 */
[----:B------:R-:W-:Y:S01]  /*d6f0*/  HGMMA.64x128x16.F32 R24, gdesc[UR4], R24, gsb0 ;  /* 0x01e00000041879f0 */ /* 0x000fe20008000818 */
[----:B------:R-:W-:Y:S01]  /*d700*/  FSEL R122, R169, -INF , !P3 ;  /* 0xff800000a97a7808 */ /* 0x000fe20005800000 */
[----:B------:R-:W4:Y:S01]  /*d710*/  MUFU.TANH R155, R110 ;  /* 0x0000006e009b7308 */ /* 0x000f220000002400 */
[----:B------:R-:W-:Y:S01]  /*d720*/  FSEL R123, R166, -INF , !P5 ;  /* 0xff800000a67b7808 */ /* 0x000fe20006800000 */
[----:B------:R-:W-:Y:S01]  /*d730*/  FMUL.FTZ R127, R127, UR9 ;  /* 0x000000097f7f7c20 */ /* 0x000fe20008410000 */
[----:B--2---:R-:W-:Y:S01]  /*d740*/  FSEL R120, R23, -INF , !P4 ;  /* 0xff80000017787808 */ /* 0x004fe20006000000 */
[----:B------:R-:W-:Y:S01]  /*d750*/  FMUL.FTZ R130, R130, UR9 ;  /* 0x0000000982827c20 */ /* 0x000fe20008410000 */
[C---:B------:R-:W-:Y:S01]  /*d760*/  ISETP.GE.AND P2, PT, R126.reuse, 0x38, PT ;  /* 0x000000387e00780c */ /* 0x040fe20003f46270 */
[----:B------:R-:W-:Y:S01]  /*d770*/  FMUL.FTZ R212, R131, UR9 ;  /* 0x0000000983d47c20 */ /* 0x000fe20008410000 */
[----:B------:R-:W-:Y:S01]  /*d780*/  ISETP.GE.AND P3, PT, R126, 0x39, PT ;  /* 0x000000397e00780c */ /* 0x000fe20003f66270 */
[----:B------:R-:W2:Y:S01]  /*d790*/  MUFU.TANH R154, R111 ;  /* 0x0000006f009a7308 */ /* 0x000ea20000002400 */
[----:B------:R-:W-:Y:S01]  /*d7a0*/  ISETP.GE.AND P5, PT, R128, 0x20, PT ;  /* 0x000000208000780c */ /* 0x000fe20003fa6270 */
[----:B------:R-:W-:Y:S01]  /*d7b0*/  IMAD R136, R0, 0x400, R136 ;  /* 0x0000040000887824 */ /* 0x000fe200078e0288 */
[----:B------:R-:W-:Y:S01]  /*d7c0*/  ISETP.GE.AND P4, PT, R128, 0x21, PT ;  /* 0x000000218000780c */ /* 0x000fe20003f86270 */
[----:B------:R-:W-:Y:S01]  /*d7d0*/  VIADD R223, R9, 0x4 ;  /* 0x0000000409df7836 */ /* 0x000fe20000000000 */
[----:B---3--:R-:W-:Y:S01]  /*d7e0*/  FSEL R103, R90, -INF , !P0 ;  /* 0xff8000005a677808 */ /* 0x008fe20004000000 */
[----:B------:R-:W-:Y:S01]  /*d7f0*/  FMUL.FTZ R138, R129, UR9 ;  /* 0x00000009818a7c20 */ /* 0x000fe20008410000 */
[----:B-1----:R-:W-:Y:S01]  /*d800*/  FSEL R109, R91, -INF , !P1 ;  /* 0xff8000005b6d7808 */ /* 0x002fe20004800000 */
[----:B------:R1:W-:Y:S01]  /*d810*/  MUFU.TANH R146, R119 ;  /* 0x0000007700927308 */ /* 0x0003e20000002400 */
[----:B------:R-:W-:-:S02]  /*d820*/  ISETP.GE.AND P0, PT, R128, 0x28, PT ;  /* 0x000000288000780c */ /* 0x000fc40003f06270 */
[C---:B------:R-:W-:Y:S01]  /*d830*/  IADD3 R231, R9.reuse, 0x8, RZ ;  /* 0x0000000809e77810 */ /* 0x040fe20007ffe0ff */
[----:B------:R-:W-:Y:S01]  /*d840*/  VIADD R232, R9, 0xc ;  /* 0x0000000c09e87836 */ /* 0x000fe20000000000 */
[----:B------:R-:W-:Y:S01]  /*d850*/  ISETP.GE.AND P1, PT, R128, 0x29, PT ;  /* 0x000000298000780c */ /* 0x000fe20003f26270 */
[----:B------:R-:W-:Y:S01]  /*d860*/  ULDC UR4, c[0x0][0x744] ;  /* 0x0001d10000047ab9 */ /* 0x000fe20000000800 */
[C---:B------:R-:W-:Y:S02]  /*d870*/  ISETP.GT.OR P2, PT, R218.reuse, 0x38, !P2 ;  /* 0x00000038da00780c */ /* 0x040fe40005744670 */
[----:B------:R-:W-:Y:S02]  /*d880*/  ISETP.GT.OR P3, PT, R218, 0x39, !P3 ;  /* 0x00000039da00780c */ /* 0x000fe40005f64670 */
[C---:B------:R-:W-:Y:S02]  /*d890*/  ISETP.GT.OR P5, PT, R221.reuse, 0x20, !P5 ;  /* 0x00000020dd00780c */ /* 0x040fe40006fa4670 */
[----:B------:R-:W-:-:S02]  /*d8a0*/  ISETP.GT.OR P4, PT, R221, 0x21, !P4 ;  /* 0x00000021dd00780c */ /* 0x000fc40006784670 */
[C---:B------:R-:W-:Y:S02]  /*d8b0*/  ISETP.GT.OR P0, PT, R221.reuse, 0x28, !P0 ;  /* 0x00000028dd00780c */ /* 0x040fe40004704670 */
[----:B------:R-:W-:Y:S02]  /*d8c0*/  ISETP.GT.OR P1, PT, R221, 0x29, !P1 ;  /* 0x00000029dd00780c */ /* 0x000fe40004f24670 */
[----:B------:R-:W-:Y:S02]  /*d8d0*/  FSEL R112, R164, -INF , !P2 ;  /* 0xff800000a4707808 */ /* 0x000fe40005000000 */
[----:B------:R-:W-:Y:S02]  /*d8e0*/  FSEL R97, R163, -INF , !P3 ;  /* 0xff800000a3617808 */ /* 0x000fe40005800000 */
[----:B------:R-:W-:Y:S02]  /*d8f0*/  FSEL R205, R168, -INF , !P5 ;  /* 0xff800000a8cd7808 */ /* 0x000fe40006800000 */
[----:B------:R-:W-:-:S02]  /*d900*/  FSEL R124, R167, -INF , !P4 ;  /* 0xff800000a77c7808 */ /* 0x000fc40006000000 */
[C---:B------:R-:W-:Y:S02]  /*d910*/  ISETP.GE.AND P2, PT, R128.reuse, 0x30, PT ;  /* 0x000000308000780c */ /* 0x040fe40003f46270 */
[C---:B------:R-:W-:Y:S02]  /*d920*/  ISETP.GE.AND P3, PT, R128.reuse, 0x31, PT ;  /* 0x000000318000780c */ /* 0x040fe40003f66270 */
[C---:B------:R-:W-:Y:S02]  /*d930*/  ISETP.GE.AND P5, PT, R128.reuse, 0x38, PT ;  /* 0x000000388000780c */ /* 0x040fe40003fa6270 */
[----:B------:R-:W-:Y:S02]  /*d940*/  ISETP.GE.AND P4, PT, R128, 0x39, PT ;  /* 0x000000398000780c */ /* 0x000fe40003f86270 */
[----:B------:R-:W-:Y:S02]  /*d950*/  FSEL R125, R88, -INF , !P0 ;  /* 0xff800000587d7808 */ /* 0x000fe40004000000 */
[----:B------:R-:W-:-:S02]  /*d960*/  FSEL R121, R89, -INF , !P1 ;  /* 0xff80000059797808 */ /* 0x000fc40004800000 */
[C---:B------:R-:W-:Y:S02]  /*d970*/  ISETP.GE.AND P0, PT, R126.reuse, 0x40, PT ;  /* 0x000000407e00780c */ /* 0x040fe40003f06270 */
[----:B------:R-:W-:Y:S02]  /*d980*/  ISETP.GE.AND P1, PT, R126, 0x41, PT ;  /* 0x000000417e00780c */ /* 0x000fe40003f26270 */
[C---:B------:R-:W-:Y:S02]  /*d990*/  ISETP.GT.OR P2, PT, R221.reuse, 0x30, !P2 ;  /* 0x00000030dd00780c */ /* 0x040fe40005744670 */
[C---:B------:R-:W-:Y:S02]  /*d9a0*/  ISETP.GT.OR P3, PT, R221.reuse, 0x31, !P3 ;  /* 0x00000031dd00780c */ /* 0x040fe40005f64670 */
        /* <DEDUP_REMOVED lines=11> */
[----:B------:R-:W-:Y:S01]  /*da60*/  ISETP.GE.AND P4, PT, R126, 0x51, PT ;  /* 0x000000517e00780c */ /* 0x000fe20003f86270 */
[----:B------:R-:W3:Y:S01]  /*da70*/  MUFU.TANH R149, R115 ;  /* 0x0000007300957308 */ /* 0x000ee20000002400 */
[----:B------:R-:W-:Y:S02]  /*da80*/  FSEL R117, R161, -INF , !P0 ;  /* 0xff800000a1757808 */ /* 0x000fe40004000000 */
[----:B-1----:R-:W-:-:S02]  /*da90*/  FSEL R119, R160, -INF , !P1 ;  /* 0xff800000a0777808 */ /* 0x002fc40004800000 */
[C---:B------:R-:W-:Y:S02]  /*daa0*/  ISETP.GE.AND P0, PT, R126.reuse, 0x58, PT ;  /* 0x000000587e00780c */ /* 0x040fe40003f06270 */
[----:B------:R-:W-:Y:S02]  /*dab0*/  ISETP.GE.AND P1, PT, R126, 0x59, PT ;  /* 0x000000597e00780c */ /* 0x000fe40003f26270 */
[C---:B------:R-:W-:Y:S02]  /*dac0*/  ISETP.GT.OR P2, PT, R218.reuse, 0x48, !P2 ;  /* 0x00000048da00780c */ /* 0x040fe40005744670 */
[C---:B------:R-:W-:Y:S02]  /*dad0*/  ISETP.GT.OR P3, PT, R218.reuse, 0x49, !P3 ;  /* 0x00000049da00780c */ /* 0x040fe40005f64670 */
[C---:B------:R-:W-:Y:S02]  /*dae0*/  ISETP.GT.OR P5, PT, R218.reuse, 0x50, !P5 ;  /* 0x00000050da00780c */ /* 0x040fe40006fa4670 */
[----:B------:R-:W-:-:S02]  /*daf0*/  ISETP.GT.OR P4, PT, R218, 0x51, !P4 ;  /* 0x00000051da00780c */ /* 0x000fc40006784670 */
[C---:B------:R-:W-:Y:S02]  /*db00*/  ISETP.GT.OR P0, PT, R218.reuse, 0x58, !P0 ;  /* 0x00000058da00780c */ /* 0x040fe40004704670 */
[----:B------:R-:W-:Y:S01]  /*db10*/  ISETP.GT.OR P1, PT, R218, 0x59, !P1 ;  /* 0x00000059da00780c */ /* 0x000fe20004f24670 */
[----:B------:R-:W1:Y:S01]  /*db20*/  MUFU.TANH R147, R118 ;  /* 0x0000007600937308 */ /* 0x000e620000002400 */
        /* <DEDUP_REMOVED lines=20> */
[----:B----4-:R-:W-:Y:S02]  /*dc70*/  FSEL R111, R155, -INF , !P5 ;  /* 0xff8000009b6f7808 */ /* 0x010fe40006800000 */
[----:B--2---:R-:W-:-:S02]  /*dc80*/  FSEL R104, R154, -INF , !P4 ;  /* 0xff8000009a687808 */ /* 0x004fc40006000000 */
[C---:B------:R-:W-:Y:S02]  /*dc90*/  ISETP.GE.AND P2, PT, R128.reuse, 0x58, PT ;  /* 0x000000588000780c */ /* 0x040fe40003f46270 */
[----:B------:R-:W-:Y:S02]  /*dca0*/  ISETP.GE.AND P3, PT, R128, 0x59, PT ;  /* 0x000000598000780c */ /* 0x000fe40003f66270 */
[C---:B------:R-:W-:Y:S02]  /*dcb0*/  ISETP.GE.AND P5, PT, R126.reuse, 0x60, PT ;  /* 0x000000607e00780c */ /* 0x040fe40003fa6270 */
[----:B------:R-:W-:Y:S02]  /*dcc0*/  ISETP.GE.AND P4, PT, R126, 0x61, PT ;  /* 0x000000617e00780c */ /* 0x000fe40003f86270 */
[----:B------:R-:W-:Y:S02]  /*dcd0*/  FSEL R100, R151, -INF , !P0 ;  /* 0xff80000097647808 */ /* 0x000fe40004000000 */
[----:B---3--:R-:W-:-:S02]  /*dce0*/  FSEL R115, R149, -INF , !P1 ;  /* 0xff80000095737808 */ /* 0x008fc40004800000 */
[C---:B------:R-:W-:Y:S02]  /*dcf0*/  ISETP.GE.AND P0, PT, R126.reuse, 0x68, PT ;  /* 0x000000687e00780c */ /* 0x040fe40003f06270 */
[----:B------:R-:W-:Y:S02]  /*dd00*/  ISETP.GE.AND P1, PT, R126, 0x69, PT ;  /* 0x000000697e00780c */ /* 0x000fe40003f26270 */
[C---:B------:R-:W-:Y:S02]  /*dd10*/  ISETP.GT.OR P2, PT, R221.reuse, 0x58, !P2 ;  /* 0x00000058dd00780c */ /* 0x040fe40005744670 */
[----:B------:R-:W-:Y:S02]  /*dd20*/  ISETP.GT.OR P3, PT, R221, 0x59, !P3 ;  /* 0x00000059dd00780c */ /* 0x000fe40005f64670 */
[C---:B------:R-:W-:Y:S02]  /*dd30*/  ISETP.GT.OR P5, PT, R218.reuse, 0x60, !P5 ;  /* 0x00000060da00780c */ /* 0x040fe40006fa4670 */
[----:B------:R-:W-:-:S02]  /*dd40*/  ISETP.GT.OR P4, PT, R218, 0x61, !P4 ;  /* 0x00000061da00780c */ /* 0x000fc40006784670 */
[C---:B------:R-:W-:Y:S02]  /*dd50*/  ISETP.GT.OR P0, PT, R218.reuse, 0x68, !P0 ;  /* 0x00000068da00780c */ /* 0x040fe40004704670 */
[----:B------:R-:W-:Y:S01]  /*dd60*/  ISETP.GT.OR P1, PT, R218, 0x69, !P1 ;  /* 0x00000069da00780c */ /* 0x000fe20004f24670 */
[----:B------:R2:W3:Y:S01]  /*dd70*/  MUFU.TANH R5, R127 ;  /* 0x0000007f00057308 */ /* 0x0004e20000002400 */
[----:B-1----:R-:W-:Y:S02]  /*dd80*/  FSEL R95, R147, -INF , !P2 ;  /* 0xff800000935f7808 */ /* 0x002fe40005000000 */
[----:B------:R-:W-:Y:S02]  /*dd90*/  FSEL R118, R146, -INF , !P3 ;  /* 0xff80000092767808 */ /* 0x000fe40005800000 */
[----:B------:R-:W-:Y:S02]  /*dda0*/  FSEL R113, R145, -INF , !P5 ;  /* 0xff80000091717808 */ /* 0x000fe40006800000 */
[----:B------:R-:W-:-:S02]  /*ddb0*/  FSEL R108, R144, -INF , !P4 ;  /* 0xff800000906c7808 */ /* 0x000fc40006000000 */
[C---:B------:R-:W-:Y:S02]  /*ddc0*/  ISETP.GE.AND P2, PT, R126.reuse, 0x70, PT ;  /* 0x000000707e00780c */ /* 0x040fe40003f46270 */
[C---:B------:R-:W-:Y:S02]  /*ddd0*/  ISETP.GE.AND P3, PT, R126.reuse, 0x71, PT ;  /* 0x000000717e00780c */ /* 0x040fe40003f66270 */
[C---:B------:R-:W-:Y:S02]  /*dde0*/  ISETP.GE.AND P5, PT, R126.reuse, 0x78, PT ;  /* 0x000000787e00780c */ /* 0x040fe40003fa6270 */
[----:B------:R-:W-:Y:S01]  /*ddf0*/  ISETP.GE.AND P4, PT, R126, 0x79, PT ;  /* 0x000000797e00780c */ /* 0x000fe20003f86270 */
[----:B------:R1:W4:Y:S01]  /*de00*/  MUFU.TANH R2, R130 ;  /* 0x0000008200027308 */ /* 0x0003220000002400 */
[----:B--2---:R-:W-:Y:S02]  /*de10*/  FSEL R127, R141, -INF , !P0 ;  /* 0xff8000008d7f7808 */ /* 0x004fe40004000000 */
[----:B------:R-:W-:-:S02]  /*de20*/  FSEL R126, R140, -INF , !P1 ;  /* 0xff8000008c7e7808 */ /* 0x000fc40004800000 */
[C---:B------:R-:W-:Y:S02]  /*de30*/  ISETP.GE.AND P0, PT, R128.reuse, 0x60, PT ;  /* 0x000000608000780c */ /* 0x040fe40003f06270 */
[----:B------:R-:W-:Y:S02]  /*de40*/  ISETP.GE.AND P1, PT, R128, 0x61, PT ;  /* 0x000000618000780c */ /* 0x000fe40003f26270 */
[----:B------:R-:W-:Y:S02]  /*de50*/  ISETP.GT.OR P2, PT, R218, 0x70, !P2 ;  /* 0x00000070da00780c */ /* 0x000fe40005744670 */
[C---:B------:R-:W-:Y:S02]  /*de60*/  ISETP.GT.OR P0, PT, R221.reuse, 0x60, !P0 ;  /* 0x00000060dd00780c */ /* 0x040fe40004704670 */
[----:B------:R-:W-:Y:S02]  /*de70*/  ISETP.GT.OR P1, PT, R221, 0x61, !P1 ;  /* 0x00000061dd00780c */ /* 0x000fe40004f24670 */
[----:B-1----:R-:W-:-:S02]  /*de80*/  FSEL R130, R4, -INF , !P2 ;  /* 0xff80000004827808 */ /* 0x002fc40005000000 */
[----:B------:R-:W-:Y:S02]  /*de90*/  FSEL R131, R143, -INF , !P0 ;  /* 0xff8000008f837808 */ /* 0x000fe40004000000 */
[----:B------:R-:W-:Y:S02]  /*dea0*/  FSEL R137, R142, -INF , !P1 ;  /* 0xff8000008e897808 */ /* 0x000fe40004800000 */
[C---:B------:R-:W-:Y:S02]  /*deb0*/  ISETP.GE.AND P2, PT, R128.reuse, 0x68, PT ;  /* 0x000000688000780c */ /* 0x040fe40003f46270 */
[C---:B------:R-:W-:Y:S02]  /*dec0*/  ISETP.GE.AND P0, PT, R128.reuse, 0x69, PT ;  /* 0x000000698000780c */ /* 0x040fe40003f06270 */
[----:B------:R-:W-:Y:S02]  /*ded0*/  ISETP.GE.AND P1, PT, R128, 0x70, PT ;  /* 0x000000708000780c */ /* 0x000fe40003f26270 */
[----:B------:R-:W-:-:S02]  /*dee0*/  ISETP.GT.OR P2, PT, R221, 0x68, !P2 ;  /* 0x00000068dd00780c */ /* 0x000fc40005744670 */
[C---:B------:R-:W-:Y:S02]  /*def0*/  ISETP.GT.OR P0, PT, R221.reuse, 0x69, !P0 ;  /* 0x00000069dd00780c */ /* 0x040fe40004704670 */
[----:B------:R-:W-:Y:S02]  /*df00*/  ISETP.GT.OR P1, PT, R221, 0x70, !P1 ;  /* 0x00000070dd00780c */ /* 0x000fe40004f24670 */
[----:B------:R-:W-:Y:S01]  /*df10*/  R2UR UR8, R136 ;  /* 0x00000000880872ca */ /* 0x000fe200000e0000 */
[----:B------:R-:W1:Y:S01]  /*df20*/  SHFL.IDX PT, R225, R227, R9, 0x1f ;  /* 0x00001f09e3e17589 */ /* 0x000e6200000e0000 */
[----:B------:R-:W-:Y:S02]  /*df30*/  FSEL R129, R6, -INF , !P2 ;  /* 0xff80000006817808 */ /* 0x000fe40005000000 */
[----:B---3--:R-:W-:Y:S02]  /*df40*/  FSEL R139, R5, -INF , !P0 ;  /* 0xff800000058b7808 */ /* 0x008fe40004000000 */
[----:B----4-:R-:W-:-:S02]  /*df50*/  FSEL R136, R2, -INF , !P1 ;  /* 0xff80000002887808 */ /* 0x010fc40004800000 */
[C---:B------:R-:W-:Y:S02]  /*df60*/  ISETP.GE.AND P2, PT, R128.reuse, 0x71, PT ;  /* 0x000000718000780c */ /* 0x040fe40003f46270 */
[C---:B------:R-:W-:Y:S02]  /*df70*/  ISETP.GE.AND P0, PT, R128.reuse, 0x78, PT ;  /* 0x000000788000780c */ /* 0x040fe40003f06270 */
[----:B------:R-:W-:Y:S02]  /*df80*/  ISETP.GE.AND P1, PT, R128, 0x79, PT ;  /* 0x000000798000780c */ /* 0x000fe40003f26270 */
[----:B------:R2:W-:Y:S02]  /*df90*/  MUFU.TANH R128, R212 ;  /* 0x000000d400807308 */ /* 0x0005e40000002400 */
[----:B--2---:R-:W2:Y:S01]  /*dfa0*/  SHFL.IDX PT, R212, R227, R223, 0x1f ;  /* 0x00001fdfe3d47589 */ /* 0x004ea200000e0000 */
[C---:B------:R-:W-:Y:S02]  /*dfb0*/  ISETP.GT.OR P3, PT, R218.reuse, 0x71, !P3 ;  /* 0x00000071da00780c */ /* 0x040fe40005f64670 */
[----:B------:R-:W-:-:S02]  /*dfc0*/  ISETP.GT.OR P5, PT, R218, 0x78, !P5 ;  /* 0x00000078da00780c */ /* 0x000fc40006fa4670 */
[----:B------:R-:W-:Y:S02]  /*dfd0*/  ISETP.GT.OR P4, PT, R218, 0x79, !P4 ;  /* 0x00000079da00780c */ /* 0x000fe40006784670 */
[----:B------:R-:W3:Y:S01]  /*dfe0*/  SHFL.IDX PT, R218, R17, R9, 0x1f ;  /* 0x00001f0911da7589 */ /* 0x000ee200000e0000 */
[----:B------:R-:W-:Y:S02]  /*dff0*/  WARPGROUP.DEPBAR.LE gsb0, 0x0 ;  /* 0x00008000000079c5 */ /* 0x000fe40000010000 */
[----:B-1----:R-:W-:Y:S01]  /*e000*/  FADD.FTZ R229, R24, -R225 ;  /* 0x800000e118e57221 */ /* 0x002fe20000010000 */
[C---:B------:R-:W-:Y:S01]  /*e010*/  ISETP.GT.OR P2, PT, R221.reuse, 0x71, !P2 ;  /* 0x00000071dd00780c */ /* 0x040fe20005744670 */
[----:B------:R-:W1:Y:S01]  /*e020*/  SHFL.IDX PT, R24, R227, R231, 0x1f ;  /* 0x00001fe7e3187589 */ /* 0x000e6200000e0000 */
[C---:B------:R-:W-:Y:S02]  /*e030*/  ISETP.GT.OR P0, PT, R221.reuse, 0x78, !P0 ;  /* 0x00000078dd00780c */ /* 0x040fe40004704670 */
[----:B------:R-:W-:Y:S01]  /*e040*/  ISETP.GT.OR P1, PT, R221, 0x79, !P1 ;  /* 0x00000079dd00780c */ /* 0x000fe20004f24670 */
[----:B------:R-:W-:Y:S01]  /*e050*/  LDS R14, [R14+0x400] ;  /* 0x000400000e0e7984 */ /* 0x000fe20000000800 */
[----:B--2---:R-:W-:-:S03]  /*e060*/  FADD.FTZ R226, R25, -R212 ;  /* 0x800000d419e27221 */ /* 0x004fc60000010000 */
[----:B------:R-:W-:Y:S04]  /*e070*/  SHFL.IDX PT, R25, R17, R223, 0x1f ;  /* 0x00001fdf11197589 */ /* 0x000fe800000e0000 */
[----:B------:R-:W2:Y:S01]  /*e080*/  SHFL.IDX PT, R223, R227, R232, 0x1f ;  /* 0x00001fe8e3df7589 */ /* 0x000ea200000e0000 */
[----:B------:R-:W-:Y:S01]  /*e090*/  FADD.FTZ R212, R27, -R212 ;  /* 0x800000d41bd47221 */ /* 0x000fe20000010000 */
[--C-:B---3--:R-:W-:Y:S01]  /*e0a0*/  FFMA.FTZ R216, R216, UR4, -R218.reuse ;  /* 0x00000004d8d87c23 */ /* 0x108fe200080108da */
[C---:B------:R-:W-:Y:S01]  /*e0b0*/  IADD3 R27, R9.reuse, 0x10, RZ ;  /* 0x00000010091b7810 */ /* 0x040fe20007ffe0ff */
[----:B------:R-:W-:Y:S01]  /*e0c0*/  FADD.FTZ R225, R26, -R225 ;  /* 0x800000e11ae17221 */ /* 0x000fe20000010000 */
[----:B------:R-:W-:Y:S02]  /*e0d0*/  VIADD R221, R9, 0x14 ;  /* 0x0000001409dd7836 */ /* 0x000fe40000000000 */
[----:B------:R-:W-:-:S02]  /*e0e0*/  FFMA.FTZ R26, R214, UR4, -R218 ;  /* 0x00000004d61a7c23 */ /* 0x000fc400080108da */
[----:B------:R3:W4:Y:S01]  /*e0f0*/  MUFU.EX2 R214, R216 ;  /* 0x000000d800d67308 */ /* 0x0007220000000800 */
[----:B------:R-:W4:Y:S01]  /*e100*/  SHFL.IDX PT, R231, R17, R231, 0x1f ;  /* 0x00001fe711e77589 */ /* 0x000f2200000e0000 */
[--C-:B-1----:R-:W-:Y:S01]  /*e110*/  FADD.FTZ R218, R30, -R24.reuse ;  /* 0x800000181eda7221 */ /* 0x102fe20000010000 */
[----:B---3--:R-:W-:Y:S02]  /*e120*/  FADD.FTZ R216, R28, -R24 ;  /* 0x800000181cd87221 */ /* 0x008fe40000010000 */
[----:B------:R-:W1:Y:S04]  /*e130*/  SHFL.IDX PT, R28, R227, R27, 0x1f ;  /* 0x00001f1be31c7589 */ /* 0x000e6800000e0000 */
[----:B------:R2:W-:Y:S04]  /*e140*/  SHFL.IDX PT, R27, R227, R221, 0x1f ;  /* 0x00001fdde31b7589 */ /* 0x0005e800000e0000 */
[----:B------:R-:W3:Y:S01]  /*e150*/  SHFL.IDX PT, R30, R17, R232, 0x1f ;  /* 0x00001fe8111e7589 */ /* 0x000ee200000e0000 */
[--C-:B--2---:R-:W-:Y:S01]  /*e160*/  FADD.FTZ R221, R29, -R223.reuse ;  /* 0x800000df1ddd7221 */ /* 0x104fe20000010000 */
[----:B------:R-:W-:Y:S01]  /*e170*/  IADD3 R29, R9, 0x18, RZ ;  /* 0x00000018091d7810 */ /* 0x000fe20007ffe0ff */
[----:B------:R-:W-:Y:S01]  /*e180*/  FADD.FTZ R223, R31, -R223 ;  /* 0x800000df1fdf7221 */ /* 0x000fe20000010000 */
[----:B------:R-:W-:-:S04]  /*e190*/  IADD3 R31, R9, 0x10, RZ ;  /* 0x00000010091f7810 */ /* 0x000fc80007ffe0ff */
[----:B------:R-:W2:Y:S04]  /*e1a0*/  SHFL.IDX PT, R29, R227, R29, 0x1f ;  /* 0x00001f1de31d7589 */ /* 0x000ea800000e0000 */
[----:B------:R-:W2:Y:S01]  /*e1b0*/  SHFL.IDX PT, R31, R17, R31, 0x1f ;  /* 0x00001f1f111f7589 */ /* 0x000ea200000e0000 */
[----:B------:R4:W2:Y:S01]  /*e1c0*/  MUFU.EX2 R24, R26 ;  /* 0x0000001a00187308 */ /* 0x0008a20000000800 */
[--C-:B------:R-:W-:Y:S01]  /*e1d0*/  FFMA.FTZ R219, R219, UR4, -R25.reuse ;  /* 0x00000004dbdb7c23 */ /* 0x100fe20008010819 */
[----:B----4-:R-:W-:Y:S01]  /*e1e0*/  FFMA.FTZ R26, R228, UR4, -R25 ;  /* 0x00000004e41a7c23 */ /* 0x010fe20008010819 */
[--C-:B------:R-:W-:Y:S01]  /*e1f0*/  FFMA.FTZ R25, R224, UR4, -R231.reuse ;  /* 0x00000004e0197c23 */ /* 0x100fe200080108e7 */
[----:B------:R-:W-:Y:S01]  /*e200*/  FFMA.FTZ R231, R222, UR4, -R231 ;  /* 0x00000004dee77c23 */ /* 0x000fe200080108e7 */
[--C-:B-1----:R-:W-:Y:S01]  /*e210*/  FADD.FTZ R222, R32, -R28.reuse ;  /* 0x8000001c20de7221 */ /* 0x102fe20000010000 */
[----:B------:R-:W-:Y:S01]  /*e220*/  FADD.FTZ R224, R34, -R28 ;  /* 0x8000001c22e07221 */ /* 0x000fe20000010000 */
[----:B------:R-:W-:-:S02]  /*e230*/  VIADD R32, R9, 0x14 ;  /* 0x0000001409207836 */ /* 0x000fc40000000000 */
[--C-:B---3--:R-:W-:Y:S01]  /*e240*/  FFMA.FTZ R28, R220, UR4, -R30.reuse ;  /* 0x00000004dc1c7c23 */ /* 0x108fe2000801081e */
[----:B------:R-:W-:Y:S01]  /*e250*/  FFMA.FTZ R30, R217, UR4, -R30 ;  /* 0x00000004d91e7c23 */ /* 0x000fe2000801081e */
[--C-:B--2---:R-:W-:Y:S01]  /*e260*/  FADD.FTZ R217, R36, -R29.reuse ;  /* 0x8000001d24d97221 */ /* 0x104fe20000010000 */
[----:B------:R-:W-:Y:S01]  /*e270*/  FADD.FTZ R220, R38, -R29 ;  /* 0x8000001d26dc7221 */ /* 0x000fe20000010000 */
[----:B------:R-:W1:Y:S01]  /*e280*/  SHFL.IDX PT, R32, R17, R32, 0x1f ;  /* 0x00001f2011207589 */ /* 0x000e6200000e0000 */
[--C-:B------:R-:W-:Y:S01]  /*e290*/  FFMA.FTZ R29, R215, UR4, -R31.reuse ;  /* 0x00000004d71d7c23 */ /* 0x100fe2000801081f */
[----:B------:R-:W-:Y:S01]  /*e2a0*/  FFMA.FTZ R31, R213, UR4, -R31 ;  /* 0x00000004d51f7c23 */ /* 0x000fe2000801081f */
[----:B------:R-:W-:Y:S01]  /*e2b0*/  FFMA.FTZ R213, -R18, R18, 1 ;  /* 0x3f80000012d57423 */ /* 0x000fe20000010112 */
[----:B------:R-:W-:Y:S01]  /*e2c0*/  FMUL.FTZ R229, R214, R229 ;  /* 0x000000e5d6e57220 */ /* 0x000fe20000410000 */
[C---:B------:R-:W-:Y:S01]  /*e2d0*/  VIADD R232, R9.reuse, 0x1c ;  /* 0x0000001c09e87836 */ /* 0x040fe20000000000 */
[----:B------:R-:W-:-:S02]  /*e2e0*/  IADD3 R34, R9, 0x18, RZ ;  /* 0x0000001809227810 */ /* 0x000fc40007ffe0ff */
[----:B------:R-:W-:Y:S01]  /*e2f0*/  FMUL.FTZ R213, R213, R229 ;  /* 0x000000e5d5d57220 */ /* 0x000fe20000410000 */
[----:B------:R-:W-:Y:S02]  /*e300*/  VIADD R229, R9, 0x1c ;  /* 0x0000001c09e57836 */ /* 0x000fe40000000000 */
[----:B------:R2:W-:Y:S02]  /*e310*/  SHFL.IDX PT, R232, R227, R232, 0x1f ;  /* 0x00001fe8e3e87589 */ /* 0x0005e400000e0000 */
[--C-:B--2---:R-:W-:Y:S02]  /*e320*/  FADD.FTZ R227, R33, -R27.reuse ;  /* 0x8000001b21e37221 */ /* 0x104fe40000010000 */
[----:B------:R-:W2:Y:S04]  /*e330*/  SHFL.IDX PT, R33, R17, R34, 0x1f ;  /* 0x00001f2211217589 */ /* 0x000ea800000e0000 */
[----:B------:R-:W3:Y:S01]  /*e340*/  SHFL.IDX PT, R34, R17, R229, 0x1f ;  /* 0x00001fe511227589 */ /* 0x000ee200000e0000 */
[--C-:B-1----:R-:W-:Y:S01]  /*e350*/  FFMA.FTZ R211, R211, UR4, -R32.reuse ;  /* 0x00000004d3d37c23 */ /* 0x102fe20008010820 */
[----:B------:R-:W-:Y:S01]  /*e360*/  FFMA.FTZ R32, R210, UR4, -R32 ;  /* 0x00000004d2207c23 */ /* 0x000fe20008010820 */
[----:B------:R-:W-:Y:S01]  /*e370*/  FFMA.FTZ R210, -R19, R19, 1 ;  /* 0x3f80000013d27423 */ /* 0x000fe20000010113 */
[----:B------:R-:W-:Y:S01]  /*e380*/  FMUL.FTZ R225, R24, R225 ;  /* 0x000000e118e17220 */ /* 0x000fe20000410000 */
[----:B------:R-:W1:Y:S01]  /*e390*/  MUFU.EX2 R219, R219 ;  /* 0x000000db00db7308 */ /* 0x000e620000000800 */
[----:B------:R-:W-:-:S02]  /*e3a0*/  FADD.FTZ R228, R35, -R27 ;  /* 0x8000001b23e47221 */ /* 0x000fc40000010000 */
[----:B------:R-:W4:Y:S01]  /*e3b0*/  SHFL.IDX PT, R35, R15, R9, 0x1f ;  /* 0x00001f090f237589 */ /* 0x000f2200000e0000 */
[----:B------:R-:W-:Y:S01]  /*e3c0*/  FMUL.FTZ R210, R210, R225 ;  /* 0x000000e1d2d27220 */ /* 0x000fe20000410000 */
[----:B------:R-:W-:-:S03]  /*e3d0*/  IADD3 R225, R9, 0x4, RZ ;  /* 0x0000000409e17810 */ /* 0x000fc60007ffe0ff */
[----:B------:R2:W-:Y:S01]  /*e3e0*/  MUFU.EX2 R18, R31 ;  /* 0x0000001f00127308 */ /* 0x0005e20000000800 */
[----:B------:R-:W-:-:S07]  /*e3f0*/  IADD3 R36, R9, 0xc, RZ ;  /* 0x0000000c09247810 */ /* 0x000fce0007ffe0ff */
[----:B------:R1:W-:Y:S01]  /*e400*/  MUFU.EX2 R19, R32 ;  /* 0x0000002000137308 */ /* 0x0003e20000000800 */
[--C-:B--2---:R-:W-:Y:S01]  /*e410*/  FFMA.FTZ R31, R208, UR4, -R33.reuse ;  /* 0x00000004d01f7c23 */ /* 0x104fe20008010821 */
[----:B-1----:R-:W-:Y:S01]  /*e420*/  FFMA.FTZ R32, R209, UR4, -R33 ;  /* 0x00000004d1207c23 */ /* 0x002fe20008010821 */
[--C-:B---3--:R-:W-:Y:S01]  /*e430*/  FFMA.FTZ R33, R206, UR4, -R34.reuse ;  /* 0x00000004ce217c23 */ /* 0x108fe20008010822 */
[----:B------:R-:W-:Y:S02]  /*e440*/  FFMA.FTZ R34, R207, UR4, -R34 ;  /* 0x00000004cf227c23 */ /* 0x000fe40008010822 */
[----:B------:R-:W-:Y:S02]  /*e450*/  SHFL.IDX PT, R207, R15, R225, 0x1f ;  /* 0x00001fe10fcf7589 */ /* 0x000fe400000e0000 */
[----:B------:R1:W-:Y:S01]  /*e460*/  MUFU.EX2 R27, R231 ;  /* 0x000000e7001b7308 */ /* 0x0003e20000000800 */
[----:B------:R-:W-:Y:S01]  /*e470*/  FFMA.FTZ R208, -R230, R230, 1 ;  /* 0x3f800000e6d07423 */ /* 0x000fe200000101e6 */
[----:B------:R-:W-:Y:S01]  /*e480*/  FMUL.FTZ R226, R219, R226 ;  /* 0x000000e2dbe27220 */ /* 0x000fe20000410000 */
[----:B------:R-:W-:-:S02]  /*e490*/  VIADD R215, R9, 0x8 ;  /* 0x0000000809d77836 */ /* 0x000fc40000000000 */
[----:B-1----:R-:W-:Y:S02]  /*e4a0*/  FADD.FTZ R231, R37, -R232 ;  /* 0x800000e825e77221 */ /* 0x002fe40000010000 */
[----:B------:R1:W2:Y:S01]  /*e4b0*/  SHFL.IDX PT, R37, R15, R36, 0x1f ;  /* 0x00001f240f257589 */ /* 0x0002a200000e0000 */
[----:B------:R-:W-:Y:S01]  /*e4c0*/  FMUL.FTZ R208, R208, R226 ;  /* 0x000000e2d0d07220 */ /* 0x000fe20000410000 */
[----:B------:R3:W-:Y:S01]  /*e4d0*/  MUFU.EX2 R17, R211 ;  /* 0x000000d300117308 */ /* 0x0007e20000000800 */
[C---:B------:R-:W-:Y:S01]  /*e4e0*/  VIADD R226, R9.reuse, 0x10 ;  /* 0x0000001009e27836 */ /* 0x040fe20000000000 */
[----:B------:R-:W2:Y:S01]  /*e4f0*/  SHFL.IDX PT, R209, R15, R215, 0x1f ;  /* 0x00001fd70fd17589 */ /* 0x000ea200000e0000 */
[--C-:B----4-:R-:W-:Y:S01]  /*e500*/  FFMA.FTZ R204, R204, UR4, -R35.reuse ;  /* 0x00000004cccc7c23 */ /* 0x110fe20008010823 */
[C---:B------:R-:W-:Y:S01]  /*e510*/  VIADD R230, R9.reuse, 0x18 ;  /* 0x0000001809e67836 */ /* 0x040fe20000000000 */
[----:B---3--:R-:W-:Y:S01]  /*e520*/  IADD3 R211, R9, 0x14, RZ ;  /* 0x0000001409d37810 */ /* 0x008fe20007ffe0ff */
[----:B-1----:R-:W-:-:S02]  /*e530*/  FFMA.FTZ R36, R205, UR4, -R35 ;  /* 0x00000004cd247c23 */ /* 0x002fc40008010823 */
[----:B------:R-:W1:Y:S04]  /*e540*/  SHFL.IDX PT, R205, R15, R226, 0x1f ;  /* 0x00001fe20fcd7589 */ /* 0x000e6800000e0000 */
[----:B------:R-:W3:Y:S01]  /*e550*/  SHFL.IDX PT, R38, R15, R211, 0x1f ;  /* 0x00001fd30f267589 */ /* 0x000ee200000e0000 */
[----:B------:R-:W-:Y:S01]  /*e560*/  FADD.FTZ R232, R39, -R232 ;  /* 0x800000e827e87221 */ /* 0x000fe20000010000 */
[----:B------:R4:W-:Y:S02]  /*e570*/  MUFU.EX2 R35, R204 ;  /* 0x000000cc00237308 */ /* 0x0009e40000000800 */
[----:B------:R-:W3:Y:S01]  /*e580*/  SHFL.IDX PT, R39, R15, R230, 0x1f ;  /* 0x00001fe60f277589 */ /* 0x000ee200000e0000 */
[----:B--2---:R-:W-:Y:S01]  /*e590*/  FFMA.FTZ R120, R120, UR4, -R37 ;  /* 0x0000000478787c23 */ /* 0x004fe20008010825 */
[--C-:B----4-:R-:W-:Y:S01]  /*e5a0*/  FFMA.FTZ R204, R122, UR4, -R207.reuse ;  /* 0x000000047acc7c23 */ /* 0x110fe200080108cf */
[----:B------:R-:W-:Y:S01]  /*e5b0*/  FFMA.FTZ R207, R124, UR4, -R207 ;  /* 0x000000047ccf7c23 */ /* 0x000fe200080108cf */
[----:B------:R2:W4:Y:S01]  /*e5c0*/  SHFL.IDX PT, R122, R15, R229, 0x1f ;  /* 0x00001fe50f7a7589 */ /* 0x00052200000e0000 */
[----:B------:R-:W-:-:S03]  /*e5d0*/  FFMA.FTZ R121, R121, UR4, -R37 ;  /* 0x0000000479797c23 */ /* 0x000fc60008010825 */
[----:B------:R-:W4:Y:S01]  /*e5e0*/  SHFL.IDX PT, R124, R10, R225, 0x1f ;  /* 0x00001fe10a7c7589 */ /* 0x000f2200000e0000 */
[----:B------:R1:W-:Y:S01]  /*e5f0*/  MUFU.EX2 R37, R207 ;  /* 0x000000cf00257308 */ /* 0x0003e20000000800 */
[--C-:B------:R-:W-:Y:S02]  /*e600*/  FFMA.FTZ R206, R123, UR4, -R209.reuse ;  /* 0x000000047bce7c23 */ /* 0x100fe400080108d1 */
[----:B-1----:R-:W1:Y:S01]  /*e610*/  SHFL.IDX PT, R207, R10, R215, 0x1f ;  /* 0x00001fd70acf7589 */ /* 0x002e6200000e0000 */
[----:B------:R-:W-:Y:S01]  /*e620*/  FFMA.FTZ R125, R125, UR4, -R209 ;  /* 0x000000047d7d7c23 */ /* 0x000fe200080108d1 */
[----:B------:R-:W-:Y:S01]  /*e630*/  IADD3 R209, R9, 0xc, RZ ;  /* 0x0000000c09d17810 */ /* 0x000fe20007ffe0ff */
[--C-:B------:R-:W-:Y:S02]  /*e640*/  FFMA.FTZ R123, R103, UR4, -R205.reuse ;  /* 0x00000004677b7c23 */ /* 0x100fe400080108cd */
[----:B--2---:R2:W-:Y:S01]  /*e650*/  MUFU.EX2 R15, R204 ;  /* 0x000000cc000f7308 */ /* 0x0045e20000000800 */
[--C-:B---3--:R-:W-:Y:S01]  /*e660*/  FFMA.FTZ R109, R109, UR4, -R38.reuse ;  /* 0x000000046d6d7c23 */ /* 0x108fe20008010826 */
[----:B------:R-:W-:Y:S01]  /*e670*/  FFMA.FTZ R103, R94, UR4, -R38 ;  /* 0x000000045e677c23 */ /* 0x000fe20008010826 */
[----:B------:R-:W-:Y:S01]  /*e680*/  FFMA.FTZ R114, R114, UR4, -R205 ;  /* 0x0000000472727c23 */ /* 0x000fe200080108cd */
[----:B------:R-:W-:-:S04]  /*e690*/  FFMA.FTZ R112, R112, UR4, -R39 ;  /* 0x0000000470707c23 */ /* 0x000fc80008010827 */
[----:B------:R3:W-:Y:S01]  /*e6a0*/  MUFU.EX2 R38, R206 ;  /* 0x000000ce00267308 */ /* 0x0007e20000000800 */
[----:B--2---:R-:W2:Y:S01]  /*e6b0*/  SHFL.IDX PT, R204, R10, R9, 0x1f ;  /* 0x00001f090acc7589 */ /* 0x004ea200000e0000 */
[----:B------:R-:W-:Y:S01]  /*e6c0*/  FFMA.FTZ R107, R107, UR4, -R39 ;  /* 0x000000046b6b7c23 */ /* 0x000fe20008010827 */
[----:B----4-:R-:W-:Y:S01]  /*e6d0*/  FFMA.FTZ R205, R97, UR4, -R122 ;  /* 0x0000000461cd7c23 */ /* 0x010fe2000801087a */
[--C-:B------:R-:W-:Y:S01]  /*e6e0*/  FFMA.FTZ R119, R119, UR4, -R124.reuse ;  /* 0x0000000477777c23 */ /* 0x100fe2000801087c */
[----:B---3--:R-:W3:Y:S03]  /*e6f0*/  SHFL.IDX PT, R206, R10, R209, 0x1f ;  /* 0x00001fd10ace7589 */ /* 0x008ee600000e0000 */
[----:B------:R4:W-:Y:S01]  /*e700*/  MUFU.EX2 R39, R125 ;  /* 0x0000007d00277308 */ /* 0x0009e20000000800 */
[----:B------:R-:W-:Y:S01]  /*e710*/  FFMA.FTZ R124, R98, UR4, -R124 ;  /* 0x00000004627c7c23 */ /* 0x000fe2000801087c */
[----:B------:R-:W3:Y:S04]  /*e720*/  SHFL.IDX PT, R97, R10, R226, 0x1f ;  /* 0x00001fe20a617589 */ /* 0x000ee800000e0000 */
[----:B------:R-:W-:Y:S04]  /*e730*/  SHFL.IDX PT, R98, R10, R230, 0x1f ;  /* 0x00001fe60a627589 */ /* 0x000fe800000e0000 */
[----:B----4-:R-:W4:Y:S01]  /*e740*/  SHFL.IDX PT, R125, R10, R211, 0x1f ;  /* 0x00001fd30a7d7589 */ /* 0x010f2200000e0000 */
[----:B------:R1:W-:Y:S02]  /*e750*/  MUFU.EX2 R94, R120 ;  /* 0x00000078005e7308 */ /* 0x0003e40000000800 */
[----:B-1----:R-:W-:-:S02]  /*e760*/  FFMA.FTZ R120, R99, UR4, -R207 ;  /* 0x0000000463787c23 */ /* 0x002fc400080108cf */
[----:B------:R-:W1:Y:S04]  /*e770*/  SHFL.IDX PT, R99, R12, R9, 0x1f ;  /* 0x00001f090c637589 */ /* 0x000e6800000e0000 */
[----:B------:R-:W1:Y:S01]  /*e780*/  MUFU.EX2 R29, R29 ;  /* 0x0000001d001d7308 */ /* 0x000e620000000800 */
[--C-:B--2---:R-:W-:Y:S01]  /*e790*/  FFMA.FTZ R117, R117, UR4, -R204.reuse ;  /* 0x0000000475757c23 */ /* 0x104fe200080108cc */
[----:B------:R-:W-:Y:S01]  /*e7a0*/  FFMA.FTZ R106, R106, UR4, -R204 ;  /* 0x000000046a6a7c23 */ /* 0x000fe200080108cc */
[--C-:B---3--:R-:W-:Y:S01]  /*e7b0*/  FFMA.FTZ R105, R105, UR4, -R206.reuse ;  /* 0x0000000469697c23 */ /* 0x108fe200080108ce */
[----:B------:R2:W3:Y:S04]  /*e7c0*/  SHFL.IDX PT, R204, R10, R229, 0x1f ;  /* 0x00001fe50acc7589 */ /* 0x0004e800000e0000 */
[----:B------:R-:W3:Y:S01]  /*e7d0*/  MUFU.EX2 R31, R31 ;  /* 0x0000001f001f7308 */ /* 0x000ee20000000800 */
[----:B------:R-:W-:Y:S01]  /*e7e0*/  FFMA.FTZ R104, R104, UR4, -R206 ;  /* 0x0000000468687c23 */ /* 0x000fe200080108ce */
[----:B------:R-:W-:Y:S01]  /*e7f0*/  FMUL.FTZ R132, R132, UR9 ;  /* 0x0000000984847c20 */ /* 0x000fe20008410000 */
[----:B------:R-:W3:Y:S01]  /*e800*/  SHFL.IDX PT, R206, R12, R215, 0x1f ;  /* 0x00001fd70cce7589 */ /* 0x000ee200000e0000 */
[----:B------:R-:W-:Y:S01]  /*e810*/  FMUL.FTZ R134, R134, UR9 ;  /* 0x0000000986867c20 */ /* 0x000fe20008410000 */
[----:B------:R-:W-:Y:S01]  /*e820*/  FFMA.FTZ R122, R96, UR4, -R122 ;  /* 0x00000004607a7c23 */ /* 0x000fe2000801087a */
[----:B------:R-:W-:-:S02]  /*e830*/  FFMA.FTZ R101, R101, UR4, -R97 ;  /* 0x0000000465657c23 */ /* 0x000fc40008010861 */
[----:B--2---:R2:W-:Y:S01]  /*e840*/  MUFU.EX2 R10, R121 ;  /* 0x00000079000a7308 */ /* 0x0045e20000000800 */
[----:B------:R-:W-:Y:S01]  /*e850*/  FFMA.FTZ R100, R100, UR4, -R97 ;  /* 0x0000000464647c23 */ /* 0x000fe20008010861 */
[--C-:B----4-:R-:W-:Y:S01]  /*e860*/  FFMA.FTZ R102, R102, UR4, -R125.reuse ;  /* 0x0000000466667c23 */ /* 0x110fe2000801087d */
[----:B------:R-:W-:Y:S01]  /*e870*/  FFMA.FTZ R115, R115, UR4, -R125 ;  /* 0x0000000473737c23 */ /* 0x000fe2000801087d */
[----:B------:R-:W-:Y:S01]  /*e880*/  FFMA.FTZ R116, R116, UR4, -R98 ;  /* 0x0000000474747c23 */ /* 0x000fe20008010862 */
[----:B------:R-:W-:Y:S04]  /*e890*/  SHFL.IDX PT, R125, R12, R230, 0x1f ;  /* 0x00001fe60c7d7589 */ /* 0x000fe800000e0000 */
[----:B--2---:R-:W2:Y:S01]  /*e8a0*/  SHFL.IDX PT, R121, R12, R225, 0x1f ;  /* 0x00001fe10c797589 */ /* 0x004ea200000e0000 */
[----:B------:R4:W-:Y:S01]  /*e8b0*/  MUFU.EX2 R96, R123 ;  /* 0x0000007b00607308 */ /* 0x0009e20000000800 */
[----:B------:R-:W-:Y:S01]  /*e8c0*/  FMUL.FTZ R133, R133, UR9 ;  /* 0x0000000985857c20 */ /* 0x000fe20008410000 */
[----:B------:R-:W-:Y:S01]  /*e8d0*/  FMUL.FTZ R135, R135, UR9 ;  /* 0x0000000987877c20 */ /* 0x000fe20008410000 */
[----:B-1----:R-:W-:-:S05]  /*e8e0*/  FFMA.FTZ R113, R113, UR4, -R99 ;  /* 0x0000000471717c23 */ /* 0x002fca0008010863 */
[----:B------:R1:W-:Y:S01]  /*e8f0*/  MUFU.EX2 R97, R114 ;  /* 0x0000007200617308 */ /* 0x0003e20000000800 */
[----:B----4-:R4:W-:Y:S01]  /*e900*/  SHFL.IDX PT, R123, R12, R209, 0x1f ;  /* 0x00001fd10c7b7589 */ /* 0x0109e200000e0000 */
[----:B------:R-:W-:-:S06]  /*e910*/  FFMA.FTZ R131, R131, UR4, -R99 ;  /* 0x0000000483837c23 */ /* 0x000fcc0008010863 */
[----:B------:R-:W2:Y:S01]  /*e920*/  MUFU.TANH R132, R132 ;  /* 0x0000008400847308 */ /* 0x000ea20000002400 */
[----:B-1----:R-:W-:Y:S01]  /*e930*/  FFMA.FTZ R114, R95, UR4, -R98 ;  /* 0x000000045f727c23 */ /* 0x002fe20008010862 */
[----:B----4-:R-:W-:Y:S01]  /*e940*/  FFMA.FTZ R209, -R233, R233, 1 ;  /* 0x3f800000e9d17423 */ /* 0x010fe200000101e9 */
[----:B------:R-:W-:-:S05]  /*e950*/  VIADD R233, R9, 0xc ;  /* 0x0000000c09e97836 */ /* 0x000fca0000000000 */
[----:B------:R1:W-:Y:S08]  /*e960*/  MUFU.EX2 R98, R103 ;  /* 0x0000006700627308 */ /* 0x0003f00000000800 */
[----:B------:R-:W4:Y:S01]  /*e970*/  MUFU.TANH R134, R134 ;  /* 0x0000008600867308 */ /* 0x000f220000002400 */
[----:B-1----:R1:W-:Y:S07]  /*e980*/  SHFL.IDX PT, R103, R12, R211, 0x1f ;  /* 0x00001fd30c677589 */ /* 0x0023ee00000e0000 */
[----:B------:R3:W-:Y:S01]  /*e990*/  MUFU.EX2 R99, R112 ;  /* 0x0000007000637308 */ /* 0x0007e20000000800 */
[----:B-1----:R-:W-:Y:S01]  /*e9a0*/  FFMA.FTZ R211, -R22, R22, 1 ;  /* 0x3f80000016d37423 */ /* 0x002fe20000010116 */
[----:B------:R-:W-:-:S02]  /*e9b0*/  FMUL.FTZ R22, R29, R222 ;  /* 0x000000de1d167220 */ /* 0x000fc40000410000 */
[----:B------:R1:W-:Y:S04]  /*e9c0*/  SHFL.IDX PT, R222, R14, R215, 0x1f ;  /* 0x00001fd70ede7589 */ /* 0x0003e800000e0000 */
[----:B------:R-:W4:Y:S01]  /*e9d0*/  MUFU.TANH R133, R133 ;  /* 0x0000008500857308 */ /* 0x000f220000002400 */
[----:B---3--:R-:W3:Y:S01]  /*e9e0*/  SHFL.IDX PT, R112, R12, R229, 0x1f ;  /* 0x00001fe50c707589 */ /* 0x008ee200000e0000 */
[----:B-1----:R-:W-:-:S06]  /*e9f0*/  FMUL.FTZ R215, R31, R217 ;  /* 0x000000d91fd77220 */ /* 0x002fcc0000410000 */
[----:B------:R-:W1:Y:S01]  /*ea00*/  MUFU.TANH R135, R135 ;  /* 0x0000008700877308 */ /* 0x000e620000002400 */
[----:B------:R-:W3:Y:S07]  /*ea10*/  SHFL.IDX PT, R217, R14, R233, 0x1f ;  /* 0x00001fe90ed97589 */ /* 0x000eee00000e0000 */
[----:B------:R-:W3:Y:S01]  /*ea20*/  MUFU.EX2 R28, R28 ;  /* 0x0000001c001c7308 */ /* 0x000ee20000000800 */
[--C-:B------:R-:W-:Y:S01]  /*ea30*/  FFMA.FTZ R110, R110, UR4, -R204.reuse ;  /* 0x000000046e6e7c23 */ /* 0x100fe200080108cc */
[----:B------:R-:W-:Y:S01]  /*ea40*/  FFMA.FTZ R118, R118, UR4, -R204 ;  /* 0x0000000476767c23 */ /* 0x000fe200080108cc */
[--C-:B------:R-:W-:Y:S01]  /*ea50*/  FFMA.FTZ R127, R127, UR4, -R206.reuse ;  /* 0x000000047f7f7c23 */ /* 0x100fe200080108ce */
[----:B------:R-:W-:Y:S01]  /*ea60*/  FFMA.FTZ R129, R129, UR4, -R206 ;  /* 0x0000000481817c23 */ /* 0x000fe200080108ce */
[----:B--2---:R-:W-:-:S03]  /*ea70*/  FSEL R204, R132, -INF , !P5 ;  /* 0xff80000084cc7808 */ /* 0x004fc60006800000 */
[----:B------:R-:W2:Y:S01]  /*ea80*/  MUFU.EX2 R32, R32 ;  /* 0x0000002000207308 */ /* 0x000ea20000000800 */
[----:B----4-:R-:W-:Y:S01]  /*ea90*/  FSEL R206, R134, -INF , !P0 ;  /* 0xff80000086ce7808 */ /* 0x010fe20004000000 */
[--C-:B------:R-:W-:Y:S01]  /*eaa0*/  FFMA.FTZ R108, R108, UR4, -R121.reuse ;  /* 0x000000046c6c7c23 */ /* 0x100fe20008010879 */
[----:B------:R-:W-:Y:S01]  /*eab0*/  FFMA.FTZ R137, R137, UR4, -R121 ;  /* 0x0000000489897c23 */ /* 0x000fe20008010879 */
[----:B------:R-:W-:Y:S01]  /*eac0*/  FMUL.FTZ R218, R27, R218 ;  /* 0x000000da1bda7220 */ /* 0x000fe20000410000 */
[----:B------:R-:W-:Y:S01]  /*ead0*/  FFMA.FTZ R121, -R234, R234, 1 ;  /* 0x3f800000ea797423 */ /* 0x000fe200000101ea */
[----:B------:R-:W-:Y:S01]  /*eae0*/  FFMA.FTZ R204, R204, UR4, -R125 ;  /* 0x00000004cccc7c23 */ /* 0x000fe2000801087d */
[----:B------:R-:W-:Y:S01]  /*eaf0*/  FFMA.FTZ R111, R111, UR4, -R207 ;  /* 0x000000046f6f7c23 */ /* 0x000fe200080108cf */
[----:B------:R-:W-:Y:S01]  /*eb00*/  FFMA.FTZ R125, R206, UR4, -R125 ;  /* 0x00000004ce7d7c23 */ /* 0x000fe2000801087d */
[----:B------:R-:W-:Y:S01]  /*eb10*/  FSEL R206, R133, -INF , !P4 ;  /* 0xff80000085ce7808 */ /* 0x000fe20006000000 */
[----:B------:R-:W-:Y:S01]  /*eb20*/  FMUL.FTZ R121, R121, R218 ;  /* 0x000000da79797220 */ /* 0x000fe20000410000 */
[----:B-1----:R-:W-:Y:S01]  /*eb30*/  FSEL R207, R135, -INF , !P1 ;  /* 0xff80000087cf7808 */ /* 0x002fe20004800000 */
[----:B---3--:R-:W-:Y:S01]  /*eb40*/  FMUL.FTZ R221, R28, R221 ;  /* 0x000000dd1cdd7220 */ /* 0x008fe20000410000 */
[----:B------:R-:W-:Y:S01]  /*eb50*/  FFMA.FTZ R235, -R235, R235, 1 ;  /* 0x3f800000ebeb7423 */ /* 0x000fe200000101eb */
[----:B------:R-:W1:Y:S01]  /*eb60*/  SHFL.IDX PT, R218, R14, R9, 0x1f ;  /* 0x00001f090eda7589 */ /* 0x000e6200000e0000 */
[----:B------:R-:W-:Y:S01]  /*eb70*/  FFMA.FTZ R21, -R21, R21, 1 ;  /* 0x3f80000015157423 */ /* 0x000fe20000010115 */
[----:B------:R-:W-:Y:S01]  /*eb80*/  FMUL.FTZ R227, R17, R227 ;  /* 0x000000e311e37220 */ /* 0x000fe20000410000 */
[--C-:B------:R-:W-:Y:S01]  /*eb90*/  FFMA.FTZ R206, R206, UR4, -R112.reuse ;  /* 0x00000004cece7c23 */ /* 0x100fe20008010870 */
[----:B------:R-:W-:Y:S01]  /*eba0*/  FFMA.FTZ R207, R207, UR4, -R112 ;  /* 0x00000004cfcf7c23 */ /* 0x000fe20008010870 */
[----:B------:R-:W-:Y:S01]  /*ebb0*/  FMUL.FTZ R112, R235, R221 ;  /* 0x000000ddeb707220 */ /* 0x000fe20000410000 */
[--C-:B------:R-:W-:Y:S01]  /*ebc0*/  FADD.FTZ R45, R45, -R217.reuse ;  /* 0x800000d92d2d7221 */ /* 0x100fe20000010000 */
[----:B------:R-:W-:Y:S01]  /*ebd0*/  FADD.FTZ R47, R47, -R217 ;  /* 0x800000d92f2f7221 */ /* 0x000fe20000010000 */
[----:B------:R-:W-:Y:S01]  /*ebe0*/  FMUL.FTZ R21, R21, R227 ;  /* 0x000000e315157220 */ /* 0x000fe20000410000 */
[----:B------:R-:W3:Y:S01]  /*ebf0*/  SHFL.IDX PT, R221, R14, R225, 0x1f ;  /* 0x00001fe10edd7589 */ /* 0x000ee200000e0000 */
[----:B--2---:R-:W-:-:S03]  /*ec00*/  FMUL.FTZ R227, R32, R220 ;  /* 0x000000dc20e37220 */ /* 0x004fc60000410000 */
[----:B------:R2:W-:Y:S04]  /*ec10*/  LDS R217, [R11+0x400] ;  /* 0x000400000bd97984 */ /* 0x0005e80000000800 */
[----:B------:R-:W4:Y:S01]  /*ec20*/  SHFL.IDX PT, R220, R14, R229, 0x1f ;  /* 0x00001fe50edc7589 */ /* 0x000f2200000e0000 */
[----:B------:R-:W3:Y:S01]  /*ec30*/  MUFU.EX2 R36, R36 ;  /* 0x0000002400247308 */ /* 0x000ee20000000800 */
[----:B------:R-:W-:Y:S01]  /*ec40*/  FFMA.FTZ R20, -R20, R20, 1 ;  /* 0x3f80000014147423 */ /* 0x000fe20000010114 */
[----:B------:R-:W-:Y:S01]  /*ec50*/  FMUL.FTZ R224, R18, R224 ;  /* 0x000000e012e07220 */ /* 0x000fe20000410000 */
[C---:B------:R-:W-:Y:S01]  /*ec60*/  IADD3 R235, R9.reuse, 0x10, RZ ;  /* 0x0000001009eb7810 */ /* 0x040fe20007ffe0ff */
[--C-:B-1----:R-:W-:Y:S01]  /*ec70*/  FADD.FTZ R40, R40, -R218.reuse ;  /* 0x800000da28287221 */ /* 0x102fe20000010000 */
[----:B------:R-:W-:Y:S01]  /*ec80*/  FADD.FTZ R42, R42, -R218 ;  /* 0x800000da2a2a7221 */ /* 0x000fe20000010000 */
[----:B--2---:R-:W-:Y:S01]  /*ec90*/  FFMA.FTZ R11, -R170, R170, 1 ;  /* 0x3f800000aa0b7423 */ /* 0x004fe200000101aa */
[----:B------:R-:W-:-:S02]  /*eca0*/  VIADD R234, R9, 0x14 ;  /* 0x0000001409ea7836 */ /* 0x000fc40000000000 */
[----:B------:R-:W-:Y:S01]  /*ecb0*/  FMUL.FTZ R40, R35, R40 ;  /* 0x0000002823287220 */ /* 0x000fe20000410000 */
[----:B------:R-:W1:Y:S01]  /*ecc0*/  MUFU.EX2 R30, R30 ;  /* 0x0000001e001e7308 */ /* 0x000e620000000800 */
[----:B------:R-:W-:Y:S01]  /*ecd0*/  FMUL.FTZ R22, R20, R22 ;  /* 0x0000001614167220 */ /* 0x000fe20000410000 */
[----:B------:R-:W-:Y:S01]  /*ece0*/  FMUL.FTZ R20, R211, R224 ;  /* 0x000000e0d3147220 */ /* 0x000fe20000410000 */
[--C-:B---3--:R-:W-:Y:S01]  /*ecf0*/  FADD.FTZ R41, R41, -R221.reuse ;  /* 0x800000dd29297221 */ /* 0x108fe20000010000 */
[----:B------:R-:W2:Y:S01]  /*ed00*/  SHFL.IDX PT, R224, R14, R235, 0x1f ;  /* 0x00001feb0ee07589 */ /* 0x000ea200000e0000 */
[----:B------:R-:W-:Y:S01]  /*ed10*/  FADD.FTZ R43, R43, -R221 ;  /* 0x800000dd2b2b7221 */ /* 0x000fe20000010000 */
[----:B------:R-:W-:Y:S01]  /*ed20*/  FMUL.FTZ R11, R11, R40 ;  /* 0x000000280b0b7220 */ /* 0x000fe20000410000 */
[----:B------:R-:W-:Y:S01]  /*ed30*/  FMUL.FTZ R42, R36, R42 ;  /* 0x0000002a242a7220 */ /* 0x000fe20000410000 */
[----:B------:R-:W-:Y:S01]  /*ed40*/  FFMA.FTZ R40, -R169, R169, 1 ;  /* 0x3f800000a9287423 */ /* 0x000fe200000101a9 */
[----:B------:R-:W-:Y:S01]  /*ed50*/  FMUL.FTZ R221, R15, R41 ;  /* 0x000000290fdd7220 */ /* 0x000fe20000410000 */
[--C-:B----4-:R-:W-:Y:S01]  /*ed60*/  FADD.FTZ R53, R53, -R220.reuse ;  /* 0x800000dc35357221 */ /* 0x110fe20000010000 */
[----:B------:R-:W-:Y:S01]  /*ed70*/  FADD.FTZ R55, R55, -R220 ;  /* 0x800000dc37377221 */ /* 0x000fe20000010000 */
[----:B------:R-:W-:Y:S01]  /*ed80*/  FFMA.FTZ R220, -R168, R168, 1 ;  /* 0x3f800000a8dc7423 */ /* 0x000fe200000101a8 */
[----:B------:R-:W3:Y:S01]  /*ed90*/  SHFL.IDX PT, R225, R14, R234, 0x1f ;  /* 0x00001fea0ee17589 */ /* 0x000ee200000e0000 */
[----:B------:R-:W-:-:S02]  /*eda0*/  FADD.FTZ R46, R46, -R222 ;  /* 0x800000de2e2e7221 */ /* 0x000fc40000010000 */
[----:B------:R-:W-:Y:S01]  /*edb0*/  FMUL.FTZ R41, R220, R42 ;  /* 0x0000002adc297220 */ /* 0x000fe20000410000 */
[----:B------:R-:W-:Y:S01]  /*edc0*/  FMUL.FTZ R42, R40, R221 ;  /* 0x000000dd282a7220 */ /* 0x000fe20000410000 */
[----:B------:R-:W-:Y:S01]  /*edd0*/  FFMA.FTZ R40, -R23, R23, 1 ;  /* 0x3f80000017287423 */ /* 0x000fe20000010117 */
[----:B------:R-:W-:Y:S01]  /*ede0*/  FFMA.FTZ R23, -R88, R88, 1 ;  /* 0x3f80000058177423 */ /* 0x000fe20000010158 */
[----:B------:R-:W-:Y:S01]  /*edf0*/  FMUL.FTZ R46, R39, R46 ;  /* 0x0000002e272e7220 */ /* 0x000fe20000410000 */
[----:B------:R4:W4:Y:S03]  /*ee00*/  MUFU.EX2 R95, R109 ;  /* 0x0000006d005f7308 */ /* 0x0009260000000800 */
[----:B------:R-:W-:Y:S01]  /*ee10*/  FMUL.FTZ R23, R23, R46 ;  /* 0x0000002e17177220 */ /* 0x000fe20000410000 */
[----:B------:R-:W-:Y:S02]  /*ee20*/  FFMA.FTZ R46, -R92, R92, 1 ;  /* 0x3f8000005c2e7423 */ /* 0x000fe4000001015c */
[----:B------:R-:W4:Y:S01]  /*ee30*/  SHFL.IDX PT, R92, R217, R233, 0x1f ;  /* 0x00001fe9d95c7589 */ /* 0x000f2200000e0000 */
[----:B-1----:R-:W-:-:S04]  /*ee40*/  FMUL.FTZ R223, R30, R223 ;  /* 0x000000df1edf7220 */ /* 0x002fc80000410000 */
[----:B------:R-:W-:Y:S02]  /*ee50*/  FMUL.FTZ R209, R209, R223 ;  /* 0x000000dfd1d17220 */ /* 0x000fe40000410000 */
[----:B------:R-:W1:Y:S01]  /*ee60*/  SHFL.IDX PT, R223, R14, R230, 0x1f ;  /* 0x00001fe60edf7589 */ /* 0x000e6200000e0000 */
[----:B--2---:R-:W-:Y:S01]  /*ee70*/  FADD.FTZ R48, R48, -R224 ;  /* 0x800000e030307221 */ /* 0x004fe20000010000 */
[----:B------:R-:W-:Y:S01]  /*ee80*/  FMUL.FTZ R45, R94, R45 ;  /* 0x0000002d5e2d7220 */ /* 0x000fe20000410000 */
[--C-:B---3--:R-:W-:Y:S01]  /*ee90*/  FADD.FTZ R49, R49, -R225.reuse ;  /* 0x800000e131317221 */ /* 0x108fe20000010000 */
[----:B------:R-:W-:Y:S01]  /*eea0*/  FFMA.FTZ R211, -R200, R200, 1 ;  /* 0x3f800000c8d37423 */ /* 0x000fe200000101c8 */
[----:B------:R-:W-:Y:S01]  /*eeb0*/  FMUL.FTZ R228, R19, R228 ;  /* 0x000000e413e47220 */ /* 0x000fe20000410000 */
[----:B------:R-:W-:Y:S01]  /*eec0*/  FFMA.FTZ R89, -R89, R89, 1 ;  /* 0x3f80000059597423 */ /* 0x000fe20000010159 */
[----:B------:R-:W-:Y:S01]  /*eed0*/  FMUL.FTZ R47, R10, R47 ;  /* 0x0000002f0a2f7220 */ /* 0x000fe20000410000 */
[----:B----4-:R2:W-:Y:S01]  /*eee0*/  SHFL.IDX PT, R109, R12, R226, 0x1f ;  /* 0x00001fe20c6d7589 */ /* 0x0105e200000e0000 */
[----:B------:R-:W-:Y:S01]  /*eef0*/  FFMA.FTZ R90, -R90, R90, 1 ;  /* 0x3f8000005a5a7423 */ /* 0x000fe2000001015a */
[----:B------:R-:W-:Y:S01]  /*ef00*/  FMUL.FTZ R48, R96, R48 ;  /* 0x0000003060307220 */ /* 0x000fe20000410000 */
[----:B------:R-:W-:Y:S01]  /*ef10*/  FMUL.FTZ R45, R40, R45 ;  /* 0x0000002d282d7220 */ /* 0x000fe20000410000 */
[----:B------:R-:W-:Y:S01]  /*ef20*/  FADD.FTZ R51, R51, -R225 ;  /* 0x800000e133337221 */ /* 0x000fe20000010000 */
[----:B------:R-:W-:Y:S01]  /*ef30*/  FFMA.FTZ R218, -R167, R167, 1 ;  /* 0x3f800000a7da7423 */ /* 0x000fe200000101a7 */
[----:B------:R-:W-:Y:S01]  /*ef40*/  FMUL.FTZ R43, R37, R43 ;  /* 0x0000002b252b7220 */ /* 0x000fe20000410000 */
[----:B------:R-:W-:Y:S01]  /*ef50*/  FMUL.FTZ R40, R95, R49 ;  /* 0x000000315f287220 */ /* 0x000fe20000410000 */
[----:B------:R-:W-:Y:S01]  /*ef60*/  FMUL.FTZ R211, R211, R228 ;  /* 0x000000e4d3d37220 */ /* 0x000fe20000410000 */
[----:B------:R-:W-:Y:S01]  /*ef70*/  FADD.FTZ R44, R44, -R222 ;  /* 0x800000de2c2c7221 */ /* 0x000fe20000010000 */
[----:B--2---:R-:W-:Y:S01]  /*ef80*/  FFMA.FTZ R226, -R203, R203, 1 ;  /* 0x3f800000cbe27423 */ /* 0x004fe200000101cb */
[----:B------:R-:W-:Y:S01]  /*ef90*/  FMUL.FTZ R49, R89, R47 ;  /* 0x0000002f59317220 */ /* 0x000fe20000410000 */
[----:B------:R-:W-:Y:S01]  /*efa0*/  FFMA.FTZ R91, -R91, R91, 1 ;  /* 0x3f8000005b5b7423 */ /* 0x000fe2000001015b */
[----:B------:R-:W-:Y:S01]  /*efb0*/  FMUL.FTZ R47, R90, R48 ;  /* 0x000000305a2f7220 */ /* 0x000fe20000410000 */
[----:B------:R-:W-:-:S02]  /*efc0*/  VIADD R228, R9, 0x8 ;  /* 0x0000000809e47836 */ /* 0x000fc40000000000 */
[----:B------:R-:W-:Y:S01]  /*efd0*/  FMUL.FTZ R14, R226, R227 ;  /* 0x000000e3e20e7220 */ /* 0x000fe20000410000 */
[----:B------:R-:W-:Y:S01]  /*efe0*/  FFMA.FTZ R90, -R165, R165, 1 ;  /* 0x3f800000a55a7423 */ /* 0x000fe200000101a5 */
[----:B------:R-:W-:Y:S01]  /*eff0*/  FMUL.FTZ R43, R218, R43 ;  /* 0x0000002bda2b7220 */ /* 0x000fe20000410000 */
[----:B------:R-:W-:Y:S01]  /*f000*/  IADD3 R227, R9, 0x4, RZ ;  /* 0x0000000409e37810 */ /* 0x000fe20007ffe0ff */
[----:B------:R-:W-:Y:S01]  /*f010*/  FMUL.FTZ R51, R98, R51 ;  /* 0x0000003362337220 */ /* 0x000fe20000410000 */
[----:B------:R-:W-:Y:S01]  /*f020*/  FFMA.FTZ R218, -R166, R166, 1 ;  /* 0x3f800000a6da7423 */ /* 0x000fe200000101a6 */
[----:B------:R-:W-:Y:S01]  /*f030*/  FMUL.FTZ R44, R38, R44 ;  /* 0x0000002c262c7220 */ /* 0x000fe20000410000 */
[----:B------:R-:W-:Y:S01]  /*f040*/  FMUL.FTZ R48, R91, R40 ;  /* 0x000000285b307220 */ /* 0x000fe20000410000 */
[----:B------:R-:W2:Y:S01]  /*f050*/  SHFL.IDX PT, R89, R217, R9, 0x1f ;  /* 0x00001f09d9597589 */ /* 0x000ea200000e0000 */
[----:B------:R-:W3:Y:S01]  /*f060*/  MUFU.EX2 R107, R107 ;  /* 0x0000006b006b7308 */ /* 0x000ee20000000800 */
[--C-:B------:R-:W-:Y:S01]  /*f070*/  FADD.FTZ R61, R61, -R92.reuse ;  /* 0x8000005c3d3d7221 */ /* 0x100fe20000010000 */
[----:B------:R-:W-:Y:S01]  /*f080*/  FMUL.FTZ R51, R90, R51 ;  /* 0x000000335a337220 */ /* 0x000fe20000410000 */
[----:B------:R-:W4:Y:S01]  /*f090*/  SHFL.IDX PT, R40, R217, R228, 0x1f ;  /* 0x00001fe4d9287589 */ /* 0x000f2200000e0000 */
[----:B------:R-:W-:Y:S01]  /*f0a0*/  FADD.FTZ R92, R63, -R92 ;  /* 0x8000005c3f5c7221 */ /* 0x000fe20000010000 */
[----:B------:R-:W-:Y:S01]  /*f0b0*/  FADD.FTZ R50, R50, -R224 ;  /* 0x800000e032327221 */ /* 0x000fe20000010000 */
[----:B------:R-:W-:Y:S01]  /*f0c0*/  FMUL.FTZ R44, R218, R44 ;  /* 0x0000002cda2c7220 */ /* 0x000fe20000410000 */
[----:B------:R-:W4:Y:S01]  /*f0d0*/  SHFL.IDX PT, R88, R217, R227, 0x1f ;  /* 0x00001fe3d9587589 */ /* 0x000f2200000e0000 */
[----:B------:R-:W2:Y:S03]  /*f0e0*/  MUFU.EX2 R205, R205 ;  /* 0x000000cd00cd7308 */ /* 0x000ea60000000800 */
[----:B------:R-:W4:Y:S04]  /*f0f0*/  SHFL.IDX PT, R90, R217, R230, 0x1f ;  /* 0x00001fe6d95a7589 */ /* 0x000f2800000e0000 */
[----:B------:R-:W-:Y:S01]  /*f100*/  LDS R63, [R13+0x400] ;  /* 0x000400000d3f7984 */ /* 0x000fe20000000800 */
[----:B------:R-:W2:Y:S03]  /*f110*/  MUFU.EX2 R122, R122 ;  /* 0x0000007a007a7308 */ /* 0x000ea60000000800 */
[----:B------:R-:W4:Y:S01]  /*f120*/  SHFL.IDX PT, R218, R217, R235, 0x1f ;  /* 0x00001febd9da7589 */ /* 0x000f2200000e0000 */
[----:B------:R-:W-:-:S03]  /*f130*/  FMUL.FTZ R50, R97, R50 ;  /* 0x0000003261327220 */ /* 0x000fc60000410000 */
[----:B------:R-:W-:Y:S01]  /*f140*/  SHFL.IDX PT, R91, R217, R234, 0x1f ;  /* 0x00001fead95b7589 */ /* 0x000fe200000e0000 */
[----:B-1----:R-:W-:-:S03]  /*f150*/  FADD.FTZ R52, R52, -R223 ;  /* 0x800000df34347221 */ /* 0x002fc60000010000 */
[----:B------:R-:W1:Y:S01]  /*f160*/  SHFL.IDX PT, R217, R217, R229, 0x1f ;  /* 0x00001fe5d9d97589 */ /* 0x000e6200000e0000 */
[----:B------:R-:W1:Y:S01]  /*f170*/  MUFU.EX2 R117, R117 ;  /* 0x0000007500757308 */ /* 0x000e620000000800 */
[----:B------:R-:W-:Y:S01]  /*f180*/  FMUL.FTZ R46, R46, R50 ;  /* 0x000000322e2e7220 */ /* 0x000fe20000410000 */
[----:B------:R-:W-:Y:S01]  /*f190*/  FFMA.FTZ R50, -R164, R164, 1 ;  /* 0x3f800000a4327423 */ /* 0x000fe200000101a4 */
[----:B------:R-:W-:Y:S01]  /*f1a0*/  FMUL.FTZ R52, R99, R52 ;  /* 0x0000003463347220 */ /* 0x000fe20000410000 */
[----:B------:R-:W-:-:S04]  /*f1b0*/  FADD.FTZ R54, R54, -R223 ;  /* 0x800000df36367221 */ /* 0x000fc80000010000 */
[----:B------:R-:W1:Y:S01]  /*f1c0*/  MUFU.EX2 R124, R124 ;  /* 0x0000007c007c7308 */ /* 0x000e620000000800 */
[----:B------:R-:W-:Y:S01]  /*f1d0*/  FMUL.FTZ R50, R50, R52 ;  /* 0x0000003432327220 */ /* 0x000fe20000410000 */
[----:B------:R-:W-:Y:S01]  /*f1e0*/  FFMA.FTZ R52, -R162, R162, 1 ;  /* 0x3f800000a2347423 */ /* 0x000fe200000101a2 */
[----:B---3--:R-:W-:Y:S01]  /*f1f0*/  FMUL.FTZ R54, R107, R54 ;  /* 0x000000366b367220 */ /* 0x008fe20000410000 */
[----:B------:R-:W-:-:S04]  /*f200*/  FFMA.FTZ R220, -R163, R163, 1 ;  /* 0x3f800000a3dc7423 */ /* 0x000fc800000101a3 */
[----:B------:R-:W3:Y:S01]  /*f210*/  MUFU.EX2 R26, R26 ;  /* 0x0000001a001a7308 */ /* 0x000ee20000000800 */
[----:B--2---:R-:W-:Y:S01]  /*f220*/  FMUL.FTZ R53, R205, R53 ;  /* 0x00000035cd357220 */ /* 0x004fe20000410000 */
[----:B------:R-:W-:Y:S01]  /*f230*/  FFMA.FTZ R93, -R93, R93, 1 ;  /* 0x3f8000005d5d7423 */ /* 0x000fe2000001015d */
[----:B------:R-:W-:-:S05]  /*f240*/  FMUL.FTZ R55, R122, R55 ;  /* 0x000000377a377220 */ /* 0x000fca0000410000 */
[----:B------:R-:W2:Y:S01]  /*f250*/  MUFU.EX2 R111, R111 ;  /* 0x0000006f006f7308 */ /* 0x000ea20000000800 */
[----:B------:R-:W-:-:S07]  /*f260*/  FMUL.FTZ R52, R52, R54 ;  /* 0x0000003634347220 */ /* 0x000fce0000410000 */
[----:B------:R-:W2:Y:S01]  /*f270*/  MUFU.TANH R138, R138 ;  /* 0x0000008a008a7308 */ /* 0x000ea20000002400 */
[----:B------:R-:W-:-:S07]  /*f280*/  FMUL.FTZ R54, R220, R53 ;  /* 0x00000035dc367220 */ /* 0x000fce0000410000 */
[----:B------:R-:W2:Y:S01]  /*f290*/  MUFU.EX2 R100, R100 ;  /* 0x0000006400647308 */ /* 0x000ea20000000800 */
[----:B------:R-:W-:-:S07]  /*f2a0*/  FMUL.FTZ R53, R93, R55 ;  /* 0x000000375d357220 */ /* 0x000fce0000410000 */
[----:B------:R-:W2:Y:S01]  /*f2b0*/  MUFU.EX2 R106, R106 ;  /* 0x0000006a006a7308 */ /* 0x000ea20000000800 */
[----:B------:R-:W-:-:S07]  /*f2c0*/  FADD.FTZ R56, R56, -R89 ;  /* 0x8000005938387221 */ /* 0x000fce0000010000 */
[----:B------:R-:W2:Y:S01]  /*f2d0*/  MUFU.EX2 R25, R25 ;  /* 0x0000001900197308 */ /* 0x000ea20000000800 */
[----:B----4-:R-:W-:-:S07]  /*f2e0*/  FADD.FTZ R55, R60, -R40 ;  /* 0x800000283c377221 */ /* 0x010fce0000010000 */
[----:B------:R-:W4:Y:S01]  /*f2f0*/  MUFU.EX2 R102, R102 ;  /* 0x0000006600667308 */ /* 0x000f220000000800 */
[----:B------:R-:W-:-:S07]  /*f300*/  FADD.FTZ R40, R62, -R40 ;  /* 0x800000283e287221 */ /* 0x000fce0000010000 */
[----:B------:R-:W4:Y:S01]  /*f310*/  MUFU.EX2 R116, R116 ;  /* 0x0000007400747308 */ /* 0x000f220000000800 */
[----:B------:R-:W-:Y:S01]  /*f320*/  FADD.FTZ R59, R59, -R88 ;  /* 0x800000583b3b7221 */ /* 0x000fe20000010000 */
[----:B------:R-:W-:-:S06]  /*f330*/  FADD.FTZ R62, R68, -R90 ;  /* 0x8000005a443e7221 */ /* 0x000fcc0000010000 */
[----:B------:R-:W4:Y:S01]  /*f340*/  MUFU.EX2 R104, R104 ;  /* 0x0000006800687308 */ /* 0x000f220000000800 */
[----:B------:R-:W-:-:S07]  /*f350*/  FFMA.FTZ R68, -R161, R161, 1 ;  /* 0x3f800000a1447423 */ /* 0x000fce00000101a1 */
[----:B------:R-:W4:Y:S01]  /*f360*/  MUFU.EX2 R101, R101 ;  /* 0x0000006500657308 */ /* 0x000f220000000800 */
[----:B-1----:R-:W-:Y:S01]  /*f370*/  FMUL.FTZ R56, R117, R56 ;  /* 0x0000003875387220 */ /* 0x002fe20000410000 */
[----:B------:R-:W-:Y:S01]  /*f380*/  FADD.FTZ R57, R57, -R88 ;  /* 0x8000005839397221 */ /* 0x000fe20000010000 */
[--C-:B------:R-:W-:Y:S01]  /*f390*/  FADD.FTZ R66, R66, -R218.reuse ;  /* 0x800000da42427221 */ /* 0x100fe20000010000 */
[----:B------:R-:W-:Y:S01]  /*f3a0*/  FADD.FTZ R58, R58, -R89 ;  /* 0x800000593a3a7221 */ /* 0x000fe20000010000 */
[--C-:B------:R-:W-:Y:S01]  /*f3b0*/  FADD.FTZ R88, R69, -R217.reuse ;  /* 0x800000d945587221 */ /* 0x100fe20000010000 */
[----:B------:R-:W-:Y:S01]  /*f3c0*/  FADD.FTZ R217, R71, -R217 ;  /* 0x800000d947d97221 */ /* 0x000fe20000010000 */
[----:B------:R-:W-:Y:S01]  /*f3d0*/  FFMA.FTZ R69, -R158, R158, 1 ;  /* 0x3f8000009e457423 */ /* 0x000fe2000001019e */
[----:B------:R-:W-:Y:S01]  /*f3e0*/  FMUL.FTZ R59, R124, R59 ;  /* 0x0000003b7c3b7220 */ /* 0x000fe20000410000 */
[--C-:B------:R-:W-:Y:S01]  /*f3f0*/  FFMA.FTZ R126, R126, UR4, -R123.reuse ;  /* 0x000000047e7e7c23 */ /* 0x100fe2000801087b */
[----:B------:R-:W-:Y:S01]  /*f400*/  FFMA.FTZ R139, R139, UR4, -R123 ;  /* 0x000000048b8b7c23 */ /* 0x000fe2000801087b */
[----:B------:R-:W-:Y:S01]  /*f410*/  FFMA.FTZ R12, -R237, R237, 1 ;  /* 0x3f800000ed0c7423 */ /* 0x000fe200000101ed */
[----:B---3--:R-:W-:Y:S01]  /*f420*/  FMUL.FTZ R212, R26, R212 ;  /* 0x000000d41ad47220 */ /* 0x008fe20000410000 */
[--C-:B------:R-:W-:Y:S01]  /*f430*/  FFMA.FTZ R130, R130, UR4, -R109.reuse ;  /* 0x0000000482827c23 */ /* 0x100fe2000801086d */
[----:B------:R-:W-:Y:S01]  /*f440*/  FFMA.FTZ R136, R136, UR4, -R109 ;  /* 0x0000000488887c23 */ /* 0x000fe2000801086d */
[----:B------:R-:W-:Y:S01]  /*f450*/  FADD.FTZ R65, R65, -R91 ;  /* 0x8000005b41417221 */ /* 0x000fe20000010000 */
[----:B------:R-:W-:Y:S01]  /*f460*/  FMUL.FTZ R68, R68, R56 ;  /* 0x0000003844447220 */ /* 0x000fe20000410000 */
[----:B------:R-:W-:Y:S01]  /*f470*/  FFMA.FTZ R71, -R155, R155, 1 ;  /* 0x3f8000009b477423 */ /* 0x000fe2000001019b */
[----:B--2---:R-:W-:Y:S01]  /*f480*/  FMUL.FTZ R40, R111, R40 ;  /* 0x000000286f287220 */ /* 0x004fe20000410000 */
[----:B------:R-:W-:Y:S01]  /*f490*/  FSEL R109, R138, -INF , !P3 ;  /* 0xff8000008a6d7808 */ /* 0x000fe20005800000 */
[----:B------:R-:W-:Y:S01]  /*f4a0*/  FFMA.FTZ R56, -R151, R151, 1 ;  /* 0x3f80000097387423 */ /* 0x000fe20000010197 */
[----:B------:R-:W-:Y:S01]  /*f4b0*/  FSEL R123, R128, -INF , !P2 ;  /* 0xff800000807b7808 */ /* 0x000fe20005000000 */
[----:B------:R-:W-:Y:S01]  /*f4c0*/  FMUL.FTZ R66, R100, R66 ;  /* 0x0000004264427220 */ /* 0x000fe20000410000 */
[----:B------:R-:W1:Y:S01]  /*f4d0*/  MUFU.EX2 R119, R119 ;  /* 0x0000007700777308 */ /* 0x000e620000000800 */
[----:B------:R-:W-:Y:S01]  /*f4e0*/  FADD.FTZ R64, R64, -R218 ;  /* 0x800000da40407221 */ /* 0x000fe20000010000 */
[----:B------:R-:W-:Y:S01]  /*f4f0*/  FFMA.FTZ R13, -R159, R159, 1 ;  /* 0x3f8000009f0d7423 */ /* 0x000fe2000001019f */
[----:B------:R-:W-:Y:S01]  /*f500*/  FMUL.FTZ R58, R106, R58 ;  /* 0x0000003a6a3a7220 */ /* 0x000fe20000410000 */
[----:B------:R-:W-:Y:S01]  /*f510*/  FFMA.FTZ R236, -R236, R236, 1 ;  /* 0x3f800000ecec7423 */ /* 0x000fe200000101ec */
[----:B------:R-:W-:Y:S01]  /*f520*/  FMUL.FTZ R216, R25, R216 ;  /* 0x000000d819d87220 */ /* 0x000fe20000410000 */
[----:B------:R-:W-:Y:S01]  /*f530*/  FMUL.FTZ R69, R69, R59 ;  /* 0x0000003b45457220 */ /* 0x000fe20000410000 */
[----:B------:R-:W-:Y:S01]  /*f540*/  FMUL.FTZ R12, R12, R212 ;  /* 0x000000d40c0c7220 */ /* 0x000fe20000410000 */
[----:B------:R-:W-:Y:S01]  /*f550*/  FMUL.FTZ R71, R71, R40 ;  /* 0x0000002847477220 */ /* 0x000fe20000410000 */
[----:B----4-:R-:W-:Y:S01]  /*f560*/  FMUL.FTZ R59, R102, R65 ;  /* 0x00000041663b7220 */ /* 0x010fe20000410000 */
[----:B------:R-:W-:Y:S01]  /*f570*/  FFMA.FTZ R212, -R201, R201, 1 ;  /* 0x3f800000c9d47423 */ /* 0x000fe200000101c9 */
[----:B------:R-:W-:Y:S01]  /*f580*/  FFMA.FTZ R40, -R153, R153, 1 ;  /* 0x3f80000099287423 */ /* 0x000fe20000010199 */
[----:B------:R-:W-:Y:S01]  /*f590*/  FMUL.FTZ R65, R56, R66 ;  /* 0x0000004238417220 */ /* 0x000fe20000410000 */
[----:B------:R-:W-:Y:S01]  /*f5a0*/  FMUL.FTZ R62, R116, R62 ;  /* 0x0000003e743e7220 */ /* 0x000fe20000410000 */
[--C-:B------:R-:W-:Y:S01]  /*f5b0*/  FFMA.FTZ R109, R109, UR4, -R103.reuse ;  /* 0x000000046d6d7c23 */ /* 0x100fe20008010867 */
[----:B------:R-:W-:Y:S01]  /*f5c0*/  FFMA.FTZ R123, R123, UR4, -R103 ;  /* 0x000000047b7b7c23 */ /* 0x000fe20008010867 */
[----:B------:R-:W-:Y:S01]  /*f5d0*/  FMUL.FTZ R58, R13, R58 ;  /* 0x0000003a0d3a7220 */ /* 0x000fe20000410000 */
[----:B------:R-:W-:Y:S01]  /*f5e0*/  FMUL.FTZ R92, R104, R92 ;  /* 0x0000005c685c7220 */ /* 0x000fe20000410000 */
[----:B------:R-:W-:Y:S01]  /*f5f0*/  FMUL.FTZ R64, R101, R64 ;  /* 0x0000004065407220 */ /* 0x000fe20000410000 */
[----:B------:R-:W-:Y:S01]  /*f600*/  FFMA.FTZ R66, -R150, R150, 1 ;  /* 0x3f80000096427423 */ /* 0x000fe20000010196 */
[----:B------:R-:W-:Y:S01]  /*f610*/  FMUL.FTZ R103, R236, R216 ;  /* 0x000000d8ec677220 */ /* 0x000fe20000410000 */
[----:B------:R-:W2:Y:S01]  /*f620*/  LDL.LU R200, [R1+0x128] ;  /* 0x0001280001c87983 */ /* 0x000ea20000300800 */
[----:B------:R-:W3:Y:S01]  /*f630*/  MUFU.EX2 R120, R120 ;  /* 0x0000007800787308 */ /* 0x000ee20000000800 */
[----:B------:R-:W-:Y:S01]  /*f640*/  FFMA.FTZ R13, -R154, R154, 1 ;  /* 0x3f8000009a0d7423 */ /* 0x000fe2000001019a */
[----:B------:R-:W-:Y:S01]  /*f650*/  FFMA.FTZ R216, -R202, R202, 1 ;  /* 0x3f800000cad87423 */ /* 0x000fe200000101ca */
[----:B------:R-:W2:Y:S01]  /*f660*/  LDL.LU R201, [R1+0x124] ;  /* 0x0001240001c97983 */ /* 0x000ea20000300800 */
[----:B------:R-:W-:Y:S01]  /*f670*/  FMUL.FTZ R212, R212, R215 ;  /* 0x000000d7d4d47220 */ /* 0x000fe20000410000 */
[----:B------:R-:W-:Y:S01]  /*f680*/  FFMA.FTZ R215, -R171, R171, 1 ;  /* 0x3f800000abd77423 */ /* 0x000fe200000101ab */
[----:B------:R-:W-:Y:S01]  /*f690*/  FMUL.FTZ R64, R40, R64 ;  /* 0x0000004028407220 */ /* 0x000fe20000410000 */
[----:B------:R-:W2:Y:S01]  /*f6a0*/  LDL.LU R202, [R1+0x120] ;  /* 0x0001200001ca7983 */ /* 0x000ea20000300800 */
[----:B------:R-:W-:Y:S01]  /*f6b0*/  FMUL.FTZ R66, R66, R62 ;  /* 0x0000003e42427220 */ /* 0x000fe20000410000 */
[----:B------:R-:W4:Y:S01]  /*f6c0*/  MUFU.EX2 R105, R105 ;  /* 0x0000006900697308 */ /* 0x000f220000000800 */
[----:B------:R-:W-:Y:S01]  /*f6d0*/  FADD.FTZ R67, R67, -R91 ;  /* 0x8000005b43437221 */ /* 0x000fe20000010000 */
[----:B------:R-:W2:Y:S01]  /*f6e0*/  LDL.LU R203, [R1+0x11c] ;  /* 0x00011c0001cb7983 */ /* 0x000ea20000300800 */
[----:B------:R-:W-:-:S03]  /*f6f0*/  FMUL.FTZ R13, R13, R92 ;  /* 0x0000005c0d0d7220 */ /* 0x000fc60000410000 */
[----:B------:R1:W5:Y:S02]  /*f700*/  LDL.LU R171, [R1+0x118] ;  /* 0x0001180001ab7983 */ /* 0x0003640000300800 */
[----:B------:R-:W4:Y:S02]  /*f710*/  MUFU.EX2 R115, R115 ;  /* 0x0000007300737308 */ /* 0x000f240000000800 */
[----:B------:R-:W4:Y:S04]  /*f720*/  SHFL.IDX PT, R40, R63, R227, 0x1f ;  /* 0x00001fe33f287589 */ /* 0x000f2800000e0000 */
[----:B------:R-:W4:Y:S04]  /*f730*/  SHFL.IDX PT, R62, R63, R234, 0x1f ;  /* 0x00001fea3f3e7589 */ /* 0x000f2800000e0000 */
[----:B------:R1:W5:Y:S04]  /*f740*/  LDL.LU R170, [R1+0x114] ;  /* 0x0001140001aa7983 */ /* 0x0003680000300800 */
[----:B------:R-:W4:Y:S04]  /*f750*/  SHFL.IDX PT, R89, R63, R9, 0x1f ;  /* 0x00001f093f597589 */ /* 0x000f2800000e0000 */
[----:B------:R-:W-:Y:S04]  /*f760*/  SHFL.IDX PT, R92, R63, R228, 0x1f ;  /* 0x00001fe43f5c7589 */ /* 0x000fe800000e0000 */
[----:B------:R-:W-:Y:S04]  /*f770*/  SHFL.IDX PT, R93, R63, R233, 0x1f ;  /* 0x00001fe93f5d7589 */ /* 0x000fe800000e0000 */
[----:B------:R-:W-:Y:S04]  /*f780*/  SHFL.IDX PT, R218, R63, R235, 0x1f ;  /* 0x00001feb3fda7589 */ /* 0x000fe800000e0000 */
[----:B------:R-:W-:Y:S04]  /*f790*/  SHFL.IDX PT, R91, R63, R230, 0x1f ;  /* 0x00001fe63f5b7589 */ /* 0x000fe800000e0000 */
[----:B------:R1:W5:Y:S04]  /*f7a0*/  LDL.LU R169, [R1+0x110] ;  /* 0x0001100001a97983 */ /* 0x0003680000300800 */
[----:B------:R-:W4:Y:S01]  /*f7b0*/  SHFL.IDX PT, R63, R63, R229, 0x1f ;  /* 0x00001fe53f3f7589 */ /* 0x000f2200000e0000 */
[----:B------:R-:W4:Y:S03]  /*f7c0*/  MUFU.EX2 R110, R110 ;  /* 0x0000006e006e7308 */ /* 0x000f260000000800 */
[----:B------:R1:W5:Y:S04]  /*f7d0*/  LDL.LU R168, [R1+0x10c] ;  /* 0x00010c0001a87983 */ /* 0x0003680000300800 */
[----:B------:R2:W5:Y:S01]  /*f7e0*/  LDL.LU R167, [R1+0x108] ;  /* 0x0001080001a77983 */ /* 0x0005620000300800 */
[----:B------:R-:W-:-:S03]  /*f7f0*/  FFMA.FTZ R60, -R160, R160, 1 ;  /* 0x3f800000a03c7423 */ /* 0x000fc600000101a0 */
[----:B------:R2:W5:Y:S01]  /*f800*/  LDL.LU R166, [R1+0x104] ;  /* 0x0001040001a67983 */ /* 0x0005620000300800 */
[----:B-1----:R-:W-:-:S03]  /*f810*/  FMUL.FTZ R57, R119, R57 ;  /* 0x0000003977397220 */ /* 0x002fc60000410000 */
[----:B------:R1:W5:Y:S01]  /*f820*/  LDL.LU R165, [R1+0x100] ;  /* 0x0001000001a57983 */ /* 0x0003620000300800 */
[----:B------:R-:W1:Y:S03]  /*f830*/  MUFU.EX2 R114, R114 ;  /* 0x0000007200727308 */ /* 0x000e660000000800 */
[----:B------:R1:W5:Y:S04]  /*f840*/  LDL.LU R164, [R1+0xfc] ;  /* 0x0000fc0001a47983 */ /* 0x0003680000300800 */
[----:B------:R1:W5:Y:S01]  /*f850*/  LDL.LU R163, [R1+0xf8] ;  /* 0x0000f80001a37983 */ /* 0x0003620000300800 */
[----:B------:R-:W1:Y:S03]  /*f860*/  MUFU.EX2 R118, R118 ;  /* 0x0000007600767308 */ /* 0x000e660000000800 */
[----:B------:R1:W5:Y:S01]  /*f870*/  LDL.LU R162, [R1+0xf4] ;  /* 0x0000f40001a27983 */ /* 0x0003620000300800 */
[----:B------:R-:W-:-:S03]  /*f880*/  FMUL.FTZ R60, R60, R57 ;  /* 0x000000393c3c7220 */ /* 0x000fc60000410000 */
[----:B------:R1:W5:Y:S01]  /*f890*/  LDL.LU R161, [R1+0xf0] ;  /* 0x0000f00001a17983 */ /* 0x0003620000300800 */
[----:B------:R-:W1:Y:S01]  /*f8a0*/  MUFU.EX2 R137, R137 ;  /* 0x0000008900897308 */ /* 0x000e620000000800 */
[----:B------:R-:W-:Y:S02]  /*f8b0*/  FADD.FTZ R90, R70, -R90 ;  /* 0x8000005a465a7221 */ /* 0x000fe40000010000 */
[----:B------:R1:W5:Y:S01]  /*f8c0*/  LDL.LU R160, [R1+0xec] ;  /* 0x0000ec0001a07983 */ /* 0x0003620000300800 */
[----:B------:R-:W-:Y:S01]  /*f8d0*/  FFMA.FTZ R57, -R157, R157, 1 ;  /* 0x3f8000009d397423 */ /* 0x000fe2000001019d */
[----:B---3--:R-:W-:Y:S02]  /*f8e0*/  FMUL.FTZ R55, R120, R55 ;  /* 0x0000003778377220 */ /* 0x008fe40000410000 */
[----:B------:R3:W5:Y:S01]  /*f8f0*/  LDL.LU R159, [R1+0xe8] ;  /* 0x0000e800019f7983 */ /* 0x0007620000300800 */
[----:B------:R-:W-:-:S03]  /*f900*/  FFMA.FTZ R70, -R156, R156, 1 ;  /* 0x3f8000009c467423 */ /* 0x000fc6000001019c */
[----:B------:R3:W5:Y:S01]  /*f910*/  LDL.LU R158, [R1+0xe4] ;  /* 0x0000e400019e7983 */ /* 0x0007620000300800 */
[----:B----4-:R-:W-:-:S03]  /*f920*/  FMUL.FTZ R61, R105, R61 ;  /* 0x0000003d693d7220 */ /* 0x010fc60000410000 */
[----:B------:R3:W5:Y:S01]  /*f930*/  LDL.LU R157, [R1+0xe0] ;  /* 0x0000e000019d7983 */ /* 0x0007620000300800 */
[----:B------:R-:W-:-:S03]  /*f940*/  FMUL.FTZ R57, R57, R55 ;  /* 0x0000003739397220 */ /* 0x000fc60000410000 */
[----:B------:R3:W5:Y:S01]  /*f950*/  LDL.LU R156, [R1+0xdc] ;  /* 0x0000dc00019c7983 */ /* 0x0007620000300800 */
[----:B------:R-:W-:Y:S01]  /*f960*/  FFMA.FTZ R55, -R152, R152, 1 ;  /* 0x3f80000098377423 */ /* 0x000fe20000010198 */
[----:B------:R-:W-:Y:S02]  /*f970*/  FFMA.FTZ R56, -R149, R149, 1 ;  /* 0x3f80000095387423 */ /* 0x000fe40000010195 */
[----:B------:R3:W5:Y:S01]  /*f980*/  LDL.LU R155, [R1+0xd8] ;  /* 0x0000d800019b7983 */ /* 0x0007620000300800 */
[----:B------:R-:W-:-:S03]  /*f990*/  FMUL.FTZ R67, R115, R67 ;  /* 0x0000004373437220 */ /* 0x000fc60000410000 */
[----:B------:R3:W5:Y:S01]  /*f9a0*/  LDL.LU R154, [R1+0xd4] ;  /* 0x0000d400019a7983 */ /* 0x0007620000300800 */
[----:B------:R-:W-:-:S03]  /*f9b0*/  FMUL.FTZ R70, R70, R61 ;  /* 0x0000003d46467220 */ /* 0x000fc60000410000 */
[----:B------:R3:W5:Y:S01]  /*f9c0*/  LDL.LU R153, [R1+0xd0] ;  /* 0x0000d00001997983 */ /* 0x0007620000300800 */
[----:B------:R-:W-:-:S03]  /*f9d0*/  FMUL.FTZ R56, R56, R67 ;  /* 0x0000004338387220 */ /* 0x000fc60000410000 */
[----:B------:R3:W5:Y:S01]  /*f9e0*/  LDL.LU R152, [R1+0xcc] ;  /* 0x0000cc0001987983 */ /* 0x0007620000300800 */
[----:B------:R-:W-:-:S03]  /*f9f0*/  FFMA.FTZ R61, -R148, R148, 1 ;  /* 0x3f800000943d7423 */ /* 0x000fc60000010194 */
[----:B------:R3:W5:Y:S01]  /*fa00*/  LDL.LU R151, [R1+0xc8] ;  /* 0x0000c80001977983 */ /* 0x0007620000300800 */
[----:B------:R-:W-:Y:S01]  /*fa10*/  FMUL.FTZ R55, R55, R59 ;  /* 0x0000003b37377220 */ /* 0x000fe20000410000 */
[----:B------:R-:W-:Y:S02]  /*fa20*/  FFMA.FTZ R67, -R147, R147, 1 ;  /* 0x3f80000093437423 */ /* 0x000fe40000010193 */
[----:B------:R3:W5:Y:S01]  /*fa30*/  LDL.LU R150, [R1+0xc4] ;  /* 0x0000c40001967983 */ /* 0x0007620000300800 */
[----:B------:R-:W-:Y:S01]  /*fa40*/  FMUL.FTZ R88, R110, R88 ;  /* 0x000000586e587220 */ /* 0x000fe20000410000 */
[----:B------:R-:W-:Y:S02]  /*fa50*/  FFMA.FTZ R59, -R146, R146, 1 ;  /* 0x3f800000923b7423 */ /* 0x000fe40000010192 */
[----:B------:R3:W5:Y:S01]  /*fa60*/  LDL.LU R149, [R1+0xc0] ;  /* 0x0000c00001957983 */ /* 0x0007620000300800 */
[----:B------:R-:W-:Y:S01]  /*fa70*/  FADD.FTZ R73, R73, -R40 ;  /* 0x8000002849497221 */ /* 0x000fe20000010000 */
[--C-:B------:R-:W-:Y:S01]  /*fa80*/  FADD.FTZ R81, R81, -R62.reuse ;  /* 0x8000003e51517221 */ /* 0x100fe20000010000 */
[----:B------:R-:W-:Y:S01]  /*fa90*/  FADD.FTZ R83, R83, -R62 ;  /* 0x8000003e53537221 */ /* 0x000fe20000010000 */
[----:B------:R3:W5:Y:S01]  /*faa0*/  LDL.LU R148, [R1+0xbc] ;  /* 0x0000bc0001947983 */ /* 0x0007620000300800 */
[--C-:B------:R-:W-:Y:S01]  /*fab0*/  FADD.FTZ R72, R72, -R89.reuse ;  /* 0x8000005948487221 */ /* 0x100fe20000010000 */
[----:B------:R-:W-:Y:S01]  /*fac0*/  FADD.FTZ R74, R74, -R89 ;  /* 0x800000594a4a7221 */ /* 0x000fe20000010000 */
[----:B------:R-:W-:Y:S01]  /*fad0*/  FADD.FTZ R40, R75, -R40 ;  /* 0x800000284b287221 */ /* 0x000fe20000010000 */
[----:B------:R3:W5:Y:S01]  /*fae0*/  LDL.LU R147, [R1+0xb8] ;  /* 0x0000b80001937983 */ /* 0x0007620000300800 */
[----:B------:R-:W-:Y:S01]  /*faf0*/  FFMA.FTZ R62, -R145, R145, 1 ;  /* 0x3f800000913e7423 */ /* 0x000fe20000010191 */
[----:B-1----:R-:W-:Y:S01]  /*fb00*/  FMUL.FTZ R90, R114, R90 ;  /* 0x0000005a725a7220 */ /* 0x002fe20000410000 */
[--C-:B------:R-:W-:Y:S01]  /*fb10*/  FADD.FTZ R85, R85, -R63.reuse ;  /* 0x8000003f55557221 */ /* 0x100fe20000010000 */
[----:B------:R3:W5:Y:S01]  /*fb20*/  LDL.LU R146, [R1+0xb4] ;  /* 0x0000b40001927983 */ /* 0x0007620000300800 */
[----:B------:R-:W-:Y:S01]  /*fb30*/  FADD.FTZ R87, R87, -R63 ;  /* 0x8000003f57577221 */ /* 0x000fe20000010000 */
[----:B------:R-:W-:Y:S01]  /*fb40*/  FFMA.FTZ R89, -R144, R144, 1 ;  /* 0x3f80000090597423 */ /* 0x000fe20000010190 */
[----:B------:R-:W-:Y:S01]  /*fb50*/  FMUL.FTZ R61, R61, R88 ;  /* 0x000000583d3d7220 */ /* 0x000fe20000410000 */
[----:B------:R3:W5:Y:S01]  /*fb60*/  LDL.LU R145, [R1+0xb0] ;  /* 0x0000b00001917983 */ /* 0x0007620000300800 */
[----:B------:R-:W-:Y:S01]  /*fb70*/  FFMA.FTZ R63, -R143, R143, 1 ;  /* 0x3f8000008f3f7423 */ /* 0x000fe2000001018f */
[----:B------:R-:W-:Y:S01]  /*fb80*/  FMUL.FTZ R217, R118, R217 ;  /* 0x000000d976d97220 */ /* 0x000fe20000410000 */
[--C-:B------:R-:W-:Y:S01]  /*fb90*/  FADD.FTZ R76, R76, -R92.reuse ;  /* 0x8000005c4c4c7221 */ /* 0x100fe20000010000 */
[----:B------:R3:W5:Y:S01]  /*fba0*/  LDL.LU R144, [R1+0xac] ;  /* 0x0000ac0001907983 */ /* 0x0007620000300800 */
[----:B------:R-:W-:Y:S01]  /*fbb0*/  FADD.FTZ R78, R78, -R92 ;  /* 0x8000005c4e4e7221 */ /* 0x000fe20000010000 */
[----:B------:R-:W-:Y:S01]  /*fbc0*/  FFMA.FTZ R88, -R142, R142, 1 ;  /* 0x3f8000008e587423 */ /* 0x000fe2000001018e */
[--C-:B------:R-:W-:Y:S01]  /*fbd0*/  FADD.FTZ R77, R77, -R93.reuse ;  /* 0x8000005d4d4d7221 */ /* 0x100fe20000010000 */
[----:B------:R3:W5:Y:S01]  /*fbe0*/  LDL.LU R143, [R1+0xa8] ;  /* 0x0000a800018f7983 */ /* 0x0007620000300800 */
[----:B------:R-:W-:Y:S01]  /*fbf0*/  FADD.FTZ R79, R79, -R93 ;  /* 0x8000005d4f4f7221 */ /* 0x000fe20000010000 */
[----:B------:R-:W-:Y:S01]  /*fc00*/  FMUL.FTZ R40, R137, R40 ;  /* 0x0000002889287220 */ /* 0x000fe20000410000 */
[----:B------:R-:W-:Y:S01]  /*fc10*/  FFMA.FTZ R92, -R141, R141, 1 ;  /* 0x3f8000008d5c7423 */ /* 0x000fe2000001018d */
[----:B------:R3:W5:Y:S01]  /*fc20*/  LDL.LU R142, [R1+0xa4] ;  /* 0x0000a400018e7983 */ /* 0x0007620000300800 */
[----:B------:R-:W-:Y:S01]  /*fc30*/  FMUL.FTZ R67, R67, R90 ;  /* 0x0000005a43437220 */ /* 0x000fe20000410000 */
[----:B------:R-:W-:Y:S01]  /*fc40*/  FFMA.FTZ R93, -R140, R140, 1 ;  /* 0x3f8000008c5d7423 */ /* 0x000fe2000001018c */
        /* <DEDUP_REMOVED lines=8> */
[----:B------:R-:W-:Y:S01]  /*fcd0*/  FFMA.FTZ R217, -R4, R4, 1 ;  /* 0x3f80000004d97423 */ /* 0x000fe20000010104 */
[----:B------:R3:W5:Y:S01]  /*fce0*/  LDL.LU R6, [R1+0x98] ;  /* 0x0000980001067983 */ /* 0x0007620000300800 */
[----:B------:R-:W-:-:S03]  /*fcf0*/  FFMA.FTZ R40, -R2, R2, 1 ;  /* 0x3f80000002287423 */ /* 0x000fc60000010102 */
[----:B------:R3:W5:Y:S04]  /*fd00*/  LDL.LU R5, [R1+0x94] ;  /* 0x0000940001057983 */ /* 0x0007680000300800 */
[----:B------:R3:W5:Y:S04]  /*fd10*/  LDL.LU R4, [R1+0x90] ;  /* 0x0000900001047983 */ /* 0x0007680000300800 */
[----:B------:R3:W5:Y:S04]  /*fd20*/  LDL.LU R2, [R1+0x8c] ;  /* 0x00008c0001027983 */ /* 0x0007680000300800 */
[----:B------:R-:W4:Y:S01]  /*fd30*/  LDL R220, [R1+0x70] ;  /* 0x0000700001dc7983 */ /* 0x000f220000100800 */
[----:B------:R-:W1:Y:S08]  /*fd40*/  MUFU.EX2 R127, R127 ;  /* 0x0000007f007f7308 */ /* 0x000e700000000800 */
[----:B------:R-:W3:Y:S08]  /*fd50*/  MUFU.EX2 R113, R113 ;  /* 0x0000007100717308 */ /* 0x000ef00000000800 */
[----:B------:R-:W3:Y:S08]  /*fd60*/  MUFU.EX2 R136, R136 ;  /* 0x0000008800887308 */ /* 0x000ef00000000800 */
[----:B------:R-:W3:Y:S08]  /*fd70*/  MUFU.EX2 R33, R33 ;  /* 0x0000002100217308 */ /* 0x000ef00000000800 */
[----:B------:R-:W3:Y:S08]  /*fd80*/  MUFU.EX2 R34, R34 ;  /* 0x0000002200227308 */ /* 0x000ef00000000800 */
[----:B------:R-:W3:Y:S08]  /*fd90*/  MUFU.EX2 R204, R204 ;  /* 0x000000cc00cc7308 */ /* 0x000ef00000000800 */
[----:B------:R-:W3:Y:S08]  /*fda0*/  MUFU.EX2 R206, R206 ;  /* 0x000000ce00ce7308 */ /* 0x000ef00000000800 */
[----:B------:R-:W3:Y:S08]  /*fdb0*/  MUFU.EX2 R125, R125 ;  /* 0x0000007d007d7308 */ /* 0x000ef00000000800 */
[----:B------:R-:W3:Y:S01]  /*fdc0*/  MUFU.EX2 R207, R207 ;  /* 0x000000cf00cf7308 */ /* 0x000ee20000000800 */
[----:B------:R-:W-:-:S07]  /*fdd0*/  FADD.FTZ R82, R82, -R218 ;  /* 0x800000da52527221 */ /* 0x000fce0000010000 */
[----:B------:R-:W3:Y:S08]  /*fde0*/  MUFU.EX2 R131, R131 ;  /* 0x0000008300837308 */ /* 0x000ef00000000800 */
[----:B------:R-:W2:Y:S08]  /*fdf0*/  MUFU.EX2 R108, R108 ;  /* 0x0000006c006c7308 */ /* 0x000eb00000000800 */
[----:B------:R-:W2:Y:S08]  /*fe00*/  MUFU.EX2 R130, R130 ;  /* 0x0000008200827308 */ /* 0x000eb00000000800 */
[----:B------:R-:W2:Y:S08]  /*fe10*/  MUFU.EX2 R109, R109 ;  /* 0x0000006d006d7308 */ /* 0x000eb00000000800 */
[----:B------:R-:W2:Y:S08]  /*fe20*/  MUFU.EX2 R123, R123 ;  /* 0x0000007b007b7308 */ /* 0x000eb00000000800 */
[----:B------:R-:W2:Y:S08]  /*fe30*/  MUFU.EX2 R129, R129 ;  /* 0x0000008100817308 */ /* 0x000eb00000000800 */
[----:B------:R-:W2:Y:S08]  /*fe40*/  MUFU.EX2 R126, R126 ;  /* 0x0000007e007e7308 */ /* 0x000eb00000000800 */
[----:B------:R-:W2:Y:S01]  /*fe50*/  MUFU.EX2 R139, R139 ;  /* 0x0000008b008b7308 */ /* 0x000ea20000000800 */
[----:B-1----:R-:W-:Y:S01]  /*fe60*/  FMUL.FTZ R76, R127, R76 ;  /* 0x0000004c7f4c7220 */ /* 0x002fe20000410000 */
[----:B---3--:R-:W-:Y:S01]  /*fe70*/  FMUL.FTZ R72, R113, R72 ;  /* 0x0000004871487220 */ /* 0x008fe20000410000 */
[----:B------:R-:W-:Y:S01]  /*fe80*/  FMUL.FTZ R82, R136, R82 ;  /* 0x0000005288527220 */ /* 0x000fe20000410000 */
[----:B------:R-:W-:Y:S01]  /*fe90*/  FADD.FTZ R80, R80, -R218 ;  /* 0x800000da50507221 */ /* 0x000fe20000010000 */
[----:B------:R-:W-:Y:S01]  /*fea0*/  FMUL.FTZ R231, R33, R231 ;  /* 0x000000e721e77220 */ /* 0x000fe20000410000 */
[----:B------:R-:W-:Y:S01]  /*feb0*/  FMUL.FTZ R232, R34, R232 ;  /* 0x000000e822e87220 */ /* 0x000fe20000410000 */
[----:B------:R-:W-:Y:S01]  /*fec0*/  FFMA.FTZ R218, -R138, R138, 1 ;  /* 0x3f8000008ada7423 */ /* 0x000fe2000001018a */
[----:B------:R-:W-:Y:S01]  /*fed0*/  FMUL.FTZ R92, R92, R76 ;  /* 0x0000004c5c5c7220 */ /* 0x000fe20000410000 */
[----:B------:R-:W-:Y:S01]  /*fee0*/  FFMA.FTZ R138, -R128, R128, 1 ;  /* 0x3f800000808a7423 */ /* 0x000fe20000010180 */
[----:B------:R-:W-:Y:S01]  /*fef0*/  FMUL.FTZ R62, R62, R72 ;  /* 0x000000483e3e7220 */ /* 0x000fe20000410000 */
[----:B------:R-:W-:Y:S01]  /*ff00*/  FMUL.FTZ R128, R40, R82 ;  /* 0x0000005228807220 */ /* 0x000fe20000410000 */
[----:B------:R-:W-:Y:S01]  /*ff10*/  FFMA.FTZ R132, -R132, R132, 1 ;  /* 0x3f80000084847423 */ /* 0x000fe20000010184 */
[----:B------:R-:W-:Y:S01]  /*ff20*/  FFMA.FTZ R133, -R133, R133, 1 ;  /* 0x3f80000085857423 */ /* 0x000fe20000010185 */
[----:B------:R-:W-:Y:S01]  /*ff30*/  FMUL.FTZ R84, R204, R84 ;  /* 0x00000054cc547220 */ /* 0x000fe20000410000 */
[----:B------:R-:W-:Y:S01]  /*ff40*/  FMUL.FTZ R85, R206, R85 ;  /* 0x00000055ce557220 */ /* 0x000fe20000410000 */
[----:B------:R-:W-:Y:S01]  /*ff50*/  F2FP.F16.F32.PACK_AB R76, R42, R11 ;  /* 0x0000000b2a4c723e */ /* 0x000fe200000000ff */
[----:B------:R-:W-:Y:S01]  /*ff60*/  FFMA.FTZ R72, -R134, R134, 1 ;  /* 0x3f80000086487423 */ /* 0x000fe20000010186 */
[----:B------:R-:W-:Y:S01]  /*ff70*/  FFMA.FTZ R40, -R135, R135, 1 ;  /* 0x3f80000087287423 */ /* 0x000fe20000010187 */
[----:B------:R-:W-:Y:S01]  /*ff80*/  FMUL.FTZ R86, R125, R86 ;  /* 0x000000567d567220 */ /* 0x000fe20000410000 */
[----:B------:R-:W-:Y:S01]  /*ff90*/  FMUL.FTZ R87, R207, R87 ;  /* 0x00000057cf577220 */ /* 0x000fe20000410000 */
[----:B------:R-:W-:Y:S01]  /*ffa0*/  FMUL.FTZ R216, R216, R231 ;  /* 0x000000e7d8d87220 */ /* 0x000fe20000410000 */
        /* <DEDUP_REMOVED lines=25> */
[----:B------:R-:W-:Y:S01]  /*10140*/  UMOV UR6, UR8 ;  /* 0x0000000800067c82 */ /* 0x000fe20008000000 */
[----:B------:R-:W-:Y:S01]  /*10150*/  F2FP.F16.F32.PACK_AB R80, R21, R22 ;  /* 0x000000161550723e */ /* 0x000fe200000000ff */
[----:B------:R-:W-:Y:S01]  /*10160*/  UMOV UR7, 0x40000040 ;  /* 0x4000004000077882 */ /* 0x000fe20000000000 */
[----:B------:R-:W-:Y:S01]  /*10170*/  F2FP.F16.F32.PACK_AB R81, R211, R20 ;  /* 0x00000014d351723e */ /* 0x000fe200000000ff */
[----:B------:R-:W-:Y:S01]  /*10180*/  UIADD3 UR4, UR8, 0x80, URZ ;  /* 0x0000008008047890 */ /* 0x000fe2000fffe03f */
        /* <DEDUP_REMOVED lines=30> */
[----:B----4-:R-:W-:-:S05]  /*10370*/  LEA R11, R0, R220, 0xe ;  /* 0x000000dc000b7211 */ /* 0x010fca00078e70ff */
[----:B------:R-:W-:-:S05]  /*10380*/  IMAD R11, R11, 0x2, R16 ;  /* 0x000000020b0b7824 */ /* 0x000fca00078e0210 */
        /* <DEDUP_REMOVED lines=79> */
[----:B------:R-:W-:Y:S02]  /*10880*/  R2UR UR4, R16 ;  /* 0x00000000100472ca */ /* 0x000fe400000e0000 */
[----:B--2---:R-:W-:-:S04]  /*10890*/  LEA R10, R0, R12, 0xb ;  /* 0x0000000c000a7211 */ /* 0x004fc800078e58ff */
[----:B------:R-:W-:-:S07]  /*108a0*/  R2UR UR9, R10 ;  /* 0x000000000a0972ca */ /* 0x000fce00000e0000 */
[----:B------:R-:W-:-:S04]  /*108b0*/  USHF.R.U32.HI UR4, URZ, 0x4, UR4 ;  /* 0x000000043f047899 */ /* 0x000fc80008011604 */
[----:B------:R-:W-:Y:S01]  /*108c0*/  ULOP3.LUT UR10, UR4, 0x3fff, URZ, 0xc0, !UPT ;  /* 0x00003fff040a7892 */ /* 0x000fe2000f8ec03f */
[----:B------:R-:W-:Y:S02]  /*108d0*/  UMOV UR5, 0x40000040 ;  /* 0x4000004000057882 */ /* 0x000fe40000000000 */
[----:B------:R-:W-:Y:S01]  /*108e0*/  UMOV UR4, UR9 ;  /* 0x0000000900047c82 */ /* 0x000fe20008000000 */
[----:B------:R-:W-:-:S03]  /*108f0*/  UMOV UR7, 0x40000040 ;  /* 0x4000004000077882 */ /* 0x000fc60000000000 */
[----:B------:R-:W-:Y:S01]  /*10900*/  UMOV UR6, UR10 ;  /* 0x0000000a00067c82 */ /* 0x000fe20008000000 */
[----:B------:R-:W-:Y:S02]  /*10910*/  WARPGROUP.DEPBAR.LE gsb0, 0x0 ;  /* 0x00008000000079c5 */ /* 0x000fe40000010000 */
[----:B------:R2:W-:Y:S06]  /*10920*/  MEMBAR.ALL.CTA ;  /* 0x0000000000007992 */ /* 0x0005ec0000008000 */
[----:B--2---:R-:W2:Y:S02]  /*10930*/  FENCE.VIEW.ASYNC.S ;  /* 0x00000000000073c6 */ /* 0x004ea40000000000 */
[----:B--2---:R-:W-:Y:S06]  /*10940*/  BAR.SYNC.DEFER_BLOCKING 0x9, 0x100 ;  /* 0x0244000000007b1d */ /* 0x004fec0000010000 */
        /* <DEDUP_REMOVED lines=54> */
.L_x_1088:
        /* <DEDUP_REMOVED lines=57> */
[----:B------:R2:W-:Y:S01]  /*11040*/  STS.128 [R2+0xa800], R44 ;  /* 0x00a8002c02007388 */ /* 0x0005e20000000c00 */
[----:B------:R-:W-:-:S03]  /*11050*/  IADD3 R10, R10, 0xc, RZ ;  /* 0x0000000c0a0a7810 */ /* 0x000fc60007ffe0ff */
        /* <DEDUP_REMOVED lines=11> */
.L_x_1089:
[----:B------:R-:W-:Y:S01]  /*11110*/  UIADD3 UR38, UR38, 0x1, URZ ;  /* 0x0000000126267890 */ /* 0x000fe2000fffe03f */
[----:B------:R-:W-:Y:S01]  /*11120*/  VIADD R6, R6, 0x30c20 ;  /* 0x00030c2006067836 */ /* 0x000fe20000000000 */
[----:B------:R-:W-:Y:S02]  /*11130*/  IADD3 R0, R0, 0x1, RZ ;  /* 0x0000000100007810 */ /* 0x000fe40007ffe0ff */
[----:B------:R-:W-:Y:S02]  /*11140*/  UISETP.GE.AND UP0, UPT, UR38, UR37, UPT ;  /* 0x000000252600728c */ /* 0x000fe4000bf06270 */
[----:B------:R-:W-:Y:S02]  /*11150*/  ISETP.NE.AND P0, PT, R0, 0x2, PT ;  /* 0x000000020000780c */ /* 0x000fe40003f05270 */
[----:B------:R-:W-:Y:S02]  /*11160*/  PRMT R6, RZ, 0x654, R6 ;  /* 0x00000654ff067816 */ /* 0x000fe40000000006 */
[----:B------:R-:W-:-:S02]  /*11170*/  PLOP3.LUT P1, PT, PT, PT, UP0, 0x80, 0x0 ;  /* 0x000000000000781c */ /* 0x000fc40003f2f008 */
[----:B--2---:R-:W-:Y:S01]  /*11180*/  SEL R5, RZ, 0x1, P0 ;  /* 0x00000001ff057807 */ /* 0x004fe20000000000 */
[----:B------:R2:W-:Y:S01]  /*11190*/  SYNCS.ARRIVE.TRANS64.RED.A1T0 RZ, [R6+URZ], RZ ;  /* 0x000000ff06ff79a7 */ /* 0x0005e2000810043f */
[----:B------:R-:W-:Y:S02]  /*111a0*/  SEL R0, R0, RZ, P0 ;  /* 0x000000ff00007207 */ /* 0x000fe40000000000 */
[----:B------:R-:W-:-:S07]  /*111b0*/  LOP3.LUT R4, R4, R5, RZ, 0x3c, !PT ;  /* 0x0000000504047212 */ /* 0x000fce00078e3cff */
[----:B--2---:R-:W-:Y:S05]  /*111c0*/  @!P1 BRA `(.L_x_1090) ;  /* 0xffffffac00c49947 */ /* 0x004fea000383ffff */
.L_x_1079:
        /* <DEDUP_REMOVED lines=34> */
.L_x_1047:
[----:B------:R-:W-:Y:S05]  /*113f0*/  @P0 BRA `(.L_x_1091) ;  /* 0x0000000800d40947 */ /* 0x000fea0003800000 */
[----:B------:R-:W2:Y:S01]  /*11400*/  S2R R3, SR_CgaCtaId ;  /* 0x0000000000037919 */ /* 0x000ea20000008800 */
[----:B------:R-:W-:-:S04]  /*11410*/  MOV R0, 0x400 ;  /* 0x0000040000007802 */ /* 0x000fc80000000f00 */
[----:B--2---:R-:W-:-:S04]  /*11420*/  LEA R17, R3, R0, 0x18 ;  /* 0x0000000003117211 */ /* 0x004fc800078ec0ff */
[----:B------:R-:W-:-:S13]  /*11430*/  LOP3.LUT P0, RZ, R17, 0x3ff, RZ, 0xc0, !PT ;  /* 0x000003ff11ff7812 */ /* 0x000fda000780c0ff */
[----:B------:R-:W-:Y:S05]  /*11440*/  @!P0 BRA `(.L_x_1092) ;  /* 0x0000000000408947 */ /* 0x000fea0003800000 */
[----:B------:R-:W-:Y:S01]  /*11450*/  MOV R0, 0x0 ;  /* 0x0000000000007802 */ /* 0x000fe20000000f00 */
[----:B------:R-:W-:Y:S01]  /*11460*/  ULDC.64 UR4, c[0x4][0x90] ;  /* 0x0100240000047ab9 */ /* 0x000fe20000000a00 */
[----:B------:R-:W-:Y:S01]  /*11470*/  ULDC.64 UR6, c[0x4][0x98] ;  /* 0x0100260000067ab9 */ /* 0x000fe20000000a00 */
[----:B------:R-:W-:Y:S01]  /*11480*/  IMAD.U32 R4, RZ, RZ, UR4 ;  /* 0x00000004ff047e24 */ /* 0x000fe2000f8e00ff */
[----:B------:R2:W3:Y:S01]  /*11490*/  LDC.64 R2, c[0x4][R0] ;  /* 0x0100000000027b82 */ /* 0x0004e20000000a00 */
[----:B------:R-:W-:Y:S01]  /*114a0*/  MOV R5, UR5 ;  /* 0x0000000500057c02 */ /* 0x000fe20008000f00 */
[----:B------:R-:W-:Y:S01]  /*114b0*/  ULDC.64 UR4, c[0x4][0x18] ;  /* 0x0100060000047ab9 */ /* 0x000fe20000000a00 */
[----:B------:R-:W-:Y:S01]  /*114c0*/  IMAD.U32 R6, RZ, RZ, UR6 ;  /* 0x00000006ff067e24 */ /* 0x000fe2000f8e00ff */
[----:B------:R-:W-:Y:S01]  /*114d0*/  MOV R7, UR7 ;  /* 0x0000000700077c02 */ /* 0x000fe20008000f00 */
[----:B------:R-:W-:Y:S01]  /*114e0*/  IMAD.U32 R10, RZ, RZ, UR4 ;  /* 0x00000004ff0a7e24 */ /* 0x000fe2000f8e00ff */
[----:B------:R-:W-:Y:S01]  /*114f0*/  MOV R11, UR5 ;  /* 0x00000005000b7c02 */ /* 0x000fe20008000f00 */
[----:B------:R-:W-:Y:S01]  /*11500*/  IMAD.MOV.U32 R8, RZ, RZ, 0x70 ;  /* 0x00000070ff087424 */ /* 0x000fe200078e00ff */
[----:B------:R-:W-:Y:S01]  /*11510*/  MOV R12, 0x1 ;  /* 0x00000001000c7802 */ /* 0x000fe20000000f00 */
[----:B--2---:R-:W-:-:S07]  /*11520*/  IMAD.MOV.U32 R13, RZ, RZ, RZ ;  /* 0x000000ffff0d7224 */ /* 0x004fce00078e00ff */
[----:B------:R-:W-:-:S07]  /*11530*/  LEPC R20, `(.L_x_1092) ;  /* 0x000000001014794e */ /* 0x000fce0000000000 */
[----:B-1-3--:R-:W-:Y:S05]  /*11540*/  CALL.ABS.NOINC R2 ;  /* 0x0000000002007343 */ /* 0x00afea0003c00000 */
.L_x_1092:
[----:B------:R-:W-:-:S04]  /*11550*/  IADD3 R16, R17, 0x4000, RZ ;  /* 0x0000400011107810 */ /* 0x000fc80007ffe0ff */
        /* <DEDUP_REMOVED lines=18> */
.L_x_1093:
[----:B------:R-:W-:-:S13]  /*11680*/  LOP3.LUT P6, RZ, R17, 0x3ff, RZ, 0xc0, !PT ;  /* 0x000003ff11ff7812 */ /* 0x000fda00078cc0ff */
[----:B------:R-:W-:Y:S05]  /*11690*/  @!P6 BRA `(.L_x_1094) ;  /* 0x000000000040e947 */ /* 0x000fea0003800000 */
[----:B------:R-:W-:Y:S01]  /*116a0*/  MOV R0, 0x0 ;  /* 0x0000000000007802 */ /* 0x000fe20000000f00 */
[----:B------:R-:W-:Y:S01]  /*116b0*/  ULDC.64 UR4, c[0x4][0x90] ;  /* 0x0100240000047ab9 */ /* 0x000fe20000000a00 */
[----:B------:R-:W-:Y:S01]  /*116c0*/  ULDC.64 UR6, c[0x4][0x98] ;  /* 0x0100260000067ab9 */ /* 0x000fe20000000a00 */
[----:B------:R-:W-:Y:S01]  /*116d0*/  MOV R4, UR4 ;  /* 0x0000000400047c02 */ /* 0x000fe20008000f00 */
[----:B------:R2:W3:Y:S01]  /*116e0*/  LDC.64 R2, c[0x4][R0] ;  /* 0x0100000000027b82 */ /* 0x0004e20000000a00 */
[----:B------:R-:W-:Y:S01]  /*116f0*/  IMAD.U32 R5, RZ, RZ, UR5 ;  /* 0x00000005ff057e24 */ /* 0x000fe2000f8e00ff */
[----:B------:R-:W-:Y:S01]  /*11700*/  ULDC.64 UR4, c[0x4][0x20] ;  /* 0x0100080000047ab9 */ /* 0x000fe20000000a00 */
[----:B------:R-:W-:Y:S01]  /*11710*/  MOV R6, UR6 ;  /* 0x0000000600067c02 */ /* 0x000fe20008000f00 */
[----:B------:R-:W-:Y:S01]  /*11720*/  IMAD.U32 R7, RZ, RZ, UR7 ;  /* 0x00000007ff077e24 */ /* 0x000fe2000f8e00ff */
[----:B------:R-:W-:Y:S01]  /*11730*/  MOV R10, UR4 ;  /* 0x00000004000a7c02 */ /* 0x000fe20008000f00 */
[----:B------:R-:W-:Y:S01]  /*11740*/  IMAD.U32 R11, RZ, RZ, UR5 ;  /* 0x00000005ff0b7e24 */ /* 0x000fe2000f8e00ff */
[----:B------:R-:W-:Y:S01]  /*11750*/  MOV R8, 0x70 ;  /* 0x0000007000087802 */ /* 0x000fe20000000f00 */
[----:B------:R-:W-:Y:S01]  /*11760*/  IMAD.MOV.U32 R12, RZ, RZ, 0x1 ;  /* 0x00000001ff0c7424 */ /* 0x000fe200078e00ff */
[----:B--2---:R-:W-:-:S07]  /*11770*/  MOV R13, RZ ;  /* 0x000000ff000d7202 */ /* 0x004fce0000000f00 */
[----:B------:R-:W-:-:S07]  /*11780*/  LEPC R20, `(.L_x_1094) ;  /* 0x000000001014794e */ /* 0x000fce0000000000 */
[----:B-1-3--:R-:W-:Y:S05]  /*11790*/  CALL.ABS.NOINC R2 ;  /* 0x0000000002007343 */ /* 0x00afea0003c00000 */
.L_x_1094:
        /* <DEDUP_REMOVED lines=18> */
.L_x_1095:
[----:B------:R-:W2:Y:S01]  /*118c0*/  S2R R0, SR_TID.X ;  /* 0x0000000000007919 */ /* 0x000ea20000002100 */
[----:B------:R-:W-:Y:S02]  /*118d0*/  F2FP.F16.F32.PACK_AB R172, R173, R172 ;  /* 0x000000acadac723e */ /* 0x000fe400000000ff */
[----:B------:R-:W-:Y:S01]  /*118e0*/  F2FP.F16.F32.PACK_AB R173, R175, R174 ;  /* 0x000000aeafad723e */ /* 0x000fe200000000ff */
[----:B------:R-:W-:Y:S01]  /*118f0*/  BAR.SYNC.DEFER_BLOCKING 0x1, 0x100 ;  /* 0x0044000000007b1d */ /* 0x000fe20000010000 */
        /* <DEDUP_REMOVED lines=14> */
[----:B--2---:R-:W-:Y:S02]  /*119e0*/  IADD3 R7, R0, -0x80, RZ ;  /* 0xffffff8000077810 */ /* 0x004fe40007ffe0ff */
[----:B------:R-:W-:-:S02]  /*119f0*/  F2FP.F16.F32.PACK_AB R199, R203, R202 ;  /* 0x000000cacbc7723e */ /* 0x000fc400000000ff */
[----:B------:R-:W-:Y:S02]  /*11a00*/  SHF.R.S32.HI R2, RZ, 0x1f, R7 ;  /* 0x0000001fff027819 */ /* 0x000fe40000011407 */
[----:B------:R-:W-:Y:S02]  /*11a10*/  F2FP.F16.F32.PACK_AB R141, R143, R142 ;  /* 0x0000008e8f8d723e */ /* 0x000fe400000000ff */
[CC--:B------:R-:W-:Y:S02]  /*11a20*/  LEA.HI R4, R2.reuse, R7.reuse, RZ, 0x4 ;  /* 0x0000000702047211 */ /* 0x0c0fe400078f20ff */
[----:B------:R-:W-:Y:S02]  /*11a30*/  LEA.HI R2, R2, R7, RZ, 0x5 ;  /* 0x0000000702027211 */ /* 0x000fe400078f28ff */
[----:B------:R-:W-:Y:S02]  /*11a40*/  LOP3.LUT R0, R4, 0xfffffff0, RZ, 0xc0, !PT ;  /* 0xfffffff004007812 */ /* 0x000fe400078ec0ff */
[----:B------:R-:W-:-:S02]  /*11a50*/  SHF.R.S32.HI R4, RZ, 0x4, R4 ;  /* 0x00000004ff047819 */ /* 0x000fc40000011404 */
[----:B------:R-:W-:Y:S01]  /*11a60*/  SHF.R.S32.HI R2, RZ, 0x5, R2 ;  /* 0x00000005ff027819 */ /* 0x000fe20000011402 */
[----:B------:R-:W-:Y:S01]  /*11a70*/  IMAD.IADD R0, R7, 0x1, -R0 ;  /* 0x0000000107007824 */ /* 0x000fe200078e0a00 */
[----:B------:R-:W-:Y:S02]  /*11a80*/  SHF.L.U32 R7, R4, 0x3, RZ ;  /* 0x0000000304077819 */ /* 0x000fe400000006ff */
[----:B------:R-:W-:Y:S02]  /*11a90*/  F2FP.F16.F32.PACK_AB R148, R149, R148 ;  /* 0x000000949594723e */ /* 0x000fe400000000ff */
[----:B------:R-:W-:Y:S02]  /*11aa0*/  SHF.R.S32.HI R3, RZ, 0x1f, R0 ;  /* 0x0000001fff037819 */ /* 0x000fe40000011400 */
[----:B------:R-:W-:Y:S02]  /*11ab0*/  F2FP.F16.F32.PACK_AB R142, R145, R144 ;  /* 0x00000090918e723e */ /* 0x000fe400000000ff */
[----:B------:R-:W-:-:S02]  /*11ac0*/  LEA.HI R3, R3, R0, RZ, 0x3 ;  /* 0x0000000003037211 */ /* 0x000fc400078f18ff */
[----:B------:R-:W-:Y:S02]  /*11ad0*/  F2FP.F16.F32.PACK_AB R143, R147, R146 ;  /* 0x00000092938f723e */ /* 0x000fe400000000ff */
[C---:B------:R-:W-:Y:S01]  /*11ae0*/  LOP3.LUT R5, R3.reuse, 0xfffffff8, RZ, 0xc0, !PT ;  /* 0xfffffff803057812 */ /* 0x040fe200078ec0ff */
[----:B------:R-:W-:Y:S01]  /*11af0*/  IMAD.SHL.U32 R3, R3, 0x40, RZ ;  /* 0x0000004003037824 */ /* 0x000fe200078e00ff */
[----:B------:R-:W-:Y:S02]  /*11b00*/  F2FP.F16.F32.PACK_AB R149, R151, R150 ;  /* 0x000000969795723e */ /* 0x000fe400000000ff */
[----:B------:R-:W-:Y:S02]  /*11b10*/  IADD3 R5, R0, -R5, RZ ;  /* 0x8000000500057210 */ /* 0x000fe40007ffe0ff */
[----:B------:R-:W-:Y:S02]  /*11b20*/  LOP3.LUT R3, R3, 0x7ffffe00, RZ, 0xc0, !PT ;  /* 0x7ffffe0003037812 */ /* 0x000fe400078ec0ff */
[C---:B------:R-:W-:Y:S01]  /*11b30*/  R2P PR, R5.reuse, 0x6 ;  /* 0x0000000605007804 */ /* 0x040fe20000000000 */
[----:B------:R-:W-:Y:S01]  /*11b40*/  IMAD.SHL.U32 R0, R5, 0x40, RZ ;  /* 0x0000004005007824 */ /* 0x000fe200078e00ff */
[----:B------:R-:W-:Y:S01]  /*11b50*/  LEA R3, R2, R3, 0xa ;  /* 0x0000000302037211 */ /* 0x000fe200078e50ff */
[----:B------:R-:W-:Y:S01]  /*11b60*/  IMAD.MOV.U32 R5, RZ, RZ, 0x40 ;  /* 0x00000040ff057424 */ /* 0x000fe200078e00ff */
[----:B------:R-:W2:Y:S01]  /*11b70*/  SHFL.IDX PT, R2, R2, RZ, 0x1f ;  /* 0x00001fff02027589 */ /* 0x000ea200000e0000 */
[----:B------:R-:W-:-:S02]  /*11b80*/  F2FP.F16.F32.PACK_AB R156, R157, R156 ;  /* 0x0000009c9d9c723e */ /* 0x000fc400000000ff */
[----:B------:R-:W-:Y:S02]  /*11b90*/  LOP3.LUT R0, R0, 0x1c0, RZ, 0xc0, !PT ;  /* 0x000001c000007812 */ /* 0x000fe400078ec0ff */
[----:B------:R-:W-:Y:S02]  /*11ba0*/  SEL R5, R5, 0xffffffc0, !P2 ;  /* 0xffffffc005057807 */ /* 0x000fe40005000000 */
[----:B------:R-:W-:Y:S02]  /*11bb0*/  LOP3.LUT R7, R0, 0x8, R7, 0xf8, !PT ;  /* 0x0000000800077812 */ /* 0x000fe400078ef807 */
[----:B------:R-:W-:Y:S02]  /*11bc0*/  SHF.R.U32.HI R0, RZ, 0x3, R0 ;  /* 0x00000003ff007819 */ /* 0x000fe40000011600 */
[----:B------:R-:W-:Y:S02]  /*11bd0*/  F2FP.F16.F32.PACK_AB R150, R153, R152 ;  /* 0x000000989996723e */ /* 0x000fe400000000ff */
[----:B------:R-:W-:-:S02]  /*11be0*/  LOP3.LUT R0, R7, R0, RZ, 0x3c, !PT ;  /* 0x0000000007007212 */ /* 0x000fc400078e3cff */
[----:B------:R-:W-:Y:S02]  /*11bf0*/  F2FP.F16.F32.PACK_AB R151, R155, R154 ;  /* 0x0000009a9b97723e */ /* 0x000fe400000000ff */
[----:B------:R-:W-:Y:S01]  /*11c00*/  F2FP.F16.F32.PACK_AB R157, R159, R158 ;  /* 0x0000009e9f9d723e */ /* 0x000fe200000000ff */
[----:B------:R-:W-:Y:S01]  /*11c10*/  IMAD.IADD R0, R0, 0x1, R3 ;  /* 0x0000000100007824 */ /* 0x000fe200078e0203 */
[----:B------:R-:W-:Y:S02]  /*11c20*/  MOV R3, 0x20 ;  /* 0x0000002000037802 */ /* 0x000fe40000000f00 */
[----:B------:R-:W-:Y:S02]  /*11c30*/  F2FP.F16.F32.PACK_AB R164, R165, R164 ;  /* 0x000000a4a5a4723e */ /* 0x000fe400000000ff */
[----:B------:R-:W-:Y:S02]  /*11c40*/  LEA R0, R0, R17, 0x1 ;  /* 0x0000001100007211 */ /* 0x000fe400078e08ff */
[----:B------:R-:W-:-:S02]  /*11c50*/  SEL R3, R3, 0xffffffe0, !P1 ;  /* 0xffffffe003037807 */ /* 0x000fc40004800000 */
[--C-:B------:R-:W-:Y:S01]  /*11c60*/  IADD3 R6, R5, 0x4000, R0.reuse ;  /* 0x0000400005067810 */ /* 0x100fe20007ffe000 */
[----:B------:R3:W-:Y:S01]  /*11c70*/  STSM.16.M88.4 [R0+0x4000], R172 ;  /* 0x004000ac00007844 */ /* 0x0007e20000000200 */
[----:B------:R-:W-:Y:S02]  /*11c80*/  IADD3 R4, R3, 0x4000, R0 ;  /* 0x0000400003047810 */ /* 0x000fe40007ffe000 */
[----:B------:R-:W-:Y:S01]  /*11c90*/  F2FP.F16.F32.PACK_AB R158, R161, R160 ;  /* 0x000000a0a19e723e */ /* 0x000fe200000000ff */
[----:B------:R-:W-:Y:S01]  /*11ca0*/  IMAD.IADD R3, R3, 0x1, R6 ;  /* 0x0000000103037824 */ /* 0x000fe200078e0206 */
[----:B------:R-:W-:Y:S01]  /*11cb0*/  F2FP.F16.F32.PACK_AB R159, R163, R162 ;  /* 0x000000a2a39f723e */ /* 0x000fe200000000ff */
[----:B------:R3:W-:Y:S01]  /*11cc0*/  STSM.16.M88.4 [R4], R180 ;  /* 0x000000b404007844 */ /* 0x0007e20000000200 */
[----:B------:R-:W-:Y:S02]  /*11cd0*/  F2FP.F16.F32.PACK_AB R165, R167, R166 ;  /* 0x000000a6a7a5723e */ /* 0x000fe400000000ff */
[----:B------:R-:W-:Y:S01]  /*11ce0*/  F2FP.F16.F32.PACK_AB R166, R169, R168 ;  /* 0x000000a8a9a6723e */ /* 0x000fe200000000ff */
[----:B------:R3:W-:Y:S01]  /*11cf0*/  STSM.16.M88.4 [R6], R188 ;  /* 0x000000bc06007844 */ /* 0x0007e20000000200 */
[----:B------:R-:W-:-:S02]  /*11d00*/  F2FP.F16.F32.PACK_AB R167, R171, R170 ;  /* 0x000000aaaba7723e */ /* 0x000fc400000000ff */
[----:B--2---:R-:W-:Y:S01]  /*11d10*/  ISETP.NE.AND P0, PT, R2, 0x7, PT ;  /* 0x000000070200780c */ /* 0x004fe20003f05270 */
[----:B------:R3:W-:Y:S04]  /*11d20*/  STSM.16.M88.4 [R3], R196 ;  /* 0x000000c403007844 */ /* 0x0007e80000000200 */
[----:B------:R3:W-:Y:S04]  /*11d30*/  STSM.16.M88.4 [R0], R140 ;  /* 0x0000008c00007844 */ /* 0x0007e80000000200 */
        /* <DEDUP_REMOVED lines=24> */
[----:B------:R-:W4:Y:S01]  /*11ec0*/  S2UR UR11, SR_CTAID.Y ;  /* 0x00000000000b79c3 */ /* 0x000f220000002600 */
[----:B--2---:R-:W-:-:S09]  /*11ed0*/  USHF.L.U32 UR10, UR10, 0x7, URZ ;  /* 0x000000070a0a7899 */ /* 0x004fd2000800063f */
[----:B----4-:R2:W-:Y:S02]  /*11ee0*/  UTMASTG.4D [UR8], [UR4] ;  /* 0x00000008040073b5 */ /* 0x0105e40008018000 */
[----:B--2---:R-:W-:Y:S02]  /*11ef0*/  UMOV UR8, UR6 ;  /* 0x0000000600087c82 */ /* 0x004fe40008000000 */
[----:B------:R2:W-:Y:S02]  /*11f00*/  UTMASTG.4D [UR8], [UR14] ;  /* 0x000000080e0073b5 */ /* 0x0005e40008018000 */
[----:B--2---:R0:W-:Y:S02]  /*11f10*/  UTMACMDFLUSH ;  /* 0x00000000000079b7 */ /* 0x0041e40000000000 */
.L_x_1097:
[----:B------:R-:W-:Y:S05]  /*11f20*/  BSYNC B0 ;  /* 0x0000000000007941 */ /* 0x000fea0003800000 */
.L_x_1096:
[----:B------:R-:W-:-:S04]  /*11f30*/  DEPBAR.LE SB0, 0x0 ;  /* 0x000080000000791a */ /* 0x000fc80000000000 */
[----:B------:R-:W-:Y:S05]  /*11f40*/  BRA `(.L_x_1045) ;  /* 0x00000034005c7947 */ /* 0x000fea0003800000 */
.L_x_1091:
[----:B------:R-:W2:Y:S01]  /*11f50*/  S2R R0, SR_TID.X ;  /* 0x0000000000007919 */ /* 0x000ea20000002100 */
[----:B------:R-:W3:Y:S01]  /*11f60*/  LDC.64 R16, c[0x0][0x808] ;  /* 0x00020200ff107b82 */ /* 0x000ee20000000a00 */
[----:B------:R-:W-:Y:S01]  /*11f70*/  ULDC.64 UR4, c[0x0][0x820] ;  /* 0x0002080000047ab9 */ /* 0x000fe20000000a00 */
[----:B------:R-:W-:Y:S01]  /*11f80*/  BSSY B0, `(.L_x_1098) ;  /* 0x0000033000007945 */ /* 0x000fe20003800000 */
[----:B------:R-:W4:Y:S01]  /*11f90*/  S2R R23, SR_CTAID.Y ;  /* 0x0000000000177919 */ /* 0x000f220000002600 */
[----:B------:R-:W3:Y:S04]  /*11fa0*/  S2R R15, SR_CTAID.X ;  /* 0x00000000000f7919 */ /* 0x000ee80000002500 */
[----:B------:R-:W1:Y:S01]  /*11fb0*/  LDC R19, c[0x0][0x83c] ;  /* 0x00020f00ff137b82 */ /* 0x000e620000000800 */
[----:B------:R-:W5:Y:S07]  /*11fc0*/  S2R R21, SR_CTAID.Z ;  /* 0x0000000000157919 */ /* 0x000f6e0000002700 */
[----:B------:R-:W1:Y:S01]  /*11fd0*/  LDC.64 R24, c[0x0][0x208] ;  /* 0x00008200ff187b82 */ /* 0x000e620000000a00 */
[----:B--2---:R-:W-:-:S04]  /*11fe0*/  IADD3 R3, R0, -0x80, RZ ;  /* 0xffffff8000037810 */ /* 0x004fc80007ffe0ff */
[----:B------:R-:W-:Y:S02]  /*11ff0*/  SHF.R.S32.HI R0, RZ, 0x1f, R3 ;  /* 0x0000001fff007819 */ /* 0x000fe40000011403 */
[----:B----4-:R-:W-:Y:S02]  /*12000*/  SHF.R.S32.HI R13, RZ, 0x1f, R23 ;  /* 0x0000001fff0d7819 */ /* 0x010fe40000011417 */
[----:B------:R-:W-:-:S04]  /*12010*/  LEA.HI R2, R0, R3, RZ, 0x3 ;  /* 0x0000000300027211 */ /* 0x000fc800078f18ff */
[----:B------:R-:W-:Y:S02]  /*12020*/  LOP3.LUT R0, R2, 0x1ffffff8, RZ, 0xc0, !PT ;  /* 0x1ffffff802007812 */ /* 0x000fe400078ec0ff */
[----:B------:R-:W-:Y:S02]  /*12030*/  SHF.R.S32.HI R2, RZ, 0x3, R2 ;  /* 0x00000003ff027819 */ /* 0x000fe40000011402 */
[----:B-----5:R-:W-:Y:S01]  /*12040*/  SHF.R.S32.HI R12, RZ, 0x1f, R21 ;  /* 0x0000001fff0c7819 */ /* 0x020fe20000011415 */
[----:B------:R-:W-:Y:S01]  /*12050*/  IMAD.IADD R0, R3, 0x1, -R0 ;  /* 0x0000000103007824 */ /* 0x000fe200078e0a00 */
[----:B------:R-:W-:Y:S01]  /*12060*/  IADD3 R8, R2, 0x60, RZ ;  /* 0x0000006002087810 */ /* 0x000fe20007ffe0ff */
[----:B---3--:R-:W-:-:S03]  /*12070*/  IMAD R3, R15, -0x80, R16 ;  /* 0xffffff800f037824 */ /* 0x008fc600078e0210 */
[----:B------:R-:W-:Y:S01]  /*12080*/  SHF.L.U32 R6, R0, 0x3, RZ ;  /* 0x0000000300067819 */ /* 0x000fe200000006ff */
[----:B------:R-:W-:Y:S01]  /*12090*/  IMAD R0, R13, UR4, RZ ;  /* 0x000000040d007c24 */ /* 0x000fe2000f8e02ff */
[----:B------:R-:W-:Y:S02]  /*120a0*/  ISETP.GE.AND P3, PT, R2, R3, PT ;  /* 0x000000030200720c */ /* 0x000fe40003f66270 */
[----:B------:R-:W-:Y:S01]  /*120b0*/  SHF.R.S32.HI R7, RZ, 0x1f, R6 ;  /* 0x0000001fff077819 */ /* 0x000fe20000011406 */
[C---:B------:R-:W-:Y:S01]  /*120c0*/  IMAD R9, R23.reuse, UR5, R0 ;  /* 0x0000000517097c24 */ /* 0x040fe2000f8e0200 */
[----:B------:R-:W-:Y:S01]  /*120d0*/  ISETP.GE.OR P6, PT, R6, R17, P3 ;  /* 0x000000110600720c */ /* 0x000fe20001fc6670 */
[----:B------:R-:W-:Y:S01]  /*120e0*/  VIADD R0, R2, 0x20 ;  /* 0x0000002002007836 */ /* 0x000fe20000000000 */
[----:B------:R-:W-:Y:S01]  /*120f0*/  ISETP.GE.AND P0, PT, R8, R3, PT ;  /* 0x000000030800720c */ /* 0x000fe20003f06270 */
[----:B------:R-:W-:Y:S01]  /*12100*/  IMAD.WIDE.U32 R4, R23, UR4, R6 ;  /* 0x0000000417047c25 */ /* 0x000fe2000f8e0006 */
[----:B------:R-:W-:-:S02]  /*12110*/  ULDC.64 UR4, c[0x0][0x828] ;  /* 0x00020a0000047ab9 */ /* 0x000fc40000000a00 */
[----:B------:R-:W-:Y:S01]  /*12120*/  ISETP.GE.AND P2, PT, R0, R3, PT ;  /* 0x000000030000720c */ /* 0x000fe20003f46270 */
[----:B------:R-:W-:Y:S01]  /*12130*/  VIADD R0, R2, 0x40 ;  /* 0x0000004002007836 */ /* 0x000fe20000000000 */
[----:B------:R-:W-:Y:S02]  /*12140*/  IADD3 R5, R5, R9, RZ ;  /* 0x0000000905057210 */ /* 0x000fe40007ffe0ff */
[----:B------:R-:W-:Y:S02]  /*12150*/  ISETP.GE.OR P5, PT, R6, R17, P2 ;  /* 0x000000110600720c */ /* 0x000fe400017a6670 */
[----:B------:R-:W-:Y:S01]  /*12160*/  ISETP.GE.AND P1, PT, R0, R3, PT ;  /* 0x000000030000720c */ /* 0x000fe20003f26270 */
[----:B------:R-:W-:Y:S01]  /*12170*/  IMAD R0, R12, UR4, RZ ;  /* 0x000000040c007c24 */ /* 0x000fe2000f8e02ff */
[----:B------:R-:W-:Y:S01]  /*12180*/  SHF.R.S32.HI R3, RZ, 0x1f, R2 ;  /* 0x0000001fff037819 */ /* 0x000fe20000011402 */
[----:B------:R-:W-:Y:S01]  /*12190*/  IMAD.WIDE.U32 R4, R21, UR4, R4 ;  /* 0x0000000415047c25 */ /* 0x000fe2000f8e0004 */
[----:B------:R-:W-:-:S03]  /*121a0*/  ISETP.GE.OR P4, PT, R6, R17, P1 ;  /* 0x000000110600720c */ /* 0x000fc60000f86670 */
[----:B------:R-:W-:Y:S02]  /*121b0*/  IMAD R11, R21, UR5, R0 ;  /* 0x00000005150b7c24 */ /* 0x000fe4000f8e0200 */
[----:B------:R-:W-:-:S04]  /*121c0*/  IMAD.WIDE R2, R15, 0x80, R2 ;  /* 0x000000800f027825 */ /* 0x000fc800078e0202 */
[----:B------:R-:W-:Y:S01]  /*121d0*/  IMAD.IADD R11, R5, 0x1, R11 ;  /* 0x00000001050b7824 */ /* 0x000fe200078e020b */
[----:B-1----:R-:W-:Y:S06]  /*121e0*/  @P6 BRA `(.L_x_1099) ;  /* 0x0000000000306947 */ /* 0x002fec0003800000 */
[----:B------:R-:W-:Y:S01]  /*121f0*/  ULDC.64 UR4, c[0x0][0x818] ;  /* 0x0002060000047ab9 */ /* 0x000fe20000000a00 */
[----:B------:R-:W-:Y:S01]  /*12200*/  MOV R10, R4 ;  /* 0x00000004000a7202 */ /* 0x000fe20000000f00 */
[----:B------:R-:W-:Y:S01]  /*12210*/  IMAD R15, R3, UR4, RZ ;  /* 0x00000004030f7c24 */ /* 0x000fe2000f8e02ff */
[----:B------:R-:W-:Y:S02]  /*12220*/  R2UR UR6, R24 ;  /* 0x00000000180672ca */ /* 0x000fe400000e0000 */
[----:B------:R-:W-:Y:S01]  /*12230*/  R2UR UR7, R25 ;  /* 0x00000000190772ca */ /* 0x000fe200000e0000 */
[----:B------:R-:W-:-:S04]  /*12240*/  IMAD.WIDE.U32 R8, R2, UR4, R10 ;  /* 0x0000000402087c25 */ /* 0x000fc8000f8e000a */
[----:B------:R-:W-:Y:S01]  /*12250*/  IMAD R15, R2, UR5, R15 ;  /* 0x00000005020f7c24 */ /* 0x000fe2000f8e020f */
[----:B------:R-:W-:Y:S02]  /*12260*/  ULDC.64 UR4, c[0x0][0x800] ;  /* 0x0002000000047ab9 */ /* 0x000fe40000000a00 */
[----:B------:R-:W-:Y:S01]  /*12270*/  LEA R14, P6, R8, UR4, 0x1 ;  /* 0x00000004080e7c11 */ /* 0x000fe2000f8c08ff */
[----:B------:R-:W-:-:S05]  /*12280*/  IMAD.IADD R9, R9, 0x1, R15 ;  /* 0x0000000109097824 */ /* 0x000fca00078e020f */
[----:B------:R-:W-:-:S05]  /*12290*/  LEA.HI.X R15, R8, UR5, R9, 0x1, P6 ;  /* 0x00000005080f7c11 */ /* 0x000fca000b0f0c09 */
[----:B------:R1:W-:Y:S02]  /*122a0*/  STG.E.128 desc[UR6][R14.64], RZ ;  /* 0x000000ff0e007986 */ /* 0x0003e4000c101d06 */
.L_x_1099:
[----:B------:R-:W-:Y:S05]  /*122b0*/  BSYNC B0 ;  /* 0x0000000000007941 */ /* 0x000fea0003800000 */
.L_x_1098:
[----:B------:R-:W-:Y:S01]  /*122c0*/  BSSY B0, `(.L_x_1100) ;  /* 0x0000012000007945 */ /* 0x000fe20003800000 */
[----:B------:R-:W-:-:S03]  /*122d0*/  ISETP.GE.OR P6, PT, R6, R17, P0 ;  /* 0x000000110600720c */ /* 0x000fc600007c6670 */
[----:B------:R-:W-:Y:S10]  /*122e0*/  @P5 BRA `(.L_x_1101) ;  /* 0x00000000003c5947 */ /* 0x000ff40003800000 */
[----:B-1----:R-:W-:Y:S01]  /*122f0*/  IADD3 R15, P5, R2, 0x20, RZ ;  /* 0x00000020020f7810 */ /* 0x002fe20007fbe0ff */
[----:B------:R-:W-:Y:S01]  /*12300*/  ULDC.64 UR4, c[0x0][0x818] ;  /* 0x0002060000047ab9 */ /* 0x000fe20000000a00 */
[----:B------:R-:W-:Y:S01]  /*12310*/  MOV R9, R11 ;  /* 0x0000000b00097202 */ /* 0x000fe20000000f00 */
[----:B------:R-:W-:Y:S01]  /*12320*/  IMAD.MOV.U32 R8, RZ, RZ, R4 ;  /* 0x000000ffff087224 */ /* 0x000fe200078e0004 */
[----:B------:R-:W-:Y:S02]  /*12330*/  IADD3.X R0, RZ, R3, RZ, P5, !PT ;  /* 0x00000003ff007210 */ /* 0x000fe40002ffe4ff */
[----:B------:R-:W-:Y:S01]  /*12340*/  R2UR UR6, R24 ;  /* 0x00000000180672ca */ /* 0x000fe200000e0000 */
[----:B------:R-:W-:Y:S01]  /*12350*/  IMAD.WIDE.U32 R8, R15, UR4, R8 ;  /* 0x000000040f087c25 */ /* 0x000fe2000f8e0008 */
[----:B------:R-:W-:-:S03]  /*12360*/  R2UR UR7, R25 ;  /* 0x00000000190772ca */ /* 0x000fc600000e0000 */
[----:B------:R-:W-:-:S04]  /*12370*/  IMAD R0, R0, UR4, RZ ;  /* 0x0000000400007c24 */ /* 0x000fc8000f8e02ff */
[----:B------:R-:W-:Y:S01]  /*12380*/  IMAD R15, R15, UR5, R0 ;  /* 0x000000050f0f7c24 */ /* 0x000fe2000f8e0200 */
[----:B------:R-:W-:Y:S02]  /*12390*/  ULDC.64 UR4, c[0x0][0x800] ;  /* 0x0002000000047ab9 */ /* 0x000fe40000000a00 */
[----:B------:R-:W-:Y:S01]  /*123a0*/  LEA R14, P5, R8, UR4, 0x1 ;  /* 0x00000004080e7c11 */ /* 0x000fe2000f8a08ff */
[----:B------:R-:W-:-:S05]  /*123b0*/  IMAD.IADD R9, R9, 0x1, R15 ;  /* 0x0000000109097824 */ /* 0x000fca00078e020f */
[----:B------:R-:W-:-:S05]  /*123c0*/  LEA.HI.X R15, R8, UR5, R9, 0x1, P5 ;  /* 0x00000005080f7c11 */ /* 0x000fca000a8f0c09 */
[----:B------:R2:W-:Y:S02]  /*123d0*/  STG.E.128 desc[UR6][R14.64], RZ ;  /* 0x000000ff0e007986 */ /* 0x0005e4000c101d06 */
.L_x_1101:
[----:B------:R-:W-:Y:S05]  /*123e0*/  BSYNC B0 ;  /* 0x0000000000007941 */ /* 0x000fea0003800000 */
.L_x_1100:
[----:B------:R-:W-:Y:S04]  /*123f0*/  BSSY B0, `(.L_x_1102) ;  /* 0x0000011000007945 */ /* 0x000fe80003800000 */
[----:B------:R-:W-:Y:S05]  /*12400*/  @P4 BRA `(.L_x_1103) ;  /* 0x00000000003c4947 */ /* 0x000fea0003800000 */
[----:B-12---:R-:W-:Y:S01]  /*12410*/  IADD3 R15, P4, R2, 0x40, RZ ;  /* 0x00000040020f7810 */ /* 0x006fe20007f9e0ff */
        /* <DEDUP_REMOVED lines=14> */
.L_x_1103:
[----:B------:R-:W-:Y:S05]  /*12500*/  BSYNC B0 ;  /* 0x0000000000007941 */ /* 0x000fea0003800000 */
.L_x_1102:
[----:B------:R-:W-:Y:S04]  /*12510*/  BSSY B0, `(.L_x_1104) ;  /* 0x0000010000007945 */ /* 0x000fe80003800000 */
[----:B------:R-:W-:Y:S05]  /*12520*/  @P6 BRA `(.L_x_1105) ;  /* 0x0000000000386947 */ /* 0x000fea0003800000 */
[----:B------:R-:W-:Y:S01]  /*12530*/  IADD3 R9, P4, R2, 0x60, RZ ;  /* 0x0000006002097810 */ /* 0x000fe20007f9e0ff */
[----:B------:R-:W-:Y:S01]  /*12540*/  ULDC.64 UR4, c[0x0][0x818] ;  /* 0x0002060000047ab9 */ /* 0x000fe20000000a00 */
[----:B------:R-:W-:Y:S01]  /*12550*/  IMAD.MOV.U32 R5, RZ, RZ, R11 ;  /* 0x000000ffff057224 */ /* 0x000fe200078e000b */
[----:B------:R-:W-:Y:S02]  /*12560*/  R2UR UR6, R24 ;  /* 0x00000000180672ca */ /* 0x000fe400000e0000 */
[----:B------:R-:W-:Y:S01]  /*12570*/  IADD3.X R0, RZ, R3, RZ, P4, !PT ;  /* 0x00000003ff007210 */ /* 0x000fe200027fe4ff */
[----:B------:R-:W-:Y:S01]  /*12580*/  IMAD.WIDE.U32 R4, R9, UR4, R4 ;  /* 0x0000000409047c25 */ /* 0x000fe2000f8e0004 */
[----:B------:R-:W-:-:S03]  /*12590*/  R2UR UR7, R25 ;  /* 0x00000000190772ca */ /* 0x000fc600000e0000 */
[----:B------:R-:W-:-:S04]  /*125a0*/  IMAD R0, R0, UR4, RZ ;  /* 0x0000000400007c24 */ /* 0x000fc8000f8e02ff */
[----:B------:R-:W-:Y:S01]  /*125b0*/  IMAD R9, R9, UR5, R0 ;  /* 0x0000000509097c24 */ /* 0x000fe2000f8e0200 */
[----:B------:R-:W-:Y:S02]  /*125c0*/  ULDC.64 UR4, c[0x0][0x800] ;  /* 0x0002000000047ab9 */ /* 0x000fe40000000a00 */
[----:B------:R-:W-:Y:S02]  /*125d0*/  LEA R8, P4, R4, UR4, 0x1 ;  /* 0x0000000404087c11 */ /* 0x000fe4000f8808ff */
[----:B------:R-:W-:-:S04]  /*125e0*/  IADD3 R5, R5, R9, RZ ;  /* 0x0000000905057210 */ /* 0x000fc80007ffe0ff */
[----:B------:R-:W-:-:S05]  /*125f0*/  LEA.HI.X R9, R4, UR5, R5, 0x1, P4 ;  /* 0x0000000504097c11 */ /* 0x000fca000a0f0c05 */
[----:B------:R4:W-:Y:S02]  /*12600*/  STG.E.128 desc[UR6][R8.64], RZ ;  /* 0x000000ff08007986 */ /* 0x0009e4000c101d06 */
.L_x_1105:
[----:B------:R-:W-:Y:S05]  /*12610*/  BSYNC B0 ;  /* 0x0000000000007941 */ /* 0x000fea0003800000 */
.L_x_1104:
[----:B------:R-:W-:Y:S01]  /*12620*/  ULDC.64 UR4, c[0x0][0x850] ;  /* 0x0002140000047ab9 */ /* 0x000fe20000000a00 */
[CC--:B------:R-:W-:Y:S01]  /*12630*/  ISETP.GE.OR P3, PT, R6.reuse, R19.reuse, P3 ;  /* 0x000000130600720c */ /* 0x0c0fe20001f66670 */
[----:B------:R-:W-:Y:S01]  /*12640*/  IMAD R13, R13, UR4, RZ ;  /* 0x000000040d0d7c24 */ /* 0x000fe2000f8e02ff */
[----:B------:R-:W-:Y:S01]  /*12650*/  BSSY B0, `(.L_x_1106) ;  /* 0x0000019000007945 */ /* 0x000fe20003800000 */
[C---:B------:R-:W-:Y:S01]  /*12660*/  IMAD.WIDE.U32 R4, R23.reuse, UR4, R6 ;  /* 0x0000000417047c25 */ /* 0x040fe2000f8e0006 */
[CC--:B------:R-:W-:Y:S02]  /*12670*/  ISETP.GE.OR P2, PT, R6.reuse, R19.reuse, P2 ;  /* 0x000000130600720c */ /* 0x0c0fe40001746670 */
[CC--:B------:R-:W-:Y:S01]  /*12680*/  ISETP.GE.OR P1, PT, R6.reuse, R19.reuse, P1 ;  /* 0x000000130600720c */ /* 0x0c0fe20000f26670 */
[----:B------:R-:W-:Y:S01]  /*12690*/  IMAD R13, R23, UR5, R13 ;  /* 0x00000005170d7c24 */ /* 0x000fe2000f8e020d */
[----:B------:R-:W-:Y:S01]  /*126a0*/  ULDC.64 UR4, c[0x0][0x858] ;  /* 0x0002160000047ab9 */ /* 0x000fe20000000a00 */
[----:B------:R-:W-:Y:S01]  /*126b0*/  ISETP.GE.OR P0, PT, R6, R19, P0 ;  /* 0x000000130600720c */ /* 0x000fe20000706670 */
[----:B------:R-:W-:-:S02]  /*126c0*/  IMAD R12, R12, UR4, RZ ;  /* 0x000000040c0c7c24 */ /* 0x000fc4000f8e02ff */
[----:B------:R-:W-:Y:S02]  /*126d0*/  IMAD.IADD R5, R5, 0x1, R13 ;  /* 0x0000000105057824 */ /* 0x000fe400078e020d */
[C---:B----4-:R-:W-:Y:S02]  /*126e0*/  IMAD R9, R21.reuse, UR5, R12 ;  /* 0x0000000515097c24 */ /* 0x050fe4000f8e020c */
[----:B------:R-:W-:-:S05]  /*126f0*/  IMAD.WIDE.U32 R4, R21, UR4, R4 ;  /* 0x0000000415047c25 */ /* 0x000fca000f8e0004 */
[----:B------:R-:W-:Y:S01]  /*12700*/  IADD3 R9, R5, R9, RZ ;  /* 0x0000000905097210 */ /* 0x000fe20007ffe0ff */
[----:B------:R-:W-:Y:S06]  /*12710*/  @P3 BRA `(.L_x_1107) ;  /* 0x0000000000303947 */ /* 0x000fec0003800000 */
[----:B------:R-:W-:Y:S01]  /*12720*/  ULDC.64 UR4, c[0x0][0x848] ;  /* 0x0002120000047ab9 */ /* 0x000fe20000000a00 */
[----:B------:R-:W-:Y:S01]  /*12730*/  IMAD.MOV.U32 R8, RZ, RZ, R4 ;  /* 0x000000ffff087224 */ /* 0x000fe200078e0004 */
[----:B------:R-:W-:Y:S01]  /*12740*/  R2UR UR6, R24 ;  /* 0x00000000180672ca */ /* 0x000fe200000e0000 */
[----:B------:R-:W-:Y:S01]  /*12750*/  IMAD R11, R3, UR4, RZ ;  /* 0x00000004030b7c24 */ /* 0x000fe2000f8e02ff */
[----:B------:R-:W-:Y:S01]  /*12760*/  R2UR UR7, R25 ;  /* 0x00000000190772ca */ /* 0x000fe200000e0000 */
[----:B------:R-:W-:-:S04]  /*12770*/  IMAD.WIDE.U32 R6, R2, UR4, R8 ;  /* 0x0000000402067c25 */ /* 0x000fc8000f8e0008 */
[----:B------:R-:W-:Y:S01]  /*12780*/  IMAD R11, R2, UR5, R11 ;  /* 0x00000005020b7c24 */ /* 0x000fe2000f8e020b */
[----:B------:R-:W-:Y:S02]  /*12790*/  ULDC.64 UR4, c[0x0][0x830] ;  /* 0x00020c0000047ab9 */ /* 0x000fe40000000a00 */
[----:B------:R-:W-:Y:S02]  /*127a0*/  LEA R10, P3, R6, UR4, 0x1 ;  /* 0x00000004060a7c11 */ /* 0x000fe4000f8608ff */
[----:B------:R-:W-:-:S04]  /*127b0*/  IADD3 R7, R7, R11, RZ ;  /* 0x0000000b07077210 */ /* 0x000fc80007ffe0ff */
[----:B------:R-:W-:-:S05]  /*127c0*/  LEA.HI.X R11, R6, UR5, R7, 0x1, P3 ;  /* 0x00000005060b7c11 */ /* 0x000fca00098f0c07 */
[----:B------:R4:W-:Y:S02]  /*127d0*/  STG.E.128 desc[UR6][R10.64], RZ ;  /* 0x000000ff0a007986 */ /* 0x0009e4000c101d06 */
.L_x_1107:
[----:B------:R-:W-:Y:S05]  /*127e0*/  BSYNC B0 ;  /* 0x0000000000007941 */ /* 0x000fea0003800000 */
.L_x_1106:
[----:B------:R-:W-:Y:S04]  /*127f0*/  BSSY B0, `(.L_x_1108) ;  /* 0x0000011000007945 */ /* 0x000fe80003800000 */
[----:B------:R-:W-:Y:S05]  /*12800*/  @P2 BRA `(.L_x_1109) ;  /* 0x00000000003c2947 */ /* 0x000fea0003800000 */
[----:B----4-:R-:W-:Y:S01]  /*12810*/  IADD3 R11, P2, R2, 0x20, RZ ;  /* 0x00000020020b7810 */ /* 0x010fe20007f5e0ff */
[----:B------:R-:W-:Y:S01]  /*12820*/  ULDC.64 UR4, c[0x0][0x848] ;  /* 0x0002120000047ab9 */ /* 0x000fe20000000a00 */
[----:B------:R-:W-:Y:S01]  /*12830*/  MOV R6, R4 ;  /* 0x0000000400067202 */ /* 0x000fe20000000f00 */
[----:B------:R-:W-:Y:S01]  /*12840*/  IMAD.MOV.U32 R7, RZ, RZ, R9 ;  /* 0x000000ffff077224 */ /* 0x000fe200078e0009 */
[----:B------:R-:W-:Y:S01]  /*12850*/  R2UR UR6, R24 ;  /* 0x00000000180672ca */ /* 0x000fe200000e0000 */
[----:B------:R-:W-:Y:S01]  /*12860*/  IMAD.X R0, RZ, RZ, R3, P2 ;  /* 0x000000ffff007224 */ /* 0x000fe200010e0603 */
[----:B------:R-:W-:Y:S01]  /*12870*/  R2UR UR7, R25 ;  /* 0x00000000190772ca */ /* 0x000fe200000e0000 */
        /* <DEDUP_REMOVED lines=8> */
.L_x_1109:
[----:B------:R-:W-:Y:S05]  /*12900*/  BSYNC B0 ;  /* 0x0000000000007941 */ /* 0x000fea0003800000 */
.L_x_1108:
        /* <DEDUP_REMOVED lines=17> */
.L_x_1111:
[----:B------:R-:W-:Y:S05]  /*12a20*/  BSYNC B0 ;  /* 0x0000000000007941 */ /* 0x000fea0003800000 */
.L_x_1110:
[----:B------:R-:W-:Y:S05]  /*12a30*/  @P0 BRA `(.L_x_1045) ;  /* 0x0000002800a00947 */ /* 0x000fea0003800000 */
[----:B------:R-:W-:Y:S01]  /*12a40*/  IADD3 R5, P0, R2, 0x60, RZ ;  /* 0x0000006002057810 */ /* 0x000fe20007f1e0ff */
[----:B------:R-:W-:Y:S01]  /*12a50*/  ULDC.64 UR4, c[0x0][0x848] ;  /* 0x0002120000047ab9 */ /* 0x000fe20000000a00 */
[----:B------:R-:W-:Y:S02]  /*12a60*/  MOV R2, R4 ;  /* 0x0000000400027202 */ /* 0x000fe40000000f00 */
[----:B------:R-:W-:Y:S01]  /*12a70*/  R2UR UR6, R24 ;  /* 0x00000000180672ca */ /* 0x000fe200000e0000 */
[----:B------:R-:W-:Y:S01]  /*12a80*/  IMAD.X R0, RZ, RZ, R3, P0 ;  /* 0x000000ffff007224 */ /* 0x000fe200000e0603 */
[----:B------:R-:W-:Y:S01]  /*12a90*/  R2UR UR7, R25 ;  /* 0x00000000190772ca */ /* 0x000fe200000e0000 */
        /* <DEDUP_REMOVED lines=8> */
[----:B------:R1:W-:Y:S01]  /*12b20*/  STG.E.128 desc[UR6][R4.64], RZ ;  /* 0x000000ff04007986 */ /* 0x0003e2000c101d06 */
[----:B------:R-:W-:Y:S05]  /*12b30*/  BRA `(.L_x_1045) ;  /* 0x0000002800607947 */ /* 0x000fea0003800000 */
.L_x_1043:
        /* <DEDUP_REMOVED lines=12> */
[----:B------:R-:W1:Y:S01]  /*12c00*/  S2UR UR7, SR_CTAID.X ;  /* 0x00000000000779c3 */ /* 0x000e620000002500 */
[----:B------:R-:W-:Y:S01]  /*12c10*/  ULDC UR4, c[0x0][0x280] ;  /* 0x0000a00000047ab9 */ /* 0x000fe20000000800 */
[----:B------:R-:W-:Y:S01]  /*12c20*/  ULDC UR6, c[0x0][0x290] ;  /* 0x0000a40000067ab9 */ /* 0x000fe20000000800 */
[----:B------:R-:W-:Y:S01]  /*12c30*/  ULDC UR8, c[0x0][0x74c] ;  /* 0x0001d30000087ab9 */ /* 0x000fe20000000800 */
[----:B------:R-:W-:-:S04]  /*12c40*/  USHF.R.S32.HI UR12, URZ, 0x1f, UR10 ;  /* 0x0000001f3f0c7899 */ /* 0x000fc8000801140a */
[----:B------:R-:W2:Y:S01]  /*12c50*/  S2UR UR11, SR_CTAID.Y ;  /* 0x00000000000b79c3 */ /* 0x000ea20000002600 */
[----:B-1----:R-:W-:Y:S02]  /*12c60*/  ULEA UR5, UR7, UR4, 0x7 ;  /* 0x0000000407057291 */ /* 0x002fe4000f8e383f */
[----:B------:R-:W-:Y:S02]  /*12c70*/  ISETP.LE.AND P0, PT, RZ, UR7, PT ;  /* 0x00000007ff007c0c */ /* 0x000fe4000bf03270 */
[----:B------:R-:W-:Y:S02]  /*12c80*/  UIADD3 UR6, -UR8, UR5, -UR6 ;  /* 0x0000000508067290 */ /* 0x000fe4000fffe906 */
[----:B------:R-:W-:Y:S02]  /*12c90*/  UIADD3 UR5, UR4, 0x7f, URZ ;  /* 0x0000007f04057890 */ /* 0x000fe4000fffe03f */
[----:B------:R-:W-:-:S04]  /*12ca0*/  USHF.R.S32.HI UR8, URZ, 0x1f, UR6 ;  /* 0x0000001f3f087899 */ /* 0x000fc80008011406 */
[----:B------:R-:W-:Y:S02]  /*12cb0*/  ULEA.HI UR8, UR8, UR6, URZ, 0x7 ;  /* 0x0000000608087291 */ /* 0x000fe4000f8f383f */
[----:B------:R-:W-:Y:S02]  /*12cc0*/  USHF.R.S32.HI UR6, URZ, 0x1f, UR5 ;  /* 0x0000001f3f067899 */ /* 0x000fe40008011405 */
[----:B------:R-:W-:Y:S02]  /*12cd0*/  USHF.R.S32.HI UR8, URZ, 0x7, UR8 ;  /* 0x000000073f087899 */ /* 0x000fe40008011408 */
[----:B------:R-:W-:Y:S02]  /*12ce0*/  ULEA.HI UR6, UR6, UR5, URZ, 0x7 ;  /* 0x0000000506067291 */ /* 0x000fe4000f8f383f */
[----:B------:R-:W-:Y:S02]  /*12cf0*/  UISETP.LT.AND UP0, UPT, URZ, UR8, UPT ;  /* 0x000000083f00728c */ /* 0x000fe4000bf01270 */
[----:B------:R-:W-:-:S02]  /*12d00*/  USHF.R.S32.HI UR6, URZ, 0x7, UR6 ;  /* 0x000000073f067899 */ /* 0x000fc40008011406 */
[----:B------:R-:W-:-:S04]  /*12d10*/  USEL UR5, URZ, UR8, !UP0 ;  /* 0x000000083f057287 */ /* 0x000fc8000c000000 */
[----:B------:R-:W-:Y:S01]  /*12d20*/  MOV R0, UR6 ;  /* 0x0000000600007c02 */ /* 0x000fe20008000f00 */
[----:B--2---:R-:W-:Y:S07]  /*12d30*/  @!P0 BRA `(.L_x_1113) ;  /* 0x0000000000248947 */ /* 0x004fee0003800000 */
[----:B------:R-:W1:Y:S01]  /*12d40*/  LDC R2, c[0x0][0x748] ;  /* 0x0001d200ff027b82 */ /* 0x000e620000000800 */
[----:B------:R-:W-:Y:S01]  /*12d50*/  ULEA UR4, UR7, UR4, 0x7 ;  /* 0x0000000407047291 */ /* 0x000fe2000f8e383f */
[----:B------:R-:W-:-:S03]  /*12d60*/  ULDC UR6, c[0x0][0x290] ;  /* 0x0000a40000067ab9 */ /* 0x000fc60000000800 */
[----:B------:R-:W-:-:S06]  /*12d70*/  UIADD3 UR4, -UR6, 0xff, UR4 ;  /* 0x000000ff06047890 */ /* 0x000fcc000fffe104 */
[----:B-1----:R-:W-:-:S05]  /*12d80*/  VIADD R2, R2, UR4 ;  /* 0x0000000402027c36 */ /* 0x002fca0008000000 */
[----:B------:R-:W-:-:S04]  /*12d90*/  SHF.R.S32.HI R3, RZ, 0x1f, R2 ;  /* 0x0000001fff037819 */ /* 0x000fc80000011402 */
[----:B------:R-:W-:-:S04]  /*12da0*/  LEA.HI R3, R3, R2, RZ, 0x7 ;  /* 0x0000000203037211 */ /* 0x000fc800078f38ff */
[----:B------:R-:W-:-:S04]  /*12db0*/  SHF.R.S32.HI R3, RZ, 0x7, R3 ;  /* 0x00000007ff037819 */ /* 0x000fc80000011403 */
[----:B------:R-:W-:-:S07]  /*12dc0*/  VIMNMX R0, R3, R0, PT ;  /* 0x0000000003007248 */ /* 0x000fce0003fe0100 */
.L_x_1113:
[----:B------:R-:W-:Y:S01]  /*12dd0*/  ISETP.GT.AND P0, PT, R0, UR5, PT ;  /* 0x0000000500007c0c */ /* 0x000fe2000bf04270 */
[----:B------:R-:W-:-:S12]  /*12de0*/  USHF.R.S32.HI UR4, URZ, 0x1f, UR11 ;  /* 0x0000001f3f047899 */ /* 0x000fd8000801140b */
[----:B------:R-:W-:Y:S05]  /*12df0*/  @!P0 BRA `(.L_x_1045) ;  /* 0x0000002400b08947 */ /* 0x000fea0003800000 */
[----:B------:R-:W-:Y:S01]  /*12e00*/  IADD3 R2, R0, -UR5, RZ ;  /* 0x8000000500027c10 */ /* 0x000fe2000fffe0ff */
[----:B------:R-:W-:Y:S01]  /*12e10*/  ULDC.64 UR8, c[0x0][0x2d8] ;  /* 0x0000b60000087ab9 */ /* 0x000fe20000000a00 */
[----:B------:R-:W-:Y:S01]  /*12e20*/  ELECT P0, URZ, PT ;  /* 0x00000000003f782f */ /* 0x000fe20003800000 */
[----:B------:R-:W-:Y:S01]  /*12e30*/  UIMAD UR4, UR4, UR8, URZ ;  /* 0x00000008040472a4 */ /* 0x000fe2000f8e023f */
[----:B------:R-:W-:Y:S01]  /*12e40*/  LOP3.LUT R2, R2, 0x1, RZ, 0xc0, !PT ;  /* 0x0000000102027812 */ /* 0x000fe200078ec0ff */
[----:B------:R-:W-:Y:S02]  /*12e50*/  UIMAD.WIDE.U32 UR6, UR11, UR8, URZ ;  /* 0x000000080b0672a5 */ /* 0x000fe4000f8e003f */
[----:B------:R-:W-:Y:S01]  /*12e60*/  UIMAD UR4, UR11, UR9, UR4 ;  /* 0x000000090b0472a4 */ /* 0x000fe2000f8e0204 */
[----:B------:R-:W-:Y:S02]  /*12e70*/  ISETP.NE.U32.AND P1, PT, R2, 0x1, PT ;  /* 0x000000010200780c */ /* 0x000fe40003f25070 */
[----:B------:R-:W-:Y:S01]  /*12e80*/  ULDC.64 UR8, c[0x0][0x2e0] ;  /* 0x0000b80000087ab9 */ /* 0x000fe20000000a00 */
[----:B------:R-:W-:-:S02]  /*12e90*/  UIADD3 UR7, UR7, UR4, URZ ;  /* 0x0000000407077290 */ /* 0x000fc4000fffe03f */
[----:B------:R-:W-:Y:S02]  /*12ea0*/  UIMAD UR4, UR12, UR8, URZ ;  /* 0x000000080c0472a4 */ /* 0x000fe4000f8e023f */
[----:B------:R-:W-:Y:S02]  /*12eb0*/  UIMAD.WIDE.U32 UR6, UR10, UR8, UR6 ;  /* 0x000000080a0672a5 */ /* 0x000fe4000f8e0006 */
[----:B------:R-:W-:-:S04]  /*12ec0*/  UIMAD UR4, UR10, UR9, UR4 ;  /* 0x000000090a0472a4 */ /* 0x000fc8000f8e0204 */
[----:B------:R-:W-:Y:S01]  /*12ed0*/  UIADD3 UR8, UR7, UR4, URZ ;  /* 0x0000000407087290 */ /* 0x000fe2000fffe03f */
[----:B------:R-:W-:Y:S11]  /*12ee0*/  @P1 BRA `(.L_x_1114) ;  /* 0x0000000000bc1947 */ /* 0x000ff60003800000 */
[----:B------:R-:W-:Y:S01]  /*12ef0*/  USHF.L.U32 UR13, UR5, 0xd, URZ ;  /* 0x0000000d050d7899 */ /* 0x000fe2000800063f */
        /* <DEDUP_REMOVED lines=17> */
.L_x_1116:
[----:B------:R-:W-:Y:S05]  /*13010*/  BSYNC B0 ;  /* 0x0000000000007941 */ /* 0x000fea0003800000 */
.L_x_1115:
        /* <DEDUP_REMOVED lines=8> */
[----:B------:R-:W-:-:S03]  /*130a0*/  UMOV UR15, 0x14f00000 ;  /* 0x14f00000000f7882 */ /* 0x000fc60000000000 */
[----:B------:R-:W-:Y:S02]  /*130b0*/  ULEA.HI.X.SX32 UR4, UR4, UR8, 0x1, UP0 ;  /* 0x0000000804047291 */ /* 0x000fe400080f0e3f */
[----:B------:R-:W-:-:S04]  /*130c0*/  ULEA UR10, UP0, UR14, UR10, 0x2 ;  /* 0x0000000a0e0a7291 */ /* 0x000fc8000f80103f */
[----:B------:R-:W-:-:S03]  /*130d0*/  ULEA.HI.X UR11, UR14, UR11, UR4, 0x2, UP0 ;  /* 0x0000000b0e0b7291 */ /* 0x000fc600080f1404 */
[----:B------:R-:W-:Y:S01]  /*130e0*/  UMOV UR4, 0x400 ;  /* 0x0000040000047882 */ /* 0x000fe20000000000 */
[----:B------:R-:W-:Y:S01]  /*130f0*/  UMOV UR14, 0x0 ;  /* 0x00000000000e7882 */ /* 0x000fe20000000000 */
[----:B-1----:R-:W-:-:S04]  /*13100*/  ULEA UR9, UR12, UR9, 0x18 ;  /* 0x000000090c097291 */ /* 0x002fc8000f8ec03f */
[----:B------:R-:W-:-:S09]  /*13110*/  UIADD3 UR9, UR9, 0xc000, URZ ;  /* 0x0000c00009097890 */ /* 0x000fd2000fffe03f */
[----:B------:R1:W-:Y:S01]  /*13120*/  UBLKRED.G.S.ADD.F32.RN [UR10], [UR9], UR4, desc[UR14] ;  /* 0x00000e0a090073bb */ /* 0x0003e200080a1404 */
[----:B------:R0:W-:Y:S01]  /*13130*/  UTMACMDFLUSH ;  /* 0x00000000000079b7 */ /* 0x0001e20000000000 */
[----:B-1----:R-:W-:-:S04]  /*13140*/  DEPBAR.LE SB0, 0x1 ;  /* 0x000080400000791a */ /* 0x002fc80000000000 */
.L_x_1118:
[----:B------:R-:W-:Y:S05]  /*13150*/  BSYNC B0 ;  /* 0x0000000000007941 */ /* 0x000fea0003800000 */
.L_x_1117:
[----:B------:R-:W-:Y:S06]  /*13160*/  BAR.ARV 0xa, 0xa0 ;  /* 0x0282800000007b1d */ /* 0x000fec0000002000 */
[----:B------:R-:W-:Y:S04]  /*13170*/  BSSY B0, `(.L_x_1119) ;  /* 0x0000003000007945 */ /* 0x000fe80003800000 */
[----:B------:R-:W-:Y:S05]  /*13180*/  @!P0 BRA `(.L_x_1120) ;  /* 0x0000000000048947 */ /* 0x000fea0003800000 */
[----:B------:R-:W-:-:S04]  /*13190*/  DEPBAR.LE SB0, 0x0 ;  /* 0x000080000000791a */ /* 0x000fc80000000000 */
.L_x_1120:
[----:B------:R-:W-:Y:S05]  /*131a0*/  BSYNC B0 ;  /* 0x0000000000007941 */ /* 0x000fea0003800000 */
.L_x_1119:
[----:B------:R-:W-:Y:S06]  /*131b0*/  BAR.ARV 0xb, 0xa0 ;  /* 0x02c2800000007b1d */ /* 0x000fec0000002000 */
[----:B------:R-:W-:Y:S01]  /*131c0*/  UIADD3 UR9, UR5, 0x1, URZ ;  /* 0x0000000105097890 */ /* 0x000fe2000fffe03f */
[----:B------:R-:W-:Y:S11]  /*131d0*/  BRA `(.L_x_1121) ;  /* 0x0000000000047947 */ /* 0x000ff60003800000 */
.L_x_1114:
[----:B------:R-:W-:-:S05]  /*131e0*/  UMOV UR9, UR5 ;  /* 0x0000000500097c82 */ /* 0x000fca0008000000 */
.L_x_1121:
[----:B------:R-:W-:-:S06]  /*131f0*/  UIADD3 UR4, UR5, 0x1, URZ ;  /* 0x0000000105047890 */ /* 0x000fcc000fffe03f */
[----:B------:R-:W-:-:S13]  /*13200*/  ISETP.NE.AND P1, PT, R0, UR4, PT ;  /* 0x0000000400007c0c */ /* 0x000fda000bf25270 */
[----:B------:R-:W-:Y:S05]  /*13210*/  @!P1 BRA `(.L_x_1045) ;  /* 0x0000002000a89947 */ /* 0x000fea0003800000 */
[----:B------:R-:W-:Y:S01]  /*13220*/  ULDC.64 UR18, c[0x0][0x2c0] ;  /* 0x0000b00000127ab9 */ /* 0x000fe20000000a00 */
[----:B------:R-:W-:Y:S02]  /*13230*/  USHF.L.U32 UR12, UR9, 0xd, URZ ;  /* 0x0000000d090c7899 */ /* 0x000fe4000800063f */
[----:B------:R-:W-:Y:S01]  /*13240*/  ULEA UR18, UP0, UR6, UR18, 0x2 ;  /* 0x0000001206127291 */ /* 0x000fe2000f80103f */
[----:B------:R-:W-:Y:S01]  /*13250*/  UMOV UR4, URZ ;  /* 0x0000003f00047c82 */ /* 0x000fe20008000000 */
[----:B------:R-:W-:Y:S02]  /*13260*/  ULDC.64 UR22, c[0x0][0x2c0] ;  /* 0x0000b00000167ab9 */ /* 0x000fe40000000a00 */
[----:B------:R-:W-:Y:S02]  /*13270*/  ULEA.HI.X UR19, UR6, UR19, UR8, 0x2, UP0 ;  /* 0x0000001306137291 */ /* 0x000fe400080f1408 */
[----:B------:R-:W-:Y:S02]  /*13280*/  UIADD3 UR14, UP0, UR18, 0x4000, URZ ;  /* 0x00004000120e7890 */ /* 0x000fe4000ff1e03f */
[----:B------:R-:W-:-:S02]  /*13290*/  UIADD3 UR16, UP1, UR18, 0x8000, URZ ;  /* 0x0000800012107890 */ /* 0x000fc4000ff3e03f */
[----:B------:R-:W-:Y:S02]  /*132a0*/  UIADD3 UR18, UP2, UR18, 0xc000, URZ ;  /* 0x0000c00012127890 */ /* 0x000fe4000ff5e03f */
[----:B------:R-:W-:Y:S02]  /*132b0*/  UIADD3.X UR15, URZ, UR19, URZ, UP0, !UPT ;  /* 0x000000133f0f7290 */ /* 0x000fe400087fe43f */
[----:B------:R-:W-:Y:S02]  /*132c0*/  UIADD3.X UR17, URZ, UR19, URZ, UP1, !UPT ;  /* 0x000000133f117290 */ /* 0x000fe40008ffe43f */
[----:B------:R-:W-:Y:S01]  /*132d0*/  UIADD3.X UR19, URZ, UR19, URZ, UP2, !UPT ;  /* 0x000000133f137290 */ /* 0x000fe200097fe43f */
[----:B------:R-:W-:-:S11]  /*132e0*/  UMOV UR13, UR12 ;  /* 0x0000000c000d7c82 */ /* 0x000fd60008000000 */
.L_x_1134:
[----:B------:R-:W-:Y:S01]  /*132f0*/  UIADD3 UR10, UR12, UR4, URZ ;  /* 0x000000040c0a7290 */ /* 0x000fe2000fffe03f */
[----:B------:R-:W-:Y:S03]  /*13300*/  BAR.SYNC.DEFER_BLOCKING 0xd, 0xa0 ;  /* 0x0342800000007b1d */ /* 0x000fe60000010000 */
[----:B------:R-:W-:Y:S02]  /*13310*/  UIMAD.WIDE UR26, UR10, 0x4, UR14 ;  /* 0x000000040a1a78a5 */ /* 0x000fe4000f8e020e */
[----:B------:R-:W-:Y:S01]  /*13320*/  UIMAD.WIDE UR24, UR10, 0x4, UR16 ;  /* 0x000000040a1878a5 */ /* 0x000fe2000f8e0210 */
[----:B------:R-:W-:Y:S01]  /*13330*/  BSSY B0, `(.L_x_1122) ;  /* 0x0000010000007945 */ /* 0x000fe20003800000 */
[----:B------:R-:W-:-:S03]  /*13340*/  UIMAD.WIDE UR10, UR10, 0x4, UR18 ;  /* 0x000000040a0a78a5 */ /* 0x000fc6000f8e0212 */
[----:B------:R-:W-:Y:S09]  /*13350*/  @!P0 BRA `(.L_x_1123) ;  /* 0x0000000000348947 */ /* 0x000ff20003800000 */
[----:B------:R-:W1:Y:S01]  /*13360*/  S2UR UR21, SR_CgaCtaId ;  /* 0x00000000001579c3 */ /* 0x000e620000008800 */
[----:B------:R-:W-:Y:S01]  /*13370*/  UIADD3 UR28, UP0, UR13, UR6, URZ ;  /* 0x000000060d1c7290 */ /* 0x000fe2000ff1e03f */
[----:B------:R-:W-:-:S03]  /*13380*/  UMOV UR20, 0x400 ;  /* 0x0000040000147882 */ /* 0x000fc60000000000 */
        /* <DEDUP_REMOVED lines=10> */
.L_x_1123:
[----:B------:R-:W-:Y:S05]  /*13430*/  BSYNC B0 ;  /* 0x0000000000007941 */ /* 0x000fea0003800000 */
.L_x_1122:
        /* <DEDUP_REMOVED lines=13> */
.L_x_1125:
[----:B------:R-:W-:Y:S05]  /*13510*/  BSYNC B0 ;  /* 0x0000000000007941 */ /* 0x000fea0003800000 */
.L_x_1124:
[----:B------:R-:W-:Y:S06]  /*13520*/  BAR.ARV 0xa, 0xa0 ;  /* 0x0282800000007b1d */ /* 0x000fec0000002000 */
[----:B------:R-:W-:Y:S04]  /*13530*/  BSSY B0, `(.L_x_1126) ;  /* 0x0000003000007945 */ /* 0x000fe80003800000 */
[----:B------:R-:W-:Y:S05]  /*13540*/  @!P0 BRA `(.L_x_1127) ;  /* 0x0000000000048947 */ /* 0x000fea0003800000 */
[----:B------:R-:W-:-:S04]  /*13550*/  DEPBAR.LE SB0, 0x0 ;  /* 0x000080000000791a */ /* 0x000fc80000000000 */
.L_x_1127:
[----:B------:R-:W-:Y:S05]  /*13560*/  BSYNC B0 ;  /* 0x0000000000007941 */ /* 0x000fea0003800000 */
.L_x_1126:
        /* <DEDUP_REMOVED lines=13> */
.L_x_1129:
[----:B------:R-:W-:Y:S05]  /*13640*/  BSYNC B0 ;  /* 0x0000000000007941 */ /* 0x000fea0003800000 */
.L_x_1128:
        /* <DEDUP_REMOVED lines=13> */
.L_x_1131:
[----:B------:R-:W-:Y:S05]  /*13720*/  BSYNC B0 ;  /* 0x0000000000007941 */ /* 0x000fea0003800000 */
.L_x_1130:
[----:B------:R-:W-:Y:S01]  /*13730*/  UIADD3 UR9, UR9, 0x2, URZ ;  /* 0x0000000209097890 */ /* 0x000fe2000fffe03f */
[----:B------:R-:W-:Y:S06]  /*13740*/  BAR.ARV 0xa, 0xa0 ;  /* 0x0282800000007b1d */ /* 0x000fec0000002000 */
[----:B------:R-:W-:Y:S01]  /*13750*/  BSSY B0, `(.L_x_1132) ;  /* 0x0000004000007945 */ /* 0x000fe20003800000 */
[----:B------:R-:W-:-:S03]  /*13760*/  ISETP.LE.AND P1, PT, R0, UR9, PT ;  /* 0x0000000900007c0c */ /* 0x000fc6000bf23270 */
[----:B------:R-:W-:Y:S10]  /*13770*/  @!P0 BRA `(.L_x_1133) ;  /* 0x0000000000048947 */ /* 0x000ff40003800000 */
[----:B------:R-:W-:-:S04]  /*13780*/  DEPBAR.LE SB0, 0x0 ;  /* 0x000080000000791a */ /* 0x000fc80000000000 */
.L_x_1133:
[----:B------:R-:W-:Y:S05]  /*13790*/  BSYNC B0 ;  /* 0x0000000000007941 */ /* 0x000fea0003800000 */
.L_x_1132:
[----:B------:R-:W-:Y:S06]  /*137a0*/  BAR.ARV 0xb, 0xa0 ;  /* 0x02c2800000007b1d */ /* 0x000fec0000002000 */
[----:B------:R-:W-:Y:S02]  /*137b0*/  UIADD3 UR13, UR13, 0x4000, URZ ;  /* 0x000040000d0d7890 */ /* 0x000fe4000fffe03f */
[----:B------:R-:W-:Y:S01]  /*137c0*/  UIADD3 UR4, UR4, 0x4000, URZ ;  /* 0x0000400004047890 */ /* 0x000fe2000fffe03f */
[----:B------:R-:W-:Y:S11]  /*137d0*/  @!P1 BRA `(.L_x_1134) ;  /* 0xfffffff800c49947 */ /* 0x000ff6000383ffff */
[----:B------:R-:W-:Y:S05]  /*137e0*/  BRA `(.L_x_1045) ;  /* 0x0000001c00347947 */ /* 0x000fea0003800000 */
.L_x_1112:
[----:B------:R-:W1:Y:S01]  /*137f0*/  S2UR UR21, SR_CTAID.Z ;  /* 0x00000000001579c3 */ /* 0x000e620000002700 */
[----:B------:R-:W-:Y:S01]  /*13800*/  IMAD.MOV.U32 R11, RZ, RZ, 0x1 ;  /* 0x00000001ff0b7424 */ /* 0x000fe200078e00ff */
[----:B-1----:R-:W-:-:S13]  /*13810*/  ISETP.LE.AND P0, PT, RZ, UR21, PT ;  /* 0x00000015ff007c0c */ /* 0x002fda000bf03270 */
[----:B------:R-:W-:Y:S05]  /*13820*/  @!P0 BRA `(.L_x_1135) ;  /* 0x0000001800908947 */ /* 0x000fea0003800000 */
[----:B------:R-:W1:Y:S01]  /*13830*/  S2UR UR8, SR_CTAID.X ;  /* 0x00000000000879c3 */ /* 0x000e620000002500 */
[----:B------:R-:W-:Y:S01]  /*13840*/  ULDC UR6, c[0x0][0x280] ;  /* 0x0000a00000067ab9 */ /* 0x000fe20000000800 */
[----:B------:R-:W-:Y:S01]  /*13850*/  ULDC UR4, c[0x0][0x290] ;  /* 0x0000a40000047ab9 */ /* 0x000fe20000000800 */
[----:B------:R-:W-:Y:S01]  /*13860*/  ULDC UR5, c[0x0][0x74c] ;  /* 0x0001d30000057ab9 */ /* 0x000fe20000000800 */
[----:B------:R-:W-:-:S04]  /*13870*/  UIADD3 UR7, UR6, 0x7f, URZ ;  /* 0x0000007f06077890 */ /* 0x000fc8000fffe03f */
[----:B------:R-:W2:Y:S01]  /*13880*/  S2UR UR20, SR_CTAID.Y ;  /* 0x00000000001479c3 */ /* 0x000ea20000002600 */
[----:B-1----:R-:W-:Y:S02]  /*13890*/  USHF.L.U32 UR11, UR8, 0x7, URZ ;  /* 0x00000007080b7899 */ /* 0x002fe4000800063f */
[----:B------:R-:W-:Y:S02]  /*138a0*/  ISETP.LE.AND P0, PT, RZ, UR8, PT ;  /* 0x00000008ff007c0c */ /* 0x000fe4000bf03270 */
[----:B------:R-:W-:-:S04]  /*138b0*/  UIADD3 UR4, -UR4, UR11, UR6 ;  /* 0x0000000b04047290 */ /* 0x000fc8000fffe106 */
[----:B------:R-:W-:-:S04]  /*138c0*/  UIADD3 UR4, UR4, -UR5, URZ ;  /* 0x8000000504047290 */ /* 0x000fc8000fffe03f */
        /* <DEDUP_REMOVED lines=19> */
.L_x_1136:
[----:B------:R-:W-:-:S13]  /*13a00*/  ISETP.GT.AND P0, PT, R0, UR10, PT ;  /* 0x0000000a00007c0c */ /* 0x000fda000bf04270 */
[----:B------:R-:W-:Y:S05]  /*13a10*/  @!P0 BRA `(.L_x_1135) ;  /* 0x0000001800148947 */ /* 0x000fea0003800000 */
[----:B------:R-:W-:Y:S01]  /*13a20*/  USHF.R.S32.HI UR8, URZ, 0x1f, UR20 ;  /* 0x0000001f3f087899 */ /* 0x000fe20008011414 */
[----:B------:R-:W-:Y:S01]  /*13a30*/  MOV R4, UR10 ;  /* 0x0000000a00047c02 */ /* 0x000fe20008000f00 */
[----:B------:R-:W-:Y:S01]  /*13a40*/  ULDC.64 UR6, c[0x0][0x718] ;  /* 0x0001c60000067ab9 */ /* 0x000fe20000000a00 */
[----:B------:R-:W-:Y:S01]  /*13a50*/  ULDC.64 UR12, c[0x0][0x730] ;  /* 0x0001cc00000c7ab9 */ /* 0x000fe20000000a00 */
[----:B------:R-:W-:Y:S01]  /*13a60*/  UIMAD.WIDE.U32 UR4, UR20, UR6, URZ ;  /* 0x00000006140472a5 */ /* 0x000fe2000f8e003f */
[----:B------:R-:W-:Y:S01]  /*13a70*/  BSSY B0, `(.L_x_1135) ;  /* 0x000017f000007945 */ /* 0x000fe20003800000 */
[----:B------:R-:W-:Y:S01]  /*13a80*/  UIMAD UR6, UR8, UR6, URZ ;  /* 0x00000006080672a4 */ /* 0x000fe2000f8e023f */
[----:B------:R-:W-:Y:S01]  /*13a90*/  IMAD.MOV.U32 R2, RZ, RZ, RZ ;  /* 0x000000ffff027224 */ /* 0x000fe200078e00ff */
[----:B------:R-:W-:Y:S02]  /*13aa0*/  UIMAD UR8, UR8, UR12, URZ ;  /* 0x0000000c080872a4 */ /* 0x000fe4000f8e023f */
[----:B------:R-:W-:-:S02]  /*13ab0*/  UIMAD UR14, UR20, UR7, UR6 ;  /* 0x00000007140e72a4 */ /* 0x000fc4000f8e0206 */
[----:B------:R-:W-:Y:S02]  /*13ac0*/  UIMAD UR9, UR20, UR13, UR8 ;  /* 0x0000000d140972a4 */ /* 0x000fe4000f8e0208 */
[----:B------:R-:W-:Y:S01]  /*13ad0*/  UIMAD.WIDE.U32 UR6, UR20, UR12, URZ ;  /* 0x0000000c140672a5 */ /* 0x000fe2000f8e003f */
[----:B------:R-:W-:Y:S01]  /*13ae0*/  ULDC UR8, c[0x0][0x2e8] ;  /* 0x0000ba0000087ab9 */ /* 0x000fe20000000800 */
[----:B------:R-:W-:Y:S02]  /*13af0*/  USHF.R.S32.HI UR12, URZ, 0x1f, UR21 ;  /* 0x0000001f3f0c7899 */ /* 0x000fe40008011415 */
[----:B------:R-:W-:Y:S01]  /*13b00*/  UISETP.NE.AND UP0, UPT, UR8, 0x1, UPT ;  /* 0x000000010800788c */ /* 0x000fe2000bf05270 */
[----:B------:R-:W-:Y:S01]  /*13b10*/  ULDC.64 UR16, c[0x0][0x720] ;  /* 0x0001c80000107ab9 */ /* 0x000fe20000000a00 */
[----:B------:R-:W-:Y:S01]  /*13b20*/  ELECT P0, URZ, PT ;  /* 0x00000000003f782f */ /* 0x000fe20003800000 */
[----:B------:R-:W-:Y:S01]  /*13b30*/  UIMAD UR8, UR12, UR16, URZ ;  /* 0x000000100c0872a4 */ /* 0x000fe2000f8e023f */
[----:B------:R-:W-:Y:S01]  /*13b40*/  ULDC.64 UR18, c[0x0][0x738] ;  /* 0x0001ce0000127ab9 */ /* 0x000fe20000000a00 */
[----:B------:R-:W-:-:S02]  /*13b50*/  UIADD3 UR15, UR5, UR14, URZ ;  /* 0x0000000e050f7290 */ /* 0x000fc4000fffe03f */
[----:B------:R-:W-:Y:S02]  /*13b60*/  UIMAD UR12, UR12, UR18, URZ ;  /* 0x000000120c0c72a4 */ /* 0x000fe4000f8e023f */
[----:B------:R-:W-:Y:S02]  /*13b70*/  UIMAD UR5, UR21, UR17, UR8 ;  /* 0x00000011150572a4 */ /* 0x000fe4000f8e0208 */
[----:B------:R-:W-:Y:S01]  /*13b80*/  UIADD3 UR7, UR7, UR9, URZ ;  /* 0x0000000907077290 */ /* 0x000fe2000fffe03f */
[----:B------:R-:W-:Y:S01]  /*13b90*/  @UP0 ULDC UR8, c[0x0][0x2ec] ;  /* 0x0000bb0000080ab9 */ /* 0x000fe20000000800 */
[----:B------:R-:W-:Y:S01]  /*13ba0*/  UMOV UR14, UR4 ;  /* 0x00000004000e7c82 */ /* 0x000fe20008000000 */
[----:B------:R-:W-:Y:S02]  /*13bb0*/  UIMAD.WIDE.U32 UR8, UR20, UR8, URZ ;  /* 0x00000008140872a5 */ /* 0x000fe4000f8e003f */
[----:B------:R-:W-:Y:S01]  /*13bc0*/  UIMAD UR4, UR21, UR19, UR12 ;  /* 0x00000013150472a4 */ /* 0x000fe2000f8e020c */
[----:B------:R-:W-:-:S02]  /*13bd0*/  @UP0 ULDC UR13, c[0x0][0x2f0] ;  /* 0x0000bc00000d0ab9 */ /* 0x000fc40000000800 */
[----:B------:R-:W-:Y:S01]  /*13be0*/  UMOV UR12, UR20 ;  /* 0x00000014000c7c82 */ /* 0x000fe20008000000 */
[----:B------:R-:W-:Y:S02]  /*13bf0*/  UIMAD.WIDE.U32 UR14, UR21, UR16, UR14 ;  /* 0x00000010150e72a5 */ /* 0x000fe4000f8e000e */
[----:B------:R-:W-:Y:S02]  /*13c00*/  UIMAD.WIDE.U32 UR6, UR21, UR18, UR6 ;  /* 0x00000012150672a5 */ /* 0x000fe4000f8e0006 */
[----:B------:R-:W-:Y:S01]  /*13c10*/  @UP0 USHF.R.U32.HI UR12, URZ, UR13, UR9 ;  /* 0x0000000d3f0c0299 */ /* 0x000fe20008011609 */
[----:B------:R-:W-:Y:S11]  /*13c20*/  @!P0 BRA `(.L_x_1137) ;  /* 0x00000014008c8947 */ /* 0x000ff60003800000 */
[----:B------:R-:W1:Y:S01]  /*13c30*/  S2R R3, SR_CgaCtaId ;  /* 0x0000000000037919 */ /* 0x000e620000008800 */
[----:B------:R-:W-:-:S04]  /*13c40*/  MOV R16, 0x400 ;  /* 0x0000040000107802 */ /* 0x000fc80000000f00 */
[----:B-1----:R-:W-:Y:S02]  /*13c50*/  LEA R16, R3, R16, 0x18 ;  /* 0x0000001003107211 */ /* 0x002fe400078ec0ff */
[----:B------:R-:W-:-:S04]  /*13c60*/  MOV R3, 0x1 ;  /* 0x0000000100037802 */ /* 0x000fc80000000f00 */
[----:B------:R-:W-:-:S04]  /*13c70*/  SHF.L.U32 R3, R3, 0x1f, RZ ;  /* 0x0000001f03037819 */ /* 0x000fc800000006ff */
[----:B------:R-:W1:Y:S02]  /*13c80*/  SYNCS.PHASECHK.TRANS64.TRYWAIT P0, [R16+URZ+0x30c20], R3 ;  /* 0x030c2003100075a7 */ /* 0x000e64000800017f */
[----:B-1----:R-:W-:Y:S05]  /*13c90*/  @!P0 BRA `(.L_x_1138) ;  /* 0x0000001800bc8947 */ /* 0x002fea0003800000 */
.L_x_1166:
[----:B------:R-:W2:Y:S01]  /*13ca0*/  S2R R2, SR_TID.X ;  /* 0x0000000000027919 */ /* 0x000ea20000002100 */
[----:B------:R-:W-:Y:S01]  /*13cb0*/  IMAD.U32 R15, RZ, RZ, UR15 ;  /* 0x0000000fff0f7e24 */ /* 0x000fe2000f8e00ff */
[----:B------:R-:W-:Y:S01]  /*13cc0*/  MOV R14, UR7 ;  /* 0x00000007000e7c02 */ /* 0x000fe20008000f00 */
[----:B------:R-:W-:Y:S02]  /*13cd0*/  IMAD.MOV.U32 R11, RZ, RZ, 0x1 ;  /* 0x00000001ff0b7424 */ /* 0x000fe400078e00ff */
[----:B------:R-:W-:Y:S01]  /*13ce0*/  VIADD R15, R15, UR5 ;  /* 0x000000050f0f7c36 */ /* 0x000fe20008000000 */
[----:B------:R-:W-:Y:S02]  /*13cf0*/  IADD3 R14, R14, UR4, RZ ;  /* 0x000000040e0e7c10 */ /* 0x000fe4000fffe0ff */
[----:B--2---:R-:W-:-:S04]  /*13d00*/  LOP3.LUT R2, R2, 0x7f, RZ, 0xc0, !PT ;  /* 0x0000007f02027812 */ /* 0x004fc800078ec0ff */
[----:B------:R-:W-:-:S13]  /*13d10*/  ISETP.NE.AND P0, PT, R2, RZ, PT ;  /* 0x000000ff0200720c */ /* 0x000fda0003f05270 */
[----:B------:R-:W-:Y:S05]  /*13d20*/  @P0 BRA `(.L_x_1139) ;  /* 0x0000000000180947 */ /* 0x000fea0003800000 */
[----:B------:R-:W2:Y:S01]  /*13d30*/  S2R R2, SR_TID.X ;  /* 0x0000000000027919 */ /* 0x000ea20000002100 */
[----:B-1----:R-:W-:-:S04]  /*13d40*/  MOV R3, 0x4200 ;  /* 0x0000420000037802 */ /* 0x002fc80000000f00 */
[----:B------:R3:W-:Y:S01]  /*13d50*/  SYNCS.ARRIVE.TRANS64 RZ, [R16+URZ+0x30c10], R3 ;  /* 0x030c100310ff79a7 */ /* 0x0007e2000800003f */
[----:B--2---:R-:W-:-:S13]  /*13d60*/  LOP3.LUT P1, RZ, R2, 0x1f, RZ, 0xc0, !PT ;  /* 0x0000001f02ff7812 */ /* 0x004fda000782c0ff */
[----:B---3--:R-:W-:Y:S05]  /*13d70*/  @!P1 BRA `(.L_x_1139) ;  /* 0x0000000000049947 */ /* 0x008fea0003800000 */
[----:B------:R-:W-:Y:S01]  /*13d80*/  BPT.TRAP 0x1 ;  /* 0x000000040000795c */ /* 0x000fe20000300000 */
.L_x_1139:
[----:B------:R-:W-:Y:S01]  /*13d90*/  R2UR UR19, R4 ;  /* 0x00000000041372ca */ /* 0x000fe200000e0000 */
[----:B------:R-:W2:Y:S01]  /*13da0*/  LDC.64 R12, c[0x0][0x198] ;  /* 0x00006600ff0c7b82 */ /* 0x000ea20000000a00 */
[----:B------:R-:W-:Y:S01]  /*13db0*/  R2UR UR8, R15 ;  /* 0x000000000f0872ca */ /* 0x000fe200000e0000 */
[----:B------:R-:W-:Y:S01]  /*13dc0*/  ULDC.64 UR16, c[0x0][0x700] ;  /* 0x0001c00000107ab9 */ /* 0x000fe20000000a00 */
[----:B------:R-:W-:Y:S01]  /*13dd0*/  UMOV UR32, 0x0 ;  /* 0x0000000000207882 */ /* 0x000fe20000000000 */
[----:B------:R-:W-:Y:S01]  /*13de0*/  IMAD.U32 R10, RZ, RZ, UR16 ;  /* 0x00000010ff0a7e24 */ /* 0x000fe2000f8e00ff */
[----:B------:R-:W-:Y:S01]  /*13df0*/  UMOV UR33, 0x14f00000 ;  /* 0x14f0000000217882 */ /* 0x000fe20000000000 */
[----:B------:R-:W-:Y:S01]  /*13e00*/  IMAD.U32 R9, RZ, RZ, UR17 ;  /* 0x00000011ff097e24 */ /* 0x000fe2000f8e00ff */
[----:B------:R-:W-:Y:S01]  /*13e10*/  UMOV UR18, URZ ;  /* 0x0000003f00127c82 */ /* 0x000fe20008000000 */
[----:B------:R-:W-:Y:S01]  /*13e20*/  UMOV UR25, 0x20 ;  /* 0x0000002000197882 */ /* 0x000fe20000000000 */
[----:B------:R-:W-:Y:S01]  /*13e30*/  UMOV UR34, 0x0 ;  /* 0x0000000000227882 */ /* 0x000fe20000000000 */
[----:B------:R-:W-:Y:S01]  /*13e40*/  UMOV UR35, 0x10000000 ;  /* 0x1000000000237882 */ /* 0x000fe20000000000 */
[----:B------:R-:W-:Y:S01]  /*13e50*/  UMOV UR13, UR21 ;  /* 0x00000015000d7c82 */ /* 0x000fe20008000000 */
[----:B------:R-:W-:Y:S01]  /*13e60*/  USHF.L.U32 UR19, UR19, 0x7, URZ ;  /* 0x0000000713137899 */ /* 0x000fe2000800063f */
[----:B------:R-:W-:Y:S01]  /*13e70*/  IMAD.MOV.U32 R19, RZ, RZ, RZ ;  /* 0x000000ffff137224 */ /* 0x000fe200078e00ff */
[----:B------:R-:W-:Y:S01]  /*13e80*/  UMOV UR10, UR18 ;  /* 0x00000012000a7c82 */ /* 0x000fe20008000000 */
[----:B------:R-:W-:Y:S01]  /*13e90*/  UMOV UR27, UR11 ;  /* 0x0000000b001b7c82 */ /* 0x000fe20008000000 */
[----:B------:R-:W-:Y:S01]  /*13ea0*/  UIADD3 UR9, UP0, UR19, UR14, URZ ;  /* 0x0000000e13097290 */ /* 0x000fe2000ff1e03f */
[----:B------:R-:W-:Y:S01]  /*13eb0*/  UMOV UR28, UR12 ;  /* 0x0000000c001c7c82 */ /* 0x000fe20008000000 */
[----:B------:R-:W-:-:S02]  /*13ec0*/  UMOV UR29, UR21 ;  /* 0x00000015001d7c82 */ /* 0x000fc40008000000 */
[----:B------:R-:W-:Y:S02]  /*13ed0*/  ULEA.HI.X.SX32 UR8, UR19, UR8, 0x1, UP0 ;  /* 0x0000000813087291 */ /* 0x000fe400080f0e3f */
[----:B-1----:R-:W-:Y:S01]  /*13ee0*/  MOV R3, UR9 ;  /* 0x0000000900037c02 */ /* 0x002fe20008000f00 */
[----:B------:R-:W-:Y:S01]  /*13ef0*/  UMOV UR26, UR18 ;  /* 0x00000012001a7c82 */ /* 0x000fe20008000000 */
[----:B--2---:R-:W-:Y:S01]  /*13f00*/  MOV R8, R12 ;  /* 0x0000000c00087202 */ /* 0x004fe20000000f00 */
[----:B------:R-:W-:Y:S01]  /*13f10*/  IMAD.MOV.U32 R7, RZ, RZ, R13 ;  /* 0x000000ffff077224 */ /* 0x000fe200078e000d */
[----:B------:R-:W-:Y:S01]  /*13f20*/  LEA R2, P1, R3, R10, 0x2 ;  /* 0x0000000a03027211 */ /* 0x000fe200078210ff */
[----:B------:R-:W-:Y:S01]  /*13f30*/  IMAD.U32 R3, RZ, RZ, UR8 ;  /* 0x00000008ff037e24 */ /* 0x000fe2000f8e00ff */
[----:B------:R-:W-:Y:S02]  /*13f40*/  MOV R6, UR9 ;  /* 0x0000000900067c02 */ /* 0x000fe40008000f00 */
[----:B------:R-:W-:-:S02]  /*13f50*/  R2UR UR22, R2 ;  /* 0x00000000021672ca */ /* 0x000fc400000e0000 */
[----:B------:R-:W-:Y:S02]  /*13f60*/  IADD3 R2, P2, R8, 0x2f0, RZ ;  /* 0x000002f008027810 */ /* 0x000fe40007f5e0ff */
[----:B------:R-:W-:Y:S02]  /*13f70*/  LEA.HI.X R3, R6, R9, R3, 0x2, P1 ;  /* 0x0000000906037211 */ /* 0x000fe400008f1403 */
[----:B------:R-:W-:Y:S01]  /*13f80*/  R2UR UR40, R2 ;  /* 0x00000000022872ca */ /* 0x000fe200000e0000 */
[----:B------:R-:W-:Y:S01]  /*13f90*/  IMAD.X R5, RZ, RZ, R7, P2 ;  /* 0x000000ffff057224 */ /* 0x000fe200010e0607 */
[----:B------:R-:W-:Y:S02]  /*13fa0*/  IADD3 R2, P3, R8, 0x3f0, RZ ;  /* 0x000003f008027810 */ /* 0x000fe40007f7e0ff */
[----:B------:R-:W-:Y:S02]  /*13fb0*/  R2UR UR8, R16 ;  /* 0x00000000100872ca */ /* 0x000fe400000e0000 */
[----:B------:R-:W-:-:S02]  /*13fc0*/  R2UR UR42, R2 ;  /* 0x00000000022a72ca */ /* 0x000fc400000e0000 */
[----:B------:R-:W-:Y:S02]  /*13fd0*/  IADD3 R2, P1, R8, 0xf0, RZ ;  /* 0x000000f008027810 */ /* 0x000fe40007f3e0ff */
[----:B------:R-:W-:Y:S02]  /*13fe0*/  R2UR UR23, R3 ;  /* 0x00000000031772ca */ /* 0x000fe400000e0000 */
[----:B------:R-:W-:Y:S02]  /*13ff0*/  IADD3 R6, R0, -0x1, RZ ;  /* 0xffffffff00067810 */ /* 0x000fe40007ffe0ff */
[-C--:B------:R-:W-:Y:S02]  /*14000*/  IADD3.X R3, RZ, R7.reuse, RZ, P1, !PT ;  /* 0x00000007ff037210 */ /* 0x080fe40000ffe4ff */
[----:B------:R-:W-:Y:S01]  /*14010*/  R2UR UR41, R5 ;  /* 0x00000000052972ca */ /* 0x000fe200000e0000 */
[----:B------:R1:W-:Y:S01]  /*14020*/  STL [R1], R6 ;  /* 0x0000000601007387 */ /* 0x0003e20000100800 */
[----:B------:R-:W-:Y:S01]  /*14030*/  IADD3.X R5, RZ, R7, RZ, P3, !PT ;  /* 0x00000007ff057210 */ /* 0x000fe20001ffe4ff */
[----:B------:R-:W-:Y:S01]  /*14040*/  UIADD3 UR16, UR8, 0x10000, URZ ;  /* 0x0001000008107890 */ /* 0x000fe2000fffe03f */
[----:B------:R-:W-:Y:S01]  /*14050*/  R2UR UR30, R2 ;  /* 0x00000000021e72ca */ /* 0x000fe200000e0000 */
[----:B------:R-:W-:Y:S01]  /*14060*/  UIADD3 UR17, UR8, 0x30c10, URZ ;  /* 0x00030c1008117890 */ /* 0x000fe2000fffe03f */
[----:B------:R-:W-:Y:S01]  /*14070*/  R2UR UR31, R3 ;  /* 0x00000000031f72ca */ /* 0x000fe200000e0000 */
[----:B------:R-:W-:Y:S01]  /*14080*/  UIADD3 UR38, UR8, 0x20000, URZ ;  /* 0x0002000008267890 */ /* 0x000fe2000fffe03f */
[----:B------:R-:W-:Y:S01]  /*14090*/  R2UR UR43, R5 ;  /* 0x00000000052b72ca */ /* 0x000fe200000e0000 */
[----:B------:R-:W-:Y:S01]  /*140a0*/  UIADD3 UR9, UR8, 0x30c00, URZ ;  /* 0x00030c0008097890 */ /* 0x000fe2000fffe03f */
[----:B------:R-:W-:Y:S01]  /*140b0*/  ISETP.GE.AND P1, PT, R4, R6, PT ;  /* 0x000000060400720c */ /* 0x000fe20003f26270 */
[----:B------:R-:W-:Y:S01]  /*140c0*/  UIADD3 UR24, UR8, 0x4000, URZ ;  /* 0x0000400008187890 */ /* 0x000fe2000fffe03f */
[----:B------:R-:W-:Y:S01]  /*140d0*/  IMAD.MOV.U32 R5, RZ, RZ, 0x8000 ;  /* 0x00008000ff057424 */ /* 0x000fe200078e00ff */
[----:B------:R-:W-:-:S06]  /*140e0*/  UMOV UR39, UR17 ;  /* 0x0000001100277c82 */ /* 0x000fcc0008000000 */
[----:B------:R-:W-:Y:S01]  /*140f0*/  UTMALDG.4D [UR16], [UR30], desc[UR32] ;  /* 0x000020101e0075b4 */ /* 0x000fe20008019000 */
[----:B------:R2:W-:Y:S01]  /*14100*/  UBLKCP.S.G [UR38], [UR22], UR25 ;  /* 0x00000026160073ba */ /* 0x0005e20008000219 */
[----:B------:R1:W-:Y:S01]  /*14110*/  SYNCS.ARRIVE.TRANS64 RZ, [R16+URZ+0x30c00], R5 ;  /* 0x030c000510ff79a7 */ /* 0x0003e2000800003f */
[----:B------:R1:W-:Y:S01]  /*14120*/  UTMALDG.4D [UR8], [UR40], desc[UR34] ;  /* 0x00002208280075b4 */ /* 0x0003e20008019000 */
[----:B--2---:R-:W-:Y:S02]  /*14130*/  UMOV UR25, UR9 ;  /* 0x0000000900197c82 */ /* 0x004fe40008000000 */
[----:B------:R1:W-:Y:S01]  /*14140*/  UTMALDG.4D [UR24], [UR42], desc[UR34] ;  /* 0x000022182a0075b4 */ /* 0x0003e20008019000 */
[----:B------:R-:W-:Y:S05]  /*14150*/  @P1 BRA `(.L_x_1140) ;  /* 0x0000000c00841947 */ /* 0x000fea0003800000 */
[----:B-1----:R-:W-:Y:S01]  /*14160*/  LOP3.LUT R5, RZ, R4, RZ, 0x33, !PT ;  /* 0x00000004ff057212 */ /* 0x002fe200078e33ff */
[----:B------:R-:W1:Y:S01]  /*14170*/  S2R R12, SR_TID.X ;  /* 0x00000000000c7919 */ /* 0x000e620000002100 */
[----:B------:R-:W-:Y:S02]  /*14180*/  MOV R11, 0x1 ;  /* 0x00000001000b7802 */ /* 0x000fe40000000f00 */
[----:B------:R-:W-:Y:S01]  /*14190*/  IADD3 R20, R5, R0, RZ ;  /* 0x0000000005147210 */ /* 0x000fe20007ffe0ff */
[----:B------:R-:W-:Y:S02]  /*141a0*/  VIADD R5, R0, 0xfffffffe ;  /* 0xfffffffe00057836 */ /* 0x000fe40000000000 */
[----:B------:R-:W-:-:S03]  /*141b0*/  IMAD.MOV.U32 R0, RZ, RZ, R4 ;  /* 0x000000ffff007224 */ /* 0x000fc600078e0004 */
[----:B------:R-:W-:Y:S02]  /*141c0*/  ISETP.NE.AND P1, PT, R5, R4, PT ;  /* 0x000000040500720c */ /* 0x000fe40003f25270 */
[----:B------:R-:W-:-:S05]  /*141d0*/  LOP3.LUT R5, R20, 0x1, RZ, 0xc0, !PT ;  /* 0x0000000114057812 */ /* 0x000fca00078ec0ff */
[----:B------:R2:W-:Y:S01]  /*141e0*/  STL [R1+0x4], R5 ;  /* 0x0000040501007387 */ /* 0x0005e20000100800 */
[----:B-1----:R-:W-:-:S05]  /*141f0*/  LOP3.LUT R6, R12, 0x1f, RZ, 0xc0, !PT ;  /* 0x0000001f0c067812 */ /* 0x002fca00078ec0ff */
[----:B--2---:R-:W-:Y:S05]  /*14200*/  @!P1 BRA `(.L_x_1141) ;  /* 0x0000000800389947 */ /* 0x004fea0003800000 */
[----:B------:R-:W-:Y:S01]  /*14210*/  IADD3 R20, R20, -R5, RZ ;  /* 0x8000000514147210 */ /* 0x000fe20007ffe0ff */
[----:B------:R-:W-:Y:S01]  /*14220*/  IMAD.MOV.U32 R0, RZ, RZ, R4 ;  /* 0x000000ffff007224 */ /* 0x000fe200078e0004 */
[----:B------:R-:W-:-:S07]  /*14230*/  MOV R11, 0x1 ;  /* 0x00000001000b7802 */ /* 0x000fce0000000f00 */
.L_x_1150:
[----:B--234-:R-:W-:-:S04]  /*14240*/  SHF.L.U32 R21, R11, 0x1f, RZ ;  /* 0x0000001f0b157819 */ /* 0x01cfc800000006ff */
[----:B------:R-:W1:Y:S02]  /*14250*/  SYNCS.PHASECHK.TRANS64.TRYWAIT P1, [R16+URZ+0x30c40], R21 ;  /* 0x030c4015100075a7 */ /* 0x000e64000802017f */
[----:B-1----:R-:W-:Y:S05]  /*14260*/  @!P1 BRA `(.L_x_1142) ;  /* 0x00000014005c9947 */ /* 0x002fea0003800000 */
.L_x_1167:
[----:B------:R-:W-:Y:S05]  /*14270*/  @P0 BRA `(.L_x_1143) ;  /* 0x0000000000140947 */ /* 0x000fea0003800000 */
[----:B------:R-:W-:Y:S01]  /*14280*/  ISETP.NE.AND P1, PT, R6, RZ, PT ;  /* 0x000000ff0600720c */ /* 0x000fe20003f25270 */
[----:B------:R-:W-:-:S04]  /*14290*/  IMAD.MOV.U32 R3, RZ, RZ, 0x4200 ;  /* 0x00004200ff037424 */ /* 0x000fc800078e00ff */
[----:B------:R2:W-:Y:S08]  /*142a0*/  SYNCS.ARRIVE.TRANS64 RZ, [R16+URZ+0x30c30], R3 ;  /* 0x030c300310ff79a7 */ /* 0x0005f0000800003f */
[----:B------:R-:W-:Y:S05]  /*142b0*/  @!P1 BRA `(.L_x_1143) ;  /* 0x0000000000049947 */ /* 0x000fea0003800000 */
[----:B------:R-:W-:Y:S01]  /*142c0*/  BPT.TRAP 0x1 ;  /* 0x000000040000795c */ /* 0x000fe20000300000 */
.L_x_1143:
[----:B------:R-:W2:Y:S01]  /*142d0*/  LDC.64 R12, c[0x0][0x728] ;  /* 0x0001ca00ff0c7b82 */ /* 0x000ea20000000a00 */
[----:B------:R-:W-:Y:S01]  /*142e0*/  SHF.L.U32 R18, R0, 0x7, RZ ;  /* 0x0000000700127819 */ /* 0x000fe200000006ff */
[----:B------:R-:W-:Y:S01]  /*142f0*/  UMOV UR26, 0x0 ;  /* 0x00000000001a7882 */ /* 0x000fe20000000000 */
[----:B------:R-:W-:Y:S01]  /*14300*/  R2UR UR8, R16 ;  /* 0x00000000100872ca */ /* 0x000fe200000e0000 */
[----:B------:R-:W-:Y:S01]  /*14310*/  UMOV UR27, 0x14f00000 ;  /* 0x14f00000001b7882 */ /* 0x000fe20000000000 */
[C---:B------:R-:W-:Y:S01]  /*14320*/  IADD3 R2, P1, R18.reuse, UR6, RZ ;  /* 0x0000000612027c10 */ /* 0x040fe2000ff3e0ff */
[----:B------:R-:W-:Y:S01]  /*14330*/  UMOV UR18, URZ ;  /* 0x0000003f00127c82 */ /* 0x000fe20008000000 */
[----:B------:R-:W-:Y:S01]  /*14340*/  R2UR UR19, R18 ;  /* 0x00000000121372ca */ /* 0x000fe200000e0000 */
[----:B------:R-:W3:Y:S01]  /*14350*/  LDC.64 R4, c[0x0][0x198] ;  /* 0x00006600ff047b82 */ /* 0x000ee20000000a00 */
[----:B------:R-:W-:-:S07]  /*14360*/  UMOV UR10, 0x20 ;  /* 0x00000020000a7882 */ /* 0x000fce0000000000 */
[----:B------:R-:W-:Y:S02]  /*14370*/  UIADD3 UR16, UR8, 0x18000, URZ ;  /* 0x0001800008107890 */ /* 0x000fe4000fffe03f */
[----:B------:R-:W-:Y:S02]  /*14380*/  UIADD3 UR17, UR8, 0x30c30, URZ ;  /* 0x00030c3008117890 */ /* 0x000fe4000fffe03f */
[----:B------:R-:W-:Y:S01]  /*14390*/  UIADD3 UR8, UR8, 0x20400, URZ ;  /* 0x0002040008087890 */ /* 0x000fe2000fffe03f */
[----:B--2---:R-:W-:-:S04]  /*143a0*/  LEA R3, P2, R2, R12, 0x2 ;  /* 0x0000000c02037211 */ /* 0x004fc800078410ff */
[----:B------:R-:W-:Y:S01]  /*143b0*/  UMOV UR9, UR17 ;  /* 0x0000001100097c82 */ /* 0x000fe20008000000 */
        /* <DEDUP_REMOVED lines=14> */
.L_x_1168:
[----:B------:R-:W-:Y:S05]  /*144a0*/  @P0 BRA `(.L_x_1145) ;  /* 0x0000000000140947 */ /* 0x000fea0003800000 */
[----:B------:R-:W-:Y:S02]  /*144b0*/  ISETP.NE.AND P1, PT, R6, RZ, PT ;  /* 0x000000ff0600720c */ /* 0x000fe40003f25270 */
[----:B------:R-:W-:-:S04]  /*144c0*/  MOV R2, 0x4200 ;  /* 0x0000420000027802 */ /* 0x000fc80000000f00 */
[----:B------:R3:W-:Y:S07]  /*144d0*/  SYNCS.ARRIVE.TRANS64 RZ, [R16+URZ+0x30c18], R2 ;  /* 0x030c180210ff79a7 */ /* 0x0007ee000800003f */
[----:B------:R-:W-:Y:S05]  /*144e0*/  @!P1 BRA `(.L_x_1145) ;  /* 0x0000000000049947 */ /* 0x000fea0003800000 */
[----:B------:R-:W-:Y:S01]  /*144f0*/  BPT.TRAP 0x1 ;  /* 0x000000040000795c */ /* 0x000fe20000300000 */
.L_x_1145:
[----:B------:R-:W-:Y:S01]  /*14500*/  VIADD R18, R18, 0x80 ;  /* 0x0000008012127836 */ /* 0x000fe20000000000 */
[----:B------:R-:W-:Y:S01]  /*14510*/  ULDC.64 UR8, c[0x0][0x700] ;  /* 0x0001c00000087ab9 */ /* 0x000fe20000000a00 */
[----:B------:R-:W-:Y:S01]  /*14520*/  R2UR UR24, R16 ;  /* 0x00000000101872ca */ /* 0x000fe200000e0000 */
[----:B------:R-:W-:Y:S01]  /*14530*/  IMAD.U32 R9, RZ, RZ, UR9 ;  /* 0x00000009ff097e24 */ /* 0x000fe2000f8e00ff */
[----:B------:R-:W-:Y:S01]  /*14540*/  MOV R10, UR8 ;  /* 0x00000008000a7c02 */ /* 0x000fe20008000f00 */
[----:B------:R-:W-:Y:S01]  /*14550*/  UMOV UR22, 0x0 ;  /* 0x0000000000167882 */ /* 0x000fe20000000000 */
[----:B---3--:R-:W-:Y:S01]  /*14560*/  IADD3 R2, P1, R18, UR14, RZ ;  /* 0x0000000e12027c10 */ /* 0x008fe2000ff3e0ff */
[----:B------:R-:W-:Y:S01]  /*14570*/  UMOV UR23, 0x14f00000 ;  /* 0x14f0000000177882 */ /* 0x000fe20000000000 */
[----:B------:R-:W-:Y:S01]  /*14580*/  SHF.R.S32.HI R17, RZ, 0x1f, R18 ;  /* 0x0000001fff117819 */ /* 0x000fe20000011412 */
[----:B------:R-:W-:Y:S01]  /*14590*/  UMOV UR18, URZ ;  /* 0x0000003f00127c82 */ /* 0x000fe20008000000 */
[----:B------:R-:W-:Y:S01]  /*145a0*/  LEA R3, P2, R2, R10, 0x2 ;  /* 0x0000000a02037211 */ /* 0x000fe200078410ff */
[----:B------:R-:W-:Y:S01]  /*145b0*/  UMOV UR10, 0x20 ;  /* 0x00000020000a7882 */ /* 0x000fe20000000000 */
[----:B------:R-:W-:-:S02]  /*145c0*/  R2UR UR19, R18 ;  /* 0x00000000121372ca */ /* 0x000fc400000e0000 */
[----:B------:R-:W-:Y:S01]  /*145d0*/  R2UR UR26, R3 ;  /* 0x00000000031a72ca */ /* 0x000fe200000e0000 */
[----:B------:R-:W-:Y:S01]  /*145e0*/  UIADD3 UR16, UR24, 0x14000, URZ ;  /* 0x0001400018107890 */ /* 0x000fe2000fffe03f */
[----:B------:R-:W-:Y:S01]  /*145f0*/  IADD3.X R3, R17, R15, RZ, P1, !PT ;  /* 0x0000000f11037210 */ /* 0x000fe20000ffe4ff */
[----:B------:R-:W-:Y:S02]  /*14600*/  UIADD3 UR17, UR24, 0x30c18, URZ ;  /* 0x00030c1818117890 */ /* 0x000fe4000fffe03f */
[----:B------:R-:W-:Y:S01]  /*14610*/  UIADD3 UR24, UR24, 0x20200, URZ ;  /* 0x0002020018187890 */ /* 0x000fe2000fffe03f */
[----:B------:R-:W-:Y:S02]  /*14620*/  LEA.HI.X R3, R2, R9, R3, 0x2, P2 ;  /* 0x0000000902037211 */ /* 0x000fe400010f1403 */
[----:B------:R-:W-:Y:S02]  /*14630*/  IADD3 R2, P1, R8, 0xf0, RZ ;  /* 0x000000f008027810 */ /* 0x000fe40007f3e0ff */
[----:B------:R-:W-:Y:S01]  /*14640*/  R2UR UR27, R3 ;  /* 0x00000000031b72ca */ /* 0x000fe200000e0000 */
[----:B------:R-:W-:Y:S01]  /*14650*/  UMOV UR25, UR17 ;  /* 0x0000001100197c82 */ /* 0x000fe20008000000 */
[----:B------:R-:W-:Y:S01]  /*14660*/  R2UR UR8, R2 ;  /* 0x00000000020872ca */ /* 0x000fe200000e0000 */
[----:B------:R-:W-:-:S05]  /*14670*/  IMAD.X R3, RZ, RZ, R7, P1 ;  /* 0x000000ffff037224 */ /* 0x000fca00008e0607 */
[----:B------:R-:W-:-:S13]  /*14680*/  R2UR UR9, R3 ;  /* 0x00000000030972ca */ /* 0x000fda00000e0000 */
[----:B------:R3:W-:Y:S01]  /*14690*/  UTMALDG.4D [UR16], [UR8], desc[UR22] ;  /* 0x00001610080075b4 */ /* 0x0007e20008019000 */
[----:B------:R3:W-:Y:S01]  /*146a0*/  UBLKCP.S.G [UR24], [UR26], UR10 ;  /* 0x000000181a0073ba */ /* 0x0007e2000800020a */
[----:B------:R-:W4:Y:S02]  /*146b0*/  SYNCS.PHASECHK.TRANS64.TRYWAIT P1, [R16+URZ+0x30c48], R21 ;  /* 0x030c4815100075a7 */ /* 0x000f24000802017f */
[----:B---34-:R-:W-:Y:S05]  /*146c0*/  @!P1 BRA `(.L_x_1146) ;  /* 0x00000010006c9947 */ /* 0x018fea0003800000 */
.L_x_1169:
[----:B------:R-:W-:Y:S05]  /*146d0*/  @P0 BRA `(.L_x_1147) ;  /* 0x0000000000140947 */ /* 0x000fea0003800000 */
[----:B------:R-:W-:Y:S02]  /*146e0*/  ISETP.NE.AND P1, PT, R6, RZ, PT ;  /* 0x000000ff0600720c */ /* 0x000fe40003f25270 */
[----:B-123--:R-:W-:-:S04]  /*146f0*/  MOV R21, 0x4200 ;  /* 0x0000420000157802 */ /* 0x00efc80000000f00 */
[----:B------:R4:W-:Y:S07]  /*14700*/  SYNCS.ARRIVE.TRANS64 RZ, [R16+URZ+0x30c38], R21 ;  /* 0x030c381510ff79a7 */ /* 0x0009ee000800003f */
[----:B------:R-:W-:Y:S05]  /*14710*/  @!P1 BRA `(.L_x_1147) ;  /* 0x0000000000049947 */ /* 0x000fea0003800000 */
[----:B------:R-:W-:Y:S01]  /*14720*/  BPT.TRAP 0x1 ;  /* 0x000000040000795c */ /* 0x000fe20000300000 */
.L_x_1147:
[C---:B------:R-:W-:Y:S01]  /*14730*/  R2UR UR19, R18.reuse ;  /* 0x00000000121372ca */ /* 0x040fe200000e0000 */
[----:B------:R-:W-:Y:S01]  /*14740*/  UMOV UR22, 0x0 ;  /* 0x0000000000167882 */ /* 0x000fe20000000000 */
[----:B------:R-:W-:Y:S01]  /*14750*/  IADD3 R18, P1, R18, UR6, RZ ;  /* 0x0000000612127c10 */ /* 0x000fe2000ff3e0ff */
        /* <DEDUP_REMOVED lines=19> */
[----:B------:R-:W5:Y:S02]  /*14890*/  SYNCS.PHASECHK.TRANS64.TRYWAIT P1, [R16+URZ+0x30c20], R5 ;  /* 0x030c2005100075a7 */ /* 0x000f64000802017f */
[----:B-1---5:R-:W-:Y:S05]  /*148a0*/  @!P1 BRA `(.L_x_1148) ;  /* 0x0000001000089947 */ /* 0x022fea0003800000 */
.L_x_1171:
[----:B------:R-:W-:Y:S05]  /*148b0*/  @P0 BRA `(.L_x_1149) ;  /* 0x0000000000140947 */ /* 0x000fea0003800000 */
[----:B------:R-:W-:Y:S02]  /*148c0*/  ISETP.NE.AND P1, PT, R6, RZ, PT ;  /* 0x000000ff0600720c */ /* 0x000fe40003f25270 */
[----:B------:R-:W-:-:S04]  /*148d0*/  MOV R5, 0x4200 ;  /* 0x0000420000057802 */ /* 0x000fc80000000f00 */
[----:B------:R1:W-:Y:S07]  /*148e0*/  SYNCS.ARRIVE.TRANS64 RZ, [R16+URZ+0x30c10], R5 ;  /* 0x030c100510ff79a7 */ /* 0x0003ee000800003f */
[----:B------:R-:W-:Y:S05]  /*148f0*/  @!P1 BRA `(.L_x_1149) ;  /* 0x0000000000049947 */ /* 0x000fea0003800000 */
[----:B------:R-:W-:Y:S01]  /*14900*/  BPT.TRAP 0x1 ;  /* 0x000000040000795c */ /* 0x000fe20000300000 */
.L_x_1149:
[----:B------:R-:W-:Y:S01]  /*14910*/  R2UR UR10, R0 ;  /* 0x00000000000a72ca */ /* 0x000fe200000e0000 */
[----:B------:R-:W-:Y:S01]  /*14920*/  UMOV UR22, 0x0 ;  /* 0x0000000000167882 */ /* 0x000fe20000000000 */
[----:B------:R-:W-:Y:S01]  /*14930*/  R2UR UR8, R15 ;  /* 0x000000000f0872ca */ /* 0x000fe200000e0000 */
[----:B------:R-:W-:Y:S01]  /*14940*/  UMOV UR23, 0x14f00000 ;  /* 0x14f0000000177882 */ /* 0x000fe20000000000 */
[----:B------:R-:W-:Y:S01]  /*14950*/  R2UR UR24, R16 ;  /* 0x00000000101872ca */ /* 0x000fe200000e0000 */
[----:B------:R-:W-:Y:S01]  /*14960*/  UMOV UR18, URZ ;  /* 0x0000003f00127c82 */ /* 0x000fe20008000000 */
[----:B------:R-:W-:Y:S01]  /*14970*/  IADD3 R20, R20, -0x2, RZ ;  /* 0xfffffffe14147810 */ /* 0x000fe20007ffe0ff */
[----:B------:R-:W-:-:S06]  /*14980*/  UMOV UR13, 0x20 ;  /* 0x00000020000d7882 */ /* 0x000fcc0000000000 */
[----:B------:R-:W-:-:S04]  /*14990*/  UIADD3 UR10, UR10, 0x2, URZ ;  /* 0x000000020a0a7890 */ /* 0x000fc8000fffe03f */
[----:B------:R-:W-:Y:S02]  /*149a0*/  USHF.L.U32 UR19, UR10, 0x7, URZ ;  /* 0x000000070a137899 */ /* 0x000fe4000800063f */
[----:B------:R-:W-:Y:S02]  /*149b0*/  UIADD3 UR16, UR24, 0x10000, URZ ;  /* 0x0001000018107890 */ /* 0x000fe4000fffe03f */
[----:B------:R-:W-:Y:S02]  /*149c0*/  UIADD3 UR9, UP0, UR19, UR14, URZ ;  /* 0x0000000e13097290 */ /* 0x000fe4000ff1e03f */
[----:B------:R-:W-:Y:S02]  /*149d0*/  UIADD3 UR17, UR24, 0x30c10, URZ ;  /* 0x00030c1018117890 */ /* 0x000fe4000fffe03f */
[----:B------:R-:W-:Y:S02]  /*149e0*/  ULEA.HI.X.SX32 UR8, UR19, UR8, 0x1, UP0 ;  /* 0x0000000813087291 */ /* 0x000fe400080f0e3f */
[----:B-1----:R-:W-:Y:S01]  /*149f0*/  IMAD.U32 R5, RZ, RZ, UR9 ;  /* 0x00000009ff057e24 */ /* 0x002fe2000f8e00ff */
[----:B------:R-:W-:-:S02]  /*14a00*/  UIADD3 UR24, UR24, 0x20000, URZ ;  /* 0x0002000018187890 */ /* 0x000fc4000fffe03f */
[----:B------:R-:W-:Y:S01]  /*14a10*/  UMOV UR25, UR17 ;  /* 0x0000001100197c82 */ /* 0x000fe20008000000 */
[----:B------:R-:W-:Y:S01]  /*14a20*/  IMAD.U32 R4, RZ, RZ, UR8 ;  /* 0x00000008ff047e24 */ /* 0x000fe2000f8e00ff */
[----:B------:R-:W-:Y:S02]  /*14a30*/  LEA R0, P1, R5, R10, 0x2 ;  /* 0x0000000a05007211 */ /* 0x000fe400078210ff */
[----:B------:R-:W-:Y:S02]  /*14a40*/  R2UR UR8, R2 ;  /* 0x00000000020872ca */ /* 0x000fe400000e0000 */
[----:B------:R-:W-:Y:S02]  /*14a50*/  R2UR UR26, R0 ;  /* 0x00000000001a72ca */ /* 0x000fe400000e0000 */
[----:B------:R-:W-:Y:S02]  /*14a60*/  MOV R0, UR9 ;  /* 0x0000000900007c02 */ /* 0x000fe40008000f00 */
[----:B------:R-:W-:-:S02]  /*14a70*/  R2UR UR9, R3 ;  /* 0x00000000030972ca */ /* 0x000fc400000e0000 */
[----:B------:R-:W-:Y:S02]  /*14a80*/  LEA.HI.X R0, R0, R9, R4, 0x2, P1 ;  /* 0x0000000900007211 */ /* 0x000fe400008f1404 */
[----:B------:R-:W-:Y:S02]  /*14a90*/  ISETP.NE.AND P1, PT, R20, RZ, PT ;  /* 0x000000ff1400720c */ /* 0x000fe40003f25270 */
[----:B------:R-:W-:Y:S01]  /*14aa0*/  R2UR UR27, R0 ;  /* 0x00000000001b72ca */ /* 0x000fe200000e0000 */
[----:B------:R-:W-:-:S06]  /*14ab0*/  IMAD.U32 R0, RZ, RZ, UR10 ;  /* 0x0000000aff007e24 */ /* 0x000fcc000f8e00ff */
[----:B------:R1:W-:Y:S06]  /*14ac0*/  UTMALDG.4D [UR16], [UR8], desc[UR22] ;  /* 0x00001610080075b4 */ /* 0x0003ec0008019000 */
[----:B------:R1:W-:Y:S02]  /*14ad0*/  UBLKCP.S.G [UR24], [UR26], UR13 ;  /* 0x000000181a0073ba */ /* 0x0003e4000800020d */
[----:B-1----:R-:W-:Y:S05]  /*14ae0*/  @P1 BRA `(.L_x_1150) ;  /* 0xfffffff400d41947 */ /* 0x002fea000383ffff */
.L_x_1141:
[----:B------:R-:W2:Y:S02]  /*14af0*/  LDL.LU R4, [R1+0x4] ;  /* 0x0000040001047983 */ /* 0x000ea40000300800 */
[----:B--2---:R-:W-:Y:S02]  /*14b00*/  ISETP.NE.AND P1, PT, R4, RZ, PT ;  /* 0x000000ff0400720c */ /* 0x004fe40003f25270 */
[----:B------:R2:W5:Y:S11]  /*14b10*/  LDL R4, [R1] ;  /* 0x0000000001047983 */ /* 0x0005760000100800 */
[----:B--2---:R-:W-:Y:S05]  /*14b20*/  @!P1 BRA `(.L_x_1140) ;  /* 0x0000000400109947 */ /* 0x004fea0003800000 */
[----:B------:R-:W-:-:S04]  /*14b30*/  SHF.L.U32 R13, R11, 0x1f, RZ ;  /* 0x0000001f0b0d7819 */ /* 0x000fc800000006ff */
[----:B------:R-:W1:Y:S02]  /*14b40*/  SYNCS.PHASECHK.TRANS64.TRYWAIT P1, [R16+URZ+0x30c40], R13 ;  /* 0x030c400d100075a7 */ /* 0x000e64000802017f */
[----:B-1----:R-:W-:Y:S05]  /*14b50*/  @!P1 BRA `(.L_x_1151) ;  /* 0x0000000c00749947 */ /* 0x002fea0003800000 */
.L_x_1172:
[----:B------:R-:W-:Y:S05]  /*14b60*/  @P0 BRA `(.L_x_1152) ;  /* 0x0000000000140947 */ /* 0x000fea0003800000 */
[----:B------:R-:W-:Y:S02]  /*14b70*/  ISETP.NE.AND P1, PT, R6, RZ, PT ;  /* 0x000000ff0600720c */ /* 0x000fe40003f25270 */
[----:B------:R-:W-:-:S04]  /*14b80*/  MOV R5, 0x4200 ;  /* 0x0000420000057802 */ /* 0x000fc80000000f00 */
[----:B------:R2:W-:Y:S07]  /*14b90*/  SYNCS.ARRIVE.TRANS64 RZ, [R16+URZ+0x30c30], R5 ;  /* 0x030c300510ff79a7 */ /* 0x0005ee000800003f */
[----:B------:R-:W-:Y:S05]  /*14ba0*/  @!P1 BRA `(.L_x_1152) ;  /* 0x0000000000049947 */ /* 0x000fea0003800000 */
[----:B------:R-:W-:Y:S01]  /*14bb0*/  BPT.TRAP 0x1 ;  /* 0x000000040000795c */ /* 0x000fe20000300000 */
.L_x_1152:
[----:B--2--5:R-:W2:Y:S01]  /*14bc0*/  LDC.64 R4, c[0x0][0x728] ;  /* 0x0001ca00ff047b82 */ /* 0x024ea20000000a00 */
[----:B------:R-:W-:Y:S01]  /*14bd0*/  IMAD.SHL.U32 R17, R0, 0x80, RZ ;  /* 0x0000008000117824 */ /* 0x000fe200078e00ff */
[----:B------:R-:W-:Y:S01]  /*14be0*/  R2UR UR24, R16 ;  /* 0x00000000101872ca */ /* 0x000fe200000e0000 */
[----:B------:R-:W-:Y:S01]  /*14bf0*/  UMOV UR22, 0x0 ;  /* 0x0000000000167882 */ /* 0x000fe20000000000 */
[----:B------:R-:W-:Y:S01]  /*14c00*/  UMOV UR23, 0x14f00000 ;  /* 0x14f0000000177882 */ /* 0x000fe20000000000 */
[----:B------:R-:W-:Y:S01]  /*14c10*/  UMOV UR18, URZ ;  /* 0x0000003f00127c82 */ /* 0x000fe20008000000 */
[C---:B------:R-:W-:Y:S01]  /*14c20*/  IADD3 R0, P1, R17.reuse, UR6, RZ ;  /* 0x0000000611007c10 */ /* 0x040fe2000ff3e0ff */
[----:B------:R-:W-:Y:S01]  /*14c30*/  UMOV UR10, 0x20 ;  /* 0x00000020000a7882 */ /* 0x000fe20000000000 */
[----:B------:R-:W-:-:S07]  /*14c40*/  R2UR UR19, R17 ;  /* 0x00000000111372ca */ /* 0x000fce00000e0000 */
[----:B------:R-:W-:Y:S02]  /*14c50*/  UIADD3 UR16, UR24, 0x18000, URZ ;  /* 0x0001800018107890 */ /* 0x000fe4000fffe03f */
[----:B------:R-:W-:Y:S02]  /*14c60*/  UIADD3 UR17, UR24, 0x30c30, URZ ;  /* 0x00030c3018117890 */ /* 0x000fe4000fffe03f */
[----:B------:R-:W-:Y:S01]  /*14c70*/  UIADD3 UR24, UR24, 0x20400, URZ ;  /* 0x0002040018187890 */ /* 0x000fe2000fffe03f */
[----:B--2---:R-:W-:-:S04]  /*14c80*/  LEA R4, P2, R0, R4, 0x2 ;  /* 0x0000000400047211 */ /* 0x004fc800078410ff */
        /* <DEDUP_REMOVED lines=11> */
[----:B------:R-:W1:Y:S02]  /*14d40*/  SYNCS.PHASECHK.TRANS64.TRYWAIT P1, [R16+URZ+0x30c28], R13 ;  /* 0x030c280d100075a7 */ /* 0x000e64000802017f */
[----:B-12---:R-:W-:Y:S05]  /*14d50*/  @!P1 BRA `(.L_x_1153) ;  /* 0x0000000c00089947 */ /* 0x006fea0003800000 */
.L_x_1173:
[----:B------:R-:W-:Y:S05]  /*14d60*/  @P0 BRA `(.L_x_1154) ;  /* 0x0000000000140947 */ /* 0x000fea0003800000 */
[----:B------:R-:W-:Y:S01]  /*14d70*/  ISETP.NE.AND P0, PT, R6, RZ, PT ;  /* 0x000000ff0600720c */ /* 0x000fe20003f05270 */
[----:B------:R-:W-:-:S04]  /*14d80*/  IMAD.MOV.U32 R5, RZ, RZ, 0x4200 ;  /* 0x00004200ff057424 */ /* 0x000fc800078e00ff */
[----:B------:R2:W-:Y:S08]  /*14d90*/  SYNCS.ARRIVE.TRANS64 RZ, [R16+URZ+0x30c18], R5 ;  /* 0x030c180510ff79a7 */ /* 0x0005f0000800003f */
[----:B------:R-:W-:Y:S05]  /*14da0*/  @!P0 BRA `(.L_x_1154) ;  /* 0x0000000000048947 */ /* 0x000fea0003800000 */
[----:B------:R-:W-:Y:S01]  /*14db0*/  BPT.TRAP 0x1 ;  /* 0x000000040000795c */ /* 0x000fe20000300000 */
.L_x_1154:
[----:B------:R-:W-:Y:S01]  /*14dc0*/  R2UR UR19, R17 ;  /* 0x00000000111372ca */ /* 0x000fe200000e0000 */
[----:B------:R-:W-:Y:S01]  /*14dd0*/  UMOV UR22, 0x0 ;  /* 0x0000000000167882 */ /* 0x000fe20000000000 */
[----:B------:R-:W-:Y:S01]  /*14de0*/  R2UR UR8, R15 ;  /* 0x000000000f0872ca */ /* 0x000fe200000e0000 */
[----:B------:R-:W-:Y:S01]  /*14df0*/  UMOV UR23, 0x14f00000 ;  /* 0x14f0000000177882 */ /* 0x000fe20000000000 */
[----:B------:R-:W-:Y:S01]  /*14e00*/  R2UR UR24, R16 ;  /* 0x00000000101872ca */ /* 0x000fe200000e0000 */
[----:B------:R-:W-:Y:S01]  /*14e10*/  UMOV UR18, URZ ;  /* 0x0000003f00127c82 */ /* 0x000fe20008000000 */
[----:B------:R-:W-:-:S07]  /*14e20*/  UMOV UR10, 0x20 ;  /* 0x00000020000a7882 */ /* 0x000fce0000000000 */
[----:B------:R-:W-:-:S04]  /*14e30*/  UIADD3 UR19, UR19, 0x80, URZ ;  /* 0x0000008013137890 */ /* 0x000fc8000fffe03f */
[----:B------:R-:W-:Y:S02]  /*14e40*/  UIADD3 UR9, UP0, UR19, UR14, URZ ;  /* 0x0000000e13097290 */ /* 0x000fe4000ff1e03f */
[----:B------:R-:W-:Y:S02]  /*14e50*/  UIADD3 UR16, UR24, 0x14000, URZ ;  /* 0x0001400018107890 */ /* 0x000fe4000fffe03f */
[----:B------:R-:W-:Y:S02]  /*14e60*/  ULEA.HI.X.SX32 UR8, UR19, UR8, 0x1, UP0 ;  /* 0x0000000813087291 */ /* 0x000fe400080f0e3f */
[----:B--2---:R-:W-:Y:S01]  /*14e70*/  MOV R5, UR9 ;  /* 0x0000000900057c02 */ /* 0x004fe20008000f00 */
[----:B------:R-:W-:Y:S01]  /*14e80*/  IMAD.U32 R0, RZ, RZ, UR9 ;  /* 0x00000009ff007e24 */ /* 0x000fe2000f8e00ff */
[----:B------:R-:W-:Y:S01]  /*14e90*/  R2UR UR9, R3 ;  /* 0x00000000030972ca */ /* 0x000fe200000e0000 */
[----:B------:R-:W-:Y:S01]  /*14ea0*/  UIADD3 UR17, UR24, 0x30c18, URZ ;  /* 0x00030c1818117890 */ /* 0x000fe2000fffe03f */
[----:B------:R-:W-:Y:S01]  /*14eb0*/  MOV R4, UR8 ;  /* 0x0000000800047c02 */ /* 0x000fe20008000f00 */
[----:B------:R-:W-:Y:S01]  /*14ec0*/  UIADD3 UR24, UR24, 0x20200, URZ ;  /* 0x0002020018187890 */ /* 0x000fe2000fffe03f */
[----:B------:R-:W-:-:S02]  /*14ed0*/  LEA R10, P0, R5, R10, 0x2 ;  /* 0x0000000a050a7211 */ /* 0x000fc400078010ff */
[----:B------:R-:W-:Y:S02]  /*14ee0*/  R2UR UR8, R2 ;  /* 0x00000000020872ca */ /* 0x000fe400000e0000 */
[----:B------:R-:W-:Y:S01]  /*14ef0*/  LEA.HI.X R9, R0, R9, R4, 0x2, P0 ;  /* 0x0000000900097211 */ /* 0x000fe200000f1404 */
[----:B------:R-:W-:Y:S01]  /*14f00*/  UMOV UR25, UR17 ;  /* 0x0000001100197c82 */ /* 0x000fe20008000000 */
[----:B------:R2:W5:Y:S01]  /*14f10*/  LDL.LU R4, [R1] ;  /* 0x0000000001047983 */ /* 0x0005620000300800 */
[----:B------:R-:W-:Y:S02]  /*14f20*/  R2UR UR26, R10 ;  /* 0x000000000a1a72ca */ /* 0x000fe400000e0000 */
[----:B------:R-:W-:-:S06]  /*14f30*/  R2UR UR27, R9 ;  /* 0x00000000091b72ca */ /* 0x000fcc00000e0000 */
[----:B------:R2:W-:Y:S07]  /*14f40*/  UTMALDG.4D [UR16], [UR8], desc[UR22] ;  /* 0x00001610080075b4 */ /* 0x0005ee0008019000 */
[----:B------:R2:W-:Y:S02]  /*14f50*/  UBLKCP.S.G [UR24], [UR26], UR10 ;  /* 0x000000181a0073ba */ /* 0x0005e4000800020a */
[----:B--2---:R-:W-:-:S07]  /*14f60*/  IMAD.MOV.U32 R19, RZ, RZ, 0x1 ;  /* 0x00000001ff137424 */ /* 0x004fce00078e00ff */
.L_x_1140:
[----:B------:R-:W2:Y:S01]  /*14f70*/  S2R R0, SR_TID.X ;  /* 0x0000000000007919 */ /* 0x000ea20000002100 */
[----:B------:R-:W-:Y:S02]  /*14f80*/  LEA R3, R19, R16, 0x3 ;  /* 0x0000001013037211 */ /* 0x000fe400078e18ff */
[----:B--2---:R-:W-:Y:S02]  /*14f90*/  LOP3.LUT R2, R0, 0x7f, RZ, 0xc0, !PT ;  /* 0x0000007f00027812 */ /* 0x004fe400078ec0ff */
[----:B------:R-:W-:Y:S02]  /*14fa0*/  SHF.L.U32 R0, R11, 0x1f, RZ ;  /* 0x0000001f0b007819 */ /* 0x000fe400000006ff */
[----:B------:R-:W-:Y:S02]  /*14fb0*/  ISETP.NE.AND P1, PT, R2, RZ, PT ;  /* 0x000000ff0200720c */ /* 0x000fe40003f25270 */
[----:B------:R-:W2:Y:S02]  /*14fc0*/  SYNCS.PHASECHK.TRANS64.TRYWAIT P0, [R3+URZ+0x30c40], R0 ;  /* 0x030c4000030075a7 */ /* 0x000ea4000800017f */
[----:B--2---:R-:W-:Y:S09]  /*14fd0*/  @!P0 BRA `(.L_x_1155) ;  /* 0x00000008007c8947 */ /* 0x004ff20003800000 */
.L_x_1174:
[----:B------:R-:W-:Y:S05]  /*14fe0*/  @P1 BRA `(.L_x_1156) ;  /* 0x0000000000181947 */ /* 0x000fea0003800000 */
[----:B------:R-:W1:Y:S01]  /*14ff0*/  S2R R2, SR_TID.X ;  /* 0x0000000000027919 */ /* 0x000e620000002100 */
[----:B--2---:R-:W-:-:S04]  /*15000*/  IMAD.MOV.U32 R0, RZ, RZ, 0x4200 ;  /* 0x00004200ff007424 */ /* 0x004fc800078e00ff */
[----:B------:R2:W-:Y:S01]  /*15010*/  SYNCS.ARRIVE.TRANS64 RZ, [R3+URZ+0x30c30], R0 ;  /* 0x030c300003ff79a7 */ /* 0x0005e2000800003f */
[----:B-1----:R-:W-:-:S13]  /*15020*/  LOP3.LUT P0, RZ, R2, 0x1f, RZ, 0xc0, !PT ;  /* 0x0000001f02ff7812 */ /* 0x002fda000780c0ff */
[----:B--2---:R-:W-:Y:S05]  /*15030*/  @!P0 BRA `(.L_x_1156) ;  /* 0x0000000000048947 */ /* 0x004fea0003800000 */
[----:B------:R-:W-:Y:S01]  /*15040*/  BPT.TRAP 0x1 ;  /* 0x000000040000795c */ /* 0x000fe20000300000 */
.L_x_1156:
[----:B-----5:R-:W-:Y:S01]  /*15050*/  R2UR UR19, R4 ;  /* 0x00000000041372ca */ /* 0x020fe200000e0000 */
[----:B-1----:R-:W-:Y:S01]  /*15060*/  ULDC.64 UR24, c[0x0][0x728] ;  /* 0x0001ca0000187ab9 */ /* 0x002fe20000000a00 */
[C---:B--2---:R-:W-:Y:S01]  /*15070*/  LEA R0, R19.reuse, R16, 0xe ;  /* 0x0000001013007211 */ /* 0x044fe200078e70ff */
[----:B---34-:R-:W-:Y:S01]  /*15080*/  IMAD R16, R19, 0x200, R16 ;  /* 0x0000020013107824 */ /* 0x018fe200078e0210 */
[----:B------:R-:W-:Y:S01]  /*15090*/  R2UR UR9, R14 ;  /* 0x000000000e0972ca */ /* 0x000fe200000e0000 */
[----:B------:R-:W-:Y:S01]  /*150a0*/  UMOV UR18, URZ ;  /* 0x0000003f00127c82 */ /* 0x000fe20008000000 */
[----:B------:R-:W-:Y:S01]  /*150b0*/  R2UR UR17, R3 ;  /* 0x00000000031172ca */ /* 0x000fe200000e0000 */
[----:B------:R-:W-:Y:S01]  /*150c0*/  VIADD R2, R19, 0x1 ;  /* 0x0000000113027836 */ /* 0x000fe20000000000 */
[----:B------:R-:W-:Y:S02]  /*150d0*/  R2UR UR16, R0 ;  /* 0x00000000001072ca */ /* 0x000fe400000e0000 */
[----:B------:R-:W-:-:S02]  /*150e0*/  IADD3 R8, P0, R8, 0x1f0, RZ ;  /* 0x000001f008087810 */ /* 0x000fc40007f1e0ff */
[----:B------:R-:W-:Y:S01]  /*150f0*/  R2UR UR10, R16 ;  /* 0x00000000100a72ca */ /* 0x000fe200000e0000 */
[----:B------:R-:W-:Y:S01]  /*15100*/  USHF.L.U32 UR19, UR19, 0x7, URZ ;  /* 0x0000000713137899 */ /* 0x000fe2000800063f */
[----:B------:R-:W-:Y:S02]  /*15110*/  IADD3.X R7, RZ, R7, RZ, P0, !PT ;  /* 0x00000007ff077210 */ /* 0x000fe400007fe4ff */
[----:B------:R-:W-:Y:S01]  /*15120*/  R2UR UR22, R8 ;  /* 0x00000000081672ca */ /* 0x000fe200000e0000 */
[----:B------:R-:W-:Y:S01]  /*15130*/  UIADD3 UR13, UP0, UR19, UR6, URZ ;  /* 0x00000006130d7290 */ /* 0x000fe2000ff1e03f */
[----:B------:R-:W-:Y:S01]  /*15140*/  R2UR UR23, R7 ;  /* 0x00000000071772ca */ /* 0x000fe200000e0000 */
[----:B------:R-:W-:Y:S01]  /*15150*/  UIADD3 UR17, UR17, 0x30c30, URZ ;  /* 0x00030c3011117890 */ /* 0x000fe2000fffe03f */
[C---:B------:R-:W-:Y:S01]  /*15160*/  ISETP.NE.AND P0, PT, R2.reuse, 0x2, PT ;  /* 0x000000020200780c */ /* 0x040fe20003f05270 */
[----:B------:R-:W-:Y:S02]  /*15170*/  ULEA UR8, UP1, UR13, UR24, 0x2 ;  /* 0x000000180d087291 */ /* 0x000fe4000f82103f */
[----:B------:R-:W-:Y:S01]  /*15180*/  ULEA.HI.X.SX32 UR9, UR19, UR9, 0x1, UP0 ;  /* 0x0000000913097291 */ /* 0x000fe200080f0e3f */
[----:B------:R-:W-:Y:S01]  /*15190*/  SEL R0, RZ, 0x1, P0 ;  /* 0x00000001ff007807 */ /* 0x000fe20000000000 */
[----:B------:R-:W-:Y:S01]  /*151a0*/  UIADD3 UR16, UR16, 0x18000, URZ ;  /* 0x0001800010107890 */ /* 0x000fe2000fffe03f */
[----:B------:R-:W-:Y:S01]  /*151b0*/  SEL R2, R2, RZ, P0 ;  /* 0x000000ff02027207 */ /* 0x000fe20000000000 */
[----:B------:R-:W-:Y:S01]  /*151c0*/  ULEA.HI.X UR9, UR13, UR25, UR9, 0x2, UP1 ;  /* 0x000000190d097291 */ /* 0x000fe200088f1409 */
[----:B------:R-:W-:Y:S01]  /*151d0*/  LOP3.LUT R11, R11, R0, RZ, 0x3c, !PT ;  /* 0x000000000b0b7212 */ /* 0x000fe200078e3cff */
[----:B------:R-:W-:Y:S01]  /*151e0*/  UIADD3 UR26, UR10, 0x20400, URZ ;  /* 0x000204000a1a7890 */ /* 0x000fe2000fffe03f */
[----:B------:R-:W-:Y:S01]  /*151f0*/  UMOV UR24, 0x0 ;  /* 0x0000000000187882 */ /* 0x000fe20000000000 */
[----:B------:R-:W-:Y:S01]  /*15200*/  UMOV UR25, 0x14f00000 ;  /* 0x14f0000000197882 */ /* 0x000fe20000000000 */
[----:B------:R-:W-:Y:S01]  /*15210*/  UMOV UR27, UR17 ;  /* 0x00000011001b7c82 */ /* 0x000fe20008000000 */
[----:B------:R-:W-:Y:S01]  /*15220*/  UMOV UR10, 0x20 ;  /* 0x00000020000a7882 */ /* 0x000fe20000000000 */
[----:B------:R1:W-:Y:S04]  /*15230*/  UTMALDG.4D [UR16], [UR22], desc[UR24] ;  /* 0x00001810160075b4 */ /* 0x0003e80008019000 */
[----:B------:R1:W-:Y:S02]  /*15240*/  UBLKCP.S.G [UR26], [UR8], UR10 ;  /* 0x0000001a080073ba */ /* 0x0003e4000800020a */
[----:B-1----:R-:W-:Y:S01]  /*15250*/  NOP ;  /* 0x0000000000007918 */ /* 0x002fe20000000000 */
.L_x_1137:
[----:B------:R-:W-:Y:S05]  /*15260*/  BSYNC B0 ;  /* 0x0000000000007941 */ /* 0x000fea0003800000 */
.L_x_1135:
[----:B------:R-:W-:-:S03]  /*15270*/  UMOV UR8, 0xffffffff ;  /* 0xffffffff00087882 */ /* 0x000fc60000000000 */
[----:B------:R-:W-:Y:S05]  /*15280*/  BRA.DIV UR8, `(.L_x_1157) ;  /* 0x0000000608e47947 */ /* 0x000fea000b800000 */
[----:B------:R-:W-:-:S13]  /*15290*/  ELECT P6, URZ, PT ;  /* 0x00000000003f782f */ /* 0x000fda00038c0000 */
.L_x_1177:
[----:B------:R-:W-:Y:S05]  /*152a0*/  @!P6 BRA `(.L_x_1045) ;  /* 0x000000000084e947 */ /* 0x000fea0003800000 */
[----:B------:R-:W-:-:S06]  /*152b0*/  ULOP3.LUT UR8, UR36, 0x2, URZ, 0xfc, !UPT ;  /* 0x0000000224087892 */ /* 0x000fcc000f8efc3f */
[----:B------:R-:W-:-:S04]  /*152c0*/  MOV R0, UR8 ;  /* 0x0000000800007c02 */ /* 0x000fc80008000f00 */
[----:B------:R-:W-:-:S13]  /*152d0*/  ISETP.NE.AND P2, PT, R0, 0x3, PT ;  /* 0x000000030000780c */ /* 0x000fda0003f45270 */
[----:B------:R-:W-:Y:S05]  /*152e0*/  @!P2 BRA `(.L_x_1158) ;  /* 0x000000000004a947 */ /* 0x000fea0003800000 */
[----:B------:R-:W-:Y:S01]  /*152f0*/  BPT.TRAP 0x1 ;  /* 0x000000040000795c */ /* 0x000fe20000300000 */
.L_x_1158:
        /* <DEDUP_REMOVED lines=15> */
.L_x_1178:
[----:B------:R-:W2:Y:S02]  /*153f0*/  SYNCS.PHASECHK.TRANS64.TRYWAIT P0, [R3+URZ], R0 ;  /* 0x00000000030075a7 */ /* 0x000ea4000800017f */
[----:B--2---:R-:W-:Y:S05]  /*15400*/  @!P0 BRA `(.L_x_1160) ;  /* 0x0000000400b88947 */ /* 0x004fea0003800000 */
.L_x_1179:
[----:B------:R-:W-:Y:S05]  /*15410*/  @!P2 BRA `(.L_x_1161) ;  /* 0x000000000004a947 */ /* 0x000fea0003800000 */
[----:B------:R-:W-:Y:S01]  /*15420*/  BPT.TRAP 0x1 ;  /* 0x000000040000795c */ /* 0x000fe20000300000 */
.L_x_1161:
[----:B--2---:R-:W-:-:S05]  /*15430*/  VIADD R3, R7, 0x30c40 ;  /* 0x00030c4007037836 */ /* 0x004fca0000000000 */
[----:B------:R-:W-:-:S04]  /*15440*/  LEA R2, R2, R3, 0x3 ;  /* 0x0000000302027211 */ /* 0x000fc800078e18ff */
[----:B------:R-:W2:Y:S02]  /*15450*/  SYNCS.PHASECHK.TRANS64.TRYWAIT P0, [R2+URZ], R5 ;  /* 0x00000005020075a7 */ /* 0x000ea4000800017f */
[----:B--2---:R-:W-:Y:S05]  /*15460*/  @!P0 BRA `(.L_x_1162) ;  /* 0x0000000400b48947 */ /* 0x004fea0003800000 */
.L_x_1180:
[----:B------:R-:W-:-:S07]  /*15470*/  IMAD R3, R4, 0x8, R3 ;  /* 0x0000000804037824 */ /* 0x000fce00078e0203 */
.L_x_1163:
[----:B---3--:R3:W4:Y:S02]  /*15480*/  SYNCS.PHASECHK.TRANS64.TRYWAIT P0, [R3+URZ], R0 ;  /* 0x00000000030075a7 */ /* 0x008724000800017f */
[----:B----4-:R-:W-:Y:S05]  /*15490*/  @!P0 NANOSLEEP.SYNCS 0x989680 ;  /* 0x009896800000895d */ /* 0x010fea0003900000 */
[----:B------:R-:W4:Y:S02]  /*154a0*/  @!P0 SYNCS.PHASECHK.TRANS64 P0, [R3+URZ], R0 ;  /* 0x00000000030085a7 */ /* 0x000f24000800007f */
[----:B----4-:R-:W-:Y:S05]  /*154b0*/  @!P0 BRA `(.L_x_1163) ;  /* 0xfffffffc00f08947 */ /* 0x010fea000383ffff */
.L_x_1045:
[----:B------:R-:W-:Y:S05]  /*154c0*/  BSYNC B6 ;  /* 0x0000000000067941 */ /* 0x000fea0003800000 */
.L_x_1042:
[----:B------:R-:W-:Y:S05]  /*154d0*/  EXIT ;  /* 0x000000000000794d */ /* 0x000fea0003800000 */
.L_x_1052:
[----:B------:R-:W-:Y:S01]  /*154e0*/  MOV R13, R18 ;  /* 0x00000012000d7202 */ /* 0x000fe20000000f00 */
[----:B------:R-:W-:Y:S01]  /*154f0*/  IMAD.MOV.U32 R12, RZ, RZ, RZ ;  /* 0x000000ffff0c7224 */ /* 0x000fe200078e00ff */
[----:B------:R-:W-:Y:S01]  /*15500*/  MOV R11, 0x1f ;  /* 0x0000001f000b7802 */ /* 0x000fe20000000f00 */
[----:B------:R-:W-:-:S07]  /*15510*/  IMAD.MOV.U32 R15, RZ, RZ, -0x1 ;  /* 0xffffffffff0f7424 */ /* 0x000fce00078e00ff */
[----:B------:R-:W-:Y:S05]  /*15520*/  WARPSYNC.COLLECTIVE R15, `(.L_x_1164) ;  /* 0x000000000f087348 */ /* 0x000fea0003c00000 */
[----:B------:R1:W2:Y:S02]  /*15530*/  SHFL.IDX P6, R14, R13, R12, R11 ;  /* 0x0000000c0d0e7389 */ /* 0x0002a400000c000b */
[----:B-12---:R-:W-:Y:S01]  /*15540*/  ENDCOLLECTIVE ;  /* 0x000000000000791b */ /* 0x006fe20003800000 */
.L_x_1164:
[----:B------:R-:W-:Y:S05]  /*15550*/  BRA `(.L_x_1165) ;  /* 0xfffffeb800987947 */ /* 0x000fea000383ffff */
.L_x_1054:
[----:B--2---:R2:W3:Y:S02]  /*15560*/  SYNCS.PHASECHK.TRANS64.TRYWAIT P0, [R16+URZ+0x30c00], R11 ;  /* 0x030c000b100075a7 */ /* 0x0044e4000800017f */
[----:B---3--:R-:W-:Y:S05]  /*15570*/  @!P0 NANOSLEEP.SYNCS 0x989680 ;  /* 0x009896800000895d */ /* 0x008fea0003900000 */
[----:B------:R-:W3:Y:S02]  /*15580*/  @!P0 SYNCS.PHASECHK.TRANS64 P0, [R16+URZ+0x30c00], R11 ;  /* 0x030c000b100085a7 */ /* 0x000ee4000800007f */
[----:B---3--:R-:W-:Y:S05]  /*15590*/  @!P0 BRA `(.L_x_1054) ;  /* 0xfffffffc00f08947 */ /* 0x008fea000383ffff */
[----:B------:R-:W-:Y:S05]  /*155a0*/  BRA `(.L_x_1053) ;  /* 0xfffffeb800e47947 */ /* 0x000fea000383ffff */
.L_x_1059:
[----:B--2---:R2:W3:Y:S02]  /*155b0*/  SYNCS.PHASECHK.TRANS64.TRYWAIT P0, [R6+URZ+0x30c10], R23 ;  /* 0x030c1017060075a7 */ /* 0x0044e4000800017f */
[----:B---3--:R-:W-:Y:S05]  /*155c0*/  @!P0 NANOSLEEP.SYNCS 0x989680 ;  /* 0x009896800000895d */ /* 0x008fea0003900000 */
[----:B------:R-:W3:Y:S02]  /*155d0*/  @!P0 SYNCS.PHASECHK.TRANS64 P0, [R6+URZ+0x30c10], R23 ;  /* 0x030c1017060085a7 */ /* 0x000ee4000800007f */
[----:B---3--:R-:W-:Y:S05]  /*155e0*/  @!P0 BRA `(.L_x_1059) ;  /* 0xfffffffc00f08947 */ /* 0x008fea000383ffff */
[----:B------:R-:W-:Y:S05]  /*155f0*/  BRA `(.L_x_1058) ;  /* 0xfffffec4002c7947 */ /* 0x000fea000383ffff */
.L_x_1063:
[----:B------:R1:W1:Y:S02]  /*15600*/  SYNCS.PHASECHK.TRANS64.TRYWAIT P0, [R6+URZ+0x30c30], R23 ;  /* 0x030c3017060075a7 */ /* 0x000264000800017f */
[----:B-1----:R-:W-:Y:S05]  /*15610*/  @!P0 NANOSLEEP.SYNCS 0x989680 ;  /* 0x009896800000895d */ /* 0x002fea0003900000 */
[----:B------:R-:W1:Y:S02]  /*15620*/  @!P0 SYNCS.PHASECHK.TRANS64 P0, [R6+URZ+0x30c30], R23 ;  /* 0x030c3017060085a7 */ /* 0x000e64000800007f */
[----:B-1----:R-:W-:Y:S05]  /*15630*/  @!P0 BRA `(.L_x_1063) ;  /* 0xfffffffc00f08947 */ /* 0x002fea000383ffff */
[----:B------:R-:W-:Y:S05]  /*15640*/  BRA `(.L_x_1062) ;  /* 0xfffffec800347947 */ /* 0x000fea000383ffff */
.L_x_1071:
[----:B--2---:R2:W3:Y:S02]  /*15650*/  SYNCS.PHASECHK.TRANS64.TRYWAIT P1, [R6+URZ+0x30c10], R23 ;  /* 0x030c1017060075a7 */ /* 0x0044e4000802017f */
[----:B---3--:R-:W-:Y:S05]  /*15660*/  @!P1 NANOSLEEP.SYNCS 0x989680 ;  /* 0x009896800000995d */ /* 0x008fea0003900000 */
[----:B------:R-:W3:Y:S02]  /*15670*/  @!P1 SYNCS.PHASECHK.TRANS64 P1, [R6+URZ+0x30c10], R23 ;  /* 0x030c1017060095a7 */ /* 0x000ee4000802007f */
[----:B---3--:R-:W-:Y:S05]  /*15680*/  @!P1 BRA `(.L_x_1071) ;  /* 0xfffffffc00f09947 */ /* 0x008fea000383ffff */
[----:B------:R-:W-:Y:S05]  /*15690*/  BRA `(.L_x_1070) ;  /* 0xffffff1c00547947 */ /* 0x000fea000383ffff */
.L_x_1075:
[----:B------:R1:W1:Y:S02]  /*156a0*/  SYNCS.PHASECHK.TRANS64.TRYWAIT P1, [R6+URZ+0x30c30], R23 ;  /* 0x030c3017060075a7 */ /* 0x000264000802017f */
[----:B-1----:R-:W-:Y:S05]  /*156b0*/  @!P1 NANOSLEEP.SYNCS 0x989680 ;  /* 0x009896800000995d */ /* 0x002fea0003900000 */
[----:B------:R-:W1:Y:S02]  /*156c0*/  @!P1 SYNCS.PHASECHK.TRANS64 P1, [R6+URZ+0x30c30], R23 ;  /* 0x030c3017060095a7 */ /* 0x000e64000802007f */
[----:B-1----:R-:W-:Y:S05]  /*156d0*/  @!P1 BRA `(.L_x_1075) ;  /* 0xfffffffc00f09947 */ /* 0x002fea000383ffff */
[----:B------:R-:W-:Y:S05]  /*156e0*/  BRA `(.L_x_1074) ;  /* 0xffffff2000547947 */ /* 0x000fea000383ffff */
.L_x_1083:
[----:B--2---:R2:W3:Y:S02]  /*156f0*/  SYNCS.PHASECHK.TRANS64.TRYWAIT P0, [R6+URZ+0x30c10], R21 ;  /* 0x030c1015060075a7 */ /* 0x0044e4000800017f */
[----:B---3--:R-:W-:Y:S05]  /*15700*/  @!P0 NANOSLEEP.SYNCS 0x989680 ;  /* 0x009896800000895d */ /* 0x008fea0003900000 */
[----:B------:R-:W3:Y:S02]  /*15710*/  @!P0 SYNCS.PHASECHK.TRANS64 P0, [R6+URZ+0x30c10], R21 ;  /* 0x030c1015060085a7 */ /* 0x000ee4000800007f */
[----:B---3--:R-:W-:Y:S05]  /*15720*/  @!P0 BRA `(.L_x_1083) ;  /* 0xfffffffc00f08947 */ /* 0x008fea000383ffff */
[----:B------:R-:W-:Y:S05]  /*15730*/  BRA `(.L_x_1082) ;  /* 0xffffff6800b07947 */ /* 0x000fea000383ffff */
.L_x_1087:
[----:B------:R1:W1:Y:S02]  /*15740*/  SYNCS.PHASECHK.TRANS64.TRYWAIT P0, [R6+URZ+0x30c30], R21 ;  /* 0x030c3015060075a7 */ /* 0x000264000800017f */
[----:B-1----:R-:W-:Y:S05]  /*15750*/  @!P0 NANOSLEEP.SYNCS 0x989680 ;  /* 0x009896800000895d */ /* 0x002fea0003900000 */
[----:B------:R-:W1:Y:S02]  /*15760*/  @!P0 SYNCS.PHASECHK.TRANS64 P0, [R6+URZ+0x30c30], R21 ;  /* 0x030c3015060085a7 */ /* 0x000e64000800007f */
[----:B-1----:R-:W-:Y:S05]  /*15770*/  @!P0 BRA `(.L_x_1087) ;  /* 0xfffffffc00f08947 */ /* 0x002fea000383ffff */
[----:B------:R-:W-:Y:S05]  /*15780*/  BRA `(.L_x_1086) ;  /* 0xffffff6c00b07947 */ /* 0x000fea000383ffff */
.L_x_1138:
[----:B-1----:R1:W2:Y:S02]  /*15790*/  SYNCS.PHASECHK.TRANS64.TRYWAIT P0, [R16+URZ+0x30c20], R3 ;  /* 0x030c2003100075a7 */ /* 0x0022a4000800017f */
[----:B--2---:R-:W-:Y:S05]  /*157a0*/  @!P0 NANOSLEEP.SYNCS 0x989680 ;  /* 0x009896800000895d */ /* 0x004fea0003900000 */
[----:B------:R-:W2:Y:S02]  /*157b0*/  @!P0 SYNCS.PHASECHK.TRANS64 P0, [R16+URZ+0x30c20], R3 ;  /* 0x030c2003100085a7 */ /* 0x000ea4000800007f */
[----:B--2---:R-:W-:Y:S05]  /*157c0*/  @!P0 BRA `(.L_x_1138) ;  /* 0xfffffffc00f08947 */ /* 0x004fea000383ffff */
[----:B------:R-:W-:Y:S05]  /*157d0*/  BRA `(.L_x_1166) ;  /* 0xffffffe400307947 */ /* 0x000fea000383ffff */
.L_x_1142:
[----:B-1----:R1:W2:Y:S02]  /*157e0*/  SYNCS.PHASECHK.TRANS64.TRYWAIT P1, [R16+URZ+0x30c40], R21 ;  /* 0x030c4015100075a7 */ /* 0x0022a4000802017f */
[----:B--2---:R-:W-:Y:S05]  /*157f0*/  @!P1 NANOSLEEP.SYNCS 0x989680 ;  /* 0x009896800000995d */ /* 0x004fea0003900000 */
[----:B------:R-:W2:Y:S02]  /*15800*/  @!P1 SYNCS.PHASECHK.TRANS64 P1, [R16+URZ+0x30c40], R21 ;  /* 0x030c4015100095a7 */ /* 0x000ea4000802007f */
[----:B--2---:R-:W-:Y:S05]  /*15810*/  @!P1 BRA `(.L_x_1142) ;  /* 0xfffffffc00f09947 */ /* 0x004fea000383ffff */
[----:B------:R-:W-:Y:S05]  /*15820*/  BRA `(.L_x_1167) ;  /* 0xffffffe800907947 */ /* 0x000fea000383ffff */
.L_x_1144:
[----:B--2---:R2:W3:Y:S02]  /*15830*/  SYNCS.PHASECHK.TRANS64.TRYWAIT P1, [R16+URZ+0x30c28], R21 ;  /* 0x030c2815100075a7 */ /* 0x0044e4000802017f */
[----:B---3--:R-:W-:Y:S05]  /*15840*/  @!P1 NANOSLEEP.SYNCS 0x989680 ;  /* 0x009896800000995d */ /* 0x008fea0003900000 */
[----:B------:R-:W3:Y:S02]  /*15850*/  @!P1 SYNCS.PHASECHK.TRANS64 P1, [R16+URZ+0x30c28], R21 ;  /* 0x030c2815100095a7 */ /* 0x000ee4000802007f */
[----:B---3--:R-:W-:Y:S05]  /*15860*/  @!P1 BRA `(.L_x_1144) ;  /* 0xfffffffc00f09947 */ /* 0x008fea000383ffff */
[----:B------:R-:W-:Y:S05]  /*15870*/  BRA `(.L_x_1168) ;  /* 0xffffffec00087947 */ /* 0x000fea000383ffff */
.L_x_1146:
[----:B---3--:R3:W4:Y:S02]  /*15880*/  SYNCS.PHASECHK.TRANS64.TRYWAIT P1, [R16+URZ+0x30c48], R21 ;  /* 0x030c4815100075a7 */ /* 0x008724000802017f */
[----:B----4-:R-:W-:Y:S05]  /*15890*/  @!P1 NANOSLEEP.SYNCS 0x989680 ;  /* 0x009896800000995d */ /* 0x010fea0003900000 */
[----:B------:R-:W4:Y:S02]  /*158a0*/  @!P1 SYNCS.PHASECHK.TRANS64 P1, [R16+URZ+0x30c48], R21 ;  /* 0x030c4815100095a7 */ /* 0x000f24000802007f */
[----:B----4-:R-:W-:Y:S05]  /*158b0*/  @!P1 BRA `(.L_x_1146) ;  /* 0xfffffffc00f09947 */ /* 0x010fea000383ffff */
[----:B------:R-:W-:Y:S05]  /*158c0*/  BRA `(.L_x_1169) ;  /* 0xffffffec00807947 */ /* 0x000fea000383ffff */
.L_x_1148:
[----:B------:R-:W-:-:S07]  /*158d0*/  SHF.L.U32 R5, R11, 0x1f, RZ ;  /* 0x0000001f0b057819 */ /* 0x000fce00000006ff */
.L_x_1170:
[----:B------:R1:W1:Y:S02]  /*158e0*/  SYNCS.PHASECHK.TRANS64.TRYWAIT P1, [R16+URZ+0x30c20], R5 ;  /* 0x030c2005100075a7 */ /* 0x000264000802017f */
[----:B-1----:R-:W-:Y:S05]  /*158f0*/  @!P1 NANOSLEEP.SYNCS 0x989680 ;  /* 0x009896800000995d */ /* 0x002fea0003900000 */
[----:B------:R-:W1:Y:S02]  /*15900*/  @!P1 SYNCS.PHASECHK.TRANS64 P1, [R16+URZ+0x30c20], R5 ;  /* 0x030c2005100095a7 */ /* 0x000e64000802007f */
[----:B-1----:R-:W-:Y:S05]  /*15910*/  @!P1 BRA `(.L_x_1170) ;  /* 0xfffffffc00f09947 */ /* 0x002fea000383ffff */
[----:B------:R-:W-:Y:S05]  /*15920*/  BRA `(.L_x_1171) ;  /* 0xffffffec00e07947 */ /* 0x000fea000383ffff */
.L_x_1151:
[----:B-1----:R1:W2:Y:S02]  /*15930*/  SYNCS.PHASECHK.TRANS64.TRYWAIT P1, [R16+URZ+0x30c40], R13 ;  /* 0x030c400d100075a7 */ /* 0x0022a4000802017f */
[----:B--2---:R-:W-:Y:S05]  /*15940*/  @!P1 NANOSLEEP.SYNCS 0x989680 ;  /* 0x009896800000995d */ /* 0x004fea0003900000 */
[----:B------:R-:W2:Y:S02]  /*15950*/  @!P1 SYNCS.PHASECHK.TRANS64 P1, [R16+URZ+0x30c40], R13 ;  /* 0x030c400d100095a7 */ /* 0x000ea4000802007f */
[----:B--2---:R-:W-:Y:S05]  /*15960*/  @!P1 BRA `(.L_x_1151) ;  /* 0xfffffffc00f09947 */ /* 0x004fea000383ffff */
[----:B------:R-:W-:Y:S05]  /*15970*/  BRA `(.L_x_1172) ;  /* 0xfffffff000787947 */ /* 0x000fea000383ffff */
.L_x_1153:
[----:B-1----:R1:W2:Y:S02]  /*15980*/  SYNCS.PHASECHK.TRANS64.TRYWAIT P1, [R16+URZ+0x30c28], R13 ;  /* 0x030c280d100075a7 */ /* 0x0022a4000802017f */
[----:B--2---:R-:W-:Y:S05]  /*15990*/  @!P1 NANOSLEEP.SYNCS 0x989680 ;  /* 0x009896800000995d */ /* 0x004fea0003900000 */
[----:B------:R-:W2:Y:S02]  /*159a0*/  @!P1 SYNCS.PHASECHK.TRANS64 P1, [R16+URZ+0x30c28], R13 ;  /* 0x030c280d100095a7 */ /* 0x000ea4000802007f */
[----:B--2---:R-:W-:Y:S05]  /*159b0*/  @!P1 BRA `(.L_x_1153) ;  /* 0xfffffffc00f09947 */ /* 0x004fea000383ffff */
[----:B------:R-:W-:Y:S05]  /*159c0*/  BRA `(.L_x_1173) ;  /* 0xfffffff000e47947 */ /* 0x000fea000383ffff */
.L_x_1155:
[----:B--2---:R2:W1:Y:S02]  /*159d0*/  SYNCS.PHASECHK.TRANS64.TRYWAIT P0, [R3+URZ+0x30c40], R0 ;  /* 0x030c4000030075a7 */ /* 0x004464000800017f */
[----:B-1----:R-:W-:Y:S05]  /*159e0*/  @!P0 NANOSLEEP.SYNCS 0x989680 ;  /* 0x009896800000895d */ /* 0x002fea0003900000 */
[----:B------:R-:W1:Y:S02]  /*159f0*/  @!P0 SYNCS.PHASECHK.TRANS64 P0, [R3+URZ+0x30c40], R0 ;  /* 0x030c4000030085a7 */ /* 0x000e64000800007f */
[----:B-1----:R-:W-:Y:S05]  /*15a00*/  @!P0 BRA `(.L_x_1155) ;  /* 0xfffffffc00f08947 */ /* 0x002fea000383ffff */
[----:B------:R-:W-:Y:S05]  /*15a10*/  BRA `(.L_x_1174) ;  /* 0xfffffff400707947 */ /* 0x000fea000383ffff */
.L_x_1157:
[----:B------:R-:W-:Y:S01]  /*15a20*/  BSSY B0, `(.L_x_1175) ;  /* 0x0000006000007945 */ /* 0x000fe20003800000 */
[----:B------:R-:W-:-:S07]  /*15a30*/  MOV R15, 0xffffffff ;  /* 0xffffffff000f7802 */ /* 0x000fce0000000f00 */
[----:B------:R-:W-:Y:S05]  /*15a40*/  WARPSYNC.COLLECTIVE R15, `(.L_x_1176) ;  /* 0x000000000f0c7348 */ /* 0x000fea0003c00000 */
[----:B------:R-:W-:Y:S02]  /*15a50*/  ELECT P6, UR62, PT ;  /* 0x00000000003e782f */ /* 0x000fe400038c0000 */
[----:B------:R-:W-:Y:S01]  /*15a60*/  MOV R14, UR62 ;  /* 0x0000003e000e7c02 */ /* 0x000fe20008000f00 */
[----:B------:R-:W-:Y:S10]  /*15a70*/  ENDCOLLECTIVE ;  /* 0x000000000000791b */ /* 0x000ff40003800000 */
.L_x_1176:
[----:B------:R-:W-:Y:S05]  /*15a80*/  BSYNC B0 ;  /* 0x0000000000007941 */ /* 0x000fea0003800000 */
.L_x_1175:
[----:B------:R-:W-:Y:S05]  /*15a90*/  BRA `(.L_x_1177) ;  /* 0xfffffff800007947 */ /* 0x000fea000383ffff */
.L_x_1159:
[----:B-1----:R1:W2:Y:S02]  /*15aa0*/  SYNCS.PHASECHK.TRANS64.TRYWAIT P0, [R6+URZ], R5 ;  /* 0x00000005060075a7 */ /* 0x0022a4000800017f */
[----:B--2---:R-:W-:Y:S05]  /*15ab0*/  @!P0 NANOSLEEP.SYNCS 0x989680 ;  /* 0x009896800000895d */ /* 0x004fea0003900000 */
[----:B------:R-:W2:Y:S02]  /*15ac0*/  @!P0 SYNCS.PHASECHK.TRANS64 P0, [R6+URZ], R5 ;  /* 0x00000005060085a7 */ /* 0x000ea4000800007f */
[----:B--2---:R-:W-:Y:S05]  /*15ad0*/  @!P0 BRA `(.L_x_1159) ;  /* 0xfffffffc00f08947 */ /* 0x004fea000383ffff */
[----:B------:R-:W-:Y:S05]  /*15ae0*/  BRA `(.L_x_1178) ;  /* 0xfffffff800407947 */ /* 0x000fea000383ffff */
.L_x_1160:
[----:B--2---:R2:W3:Y:S02]  /*15af0*/  SYNCS.PHASECHK.TRANS64.TRYWAIT P0, [R3+URZ], R0 ;  /* 0x00000000030075a7 */ /* 0x0044e4000800017f */
[----:B---3--:R-:W-:Y:S05]  /*15b00*/  @!P0 NANOSLEEP.SYNCS 0x989680 ;  /* 0x009896800000895d */ /* 0x008fea0003900000 */
[----:B------:R-:W3:Y:S02]  /*15b10*/  @!P0 SYNCS.PHASECHK.TRANS64 P0, [R3+URZ], R0 ;  /* 0x00000000030085a7 */ /* 0x000ee4000800007f */
[----:B---3--:R-:W-:Y:S05]  /*15b20*/  @!P0 BRA `(.L_x_1160) ;  /* 0xfffffffc00f08947 */ /* 0x008fea000383ffff */
[----:B------:R-:W-:Y:S05]  /*15b30*/  BRA `(.L_x_1179) ;  /* 0xfffffff800347947 */ /* 0x000fea000383ffff */
.L_x_1162:
[----:B--2---:R2:W3:Y:S02]  /*15b40*/  SYNCS.PHASECHK.TRANS64.TRYWAIT P0, [R2+URZ], R5 ;  /* 0x00000005020075a7 */ /* 0x0044e4000800017f */
[----:B---3--:R-:W-:Y:S05]  /*15b50*/  @!P0 NANOSLEEP.SYNCS 0x989680 ;  /* 0x009896800000895d */ /* 0x008fea0003900000 */
[----:B------:R-:W3:Y:S02]  /*15b60*/  @!P0 SYNCS.PHASECHK.TRANS64 P0, [R2+URZ], R5 ;  /* 0x00000005020085a7 */ /* 0x000ee4000800007f */
[----:B---3--:R-:W-:Y:S05]  /*15b70*/  @!P0 BRA `(.L_x_1162) ;  /* 0xfffffffc00f08947 */ /* 0x008fea000383ffff */
[----:B------:R-:W-:Y:S05]  /*15b80*/  BRA `(.L_x_1180) ;  /* 0xfffffff800387947 */ /* 0x000fea000383ffff */
.L_x_1181:
        /* <DEDUP_REMOVED lines=15> */
.L_x_3726:


//--------------------- .text._ZN7cutlass13device_kernelIN5flash11enable_sm90INS1_16FlashAttnBwdSm90INS1_25CollectiveMainloopBwdSm90ILi2ELi2ELi2EN4cute5tupleIJNS5_1CILi1EEES8_S8_EEENS6_IJNS7_ILi128EEESA_NS7_ILi64EEEEEENS_6half_tEfNS_4arch4Sm90ELb0ELb1ELb1ELb0ELb1ELb1ELb0ELb0ELi2ELi1ELi2ELi2ELb0EEENS1_21CollectiveEpilogueBwdISC_SD_SF_Li256ELb0ELb0ELi1EEENS1_19SingleTileSchedulerILb0ELb0ELb0ELi128EEEEEEEEEvNT_6ParamsE --------------------------
	.section	.text._ZN7cutlass13device_kernelIN5flash11enable_sm90INS1_16FlashAttnBwdSm90INS1_25CollectiveMainloopBwdSm90ILi2ELi2ELi2EN4cute5tupleIJNS5_1CILi1EEES8_S8_EEENS6_IJNS7_ILi128EEESA_NS7_ILi64EEEEEENS_6half_tEfNS_4arch4Sm90ELb0ELb1ELb1ELb0ELb1ELb1ELb0ELb0ELi2ELi1ELi2ELi2ELb0EEENS1_21CollectiveEpilogueBwdISC_SD_SF_Li256ELb0ELb0ELi1EEENS1_19SingleTileSchedulerILb0ELb0ELb0ELi128EEEEEEEEEvNT_6ParamsE,"ax",@progbits
	.align	128
.text._ZN7cutlass13device_kernelIN5flash11enable_sm90INS1_16FlashAttnBwdSm90INS1_25CollectiveMainloopBwdSm90ILi2ELi2ELi2EN4cute5tupleIJNS5_1CILi1EEES8_S8_EEENS6_IJNS7_ILi128EEESA_NS7_ILi64EEEEEENS_6half_tEfNS_4arch4Sm90ELb0ELb1ELb1ELb0ELb1ELb1ELb0ELb0ELi2ELi1ELi2ELi2ELb0EEENS1_21CollectiveEpilogueBwdISC_SD_SF_Li256ELb0ELb0ELi1EEENS1_19SingleTileSchedulerILb0ELb0ELb0ELi128EEEEEEEEEvNT_6ParamsE:
        .type           _ZN7cutlass13device_kernelIN5flash11enable_sm90INS1_16FlashAttnBwdSm90INS1_25CollectiveMainloopBwdSm90ILi2ELi2ELi2EN4cute5tupleIJNS5_1CILi1EEES8_S8_EEENS6_IJNS7_ILi128EEESA_NS7_ILi64EEEEEENS_6half_tEfNS_4arch4Sm90ELb0ELb1ELb1ELb0ELb1ELb1ELb0ELb0ELi2ELi1ELi2ELi2ELb0EEENS1_21CollectiveEpilogueBwdISC_SD_SF_Li256ELb0ELb0ELi1EEENS1_19SingleTileSchedulerILb0ELb0ELb0ELi128EEEEEEEEEvNT_6ParamsE,@function
        .size           _ZN7cutlass13device_kernelIN5flash11enable_sm90INS1_16FlashAttnBwdSm90INS1_25CollectiveMainloopBwdSm90ILi2ELi2ELi2EN4cute5tupleIJNS5_1CILi1EEES8_S8_EEENS6_IJNS7_ILi128EEESA_NS7_ILi64EEEEEENS_6half_tEfNS_4arch4Sm90ELb0ELb1ELb1ELb0ELb1ELb1ELb0ELb0ELi2ELi1ELi2ELi2ELb0EEENS1_21CollectiveEpilogueBwdISC_SD_SF_Li256ELb0ELb0ELi1EEENS1_19SingleTileSchedulerILb0ELb0ELb0ELi128EEEEEEEEEvNT_6ParamsE,(.L_x_3727 - _ZN7cutlass13device_kernelIN5flash11enable_sm90INS1_16FlashAttnBwdSm90INS1_25CollectiveMainloopBwdSm90ILi2ELi2ELi2EN4cute5tupleIJNS5_1CILi1EEES8_S8_EEENS6_IJNS7_ILi128EEESA_NS7_ILi64EEEEEENS_6half_tEfNS_4arch4Sm90ELb0ELb1ELb1ELb0ELb1ELb1ELb0ELb0ELi2ELi1ELi2ELi2ELb0EEENS1_21CollectiveEpilogueBwdISC_SD_SF_Li256ELb0ELb0ELi1EEENS1_19SingleTileSchedulerILb0ELb0ELb0ELi128EEEEEEEEEvNT_6ParamsE)
        .other          _ZN7cutlass13device_kernelIN5flash11enable_sm90INS1_16FlashAttnBwdSm90INS1_25CollectiveMainloopBwdSm90ILi2ELi2ELi2EN4cute5tupleIJNS5_1CILi1EEES8_S8_EEENS6_IJNS7_ILi128EEESA_NS7_ILi64EEEEEENS_6half_tEfNS_4arch4Sm90ELb0ELb1ELb1ELb0ELb1ELb1ELb0ELb0ELi2ELi1ELi2ELi2ELb0EEENS1_21CollectiveEpilogueBwdISC_SD_SF_Li256ELb0ELb0ELi1EEENS1_19SingleTileSchedulerILb0ELb0ELb0ELi128EEEEEEEEEvNT_6ParamsE,@"STO_CUDA_ENTRY STV_DEFAULT"
_ZN7cutlass13device_kernelIN5flash11enable_sm90INS1_16FlashAttnBwdSm90INS1_25CollectiveMainloopBwdSm90ILi2ELi2ELi2EN4cute5tupleIJNS5_1CILi1EEES8_S8_EEENS6_IJNS7_ILi128EEESA_NS7_ILi64EEEEEENS_6half_tEfNS_4arch4Sm90ELb0ELb1ELb1ELb0ELb1ELb1ELb0ELb0ELi2ELi1ELi2ELi2ELb0EEENS1_21CollectiveEpilogueBwdISC_SD_SF_Li256ELb0ELb0ELi1EEENS1_19SingleTileSchedulerILb0ELb0ELb0ELi128EEEEEEEEEvNT_6ParamsE:
        /* <DEDUP_REMOVED lines=30> */
.L_x_1183:
[----:B------:R-:W-:Y:S05]  /*01e0*/  BSYNC B0 ;  /* 0x0000000000007941 */ /* 0x000fea0003800000 */
.L_x_1182:
        /* <DEDUP_REMOVED lines=37> */
.L_x_1184:
        /* <DEDUP_REMOVED lines=22> */
.L_x_1185:
[----:B------:R-:W-:Y:S01]  /*05a0*/  PLOP3.LUT P0, PT, PT, PT, UP0, 0x80, 0x0 ;  /* 0x000000000000781c */ /* 0x000fe20003f0f008 */
[----:B------:R-:W-:Y:S01]  /*05b0*/  NOP ;  /* 0x0000000000007918 */ /* 0x000fe20000000000 */
[----:B------:R-:W-:Y:S01]  /*05c0*/  ULDC.64 UR38, c[0x0][0x208] ;  /* 0x0000820000267ab9 */ /* 0x000fe20000000a00 */
[----:B------:R-:W-:Y:S01]  /*05d0*/  BSSY B6, `(.L_x_1186) ;  /* 0x00015ca000067945 */ /* 0x000fe20003800000 */
[----:B-12-4-:R-:W-:Y:S09]  /*05e0*/  BAR.SYNC.DEFER_BLOCKING 0x0 ;  /* 0x0000000000007b1d */ /* 0x016ff20000010000 */
[----:B------:R-:W-:Y:S05]  /*05f0*/  @!P0 BRA `(.L_x_1187) ;  /* 0x0000012000f88947 */ /* 0x000fea0003800000 */
.L_x_1188:
        /* <DEDUP_REMOVED lines=71> */
.L_x_1190:
        /* <DEDUP_REMOVED lines=28> */
.L_x_1193:
        /* <DEDUP_REMOVED lines=15> */
.L_x_1192:
        /* <DEDUP_REMOVED lines=22> */
.L_x_1195:
        /* <DEDUP_REMOVED lines=15> */
.L_x_1194:
[----:B------:R-:W-:Y:S01]  /*0f70*/  SHF.R.S32.HI R6, RZ, 0x1f, R17 ;  /* 0x0000001fff067819 */ /* 0x000fe20000011411 */
[----:B------:R-:W-:-:S03]  /*0f80*/  UMOV UR4, 0xffffffff ;  /* 0xffffffff00047882 */ /* 0x000fc60000000000 */
[----:B------:R-:W-:-:S04]  /*0f90*/  LEA.HI R0, R6, R17, RZ, 0x7 ;  /* 0x0000001106007211 */ /* 0x000fc800078f38ff */
[----:B------:R-:W-:Y:S01]  /*0fa0*/  SHF.R.S32.HI R18, RZ, 0x7, R0 ;  /* 0x00000007ff127819 */ /* 0x000fe20000011400 */
[----:B------:R-:W-:Y:S06]  /*0fb0*/  BRA.DIV UR4, `(.L_x_1196) ;  /* 0x0000015204b47947 */ /* 0x000fec000b800000 */
[----:B------:R1:W2:Y:S02]  /*0fc0*/  SHFL.IDX PT, R14, R18, RZ, 0x1f ;  /* 0x00001fff120e7589 */ /* 0x0002a400000e0000 */
.L_x_1338:
        /* <DEDUP_REMOVED lines=24> */
.L_x_1197:
        /* <DEDUP_REMOVED lines=134> */
.L_x_1210:
[----:B------:R-:W-:Y:S05]  /*19b0*/  YIELD ;  /* 0x0000000000007946 */ /* 0x000fea0003800000 */
[----:B------:R-:W-:-:S06]  /*19c0*/  ULOP3.LUT UR4, UR36, 0x1, URZ, 0xfc, !UPT ;  /* 0x0000000124047892 */ /* 0x000fcc000f8efc3f */
[----:B-1----:R-:W-:-:S05]  /*19d0*/  IMAD.U32 R5, RZ, RZ, UR4 ;  /* 0x00000004ff057e24 */ /* 0x002fca000f8e00ff */
[----:B------:R-:W-:-:S13]  /*19e0*/  ISETP.NE.AND P6, PT, R5, 0x3, PT ;  /* 0x000000030500780c */ /* 0x000fda0003fc5270 */
[----:B------:R-:W-:Y:S05]  /*19f0*/  @!P6 BRA `(.L_x_1200) ;  /* 0x000000000004e947 */ /* 0x000fea0003800000 */
[----:B------:R-:W-:Y:S01]  /*1a00*/  BPT.TRAP 0x1 ;  /* 0x000000040000795c */ /* 0x000fe20000300000 */
.L_x_1200:
[----:B------:R-:W-:Y:S02]  /*1a10*/  LEA R6, R0, R16, 0x3 ;  /* 0x0000001000067211 */ /* 0x000fe400078e18ff */
[----:B------:R-:W-:-:S04]  /*1a20*/  SHF.L.U32 R23, R4, 0x1f, RZ ;  /* 0x0000001f04177819 */ /* 0x000fc800000006ff */
[----:B------:R1:W2:Y:S01]  /*1a30*/  SYNCS.PHASECHK.TRANS64.TRYWAIT P0, [R6+URZ+0x30c10], R23 ;  /* 0x030c1017060075a7 */ /* 0x0002a2000800017f */
[----:B------:R-:W-:Y:S05]  /*1a40*/  @!P6 BRA `(.L_x_1201) ;  /* 0x000000000004e947 */ /* 0x000fea0003800000 */
[----:B------:R-:W-:Y:S01]  /*1a50*/  BPT.TRAP 0x1 ;  /* 0x000000040000795c */ /* 0x000fe20000300000 */
.L_x_1201:
[----:B------:R-:W-:-:S05]  /*1a60*/  VIADD R5, R16, 0x10000 ;  /* 0x0001000010057836 */ /* 0x000fca0000000000 */
[----:B------:R-:W-:-:S04]  /*1a70*/  SHF.R.U32.HI R5, RZ, 0x4, R5 ;  /* 0x00000004ff057819 */ /* 0x000fc80000011605 */
[----:B------:R-:W-:Y:S01]  /*1a80*/  LOP3.LUT R5, R5, 0x3fff, RZ, 0xc0, !PT ;  /* 0x00003fff05057812 */ /* 0x000fe200078ec0ff */
[----:B--2---:R-:W-:Y:S06]  /*1a90*/  @P0 BRA `(.L_x_1202) ;  /* 0x0000000000080947 */ /* 0x004fec0003800000 */
[----:B------:R-:W2:Y:S02]  /*1aa0*/  SYNCS.PHASECHK.TRANS64.TRYWAIT P0, [R6+URZ+0x30c10], R23 ;  /* 0x030c1017060075a7 */ /* 0x000ea4000800017f */
[----:B--2---:R-:W-:Y:S05]  /*1ab0*/  @!P0 BRA `(.L_x_1203) ;  /* 0x0000014800288947 */ /* 0x004fea0003800000 */
.L_x_1202:
        /* <DEDUP_REMOVED lines=65> */
.L_x_1204:
[----:B------:R1:W1:Y:S01]  /*1ed0*/  SYNCS.PHASECHK.TRANS64.TRYWAIT P0, [R6+URZ+0x30c30], R23 ;  /* 0x030c3017060075a7 */ /* 0x000262000800017f */
[----:B------:R-:W-:Y:S05]  /*1ee0*/  @!P6 BRA `(.L_x_1205) ;  /* 0x000000000004e947 */ /* 0x000fea0003800000 */
[----:B------:R-:W-:Y:S01]  /*1ef0*/  BPT.TRAP 0x1 ;  /* 0x000000040000795c */ /* 0x000fe20000300000 */
.L_x_1205:
[----:B-1----:R-:W-:Y:S05]  /*1f00*/  @P0 BRA `(.L_x_1206) ;  /* 0x0000000000080947 */ /* 0x002fea0003800000 */
[----:B------:R-:W1:Y:S02]  /*1f10*/  SYNCS.PHASECHK.TRANS64.TRYWAIT P0, [R6+URZ+0x30c30], R23 ;  /* 0x030c3017060075a7 */ /* 0x000e64000800017f */
[----:B-1----:R-:W-:Y:S05]  /*1f20*/  @!P0 BRA `(.L_x_1207) ;  /* 0x0000014400208947 */ /* 0x002fea0003800000 */
.L_x_1206:
        /* <DEDUP_REMOVED lines=1124> */
.L_x_1208:
        /* <DEDUP_REMOVED lines=68> */
.L_x_1209:
        /* <DEDUP_REMOVED lines=12> */
.L_x_1199:
        /* <DEDUP_REMOVED lines=15> */
[----:B------:R-:W2:Y:S04]  /*6b60*/  LDL R13, [R1+0x6c] ;  /* 0x00006c00010d7983 */ /* 0x000ea80000100800 */
[----:B------:R-:W3:Y:S04]  /*6b70*/  LDL R10, [R1+0x48] ;  /* 0x00004800010a7983 */ /* 0x000ee80000100800 */
[----:B------:R-:W4:Y:S01]  /*6b80*/  LDL R12, [R1+0x68] ;  /* 0x00006800010c7983 */ /* 0x000f220000100800 */
[----:B------:R-:W5:Y:S01]  /*6b90*/  S2R R5, SR_TID.X ;  /* 0x0000000000057919 */ /* 0x000f620000002100 */
[----:B------:R-:W1:Y:S01]  /*6ba0*/  S2R R11, SR_TID.X ;  /* 0x00000000000b7919 */ /* 0x000e620000002100 */
[----:B------:R-:W-:Y:S01]  /*6bb0*/  IMAD R8, R8, -0x80, R7 ;  /* 0xffffff8008087824 */ /* 0x000fe200078e0207 */
[----:B-----5:R-:W-:Y:S01]  /*6bc0*/  IADD3 R9, R5, -0x80, RZ ;  /* 0xffffff8005097810 */ /* 0x020fe20007ffe0ff */
[----:B-1----:R-:W-:Y:S01]  /*6bd0*/  VIADD R17, R11, 0xffffff80 ;  /* 0xffffff800b117836 */ /* 0x002fe20000000000 */
[----:B------:R-:W-:Y:S01]  /*6be0*/  MOV R21, 0x40000040 ;  /* 0x4000004000157802 */ /* 0x000fe20000000f00 */
[----:B------:R-:W-:-:S02]  /*6bf0*/  IMAD.MOV.U32 R23, RZ, RZ, 0x40000040 ;  /* 0x40000040ff177424 */ /* 0x000fc400078e00ff */
[----:B------:R-:W-:Y:S01]  /*6c00*/  IMAD.MOV.U32 R19, RZ, RZ, 0x40000040 ;  /* 0x40000040ff137424 */ /* 0x000fe200078e00ff */
[----:B--2---:R-:W-:Y:S01]  /*6c10*/  LEA.HI R13, R13, R15, RZ, 0x5 ;  /* 0x0000000f0d0d7211 */ /* 0x004fe200078f28ff */
[----:B------:R-:W-:Y:S02]  /*6c20*/  VIADD R15, R11, 0xffffff80 ;  /* 0xffffff800b0f7836 */ /* 0x000fe40000000000 */
[----:B---3--:R-:W-:Y:S01]  /*6c30*/  IMAD.MOV.U32 R14, RZ, RZ, R10 ;  /* 0x000000ffff0e7224 */ /* 0x008fe200078e000a */
[----:B------:R-:W-:Y:S02]  /*6c40*/  SHF.R.S32.HI R10, RZ, 0x1f, R9 ;  /* 0x0000001fff0a7819 */ /* 0x000fe40000011409 */
[----:B------:R-:W-:Y:S02]  /*6c50*/  SHF.R.S32.HI R15, RZ, 0x1f, R15 ;  /* 0x0000001fff0f7819 */ /* 0x000fe4000001140f */
[----:B------:R-:W-:Y:S02]  /*6c60*/  LEA.HI R5, R10, R9, RZ, 0x5 ;  /* 0x000000090a057211 */ /* 0x000fe400078f28ff */
[----:B----4-:R-:W-:-:S02]  /*6c70*/  SHF.R.S32.HI R11, RZ, 0x2, R12 ;  /* 0x00000002ff0b7819 */ /* 0x010fc4000001140c */
[----:B------:R-:W-:Y:S02]  /*6c80*/  LEA.HI R15, R15, R17, RZ, 0x7 ;  /* 0x000000110f0f7211 */ /* 0x000fe400078f38ff */
[----:B------:R-:W-:Y:S02]  /*6c90*/  SHF.R.S32.HI R12, RZ, 0x1f, R12 ;  /* 0x0000001fff0c7819 */ /* 0x000fe4000001140c */
[----:B------:R-:W-:Y:S02]  /*6ca0*/  LOP3.LUT R6, R5, 0xffffffe0, RZ, 0xc0, !PT ;  /* 0xffffffe005067812 */ /* 0x000fe400078ec0ff */
[----:B------:R-:W-:Y:S02]  /*6cb0*/  SHF.R.S32.HI R13, RZ, 0x5, R13 ;  /* 0x00000005ff0d7819 */ /* 0x000fe4000001140d */
[----:B------:R-:W-:Y:S02]  /*6cc0*/  SHF.R.S32.HI R15, RZ, 0x7, R15 ;  /* 0x00000007ff0f7819 */ /* 0x000fe4000001140f */
[----:B------:R-:W-:-:S02]  /*6cd0*/  LEA.HI R12, R12, R11, RZ, 0x3 ;  /* 0x0000000b0c0c7211 */ /* 0x000fc400078f18ff */
[----:B------:R-:W-:Y:S01]  /*6ce0*/  IADD3 R7, R9, -R6, RZ ;  /* 0x8000000609077210 */ /* 0x000fe20007ffe0ff */
[----:B------:R-:W-:Y:S01]  /*6cf0*/  IMAD R6, R13, -0x10, R8 ;  /* 0xfffffff00d067824 */ /* 0x000fe200078e0208 */
[----:B------:R-:W-:Y:S02]  /*6d00*/  LEA.HI R5, R15, R15, RZ, 0x1 ;  /* 0x0000000f0f057211 */ /* 0x000fe400078f08ff */
[----:B------:R-:W-:Y:S02]  /*6d10*/  LOP3.LUT R12, R12, 0xfffffff8, RZ, 0xc0, !PT ;  /* 0xfffffff80c0c7812 */ /* 0x000fe400078ec0ff */
[----:B------:R-:W-:Y:S02]  /*6d20*/  SHF.R.S32.HI R8, RZ, 0x1f, R7 ;  /* 0x0000001fff087819 */ /* 0x000fe40000011407 */
[----:B------:R-:W-:Y:S02]  /*6d30*/  LOP3.LUT R5, R5, 0xfffffffe, RZ, 0xc0, !PT ;  /* 0xfffffffe05057812 */ /* 0x000fe400078ec0ff */
[----:B------:R-:W-:-:S02]  /*6d40*/  LEA.HI R13, R10, R9, RZ, 0x2 ;  /* 0x000000090a0d7211 */ /* 0x000fc400078f10ff */
[----:B------:R-:W-:Y:S02]  /*6d50*/  IADD3 R6, R6, R12, -R11 ;  /* 0x0000000c06067210 */ /* 0x000fe40007ffe80b */
[CC--:B------:R-:W-:Y:S02]  /*6d60*/  LEA.HI R10, R8.reuse, R7.reuse, RZ, 0x3 ;  /* 0x00000007080a7211 */ /* 0x0c0fe400078f18ff */
[----:B------:R-:W-:Y:S01]  /*6d70*/  LEA.HI R12, R8, R7, RZ, 0x2 ;  /* 0x00000007080c7211 */ /* 0x000fe200078f10ff */
[----:B------:R-:W-:Y:S01]  /*6d80*/  IMAD.MOV.U32 R17, RZ, RZ, R14 ;  /* 0x000000ffff117224 */ /* 0x000fe200078e000e */
[----:B------:R-:W-:Y:S01]  /*6d90*/  LOP3.LUT R14, R13, 0xfffffffc, RZ, 0xc0, !PT ;  /* 0xfffffffc0d0e7812 */ /* 0x000fe200078ec0ff */
[----:B------:R-:W-:Y:S01]  /*6da0*/  IMAD.IADD R5, R15, 0x1, -R5 ;  /* 0x000000010f057824 */ /* 0x000fe200078e0a05 */
[----:B------:R-:W-:Y:S02]  /*6db0*/  SHF.R.S32.HI R11, RZ, 0x3, R10 ;  /* 0x00000003ff0b7819 */ /* 0x000fe4000001140a */
[----:B------:R-:W-:-:S02]  /*6dc0*/  SHF.R.S32.HI R13, RZ, 0x2, R12 ;  /* 0x00000002ff0d7819 */ /* 0x000fc4000001140c */
[----:B------:R-:W-:Y:S01]  /*6dd0*/  SHF.R.S32.HI R10, RZ, 0x1f, R10 ;  /* 0x0000001fff0a7819 */ /* 0x000fe2000001140a */
[----:B------:R-:W-:Y:S01]  /*6de0*/  IMAD R8, R5, -0x40, R6 ;  /* 0xffffffc005087824 */ /* 0x000fe200078e0206 */
[----:B------:R-:W-:Y:S01]  /*6df0*/  IADD3 R7, R9, -R14, RZ ;  /* 0x8000000e09077210 */ /* 0x000fe20007ffe0ff */
[C---:B------:R-:W-:Y:S01]  /*6e00*/  VIADD R5, R13.reuse, 0x8 ;  /* 0x000000080d057836 */ /* 0x040fe20000000000 */
[----:B------:R-:W-:Y:S01]  /*6e10*/  LEA.HI R10, R10, R11, RZ, 0x4 ;  /* 0x0000000b0a0a7211 */ /* 0x000fe200078f20ff */
[----:B------:R-:W-:Y:S01]  /*6e20*/  VIADD R9, R13, 0x10 ;  /* 0x000000100d097836 */ /* 0x000fe20000000000 */
[----:B------:R-:W-:Y:S02]  /*6e30*/  LEA.HI R12, R12, R13, RZ, 0x1 ;  /* 0x0000000d0c0c7211 */ /* 0x000fe400078f08ff */
[----:B------:R-:W-:Y:S02]  /*6e40*/  LOP3.LUT R10, R10, 0x1ffffff0, RZ, 0xc0, !PT ;  /* 0x1ffffff00a0a7812 */ /* 0x000fe400078ec0ff */
[----:B------:R-:W-:-:S02]  /*6e50*/  LOP3.LUT R12, R12, 0xfffffffe, RZ, 0xc0, !PT ;  /* 0xfffffffe0c0c7812 */ /* 0x000fc400078ec0ff */
[----:B------:R-:W-:Y:S02]  /*6e60*/  LEA.HI R6, R5, R5, RZ, 0x1 ;  /* 0x0000000505067211 */ /* 0x000fe400078f08ff */
[----:B------:R-:W-:Y:S01]  /*6e70*/  LEA.HI R14, R9, R9, RZ, 0x1 ;  /* 0x00000009090e7211 */ /* 0x000fe200078f08ff */
[----:B------:R-:W-:Y:S01]  /*6e80*/  IMAD.IADD R12, R13, 0x1, -R12 ;  /* 0x000000010d0c7824 */ /* 0x000fe200078e0a0c */
[----:B------:R-:W-:Y:S01]  /*6e90*/  IADD3 R11, R11, -R10, RZ ;  /* 0x8000000a0b0b7210 */ /* 0x000fe20007ffe0ff */
[----:B------:R-:W-:Y:S01]  /*6ea0*/  VIADD R13, R13, 0x18 ;  /* 0x000000180d0d7836 */ /* 0x000fe20000000000 */
[----:B------:R-:W-:Y:S02]  /*6eb0*/  LOP3.LUT R10, R6, 0xfffffffe, RZ, 0xc0, !PT ;  /* 0xfffffffe060a7812 */ /* 0x000fe400078ec0ff */
[----:B------:R-:W-:Y:S02]  /*6ec0*/  LOP3.LUT R18, R14, 0xfffffffe, RZ, 0xc0, !PT ;  /* 0xfffffffe0e127812 */ /* 0x000fe400078ec0ff */
[----:B------:R-:W-:Y:S01]  /*6ed0*/  LEA R11, R11, R12, 0x3 ;  /* 0x0000000c0b0b7211 */ /* 0x000fe200078e18ff */
[----:B------:R-:W-:Y:S01]  /*6ee0*/  IMAD.IADD R10, R5, 0x1, -R10 ;  /* 0x00000001050a7824 */ /* 0x000fe200078e0a0a */
[----:B------:R-:W-:Y:S01]  /*6ef0*/  SHF.R.S32.HI R5, RZ, 0x1, R6 ;  /* 0x00000001ff057819 */ /* 0x000fe20000011406 */
[----:B------:R-:W-:Y:S01]  /*6f00*/  IMAD.IADD R18, R9, 0x1, -R18 ;  /* 0x0000000109127824 */ /* 0x000fe200078e0a12 */
[----:B------:R-:W-:-:S02]  /*6f10*/  LEA.HI R9, R13, R13, RZ, 0x1 ;  /* 0x0000000d0d097211 */ /* 0x000fc400078f08ff */
[----:B------:R-:W-:Y:S01]  /*6f20*/  SHF.R.S32.HI R6, RZ, 0x1f, R6 ;  /* 0x0000001fff067819 */ /* 0x000fe20000011406 */
[----:B------:R1:W-:Y:S01]  /*6f30*/  STL [R1+0x58], R11 ;  /* 0x0000580b01007387 */ /* 0x0003e20000100800 */
[----:B------:R-:W-:Y:S02]  /*6f40*/  LOP3.LUT R12, R9, 0xfffffffe, RZ, 0xc0, !PT ;  /* 0xfffffffe090c7812 */ /* 0x000fe400078ec0ff */
[----:B------:R-:W-:Y:S02]  /*6f50*/  LEA.HI R6, R6, R5, RZ, 0x4 ;  /* 0x0000000506067211 */ /* 0x000fe400078f20ff */
[----:B------:R-:W-:Y:S02]  /*6f60*/  IADD3 R13, R13, -R12, RZ ;  /* 0x8000000c0d0d7210 */ /* 0x000fe40007ffe0ff */
[----:B------:R-:W-:Y:S02]  /*6f70*/  LOP3.LUT R12, R6, 0x1ffffff0, RZ, 0xc0, !PT ;  /* 0x1ffffff0060c7812 */ /* 0x000fe400078ec0ff */
[----:B-1----:R-:W-:-:S02]  /*6f80*/  SHF.R.S32.HI R11, RZ, 0x1, R14 ;  /* 0x00000001ff0b7819 */ /* 0x002fc4000001140e */
[----:B------:R-:W-:Y:S02]  /*6f90*/  SHF.R.S32.HI R14, RZ, 0x1f, R14 ;  /* 0x0000001fff0e7819 */ /* 0x000fe4000001140e */
[--C-:B------:R-:W-:Y:S02]  /*6fa0*/  SHF.R.S32.HI R15, RZ, 0x1, R9.reuse ;  /* 0x00000001ff0f7819 */ /* 0x100fe40000011409 */
[----:B------:R-:W-:Y:S02]  /*6fb0*/  LEA.HI R14, R14, R11, RZ, 0x4 ;  /* 0x0000000b0e0e7211 */ /* 0x000fe400078f20ff */
[----:B------:R-:W-:Y:S01]  /*6fc0*/  SHF.R.S32.HI R20, RZ, 0x1f, R9 ;  /* 0x0000001fff147819 */ /* 0x000fe20000011409 */
[----:B------:R-:W-:Y:S01]  /*6fd0*/  IMAD.IADD R9, R5, 0x1, -R12 ;  /* 0x0000000105097824 */ /* 0x000fe200078e0a0c */
[----:B------:R-:W-:Y:S01]  /*6fe0*/  LOP3.LUT R14, R14, 0x1ffffff0, RZ, 0xc0, !PT ;  /* 0x1ffffff00e0e7812 */ /* 0x000fe200078ec0ff */
[----:B------:R-:W-:Y:S01]  /*6ff0*/  IMAD R6, R17, 0x2000, R16 ;  /* 0x0000200011067824 */ /* 0x000fe200078e0210 */
[----:B------:R-:W-:Y:S01]  /*7000*/  LEA.HI R20, R20, R15, RZ, 0x4 ;  /* 0x0000000f14147211 */ /* 0x000fe200078f20ff */
[----:B------:R-:W-:Y:S01]  /*7010*/  IMAD R9, R9, 0x8, R10 ;  /* 0x0000000809097824 */ /* 0x000fe200078e020a */
[----:B------:R-:W-:Y:S01]  /*7020*/  IADD3 R11, R11, -R14, RZ ;  /* 0x8000000e0b0b7210 */ /* 0x000fe20007ffe0ff */
[----:B------:R-:W-:Y:S01]  /*7030*/  VIADD R12, R6, 0x4000 ;  /* 0x00004000060c7836 */ /* 0x000fe20000000000 */
[----:B------:R-:W-:-:S02]  /*7040*/  LOP3.LUT R20, R20, 0x1ffffff0, RZ, 0xc0, !PT ;  /* 0x1ffffff014147812 */ /* 0x000fc400078ec0ff */
[----:B------:R-:W-:Y:S01]  /*7050*/  IADD3 R5, R6, 0x20c00, RZ ;  /* 0x00020c0006057810 */ /* 0x000fe20007ffe0ff */
[----:B------:R1:W-:Y:S01]  /*7060*/  STL [R1+0x50], R9 ;  /* 0x0000500901007387 */ /* 0x0003e20000100800 */
[----:B------:R-:W-:Y:S01]  /*7070*/  SHF.R.U32.HI R6, RZ, 0x4, R6 ;  /* 0x00000004ff067819 */ /* 0x000fe20000011606 */
[----:B------:R-:W-:Y:S01]  /*7080*/  IMAD.IADD R20, R15, 0x1, -R20 ;  /* 0x000000010f147824 */ /* 0x000fe200078e0a14 */
[----:B------:R-:W-:Y:S02]  /*7090*/  SHF.R.U32.HI R5, RZ, 0x4, R5 ;  /* 0x00000004ff057819 */ /* 0x000fe40000011605 */
[----:B------:R-:W-:Y:S02]  /*70a0*/  SHF.R.U32.HI R12, RZ, 0x4, R12 ;  /* 0x00000004ff0c7819 */ /* 0x000fe4000001160c */
[----:B------:R-:W-:Y:S01]  /*70b0*/  LOP3.LUT R6, R6, 0x3fff, RZ, 0xc0, !PT ;  /* 0x00003fff06067812 */ /* 0x000fe200078ec0ff */
[----:B-1----:R-:W-:Y:S01]  /*70c0*/  IMAD R9, R11, 0x8, R18 ;  /* 0x000000080b097824 */ /* 0x002fe200078e0212 */
[----:B------:R-:W-:-:S02]  /*70d0*/  LOP3.LUT R5, R5, 0x3fff, RZ, 0xc0, !PT ;  /* 0x00003fff05057812 */ /* 0x000fc400078ec0ff */
[----:B------:R-:W-:Y:S02]  /*70e0*/  LOP3.LUT R12, R12, 0x3fff, RZ, 0xc0, !PT ;  /* 0x00003fff0c0c7812 */ /* 0x000fe400078ec0ff */
[----:B------:R1:W-:Y:S01]  /*70f0*/  STL [R1+0x4c], R9 ;  /* 0x00004c0901007387 */ /* 0x0003e20000100800 */
[----:B------:R-:W-:Y:S02]  /*7100*/  LEA R10, R20, R13, 0x3 ;  /* 0x0000000d140a7211 */ /* 0x000fe400078e18ff */
[----:B------:R-:W-:Y:S02]  /*7110*/  LOP3.LUT R5, R5, 0x10000, RZ, 0xfc, !PT ;  /* 0x0001000005057812 */ /* 0x000fe400078efcff */
[----:B-1----:R-:W-:Y:S02]  /*7120*/  LOP3.LUT R9, R6, 0x10000, RZ, 0xfc, !PT ;  /* 0x0001000006097812 */ /* 0x002fe400078efcff */
[----:B------:R-:W-:Y:S01]  /*7130*/  LOP3.LUT R6, R12, 0x10000, RZ, 0xfc, !PT ;  /* 0x000100000c067812 */ /* 0x000fe200078efcff */
[----:B------:R1:W-:Y:S02]  /*7140*/  STL [R1+0x44], R10 ;  /* 0x0000440a01007387 */ /* 0x0003e40000100800 */
[C---:B------:R-:W-:Y:S01]  /*7150*/  VIADD R22, R9.reuse, 0x2 ;  /* 0x0000000209167836 */ /* 0x040fe20000000000 */
[C---:B------:R-:W-:Y:S01]  /*7160*/  IADD3 R18, R9.reuse, 0x6, RZ ;  /* 0x0000000609127810 */ /* 0x040fe20007ffe0ff */
[----:B------:R-:W-:Y:S01]  /*7170*/  VIADD R20, R9, 0x4 ;  /* 0x0000000409147836 */ /* 0x000fe20000000000 */
[----:B------:R-:W-:Y:S01]  /*7180*/  STL [R1+0x3c], R9 ;  /* 0x00003c0901007387 */ /* 0x000fe20000100800 */
[----:B------:R-:W-:Y:S01]  /*7190*/  IMAD.MOV.U32 R11, RZ, RZ, 0x40000040 ;  /* 0x40000040ff0b7424 */ /* 0x000fe200078e00ff */
[----:B------:R-:W-:Y:S01]  /*71a0*/  MOV R13, 0x40000040 ;  /* 0x40000040000d7802 */ /* 0x000fe20000000f00 */
[C---:B------:R-:W-:Y:S01]  /*71b0*/  VIADD R14, R6.reuse, 0x2 ;  /* 0x00000002060e7836 */ /* 0x040fe20000000000 */
[----:B------:R2:W-:Y:S01]  /*71c0*/  STL [R1+0x5c], R5 ;  /* 0x00005c0501007387 */ /* 0x0005e20000100800 */
[----:B-1----:R-:W-:Y:S01]  /*71d0*/  IADD3 R10, R6, 0x6, RZ ;  /* 0x00000006060a7810 */ /* 0x002fe20007ffe0ff */
[----:B------:R-:W-:-:S02]  /*71e0*/  IMAD.MOV.U32 R15, RZ, RZ, 0x40000040 ;  /* 0x40000040ff0f7424 */ /* 0x000fc400078e00ff */
[----:B------:R1:W-:Y:S01]  /*71f0*/  STL [R1+0x38], R6 ;  /* 0x0000380601007387 */ /* 0x0003e20000100800 */
[----:B------:R-:W-:-:S03]  /*7200*/  VIADD R12, R6, 0x4 ;  /* 0x00000004060c7836 */ /* 0x000fc60000000000 */
[----:B------:R3:W-:Y:S04]  /*7210*/  STL.64 [R1+0x30], R22 ;  /* 0x0000301601007387 */ /* 0x0007e80000100a00 */
[----:B------:R3:W-:Y:S04]  /*7220*/  STL.64 [R1+0x28], R20 ;  /* 0x0000281401007387 */ /* 0x0007e80000100a00 */
[----:B------:R3:W-:Y:S04]  /*7230*/  STL.64 [R1+0x20], R18 ;  /* 0x0000201201007387 */ /* 0x0007e80000100a00 */
[----:B------:R3:W-:Y:S04]  /*7240*/  STL.64 [R1+0x8], R10 ;  /* 0x0000080a01007387 */ /* 0x0007e80000100a00 */
[----:B------:R3:W-:Y:S04]  /*7250*/  STL.64 [R1+0x18], R14 ;  /* 0x0000180e01007387 */ /* 0x0007e80000100a00 */
[----:B------:R3:W-:Y:S01]  /*7260*/  STL.64 [R1+0x10], R12 ;  /* 0x0000100c01007387 */ /* 0x0007e20000100a00 */
[C---:B--2---:R-:W-:Y:S01]  /*7270*/  VIADD R5, R7.reuse, 0x4 ;  /* 0x0000000407057836 */ /* 0x044fe20000000000 */
[C---:B-1----:R-:W-:Y:S01]  /*7280*/  IADD3 R6, R7.reuse, 0xc, RZ ;  /* 0x0000000c07067810 */ /* 0x042fe20007ffe0ff */
[C---:B------:R-:W-:Y:S01]  /*7290*/  VIADD R9, R7.reuse, 0x8 ;  /* 0x0000000807097836 */ /* 0x040fe20000000000 */
[C---:B------:R-:W-:Y:S01]  /*72a0*/  IADD3 R6, R7.reuse, 0x18, RZ ;  /* 0x0000001807067810 */ /* 0x040fe20007ffe0ff */
[----:B------:R-:W-:-:S02]  /*72b0*/  VIADD R5, R7, 0x10 ;  /* 0x0000001007057836 */ /* 0x000fc40000000000 */
[C---:B------:R-:W-:Y:S02]  /*72c0*/  VIADD R9, R7.reuse, 0x14 ;  /* 0x0000001407097836 */ /* 0x040fe40000000000 */
[----:B------:R-:W-:-:S07]  /*72d0*/  VIADD R5, R7, 0x1c ;  /* 0x0000001c07057836 */ /* 0x000fce0000000000 */
.L_x_1222:
[----:B------:R-:W-:Y:S01]  /*72e0*/  IMAD.U32 R5, RZ, RZ, UR36 ;  /* 0x00000024ff057e24 */ /* 0x000fe2000f8e00ff */
[----:B------:R-:W-:Y:S05]  /*72f0*/  YIELD ;  /* 0x0000000000007946 */ /* 0x000fea0003800000 */
[----:B------:R-:W-:-:S04]  /*7300*/  LOP3.LUT R5, R5, 0x1, RZ, 0xfc, !PT ;  /* 0x0000000105057812 */ /* 0x000fc800078efcff */
[----:B------:R-:W-:-:S13]  /*7310*/  ISETP.NE.AND P0, PT, R5, 0x3, PT ;  /* 0x000000030500780c */ /* 0x000fda0003f05270 */
[----:B------:R-:W-:Y:S05]  /*7320*/  @!P0 BRA `(.L_x_1212) ;  /* 0x0000000000048947 */ /* 0x000fea0003800000 */
[----:B------:R-:W-:Y:S01]  /*7330*/  BPT.TRAP 0x1 ;  /* 0x000000040000795c */ /* 0x000fe20000300000 */
.L_x_1212:
[----:B------:R-:W-:Y:S02]  /*7340*/  LEA R6, R0, R16, 0x3 ;  /* 0x0000001000067211 */ /* 0x000fe400078e18ff */
[----:B---3--:R-:W-:-:S04]  /*7350*/  SHF.L.U32 R23, R4, 0x1f, RZ ;  /* 0x0000001f04177819 */ /* 0x008fc800000006ff */
[----:B------:R1:W2:Y:S01]  /*7360*/  SYNCS.PHASECHK.TRANS64.TRYWAIT P1, [R6+URZ+0x30c10], R23 ;  /* 0x030c1017060075a7 */ /* 0x0002a2000802017f */
[----:B------:R-:W-:Y:S05]  /*7370*/  @!P0 BRA `(.L_x_1213) ;  /* 0x0000000000048947 */ /* 0x000fea0003800000 */
[----:B------:R-:W-:Y:S01]  /*7380*/  BPT.TRAP 0x1 ;  /* 0x000000040000795c */ /* 0x000fe20000300000 */
.L_x_1213:
[----:B------:R-:W-:-:S05]  /*7390*/  VIADD R5, R16, 0x10000 ;  /* 0x0001000010057836 */ /* 0x000fca0000000000 */
[----:B------:R-:W-:-:S04]  /*73a0*/  SHF.R.U32.HI R5, RZ, 0x4, R5 ;  /* 0x00000004ff057819 */ /* 0x000fc80000011605 */
[----:B------:R-:W-:-:S04]  /*73b0*/  LOP3.LUT R5, R5, 0x3fff, RZ, 0xc0, !PT ;  /* 0x00003fff05057812 */ /* 0x000fc800078ec0ff */
[----:B------:R-:W-:Y:S01]  /*73c0*/  LOP3.LUT R9, R5, 0x10000, RZ, 0xfc, !PT ;  /* 0x0001000005097812 */ /* 0x000fe200078efcff */
[----:B--2---:R-:W-:Y:S06]  /*73d0*/  @P1 BRA `(.L_x_1214) ;  /* 0x0000000000081947 */ /* 0x004fec0003800000 */
[----:B------:R-:W2:Y:S02]  /*73e0*/  SYNCS.PHASECHK.TRANS64.TRYWAIT P1, [R6+URZ+0x30c10], R23 ;  /* 0x030c1017060075a7 */ /* 0x000ea4000802017f */
[----:B--2---:R-:W-:Y:S05]  /*73f0*/  @!P1 BRA `(.L_x_1215) ;  /* 0x000000f000009947 */ /* 0x004fea0003800000 */
.L_x_1214:
        /* <DEDUP_REMOVED lines=63> */
.L_x_1216:
[----:B------:R1:W1:Y:S01]  /*77f0*/  SYNCS.PHASECHK.TRANS64.TRYWAIT P1, [R6+URZ+0x30c30], R23 ;  /* 0x030c3017060075a7 */ /* 0x000262000802017f */
[----:B------:R-:W-:Y:S05]  /*7800*/  @!P0 BRA `(.L_x_1217) ;  /* 0x0000000000048947 */ /* 0x000fea0003800000 */
[----:B------:R-:W-:Y:S01]  /*7810*/  BPT.TRAP 0x1 ;  /* 0x000000040000795c */ /* 0x000fe20000300000 */
.L_x_1217:
[----:B-1----:R-:W-:Y:S05]  /*7820*/  @P1 BRA `(.L_x_1218) ;  /* 0x0000000000081947 */ /* 0x002fea0003800000 */
[----:B------:R-:W1:Y:S02]  /*7830*/  SYNCS.PHASECHK.TRANS64.TRYWAIT P1, [R6+URZ+0x30c30], R23 ;  /* 0x030c3017060075a7 */ /* 0x000e64000802017f */
[----:B-1----:R-:W-:Y:S05]  /*7840*/  @!P1 BRA `(.L_x_1219) ;  /* 0x000000ec00009947 */ /* 0x002fea0003800000 */
.L_x_1218:
        /* <DEDUP_REMOVED lines=83> */
[----:B------:R-:W-:Y:S01]  /*7d80*/  UMOV UR11, 0x40000040 ;  /* 0x40000040000b7882 */ /* 0x000fe20000000000 */
[C---:B------:R-:W-:Y:S01]  /*7d90*/  VIADD R227, R7.reuse, 0x4 ;  /* 0x0000000407e37836 */ /* 0x040fe20000000000 */
[----:B------:R-:W-:Y:S01]  /*7da0*/  MUFU.TANH R18, R18 ;  /* 0x0000001200127308 */ /* 0x000fe20000002400 */
[----:B------:R-:W-:Y:S04]  /*7db0*/  STL [R1+0x90], R143 ;  /* 0x0000908f01007387 */ /* 0x000fe80000100800 */
[----:B------:R-:W-:Y:S03]  /*7dc0*/  STL [R1+0x8c], R142 ;  /* 0x00008c8e01007387 */ /* 0x000fe60000100800 */
[----:B------:R-:W1:Y:S01]  /*7dd0*/  MUFU.TANH R20, R20 ;  /* 0x0000001400147308 */ /* 0x000e620000002400 */
[----:B------:R-:W-:Y:S04]  /*7de0*/  STL [R1+0x88], R141 ;  /* 0x0000888d01007387 */ /* 0x000fe80000100800 */
[----:B------:R-:W-:Y:S01]  /*7df0*/  STL [R1+0x84], R140 ;  /* 0x0000848c01007387 */ /* 0x000fe20000100800 */
[----:B------:R-:W-:-:S02]  /*7e00*/  VIADD R229, R7, 0x8 ;  /* 0x0000000807e57836 */ /* 0x000fc40000000000 */
[----:B------:R-:W2:Y:S01]  /*7e10*/  MUFU.TANH R21, R21 ;  /* 0x0000001500157308 */ /* 0x000ea20000002400 */
[----:B------:R-:W-:Y:S04]  /*7e20*/  STL [R1+0x80], R6 ;  /* 0x0000800601007387 */ /* 0x000fe80000100800 */
[----:B------:R-:W-:Y:S03]  /*7e30*/  STL [R1+0x7c], R5 ;  /* 0x00007c0501007387 */ /* 0x000fe60000100800 */
[----:B------:R-:W3:Y:S01]  /*7e40*/  MUFU.TANH R19, R19 ;  /* 0x0000001300137308 */ /* 0x000ee20000002400 */
[----:B------:R-:W-:Y:S04]  /*7e50*/  STL [R1+0x78], R4 ;  /* 0x0000780401007387 */ /* 0x000fe80000100800 */
[----:B------:R-:W-:Y:S01]  /*7e60*/  STL [R1+0x74], R3 ;  /* 0x0000740301007387 */ /* 0x000fe20000100800 */
[----:B------:R-:W-:-:S02]  /*7e70*/  IADD3 R213, R7, 0xc, RZ ;  /* 0x0000000c07d57810 */ /* 0x000fc40007ffe0ff */
[----:B------:R-:W4:Y:S01]  /*7e80*/  MUFU.TANH R22, R22 ;  /* 0x0000001600167308 */ /* 0x000f220000002400 */
[----:B------:R1:W-:Y:S01]  /*7e90*/  STL [R1+0x70], R2 ;  /* 0x0000700201007387 */ /* 0x0003e20000100800 */
[C---:B------:R-:W-:Y:S02]  /*7ea0*/  ISETP.GT.AND P2, PT, R8.reuse, RZ, PT ;  /* 0x000000ff0800720c */ /* 0x040fe40003f44270 */
[----:B------:R-:W-:-:S04]  /*7eb0*/  ISETP.GT.AND P1, PT, R8, 0x8, PT ;  /* 0x000000080800780c */ /* 0x000fc80003f24270 */
[----:B------:R-:W4:Y:S01]  /*7ec0*/  MUFU.TANH R204, R204 ;  /* 0x000000cc00cc7308 */ /* 0x000f220000002400 */
[----:B-1----:R-:W2:Y:S01]  /*7ed0*/  LDL.64 R2, [R1+0x18] ;  /* 0x0000180001027983 */ /* 0x002ea20000100a00 */
[----:B------:R-:W-:Y:S01]  /*7ee0*/  WARPGROUP.ARRIVE ;  /* 0x00000000000079c5 */ /* 0x000fe20000000000 */
[C---:B------:R-:W-:Y:S02]  /*7ef0*/  VIADD R222, R7.reuse, 0x14 ;  /* 0x0000001407de7836 */ /* 0x040fe40000000000 */
[----:B------:R-:W-:-:S03]  /*7f00*/  VIADD R220, R7, 0x10 ;  /* 0x0000001007dc7836 */ /* 0x000fc60000000000 */
[----:B------:R-:W1:Y:S01]  /*7f10*/  MUFU.TANH R23, R23 ;  /* 0x0000001700177308 */ /* 0x000e620000002400 */
        /* <DEDUP_REMOVED lines=8> */
[----:B------:R-:W-:Y:S01]  /*7fa0*/  FMUL.FTZ R116, R136, UR8 ;  /* 0x0000000888747c20 */ /* 0x000fe20008410000 */
[----:B------:R-:W-:Y:S01]  /*7fb0*/  ULDC UR5, c[0x0][0x744] ;  /* 0x0001d10000057ab9 */ /* 0x000fe20000000800 */
[----:B------:R-:W1:Y:S01]  /*7fc0*/  MUFU.TANH R205, R205 ;  /* 0x000000cd00cd7308 */ /* 0x000e620000002400 */
[----:B---3--:R-:W3:Y:S01]  /*7fd0*/  LDL.64 R108, [R1+0x8] ;  /* 0x00000800016c7983 */ /* 0x008ee20000100a00 */
[----:B------:R-:W-:Y:S01]  /*7fe0*/  UIADD3 UR4, UR6, 0x2, URZ ;  /* 0x0000000206047890 */ /* 0x000fe2000fffe03f */
[----:B------:R-:W-:-:S05]  /*7ff0*/  IADD3 R214, R7, 0x18, RZ ;  /* 0x0000001807d67810 */ /* 0x000fca0007ffe0ff */
[----:B------:R-:W-:Y:S01]  /*8000*/  MUFU.TANH R207, R207 ;  /* 0x000000cf00cf7308 */ /* 0x000fe20000002400 */
[----:B------:R-:W-:-:S07]  /*8010*/  UMOV UR14, UR4 ;  /* 0x00000004000e7c82 */ /* 0x000fce0008000000 */
[----:B------:R-:W1:Y:S08]  /*8020*/  MUFU.TANH R206, R206 ;  /* 0x000000ce00ce7308 */ /* 0x000e700000002400 */
[----:B------:R-:W1:Y:S08]  /*8030*/  MUFU.TANH R228, R228 ;  /* 0x000000e400e47308 */ /* 0x000e700000002400 */
[----:B------:R-:W1:Y:S01]  /*8040*/  MUFU.TANH R208, R208 ;  /* 0x000000d000d07308 */ /* 0x000e620000002400 */
        /* <DEDUP_REMOVED lines=9> */
[----:B------:R4:W-:Y:S01]  /*80e0*/  MUFU.TANH R153, R112 ;  /* 0x0000007000997308 */ /* 0x0009e20000002400 */
[----:B------:R-:W-:Y:S01]  /*80f0*/  FMUL.FTZ R94, R102, UR8 ;  /* 0x00000008665e7c20 */ /* 0x000fe20008410000 */
[----:B------:R-:W-:Y:S01]  /*8100*/  UIADD3 UR6, UR6, 0x6, URZ ;  /* 0x0000000606067890 */ /* 0x000fe2000fffe03f */
[----:B---3--:R-:W-:-:S05]  /*8110*/  R2UR UR9, R109 ;  /* 0x000000006d0972ca */ /* 0x008fca00000e0000 */
[----:B------:R3:W-:Y:S01]  /*8120*/  MUFU.TANH R151, R113 ;  /* 0x0000007100977308 */ /* 0x0007e20000002400 */
[----:B----4-:R-:W-:Y:S01]  /*8130*/  FMUL.FTZ R112, R118, UR8 ;  /* 0x0000000876707c20 */ /* 0x010fe20008410000 */
[----:B------:R-:W-:-:S06]  /*8140*/  FMUL.FTZ R118, R138, UR8 ;  /* 0x000000088a767c20 */ /* 0x000fcc0008410000 */
[----:B------:R4:W-:Y:S01]  /*8150*/  MUFU.TANH R152, R114 ;  /* 0x0000007200987308 */ /* 0x0009e20000002400 */
[----:B---3--:R-:W-:Y:S01]  /*8160*/  FMUL.FTZ R113, R133, UR8 ;  /* 0x0000000885717c20 */ /* 0x008fe20008410000 */
[----:B------:R-:W-:Y:S02]  /*8170*/  WARPGROUP.DEPBAR.LE gsb0, 0x0 ;  /* 0x00008000000079c5 */ /* 0x000fe40000010000 */
[----:B------:R-:W-:-:S04]  /*8180*/  WARPGROUP.ARRIVE ;  /* 0x00000000000079c5 */ /* 0x000fc80000000000 */
[----:B------:R3:W-:Y:S01]  /*8190*/  MUFU.TANH R150, R115 ;  /* 0x0000007300967308 */ /* 0x0007e20000002400 */
[----:B----4-:R-:W-:-:S07]  /*81a0*/  FMUL.FTZ R114, R134, UR8 ;  /* 0x0000000886727c20 */ /* 0x010fce0008410000 */
[----:B------:R4:W-:Y:S01]  /*81b0*/  MUFU.TANH R149, R117 ;  /* 0x0000007500957308 */ /* 0x0009e20000002400 */
[----:B---3--:R-:W-:-:S07]  /*81c0*/  FMUL.FTZ R115, R135, UR8 ;  /* 0x0000000887737c20 */ /* 0x008fce0008410000 */
[----:B------:R3:W-:Y:S01]  /*81d0*/  MUFU.TANH R145, R121 ;  /* 0x0000007900917308 */ /* 0x0007e20000002400 */
[----:B----4-:R-:W-:Y:S01]  /*81e0*/  FMUL.FTZ R117, R137, UR8 ;  /* 0x0000000889757c20 */ /* 0x010fe20008410000 */
[----:B---3--:R-:W-:Y:S01]  /*81f0*/  FMUL.FTZ R121, R139, UR8 ;  /* 0x000000088b797c20 */ /* 0x008fe20008410000 */
[----:B------:R-:W-:Y:S02]  /*8200*/  R2UR UR8, R108 ;  /* 0x000000006c0872ca */ /* 0x000fe400000e0000 */
[----:B--2---:R-:W-:Y:S02]  /*8210*/  R2UR UR12, R2 ;  /* 0x00000000020c72ca */ /* 0x004fe400000e0000 */
[----:B------:R-:W-:-:S13]  /*8220*/  R2UR UR13, R3 ;  /* 0x00000000030d72ca */ /* 0x000fda00000e0000 */
[----:B------:R-:W-:Y:S01]  /*8230*/  HGMMA.64x128x16.F32 R24, gdesc[UR12], R24, gsb0 ;  /* 0x01e000000c1879f0 */ /* 0x000fe20008000818 */
[----:B------:R-:W-:Y:S01]  /*8240*/  UMOV UR10, UR6 ;  /* 0x00000006000a7c82 */ /* 0x000fe20008000000 */
[----:B------:R2:W-:Y:S01]  /*8250*/  MUFU.TANH R164, R96 ;  /* 0x0000006000a47308 */ /* 0x0005e20000002400 */
[----:B------:R-:W-:Y:S04]  /*8260*/  SHFL.IDX PT, R97, R17, R227, 0x1f ;  /* 0x00001fe311617589 */ /* 0x000fe800000e0000 */
[----:B--2---:R-:W2:Y:S04]  /*8270*/  SHFL.IDX PT, R96, R17, R7, 0x1f ;  /* 0x00001f0711607589 */ /* 0x004ea800000e0000 */
[----:B------:R-:W3:Y:S01]  /*8280*/  SHFL.IDX PT, R95, R17, R229, 0x1f ;  /* 0x00001fe5115f7589 */ /* 0x000ee200000e0000 */
[----:B------:R4:W-:Y:S01]  /*8290*/  MUFU.TANH R163, R99 ;  /* 0x0000006300a37308 */ /* 0x0009e20000002400 */
[----:B------:R-:W-:-:S07]  /*82a0*/  FSEL R98, R20, -INF , P1 ;  /* 0xff80000014627808 */ /* 0x000fce0000800000 */
[----:B------:R1:W-:Y:S01]  /*82b0*/  MUFU.TANH R161, R104 ;  /* 0x0000006800a17308 */ /* 0x0003e20000002400 */
[----:B----4-:R-:W-:Y:S01]  /*82c0*/  FSEL R99, R18, -INF , P2 ;  /* 0xff80000012637808 */ /* 0x010fe20001000000 */
[----:B------:R-:W-:Y:S04]  /*82d0*/  SHFL.IDX PT, R101, R17, R222, 0x1f ;  /* 0x00001fde11657589 */ /* 0x000fe800000e0000 */
[----:B-1----:R-:W1:Y:S02]  /*82e0*/  SHFL.IDX PT, R104, R17, R213, 0x1f ;  /* 0x00001fd511687589 */ /* 0x002e6400000e0000 */
[----:B------:R4:W-:Y:S01]  /*82f0*/  MUFU.TANH R148, R119 ;  /* 0x0000007700947308 */ /* 0x0009e20000002400 */
[--C-:B--2---:R-:W-:Y:S01]  /*8300*/  FFMA.FTZ R99, R99, UR5, -R96.reuse ;  /* 0x0000000563637c23 */ /* 0x104fe20008010860 */
[----:B------:R-:W-:Y:S01]  /*8310*/  FFMA.FTZ R98, R98, UR5, -R96 ;  /* 0x0000000562627c23 */ /* 0x000fe20008010860 */
[----:B------:R-:W-:-:S02]  /*8320*/  WARPGROUP.DEPBAR.LE gsb0, 0x0 ;  /* 0x00008000000079c5 */ /* 0x000fc40000010000 */
[----:B------:R-:W-:-:S06]  /*8330*/  WARPGROUP.ARRIVE ;  /* 0x00000000000079c5 */ /* 0x000fcc0000000000 */
[----:B------:R-:W-:Y:S01]  /*8340*/  HGMMA.64x128x16.F32 R24, gdesc[UR8], R24, gsb0 ;  /* 0x01e00000081879f0 */ /* 0x000fe20008000818 */
[----:B------:R-:W-:Y:S01]  /*8350*/  FSEL R96, R21, -INF , P1 ;  /* 0xff80000015607808 */ /* 0x000fe20000800000 */
[----:B------:R-:W2:Y:S01]  /*8360*/  SHFL.IDX PT, R100, R17, R220, 0x1f ;  /* 0x00001fdc11647589 */ /* 0x000ea200000e0000 */
[----:B----4-:R-:W-:Y:S01]  /*8370*/  FSEL R119, R19, -INF , P2 ;  /* 0xff80000013777808 */ /* 0x010fe20001000000 */
[----:B------:R-:W-:Y:S04]  /*8380*/  MUFU.TANH R147, R120 ;  /* 0x0000007800937308 */ /* 0x000fe80000002400 */
[----:B------:R-:W-:-:S04]  /*8390*/  FFMA.FTZ R119, R119, UR5, -R97 ;  /* 0x0000000577777c23 */ /* 0x000fc80008010861 */
[----:B------:R4:W-:Y:S08]  /*83a0*/  MUFU.EX2 R120, R99 ;  /* 0x0000006300787308 */ /* 0x0009f00000000800 */
[----:B------:R3:W-:Y:S01]  /*83b0*/  MUFU.TANH R160, R106 ;  /* 0x0000006a00a07308 */ /* 0x0007e20000002400 */
[----:B----4-:R-:W-:Y:S01]  /*83c0*/  FFMA.FTZ R99, R96, UR5, -R97 ;  /* 0x0000000560637c23 */ /* 0x010fe20008010861 */
[----:B------:R-:W-:-:S02]  /*83d0*/  FSEL R96, R22, -INF , P2 ;  /* 0xff80000016607808 */ /* 0x000fc40001000000 */
[----:B------:R-:W-:Y:S01]  /*83e0*/  FSEL R97, R204, -INF , P1 ;  /* 0xff800000cc617808 */ /* 0x000fe20000800000 */
[----:B---3--:R-:W3:Y:S03]  /*83f0*/  SHFL.IDX PT, R106, R17, R214, 0x1f ;  /* 0x00001fd6116a7589 */ /* 0x008ee600000e0000 */
[----:B------:R-:W4:Y:S01]  /*8400*/  MUFU.TANH R88, R88 ;  /* 0x0000005800587308 */ /* 0x000f220000002400 */
[--C-:B------:R-:W-:Y:S01]  /*8410*/  FFMA.FTZ R96, R96, UR5, -R95.reuse ;  /* 0x0000000560607c23 */ /* 0x100fe2000801085f */
[----:B------:R-:W-:Y:S01]  /*8420*/  FFMA.FTZ R95, R97, UR5, -R95 ;  /* 0x00000005615f7c23 */ /* 0x000fe2000801085f */
[----:B------:R-:W-:-:S05]  /*8430*/  FSEL R97, R23, -INF , P2 ;  /* 0xff80000017617808 */ /* 0x000fca0001000000 */
[----:B------:R1:W-:Y:S01]  /*8440*/  MUFU.TANH R4, R129 ;  /* 0x0000008100047308 */ /* 0x0003e20000002400 */
[----:B------:R-:W-:-:S07]  /*8450*/  FSEL R102, R205, -INF , P1 ;  /* 0xff800000cd667808 */ /* 0x000fce0000800000 */
[----:B------:R-:W3:Y:S01]  /*8460*/  MUFU.TANH R226, R226 ;  /* 0x000000e200e27308 */ /* 0x000ee20000002400 */
[----:B-1----:R-:W-:Y:S02]  /*8470*/  VIADD R129, R7, 0x1c ;  /* 0x0000001c07817836 */ /* 0x002fe40000000000 */
[----:B------:R-:W-:-:S05]  /*8480*/  FFMA.FTZ R97, R97, UR5, -R104 ;  /* 0x0000000561617c23 */ /* 0x000fca0008010868 */
[----:B------:R1:W-:Y:S01]  /*8490*/  MUFU.TANH R146, R122 ;  /* 0x0000007a00927308 */ /* 0x0003e20000002400 */
[----:B------:R-:W-:Y:S01]  /*84a0*/  FFMA.FTZ R104, R102, UR5, -R104 ;  /* 0x0000000566687c23 */ /* 0x000fe20008010868 */
[----:B------:R-:W-:-:S06]  /*84b0*/  FSEL R102, R206, -INF , P2 ;  /* 0xff800000ce667808 */ /* 0x000fcc0001000000 */
[----:B------:R2:W-:Y:S01]  /*84c0*/  MUFU.TANH R158, R107 ;  /* 0x0000006b009e7308 */ /* 0x0005e20000002400 */
[----:B-1----:R-:W1:Y:S07]  /*84d0*/  SHFL.IDX PT, R122, R13, R7, 0x1f ;  /* 0x00001f070d7a7589 */ /* 0x002e6e00000e0000 */
[----:B------:R-:W1:Y:S01]  /*84e0*/  MUFU.TANH R230, R230 ;  /* 0x000000e600e67308 */ /* 0x000e620000002400 */
[----:B--2---:R2:W1:Y:S07]  /*84f0*/  SHFL.IDX PT, R107, R17, R129, 0x1f ;  /* 0x00001f81116b7589 */ /* 0x00446e00000e0000 */
[----:B------:R-:W1:Y:S01]  /*8500*/  MUFU.TANH R235, R235 ;  /* 0x000000eb00eb7308 */ /* 0x000e620000002400 */
[----:B------:R-:W1:Y:S01]  /*8510*/  SHFL.IDX PT, R212, R13, R213, 0x1f ;  /* 0x00001fd50dd47589 */ /* 0x000e6200000e0000 */
[----:B--2---:R-:W-:-:S06]  /*8520*/  FSEL R17, R228, -INF , P1 ;  /* 0xff800000e4117808 */ /* 0x004fcc0000800000 */
[----:B------:R-:W2:Y:S01]  /*8530*/  MUFU.TANH R89, R89 ;  /* 0x0000005900597308 */ /* 0x000ea20000002400 */
[----:B------:R-:W-:-:S07]  /*8540*/  FFMA.FTZ R102, R102, UR5, -R100 ;  /* 0x0000000566667c23 */ /* 0x000fce0008010864 */
[----:B------:R-:W-:Y:S08]  /*8550*/  MUFU.TANH R225, R225 ;  /* 0x000000e100e17308 */ /* 0x000ff00000002400 */
[----:B------:R4:W-:Y:S01]  /*8560*/  MUFU.TANH R162, R103 ;  /* 0x0000006700a27308 */ /* 0x0009e20000002400 */
[----:B------:R-:W-:-:S07]  /*8570*/  IMAD R209, R0, 0x400, R209 ;  /* 0x0000040000d17824 */ /* 0x000fce00078e02d1 */
[----:B------:R3:W-:Y:S01]  /*8580*/  MUFU.TANH R159, R105 ;  /* 0x00000069009f7308 */ /* 0x0007e20000002400 */
[----:B----4-:R-:W-:Y:S01]  /*8590*/  FSEL R103, R207, -INF , P2 ;  /* 0xff800000cf677808 */ /* 0x010fe20001000000 */
[----:B------:R-:W-:Y:S06]  /*85a0*/  SHFL.IDX PT, R217, R13, R222, 0x1f ;  /* 0x00001fde0dd97589 */ /* 0x000fec00000e0000 */
[----:B------:R4:W-:Y:S01]  /*85b0*/  MUFU.TANH R143, R124 ;  /* 0x0000007c008f7308 */ /* 0x0009e20000002400 */
[----:B---3--:R-:W-:Y:S01]  /*85c0*/  FSEL R105, R208, -INF , P1 ;  /* 0xff800000d0697808 */ /* 0x008fe20000800000 */
[--C-:B------:R-:W-:Y:S01]  /*85d0*/  FFMA.FTZ R103, R103, UR5, -R101.reuse ;  /* 0x0000000567677c23 */ /* 0x100fe20008010865 */
[----:B------:R-:W-:Y:S01]  /*85e0*/  FFMA.FTZ R101, R17, UR5, -R101 ;  /* 0x0000000511657c23 */ /* 0x000fe20008010865 */
[----:B------:R-:W-:-:S04]  /*85f0*/  FSEL R17, R88, -INF , P2 ;  /* 0xff80000058117808 */ /* 0x000fc80001000000 */
[----:B------:R-:W3:Y:S01]  /*8600*/  MUFU.TANH R91, R91 ;  /* 0x0000005b005b7308 */ /* 0x000ee20000002400 */
[----:B----4-:R-:W4:Y:S01]  /*8610*/  SHFL.IDX PT, R124, R13, R229, 0x1f ;  /* 0x00001fe50d7c7589 */ /* 0x010f2200000e0000 */
[----:B------:R-:W-:-:S03]  /*8620*/  WARPGROUP.DEPBAR.LE gsb0, 0x0 ;  /* 0x00008000000079c5 */ /* 0x000fc60000010000 */
[----:B------:R-:W-:Y:S03]  /*8630*/  LDS R224, [R12+0x400] ;  /* 0x000400000ce07984 */ /* 0x000fe60000000800 */
[----:B------:R-:W-:Y:S01]  /*8640*/  MUFU.TANH R92, R92 ;  /* 0x0000005c005c7308 */ /* 0x000fe20000002400 */
[----:B------:R-:W-:Y:S01]  /*8650*/  FFMA.FTZ R100, R105, UR5, -R100 ;  /* 0x0000000569647c23 */ /* 0x000fe20008010864 */
[----:B------:R-:W-:Y:S01]  /*8660*/  FSEL R105, R226, -INF , P1 ;  /* 0xff800000e2697808 */ /* 0x000fe20000800000 */
[----:B------:R-:W4:Y:S01]  /*8670*/  SHFL.IDX PT, R211, R13, R220, 0x1f ;  /* 0x00001fdc0dd37589 */ /* 0x000f2200000e0000 */
[----:B------:R-:W-:Y:S01]  /*8680*/  FFMA.FTZ R17, R17, UR5, -R106 ;  /* 0x0000000511117c23 */ /* 0x000fe2000801086a */
[----:B------:R-:W-:-:S03]  /*8690*/  R2UR UR4, R209 ;  /* 0x00000000d10472ca */ /* 0x000fc600000e0000 */
[----:B------:R-:W4:Y:S01]  /*86a0*/  MUFU.TANH R93, R93 ;  /* 0x0000005d005d7308 */ /* 0x000f220000002400 */
[----:B------:R-:W-:Y:S01]  /*86b0*/  FFMA.FTZ R106, R105, UR5, -R106 ;  /* 0x00000005696a7c23 */ /* 0x000fe2000801086a */
[----:B-1----:R-:W-:Y:S01]  /*86c0*/  FSEL R105, R230, -INF , P2 ;  /* 0xff800000e6697808 */ /* 0x002fe20001000000 */
[----:B------:R-:W1:Y:S01]  /*86d0*/  SHFL.IDX PT, R209, R13, R214, 0x1f ;  /* 0x00001fd60dd17589 */ /* 0x000e6200000e0000 */
[----:B------:R-:W-:-:S04]  /*86e0*/  FSEL R108, R235, -INF , P2 ;  /* 0xff800000eb6c7808 */ /* 0x000fc80001000000 */
[----:B------:R-:W1:Y:S01]  /*86f0*/  MUFU.TANH R237, R237 ;  /* 0x000000ed00ed7308 */ /* 0x000e620000002400 */
[----:B--2---:R-:W-:-:S07]  /*8700*/  FSEL R109, R89, -INF , P1 ;  /* 0xff800000596d7808 */ /* 0x004fce0000800000 */
[----:B------:R-:W2:Y:S01]  /*8710*/  MUFU.TANH R94, R94 ;  /* 0x0000005e005e7308 */ /* 0x000ea20000002400 */
[----:B------:R-:W-:Y:S01]  /*8720*/  FFMA.FTZ R105, R105, UR5, -R122 ;  /* 0x0000000569697c23 */ /* 0x000fe2000801087a */
[----:B------:R-:W-:-:S06]  /*8730*/  FFMA.FTZ R108, R108, UR5, -R107 ;  /* 0x000000056c6c7c23 */ /* 0x000fcc000801086b */
[----:B------:R3:W-:Y:S01]  /*8740*/  MUFU.TANH R2, R132 ;  /* 0x0000008400027308 */ /* 0x0007e20000002400 */
[----:B------:R-:W-:Y:S01]  /*8750*/  FFMA.FTZ R122, R109, UR5, -R122 ;  /* 0x000000056d7a7c23 */ /* 0x000fe2000801087a */
[----:B------:R-:W-:Y:S06]  /*8760*/  SHFL.IDX PT, R136, R15, R7, 0x1f ;  /* 0x00001f070f887589 */ /* 0x000fec00000e0000 */
[----:B------:R4:W2:Y:S01]  /*8770*/  MUFU.TANH R156, R110 ;  /* 0x0000006e009c7308 */ /* 0x0008a20000002400 */
[----:B---3--:R-:W3:Y:S01]  /*8780*/  SHFL.IDX PT, R132, R15, R229, 0x1f ;  /* 0x00001fe50f847589 */ /* 0x008ee200000e0000 */
[----:B------:R-:W-:-:S06]  /*8790*/  FSEL R109, R91, -INF , P2 ;  /* 0xff8000005b6d7808 */ /* 0x000fcc0001000000 */
[----:B------:R1:W-:Y:S01]  /*87a0*/  MUFU.TANH R154, R111 ;  /* 0x0000006f009a7308 */ /* 0x0003e20000002400 */
[----:B----4-:R-:W-:Y:S01]  /*87b0*/  FSEL R110, R225, -INF , P1 ;  /* 0xff800000e16e7808 */ /* 0x010fe20000800000 */
[----:B------:R-:W-:Y:S04]  /*87c0*/  SHFL.IDX PT, R134, R15, R227, 0x1f ;  /* 0x00001fe30f867589 */ /* 0x000fe800000e0000 */
[----:B------:R-:W-:Y:S01]  /*87d0*/  FFMA.FTZ R107, R110, UR5, -R107 ;  /* 0x000000056e6b7c23 */ /* 0x000fe2000801086b */
[----:B------:R-:W-:Y:S01]  /*87e0*/  FSEL R110, R164, -INF , P2 ;  /* 0xff800000a46e7808 */ /* 0x000fe20001000000 */
[----:B------:R4:W-:Y:S01]  /*87f0*/  MUFU.TANH R141, R125 ;  /* 0x0000007d008d7308 */ /* 0x0009e20000002400 */
[----:B-1----:R-:W-:Y:S04]  /*8800*/  SHFL.IDX PT, R111, R13, R227, 0x1f ;  /* 0x00001fe30d6f7589 */ /* 0x002fe800000e0000 */
[----:B------:R-:W1:Y:S03]  /*8810*/  SHFL.IDX PT, R13, R13, R129, 0x1f ;  /* 0x00001f810d0d7589 */ /* 0x000e6600000e0000 */
[----:B------:R2:W-:Y:S01]  /*8820*/  MUFU.TANH R142, R126 ;  /* 0x0000007e008e7308 */ /* 0x0005e20000002400 */
[----:B----4-:R-:W-:Y:S01]  /*8830*/  FSEL R125, R163, -INF , P1 ;  /* 0xff800000a37d7808 */ /* 0x010fe20000800000 */
[----:B------:R-:W-:Y:S01]  /*8840*/  FFMA.FTZ R109, R109, UR5, -R212 ;  /* 0x000000056d6d7c23 */ /* 0x000fe200080108d4 */
[----:B------:R-:W-:Y:S01]  /*8850*/  FFMA.FTZ R110, R110, UR5, -R124 ;  /* 0x000000056e6e7c23 */ /* 0x000fe2000801087c */
[----:B------:R-:W-:-:S04]  /*8860*/  FSEL R210, R93, -INF , P2 ;  /* 0xff8000005dd27808 */ /* 0x000fc80001000000 */
[----:B------:R4:W-:Y:S01]  /*8870*/  MUFU.TANH R5, R130 ;  /* 0x0000008200057308 */ /* 0x0009e20000002400 */
[----:B--2---:R-:W-:Y:S01]  /*8880*/  FSEL R126, R92, -INF , P1 ;  /* 0xff8000005c7e7808 */ /* 0x004fe20000800000 */
[----:B------:R-:W-:Y:S01]  /*8890*/  FFMA.FTZ R212, R125, UR5, -R212 ;  /* 0x000000057dd47c23 */ /* 0x000fe200080108d4 */
[----:B------:R-:W-:-:S05]  /*88a0*/  FSEL R234, R237, -INF , P2 ;  /* 0xff800000edea7808 */ /* 0x000fca0001000000 */
[----:B------:R-:W2:Y:S01]  /*88b0*/  MUFU.TANH R231, R231 ;  /* 0x000000e700e77308 */ /* 0x000ea20000002400 */
[----:B----4-:R-:W4:Y:S01]  /*88c0*/  SHFL.IDX PT, R130, R15, R213, 0x1f ;  /* 0x00001fd50f827589 */ /* 0x010f2200000e0000 */
[----:B------:R-:W-:Y:S01]  /*88d0*/  FFMA.FTZ R124, R126, UR5, -R124 ;  /* 0x000000057e7c7c23 */ /* 0x000fe2000801087c */
[----:B------:R-:W-:Y:S02]  /*88e0*/  FSEL R125, R162, -INF , P1 ;  /* 0xff800000a27d7808 */ /* 0x000fe40000800000 */
[----:B------:R-:W-:Y:S01]  /*88f0*/  FSEL R126, R94, -INF , P1 ;  /* 0xff8000005e7e7808 */ /* 0x000fe20000800000 */
[----:B------:R-:W-:Y:S01]  /*8900*/  FFMA.FTZ R210, R210, UR5, -R217 ;  /* 0x00000005d2d27c23 */ /* 0x000fe200080108d9 */
[----:B------:R-:W-:Y:S01]  /*8910*/  FSEL R216, R161, -INF , P2 ;  /* 0xff800000a1d87808 */ /* 0x000fe20001000000 */
[----:B------:R3:W-:Y:S01]  /*8920*/  MUFU.TANH R6, R128 ;  /* 0x0000008000067308 */ /* 0x0007e20000002400 */
[----:B------:R-:W-:Y:S01]  /*8930*/  FFMA.FTZ R234, R234, UR5, -R211 ;  /* 0x00000005eaea7c23 */ /* 0x000fe200080108d3 */
[----:B------:R-:W-:Y:S01]  /*8940*/  FFMA.FTZ R217, R125, UR5, -R217 ;  /* 0x000000057dd97c23 */ /* 0x000fe200080108d9 */
[----:B------:R-:W-:Y:S01]  /*8950*/  FSEL R12, R160, -INF , P1 ;  /* 0xff800000a00c7808 */ /* 0x000fe20000800000 */
[----:B------:R-:W-:Y:S01]  /*8960*/  FFMA.FTZ R211, R126, UR5, -R211 ;  /* 0x000000057ed37c23 */ /* 0x000fe200080108d3 */
[----:B------:R-:W-:Y:S01]  /*8970*/  SHFL.IDX PT, R125, R15, R222, 0x1f ;  /* 0x00001fde0f7d7589 */ /* 0x000fe200000e0000 */
[----:B------:R-:W-:-:S02]  /*8980*/  FSEL R133, R153, -INF , P2 ;  /* 0xff80000099857808 */ /* 0x000fc40001000000 */
[----:B------:R-:W-:Y:S01]  /*8990*/  FSEL R126, R152, -INF , P1 ;  /* 0xff800000987e7808 */ /* 0x000fe20000800000 */
[----:B---3--:R-:W3:Y:S01]  /*89a0*/  SHFL.IDX PT, R128, R15, R220, 0x1f ;  /* 0x00001fdc0f807589 */ /* 0x008ee200000e0000 */
[----:B------:R-:W4:Y:S01]  /*89b0*/  MUFU.TANH R236, R236 ;  /* 0x000000ec00ec7308 */ /* 0x000f220000002400 */
[--C-:B------:R-:W-:Y:S02]  /*89c0*/  FFMA.FTZ R216, R216, UR5, -R209.reuse ;  /* 0x00000005d8d87c23 */ /* 0x100fe400080108d1 */
[----:B------:R-:W-:Y:S01]  /*89d0*/  SHFL.IDX PT, R215, R15, R214, 0x1f ;  /* 0x00001fd60fd77589 */ /* 0x000fe200000e0000 */
[----:B------:R-:W-:Y:S01]  /*89e0*/  FFMA.FTZ R209, R12, UR5, -R209 ;  /* 0x000000050cd17c23 */ /* 0x000fe200080108d1 */
[----:B------:R-:W-:Y:S01]  /*89f0*/  FSEL R137, R157, -INF , P2 ;  /* 0xff8000009d897808 */ /* 0x000fe20001000000 */
[----:B------:R-:W-:Y:S01]  /*8a00*/  FFMA.FTZ R133, R133, UR5, -R132 ;  /* 0x0000000585857c23 */ /* 0x000fe20008010884 */
[----:B------:R-:W3:Y:S01]  /*8a10*/  SHFL.IDX PT, R218, R224, R7, 0x1f ;  /* 0x00001f07e0da7589 */ /* 0x000ee200000e0000 */
[----:B------:R-:W3:Y:S01]  /*8a20*/  MUFU.TANH R112, R112 ;  /* 0x0000007000707308 */ /* 0x000ee20000002400 */
[----:B------:R-:W-:-:S02]  /*8a30*/  FSEL R12, R156, -INF , P1 ;  /* 0xff8000009c0c7808 */ /* 0x000fc40000800000 */
[----:B------:R-:W-:Y:S01]  /*8a40*/  SHFL.IDX PT, R221, R224, R227, 0x1f ;  /* 0x00001fe3e0dd7589 */ /* 0x000fe200000e0000 */
[----:B------:R-:W-:Y:S01]  /*8a50*/  FFMA.FTZ R132, R126, UR5, -R132 ;  /* 0x000000057e847c23 */ /* 0x000fe20008010884 */
[----:B------:R-:W-:Y:S02]  /*8a60*/  FSEL R139, R159, -INF , P2 ;  /* 0xff8000009f8b7808 */ /* 0x000fe40001000000 */
[----:B------:R-:W-:Y:S01]  /*8a70*/  FSEL R138, R158, -INF , P1 ;  /* 0xff8000009e8a7808 */ /* 0x000fe20000800000 */
[----:B------:R4:W3:Y:S01]  /*8a80*/  SHFL.IDX PT, R126, R15, R129, 0x1f ;  /* 0x00001f810f7e7589 */ /* 0x0008e200000e0000 */
[----:B------:R2:W3:Y:S01]  /*8a90*/  MUFU.TANH R144, R123 ;  /* 0x0000007b00907308 */ /* 0x0004e20000002400 */
[--C-:B------:R-:W-:Y:S02]  /*8aa0*/  FFMA.FTZ R137, R137, UR5, -R136.reuse ;  /* 0x0000000589897c23 */ /* 0x100fe40008010888 */
[----:B------:R3:W3:Y:S01]  /*8ab0*/  SHFL.IDX PT, R223, R224, R213, 0x1f ;  /* 0x00001fd5e0df7589 */ /* 0x0006e200000e0000 */
[----:B------:R-:W-:Y:S01]  /*8ac0*/  FFMA.FTZ R136, R12, UR5, -R136 ;  /* 0x000000050c887c23 */ /* 0x000fe20008010888 */
[--C-:B-1----:R-:W-:Y:S01]  /*8ad0*/  FFMA.FTZ R139, R139, UR5, -R13.reuse ;  /* 0x000000058b8b7c23 */ /* 0x102fe2000801080d */
[----:B------:R-:W-:Y:S01]  /*8ae0*/  FFMA.FTZ R138, R138, UR5, -R13 ;  /* 0x000000058a8a7c23 */ /* 0x000fe2000801080d */
[----:B------:R-:W-:Y:S01]  /*8af0*/  FSEL R135, R155, -INF , P2 ;  /* 0xff8000009b877808 */ /* 0x000fe20001000000 */
[----:B------:R1:W-:Y:S01]  /*8b00*/  MUFU.TANH R3, R131 ;  /* 0x0000008300037308 */ /* 0x0003e20000002400 */
[----:B--2---:R-:W-:-:S02]  /*8b10*/  FSEL R123, R231, -INF , P2 ;  /* 0xff800000e77b7808 */ /* 0x004fc40001000000 */
[----:B------:R-:W-:Y:S01]  /*8b20*/  FSEL R219, R146, -INF , P1 ;  /* 0xff80000092db7808 */ /* 0x000fe20000800000 */
[----:B------:R-:W-:Y:S01]  /*8b30*/  SHFL.IDX PT, R232, R14, R227, 0x1f ;  /* 0x00001fe30ee87589 */ /* 0x000fe200000e0000 */
[----:B------:R-:W-:-:S03]  /*8b40*/  FSEL R13, R154, -INF , P1 ;  /* 0xff8000009a0d7808 */ /* 0x000fc60000800000 */
[----:B------:R2:W-:Y:S01]  /*8b50*/  MUFU.EX2 R12, R122 ;  /* 0x0000007a000c7308 */ /* 0x0005e20000000800 */
[----:B-1----:R-:W-:Y:S01]  /*8b60*/  FSEL R131, R151, -INF , P2 ;  /* 0xff80000097837808 */ /* 0x002fe20001000000 */
[----:B------:R-:W-:Y:S01]  /*8b70*/  FFMA.FTZ R123, R123, UR5, -R111 ;  /* 0x000000057b7b7c23 */ /* 0x000fe2000801086f */
[----:B------:R-:W-:Y:S01]  /*8b80*/  FFMA.FTZ R135, R135, UR5, -R134 ;  /* 0x0000000587877c23 */ /* 0x000fe20008010886 */
[----:B------:R-:W1:Y:S04]  /*8b90*/  SHFL.IDX PT, R222, R224, R222, 0x1f ;  /* 0x00001fdee0de7589 */ /* 0x000e6800000e0000 */
[----:B------:R-:W1:Y:S01]  /*8ba0*/  MUFU.TANH R90, R90 ;  /* 0x0000005a005a7308 */ /* 0x000e620000002400 */
[----:B--2---:R-:W-:Y:S01]  /*8bb0*/  FSEL R122, R150, -INF , P1 ;  /* 0xff800000967a7808 */ /* 0x004fe20000800000 */
[----:B----4-:R-:W-:Y:S01]  /*8bc0*/  FFMA.FTZ R131, R131, UR5, -R130 ;  /* 0x0000000583837c23 */ /* 0x010fe20008010882 */
[----:B------:R-:W-:Y:S01]  /*8bd0*/  FFMA.FTZ R134, R13, UR5, -R134 ;  /* 0x000000050d867c23 */ /* 0x000fe20008010886 */
[----:B------:R-:W-:Y:S01]  /*8be0*/  FSEL R129, R236, -INF , P2 ;  /* 0xff800000ec817808 */ /* 0x000fe20001000000 */
[----:B------:R-:W-:Y:S01]  /*8bf0*/  SHFL.IDX PT, R233, R14, R7, 0x1f ;  /* 0x00001f070ee97589 */ /* 0x000fe200000e0000 */
[----:B------:R-:W-:Y:S01]  /*8c00*/  FFMA.FTZ R130, R122, UR5, -R130 ;  /* 0x000000057a827c23 */ /* 0x000fe20008010882 */
[----:B------:R-:W-:Y:S01]  /*8c10*/  FSEL R122, R149, -INF , P2 ;  /* 0xff800000957a7808 */ /* 0x000fe20001000000 */
[----:B------:R2:W-:Y:S01]  /*8c20*/  MUFU.EX2 R13, R123 ;  /* 0x0000007b000d7308 */ /* 0x0005e20000000800 */
[----:B------:R-:W-:Y:S01]  /*8c30*/  FSEL R15, R148, -INF , P1 ;  /* 0xff800000940f7808 */ /* 0x000fe20000800000 */
[----:B---3--:R-:W-:Y:S01]  /*8c40*/  FFMA.FTZ R129, R129, UR5, -R128 ;  /* 0x0000000581817c23 */ /* 0x008fe20008010880 */
[----:B------:R3:W4:Y:S01]  /*8c50*/  SHFL.IDX PT, R227, R224, R220, 0x1f ;  /* 0x00001fdce0e37589 */ /* 0x00072200000e0000 */
[----:B------:R-:W-:-:S04]  /*8c60*/  FFMA.FTZ R122, R122, UR5, -R125 ;  /* 0x000000057a7a7c23 */ /* 0x000fc8000801087d */
[----:B------:R-:W4:Y:S01]  /*8c70*/  MUFU.TANH R140, R127 ;  /* 0x0000007f008c7308 */ /* 0x000f220000002400 */
[----:B--2---:R-:W-:Y:S01]  /*8c80*/  FSEL R123, R112, -INF , P1 ;  /* 0xff800000707b7808 */ /* 0x004fe20000800000 */
[----:B------:R-:W-:Y:S01]  /*8c90*/  FFMA.FTZ R125, R15, UR5, -R125 ;  /* 0x000000050f7d7c23 */ /* 0x000fe2000801087d */
[----:B------:R-:W-:-:S05]  /*8ca0*/  FSEL R213, R144, -INF , P1 ;  /* 0xff80000090d57808 */ /* 0x000fca0000800000 */
[----:B------:R-:W-:Y:S01]  /*8cb0*/  MUFU.EX2 R98, R98 ;  /* 0x0000006200627308 */ /* 0x000fe20000000800 */
[----:B------:R-:W-:Y:S01]  /*8cc0*/  FFMA.FTZ R128, R123, UR5, -R128 ;  /* 0x000000057b807c23 */ /* 0x000fe20008010880 */
[----:B------:R-:W-:Y:S01]  /*8cd0*/  FSEL R123, R145, -INF , P2 ;  /* 0xff800000917b7808 */ /* 0x000fe20001000000 */
[--C-:B---3--:R-:W-:Y:S01]  /*8ce0*/  FADD.FTZ R220, R24, -R218.reuse ;  /* 0x800000da18dc7221 */ /* 0x108fe20000010000 */
[----:B------:R-:W-:-:S04]  /*8cf0*/  FADD.FTZ R218, R26, -R218 ;  /* 0x800000da1ada7221 */ /* 0x000fc80000010000 */
[----:B------:R-:W2:Y:S01]  /*8d00*/  MUFU.EX2 R119, R119 ;  /* 0x0000007700777308 */ /* 0x000ea20000000800 */
[----:B------:R-:W-:Y:S01]  /*8d10*/  SHFL.IDX PT, R214, R224, R229, 0x1f ;  /* 0x00001fe5e0d67589 */ /* 0x000fe200000e0000 */
[----:B------:R-:W-:Y:S02]  /*8d20*/  VIADD R26, R7, 0x1c ;  /* 0x0000001c071a7836 */ /* 0x000fe40000000000 */
[----:B------:R-:W-:-:S04]  /*8d30*/  FFMA.FTZ R123, R123, UR5, -R126 ;  /* 0x000000057b7b7c23 */ /* 0x000fc8000801087e */
[----:B------:R-:W-:Y:S01]  /*8d40*/  MUFU.TANH R114, R114 ;  /* 0x0000007200727308 */ /* 0x000fe20000002400 */
[----:B------:R-:W3:Y:S01]  /*8d50*/  SHFL.IDX PT, R229, R14, R229, 0x1f ;  /* 0x00001fe50ee57589 */ /* 0x000ee200000e0000 */
[----:B------:R-:W-:-:S06]  /*8d60*/  FFMA.FTZ R126, R213, UR5, -R126 ;  /* 0x00000005d57e7c23 */ /* 0x000fcc000801087e */
[----:B------:R-:W2:Y:S01]  /*8d70*/  MUFU.EX2 R99, R99 ;  /* 0x0000006300637308 */ /* 0x000ea20000000800 */
[----:B------:R-:W-:-:S07]  /*8d80*/  FADD.FTZ R213, R29, -R223 ;  /* 0x800000df1dd57221 */ /* 0x000fce0000010000 */
[----:B------:R-:W2:Y:S08]  /*8d90*/  MUFU.TANH R113, R113 ;  /* 0x0000007100717308 */ /* 0x000eb00000002400 */
[----:B------:R-:W2:Y:S08]  /*8da0*/  MUFU.TANH R115, R115 ;  /* 0x0000007300737308 */ /* 0x000eb00000002400 */
[----:B------:R-:W2:Y:S01]  /*8db0*/  MUFU.EX2 R96, R96 ;  /* 0x0000006000607308 */ /* 0x000ea20000000800 */
[----:B------:R-:W-:-:S07]  /*8dc0*/  FFMA.FTZ R21, -R21, R21, 1 ;  /* 0x3f80000015157423 */ /* 0x000fce0000010115 */
[----:B------:R-:W2:Y:S08]  /*8dd0*/  MUFU.TANH R118, R118 ;  /* 0x0000007600767308 */ /* 0x000eb00000002400 */
[----:B------:R-:W-:Y:S08]  /*8de0*/  MUFU.TANH R116, R116 ;  /* 0x0000007400747308 */ /* 0x000ff00000002400 */
[----:B------:R-:W-:Y:S08]  /*8df0*/  MUFU.TANH R121, R121 ;  /* 0x0000007900797308 */ /* 0x000ff00000002400 */
[----:B------:R-:W2:Y:S01]  /*8e00*/  MUFU.EX2 R95, R95 ;  /* 0x0000005f005f7308 */ /* 0x000ea20000000800 */
[----:B------:R-:W-:-:S07]  /*8e10*/  FFMA.FTZ R22, -R22, R22, 1 ;  /* 0x3f80000016167423 */ /* 0x000fce0000010116 */
[----:B------:R-:W-:Y:S08]  /*8e20*/  MUFU.TANH R117, R117 ;  /* 0x0000007500757308 */ /* 0x000ff00000002400 */
[----:B------:R-:W-:Y:S08]  /*8e30*/  MUFU.EX2 R97, R97 ;  /* 0x0000006100617308 */ /* 0x000ff00000000800 */
[----:B------:R-:W2:Y:S08]  /*8e40*/  MUFU.EX2 R102, R102 ;  /* 0x0000006600667308 */ /* 0x000eb00000000800 */
[----:B------:R-:W2:Y:S01]  /*8e50*/  MUFU.EX2 R104, R104 ;  /* 0x0000006800687308 */ /* 0x000ea20000000800 */
[----:B------:R-:W-:Y:S01]  /*8e60*/  FFMA.FTZ R206, -R206, R206, 1 ;  /* 0x3f800000cece7423 */ /* 0x000fe200000101ce */
[----:B------:R-:W-:Y:S01]  /*8e70*/  FFMA.FTZ R23, -R23, R23, 1 ;  /* 0x3f80000017177423 */ /* 0x000fe20000010117 */
[----:B------:R-:W-:Y:S01]  /*8e80*/  FFMA.FTZ R208, -R208, R208, 1 ;  /* 0x3f800000d0d07423 */ /* 0x000fe200000101d0 */
[----:B------:R-:W-:Y:S01]  /*8e90*/  FFMA.FTZ R205, -R205, R205, 1 ;  /* 0x3f800000cdcd7423 */ /* 0x000fe200000101cd */
[----:B------:R-:W-:Y:S01]  /*8ea0*/  FFMA.FTZ R228, -R228, R228, 1 ;  /* 0x3f800000e4e47423 */ /* 0x000fe200000101e4 */
[----:B------:R-:W-:Y:S02]  /*8eb0*/  LDS R9, [R9+0x400] ;  /* 0x0004000009097984 */ /* 0x000fe40000000800 */
[----:B------:R1:W-:Y:S02]  /*8ec0*/  MUFU.EX2 R15, R124 ;  /* 0x0000007c000f7308 */ /* 0x0003e40000000800 */
[----:B-1----:R-:W-:Y:S01]  /*8ed0*/  FFMA.FTZ R124, R219, UR5, -R215 ;  /* 0x00000005db7c7c23 */ /* 0x002fe200080108d7 */
[----:B------:R-:W-:Y:S01]  /*8ee0*/  FADD.FTZ R219, R25, -R221 ;  /* 0x800000dd19db7221 */ /* 0x000fe20000010000 */
[----:B------:R-:W-:-:S04]  /*8ef0*/  IADD3 R25, R7, 0x18, RZ ;  /* 0x0000001807197810 */ /* 0x000fc80007ffe0ff */
[----:B------:R1:W-:Y:S01]  /*8f00*/  MUFU.EX2 R24, R212 ;  /* 0x000000d400187308 */ /* 0x0003e20000000800 */
[----:B------:R-:W-:Y:S01]  /*8f10*/  FADD.FTZ R221, R27, -R221 ;  /* 0x800000dd1bdd7221 */ /* 0x000fe20000010000 */
[----:B------:R-:W-:Y:S02]  /*8f20*/  VIADD R27, R7, 0xc ;  /* 0x0000000c071b7836 */ /* 0x000fe40000000000 */
[----:B-1----:R-:W-:Y:S02]  /*8f30*/  FADD.FTZ R212, R31, -R223 ;  /* 0x800000df1fd47221 */ /* 0x002fe40000010000 */
[----:B------:R-:W1:Y:S04]  /*8f40*/  SHFL.IDX PT, R223, R224, R25, 0x1f ;  /* 0x00001f19e0df7589 */ /* 0x000e6800000e0000 */
[----:B------:R3:W2:Y:S01]  /*8f50*/  SHFL.IDX PT, R224, R224, R26, 0x1f ;  /* 0x00001f1ae0e07589 */ /* 0x0006a200000e0000 */
[--C-:B------:R-:W-:Y:S01]  /*8f60*/  FADD.FTZ R33, R33, -R222.reuse ;  /* 0x800000de21217221 */ /* 0x100fe20000010000 */
[----:B------:R-:W-:-:S02]  /*8f70*/  FADD.FTZ R35, R35, -R222 ;  /* 0x800000de23237221 */ /* 0x000fc40000010000 */
[----:B------:R1:W2:Y:S01]  /*8f80*/  SHFL.IDX PT, R222, R14, R27, 0x1f ;  /* 0x00001f1b0ede7589 */ /* 0x0002a200000e0000 */
[----:B------:R-:W-:Y:S01]  /*8f90*/  FSEL R127, R90, -INF , P1 ;  /* 0xff8000005a7f7808 */ /* 0x000fe20000800000 */
[--C-:B----4-:R-:W-:Y:S01]  /*8fa0*/  FADD.FTZ R32, R32, -R227.reuse ;  /* 0x800000e320207221 */ /* 0x110fe20000010000 */
[----:B------:R-:W-:Y:S01]  /*8fb0*/  FADD.FTZ R34, R34, -R227 ;  /* 0x800000e322227221 */ /* 0x000fe20000010000 */
[----:B------:R-:W-:Y:S01]  /*8fc0*/  FSEL R227, R5, -INF , P1 ;  /* 0xff80000005e37808 */ /* 0x000fe20000800000 */
[----:B---3--:R3:W-:Y:S01]  /*8fd0*/  MUFU.EX2 R26, R211 ;  /* 0x000000d3001a7308 */ /* 0x0087e20000000800 */
[----:B------:R-:W-:Y:S01]  /*8fe0*/  FFMA.FTZ R111, R127, UR5, -R111 ;  /* 0x000000057f6f7c23 */ /* 0x000fe2000801086f */
[----:B------:R-:W-:Y:S02]  /*8ff0*/  FSEL R127, R147, -INF , P2 ;  /* 0xff800000937f7808 */ /* 0x000fe40001000000 */
[----:B---3--:R-:W-:-:S04]  /*9000*/  FSEL R211, R6, -INF , P2 ;  /* 0xff80000006d37808 */ /* 0x008fc80001000000 */
[----:B------:R3:W-:Y:S01]  /*9010*/  MUFU.EX2 R25, R234 ;  /* 0x000000ea00197308 */ /* 0x0007e20000000800 */
[----:B------:R-:W-:Y:S01]  /*9020*/  FFMA.FTZ R127, R127, UR5, -R215 ;  /* 0x000000057f7f7c23 */ /* 0x000fe200080108d7 */
[----:B------:R-:W-:-:S06]  /*9030*/  FFMA.FTZ R211, R211, UR5, -R229 ;  /* 0x00000005d3d37c23 */ /* 0x000fcc00080108e5 */
[----:B-1----:R1:W-:Y:S01]  /*9040*/  MUFU.EX2 R27, R210 ;  /* 0x000000d2001b7308 */ /* 0x0023e20000000800 */
[----:B---3--:R-:W-:Y:S01]  /*9050*/  IADD3 R234, R7, 0x10, RZ ;  /* 0x0000001007ea7810 */ /* 0x008fe20007ffe0ff */
[--C-:B------:R-:W-:Y:S01]  /*9060*/  FADD.FTZ R215, R28, -R214.reuse ;  /* 0x800000d61cd77221 */ /* 0x100fe20000010000 */
[--C-:B------:R-:W-:Y:S01]  /*9070*/  FADD.FTZ R36, R36, -R223.reuse ;  /* 0x800000df24247221 */ /* 0x100fe20000010000 */
[----:B------:R-:W-:Y:S01]  /*9080*/  FADD.FTZ R38, R38, -R223 ;  /* 0x800000df26267221 */ /* 0x000fe20000010000 */
[----:B------:R-:W-:Y:S01]  /*9090*/  FADD.FTZ R214, R30, -R214 ;  /* 0x800000d61ed67221 */ /* 0x000fe20000010000 */
[----:B-1----:R-:W-:Y:S01]  /*90a0*/  FFMA.FTZ R210, R227, UR5, -R229 ;  /* 0x00000005e3d27c23 */ /* 0x002fe200080108e5 */
[----:B------:R-:W-:Y:S01]  /*90b0*/  FFMA.FTZ R227, -R18, R18, 1 ;  /* 0x3f80000012e37423 */ /* 0x000fe20000010112 */
[----:B------:R-:W-:Y:S01]  /*90c0*/  FMUL.FTZ R229, R120, R220 ;  /* 0x000000dc78e57220 */ /* 0x000fe20000410000 */
[----:B------:R1:W-:Y:S01]  /*90d0*/  MUFU.EX2 R18, R217 ;  /* 0x000000d900127308 */ /* 0x0003e20000000800 */
[----:B------:R-:W-:Y:S01]  /*90e0*/  FSEL R29, R141, -INF , P2 ;  /* 0xff8000008d1d7808 */ /* 0x000fe20001000000 */
[----:B------:R3:W4:Y:S01]  /*90f0*/  SHFL.IDX PT, R223, R14, R234, 0x1f ;  /* 0x00001fea0edf7589 */ /* 0x00072200000e0000 */
[----:B------:R-:W-:Y:S01]  /*9100*/  FSEL R31, R140, -INF , P1 ;  /* 0xff8000008c1f7808 */ /* 0x000fe20000800000 */
[----:B--2---:R-:W-:Y:S01]  /*9110*/  FADD.FTZ R220, R39, -R224 ;  /* 0x800000e027dc7221 */ /* 0x004fe20000010000 */
[----:B------:R-:W-:-:S02]  /*9120*/  FSEL R28, R143, -INF , P2 ;  /* 0xff8000008f1c7808 */ /* 0x000fc40001000000 */
[----:B------:R-:W-:Y:S01]  /*9130*/  FSEL R30, R142, -INF , P1 ;  /* 0xff8000008e1e7808 */ /* 0x000fe20000800000 */
[----:B-1----:R-:W-:Y:S01]  /*9140*/  FADD.FTZ R217, R37, -R224 ;  /* 0x800000e025d97221 */ /* 0x002fe20000010000 */
[----:B------:R-:W-:Y:S01]  /*9150*/  FMUL.FTZ R37, R227, R229 ;  /* 0x000000e5e3257220 */ /* 0x000fe20000410000 */
[----:B------:R-:W-:Y:S01]  /*9160*/  FSEL R227, R4, -INF , P2 ;  /* 0xff80000004e37808 */ /* 0x000fe20001000000 */
[----:B---3--:R-:W-:Y:S01]  /*9170*/  VIADD R234, R7, 0x14 ;  /* 0x0000001407ea7836 */ /* 0x008fe20000000000 */
[----:B------:R-:W-:Y:S01]  /*9180*/  FSEL R224, R3, -INF , P1 ;  /* 0xff80000003e07808 */ /* 0x000fe20000800000 */
[----:B------:R-:W-:Y:S01]  /*9190*/  FFMA.FTZ R39, -R20, R20, 1 ;  /* 0x3f80000014277423 */ /* 0x000fe20000010114 */
[----:B------:R-:W-:Y:S01]  /*91a0*/  FFMA.FTZ R20, -R19, R19, 1 ;  /* 0x3f80000013147423 */ /* 0x000fe20000010113 */
[--C-:B------:R-:W-:Y:S01]  /*91b0*/  FFMA.FTZ R29, R29, UR5, -R232.reuse ;  /* 0x000000051d1d7c23 */ /* 0x100fe200080108e8 */
[----:B------:R-:W-:Y:S01]  /*91c0*/  FFMA.FTZ R31, R31, UR5, -R232 ;  /* 0x000000051f1f7c23 */ /* 0x000fe200080108e8 */
[----:B------:R1:W-:Y:S01]  /*91d0*/  MUFU.EX2 R19, R216 ;  /* 0x000000d800137308 */ /* 0x0003e20000000800 */
[--C-:B------:R-:W-:Y:S01]  /*91e0*/  FFMA.FTZ R28, R28, UR5, -R233.reuse ;  /* 0x000000051c1c7c23 */ /* 0x100fe200080108e9 */
[----:B------:R-:W-:Y:S01]  /*91f0*/  FFMA.FTZ R30, R30, UR5, -R233 ;  /* 0x000000051e1e7c23 */ /* 0x000fe200080108e9 */
[----:B------:R2:W3:Y:S01]  /*9200*/  SHFL.IDX PT, R229, R14, R234, 0x1f ;  /* 0x00001fea0ee57589 */ /* 0x0004e200000e0000 */
[----:B------:R-:W-:Y:S01]  /*9210*/  FMUL.FTZ R232, R119, R219 ;  /* 0x000000db77e87220 */ /* 0x000fe20000410000 */
[----:B------:R-:W-:Y:S01]  /*9220*/  FFMA.FTZ R219, R227, UR5, -R222 ;  /* 0x00000005e3db7c23 */ /* 0x000fe200080108de */
[----:B------:R-:W-:-:S02]  /*9230*/  VIADD R233, R7, 0x18 ;  /* 0x0000001807e97836 */ /* 0x000fc40000000000 */
[----:B-1----:R-:W-:Y:S01]  /*9240*/  FMUL.FTZ R216, R98, R218 ;  /* 0x000000da62d87220 */ /* 0x002fe20000410000 */
[----:B------:R-:W-:Y:S02]  /*9250*/  FFMA.FTZ R218, R224, UR5, -R222 ;  /* 0x00000005e0da7c23 */ /* 0x000fe400080108de */
[----:B------:R-:W-:Y:S01]  /*9260*/  LDS R222, [R10+0x400] ;  /* 0x000400000ade7984 */ /* 0x000fe20000000800 */
[----:B--2---:R-:W-:-:S03]  /*9270*/  IADD3 R234, R7, 0x1c, RZ ;  /* 0x0000001c07ea7810 */ /* 0x004fc60007ffe0ff */
[----:B------:R-:W1:Y:S01]  /*9280*/  SHFL.IDX PT, R224, R14, R233, 0x1f ;  /* 0x00001fe90ee07589 */ /* 0x000e6200000e0000 */
[----:B------:R-:W-:Y:S01]  /*9290*/  FMUL.FTZ R39, R39, R216 ;  /* 0x000000d827277220 */ /* 0x000fe20000410000 */
[----:B------:R-:W-:Y:S02]  /*92a0*/  FMUL.FTZ R216, R20, R232 ;  /* 0x000000e814d87220 */ /* 0x000fe40000410000 */
[----:B------:R2:W-:Y:S01]  /*92b0*/  MUFU.EX2 R20, R209 ;  /* 0x000000d100147308 */ /* 0x0005e20000000800 */
[----:B------:R4:W1:Y:S01]  /*92c0*/  SHFL.IDX PT, R227, R14, R234, 0x1f ;  /* 0x00001fea0ee37589 */ /* 0x00086200000e0000 */
[----:B------:R-:W-:Y:S01]  /*92d0*/  FMUL.FTZ R232, R99, R221 ;  /* 0x000000dd63e87220 */ /* 0x000fe20000410000 */
[----:B--2---:R-:W-:Y:S02]  /*92e0*/  FSEL R209, R114, -INF , P1 ;  /* 0xff80000072d17808 */ /* 0x004fe40000800000 */
[----:B----4-:R-:W-:-:S03]  /*92f0*/  FSEL R14, R2, -INF , P2 ;  /* 0xff800000020e7808 */ /* 0x010fc60001000000 */
[----:B------:R2:W-:Y:S01]  /*9300*/  MUFU.EX2 R10, R139 ;  /* 0x0000008b000a7308 */ /* 0x0005e20000000800 */
[--C-:B------:R-:W-:Y:S01]  /*9310*/  FFMA.FTZ R209, R209, UR5, -R223.reuse ;  /* 0x00000005d1d17c23 */ /* 0x100fe200080108df */
[----:B------:R-:W-:Y:S01]  /*9320*/  FFMA.FTZ R221, R14, UR5, -R223 ;  /* 0x000000050edd7c23 */ /* 0x000fe200080108df */
[----:B------:R-:W-:Y:S01]  /*9330*/  FSEL R223, R113, -INF , P2 ;  /* 0xff80000071df7808 */ /* 0x000fe20001000000 */
[----:B--2---:R-:W-:Y:S01]  /*9340*/  FMUL.FTZ R139, R21, R232 ;  /* 0x000000e8158b7220 */ /* 0x004fe20000410000 */
[----:B------:R-:W-:Y:S01]  /*9350*/  FSEL R21, R115, -INF , P1 ;  /* 0xff80000073157808 */ /* 0x000fe20000800000 */
[----:B------:R-:W-:Y:S02]  /*9360*/  FMUL.FTZ R232, R96, R215 ;  /* 0x000000d760e87220 */ /* 0x000fe40000410000 */
[----:B------:R-:W2:Y:S01]  /*9370*/  MUFU.EX2 R100, R100 ;  /* 0x0000006400647308 */ /* 0x000ea20000000800 */
[--C-:B---3--:R-:W-:Y:S01]  /*9380*/  FFMA.FTZ R223, R223, UR5, -R229.reuse ;  /* 0x00000005dfdf7c23 */ /* 0x108fe200080108e5 */
[----:B------:R-:W-:Y:S01]  /*9390*/  FFMA.FTZ R215, R21, UR5, -R229 ;  /* 0x0000000515d77c23 */ /* 0x000fe200080108e5 */
[----:B------:R-:W-:-:S05]  /*93a0*/  FSEL R229, R118, -INF , P1 ;  /* 0xff80000076e57808 */ /* 0x000fca0000800000 */
[----:B------:R-:W3:Y:S01]  /*93b0*/  MUFU.EX2 R103, R103 ;  /* 0x0000006700677308 */ /* 0x000ee20000000800 */
[----:B------:R-:W-:-:S07]  /*93c0*/  FMUL.FTZ R233, R95, R214 ;  /* 0x000000d65fe97220 */ /* 0x000fce0000410000 */
[----:B------:R4:W-:Y:S01]  /*93d0*/  MUFU.EX2 R14, R138 ;  /* 0x0000008a000e7308 */ /* 0x0009e20000000800 */
[----:B------:R-:W-:Y:S01]  /*93e0*/  FMUL.FTZ R32, R102, R32 ;  /* 0x0000002066207220 */ /* 0x000fe20000410000 */
[----:B----4-:R-:W-:Y:S01]  /*93f0*/  FMUL.FTZ R138, R22, R232 ;  /* 0x000000e8168a7220 */ /* 0x010fe20000410000 */
[----:B------:R-:W-:Y:S01]  /*9400*/  FSEL R232, R116, -INF , P2 ;  /* 0xff80000074e87808 */ /* 0x000fe20001000000 */
[----:B------:R-:W-:Y:S01]  /*9410*/  FFMA.FTZ R22, -R204, R204, 1 ;  /* 0x3f800000cc167423 */ /* 0x000fe200000101cc */
[----:B-1----:R-:W-:-:S03]  /*9420*/  FFMA.FTZ R204, R229, UR5, -R224 ;  /* 0x00000005e5cc7c23 */ /* 0x002fc600080108e0 */
[----:B------:R-:W1:Y:S01]  /*9430*/  MUFU.EX2 R101, R101 ;  /* 0x0000006500657308 */ /* 0x000e620000000800 */
[----:B------:R-:W-:Y:S01]  /*9440*/  FSEL R229, R121, -INF , P1 ;  /* 0xff80000079e57808 */ /* 0x000fe20000800000 */
[----:B------:R-:W-:Y:S01]  /*9450*/  FFMA.FTZ R214, R232, UR5, -R224 ;  /* 0x00000005e8d67c23 */ /* 0x000fe200080108e0 */
[----:B------:R-:W-:Y:S01]  /*9460*/  FSEL R224, R117, -INF , P2 ;  /* 0xff80000075e07808 */ /* 0x000fe20001000000 */
[----:B------:R-:W-:Y:S02]  /*9470*/  FMUL.FTZ R232, R97, R213 ;  /* 0x000000d561e87220 */ /* 0x000fe40000410000 */
[--C-:B------:R-:W-:Y:S02]  /*9480*/  FFMA.FTZ R213, R229, UR5, -R227.reuse ;  /* 0x00000005e5d57c23 */ /* 0x100fe400080108e3 */
[----:B------:R4:W-:Y:S01]  /*9490*/  MUFU.EX2 R21, R137 ;  /* 0x0000008900157308 */ /* 0x0009e20000000800 */
[----:B------:R-:W-:Y:S02]  /*94a0*/  VIADD R229, R7, 0x4 ;  /* 0x0000000407e57836 */ /* 0x000fe40000000000 */
[----:B------:R-:W-:Y:S01]  /*94b0*/  FFMA.FTZ R224, R224, UR5, -R227 ;  /* 0x00000005e0e07c23 */ /* 0x000fe200080108e3 */
[----:B------:R-:W-:Y:S01]  /*94c0*/  FFMA.FTZ R227, -R207, R207, 1 ;  /* 0x3f800000cfe37423 */ /* 0x000fe200000101cf */
[----:B------:R-:W-:Y:S01]  /*94d0*/  FMUL.FTZ R206, R206, R32 ;  /* 0x00000020cece7220 */ /* 0x000fe20000410000 */
[----:B----4-:R-:W-:Y:S01]  /*94e0*/  FMUL.FTZ R137, R22, R233 ;  /* 0x000000e916897220 */ /* 0x010fe20000410000 */
[----:B------:R-:W-:-:S02]  /*94f0*/  VIADD R233, R7, 0x8 ;  /* 0x0000000807e97836 */ /* 0x000fc40000000000 */
[----:B------:R-:W-:Y:S01]  /*9500*/  FMUL.FTZ R207, R104, R212 ;  /* 0x000000d468cf7220 */ /* 0x000fe20000410000 */
[----:B--2---:R-:W-:Y:S01]  /*9510*/  FMUL.FTZ R34, R100, R34 ;  /* 0x0000002264227220 */ /* 0x004fe20000410000 */
[----:B------:R2:W-:Y:S01]  /*9520*/  MUFU.EX2 R32, R134 ;  /* 0x0000008600207308 */ /* 0x0005e20000000800 */
[----:B---3--:R-:W-:Y:S01]  /*9530*/  FMUL.FTZ R33, R103, R33 ;  /* 0x0000002167217220 */ /* 0x008fe20000410000 */
[----:B------:R3:W-:Y:S01]  /*9540*/  SHFL.IDX PT, R212, R222, R233, 0x1f ;  /* 0x00001fe9ded47589 */ /* 0x0007e200000e0000 */
[----:B------:R-:W-:-:S05]  /*9550*/  FMUL.FTZ R207, R205, R207 ;  /* 0x000000cfcdcf7220 */ /* 0x000fca0000410000 */
[----:B------:R4:W-:Y:S01]  /*9560*/  MUFU.EX2 R22, R136 ;  /* 0x0000008800167308 */ /* 0x0009e20000000800 */
[----:B--2---:R2:W-:Y:S01]  /*9570*/  SHFL.IDX PT, R134, R222, R229, 0x1f ;  /* 0x00001fe5de867589 */ /* 0x0045e200000e0000 */
[----:B---3--:R-:W-:Y:S01]  /*9580*/  IADD3 R233, R7, 0xc, RZ ;  /* 0x0000000c07e97810 */ /* 0x008fe20007ffe0ff */
[----:B------:R-:W-:Y:S01]  /*9590*/  FMUL.FTZ R205, R227, R33 ;  /* 0x00000021e3cd7220 */ /* 0x000fe20000410000 */
[----:B----4-:R-:W-:Y:S01]  /*95a0*/  FMUL.FTZ R136, R23, R232 ;  /* 0x000000e817887220 */ /* 0x010fe20000410000 */
[----:B--2---:R-:W-:-:S03]  /*95b0*/  VIADD R229, R7, 0x14 ;  /* 0x0000001407e57836 */ /* 0x004fc60000000000 */
[----:B------:R2:W-:Y:S01]  /*95c0*/  MUFU.EX2 R23, R135 ;  /* 0x0000008700177308 */ /* 0x0005e20000000800 */
[----:B-1----:R-:W-:Y:S01]  /*95d0*/  FMUL.FTZ R35, R101, R35 ;  /* 0x0000002365237220 */ /* 0x002fe20000410000 */
[----:B------:R1:W-:Y:S01]  /*95e0*/  SHFL.IDX PT, R232, R222, R233, 0x1f ;  /* 0x00001fe9dee87589 */ /* 0x0003e200000e0000 */
[C---:B------:R-:W-:Y:S02]  /*95f0*/  VIADD R227, R7.reuse, 0x10 ;  /* 0x0000001007e37836 */ /* 0x040fe40000000000 */
[----:B--2---:R-:W-:Y:S02]  /*9600*/  FMUL.FTZ R135, R208, R34 ;  /* 0x00000022d0877220 */ /* 0x004fe40000410000 */
[----:B------:R-:W2:Y:S01]  /*9610*/  SHFL.IDX PT, R208, R222, R7, 0x1f ;  /* 0x00001f07ded07589 */ /* 0x000ea200000e0000 */
[----:B------:R-:W3:Y:S01]  /*9620*/  MUFU.EX2 R17, R17 ;  /* 0x0000001100117308 */ /* 0x000ee20000000800 */
[----:B-1----:R-:W-:Y:S02]  /*9630*/  IADD3 R233, R7, 0x18, RZ ;  /* 0x0000001807e97810 */ /* 0x002fe40007ffe0ff */
[----:B------:R-:W1:Y:S01]  /*9640*/  SHFL.IDX PT, R229, R222, R229, 0x1f ;  /* 0x00001fe5dee57589 */ /* 0x000e6200000e0000 */
[----:B------:R-:W-:Y:S01]  /*9650*/  FFMA.FTZ R34, -R88, R88, 1 ;  /* 0x3f80000058227423 */ /* 0x000fe20000010158 */
[----:B------:R-:W-:-:S02]  /*9660*/  FMUL.FTZ R88, R228, R35 ;  /* 0x00000023e4587220 */ /* 0x000fc40000410000 */
[----:B------:R-:W-:Y:S01]  /*9670*/  SHFL.IDX PT, R228, R222, R227, 0x1f ;  /* 0x00001fe3dee47589 */ /* 0x000fe200000e0000 */
[----:B------:R-:W4:Y:S03]  /*9680*/  MUFU.EX2 R105, R105 ;  /* 0x0000006900697308 */ /* 0x000f260000000800 */
[----:B------:R-:W4:Y:S05]  /*9690*/  SHFL.IDX PT, R227, R222, R233, 0x1f ;  /* 0x00001fe9dee37589 */ /* 0x000f2a00000e0000 */
[----:B------:R-:W4:Y:S01]  /*96a0*/  MUFU.EX2 R111, R111 ;  /* 0x0000006f006f7308 */ /* 0x000f220000000800 */
[----:B---3--:R-:W-:-:S07]  /*96b0*/  FMUL.FTZ R36, R17, R36 ;  /* 0x0000002411247220 */ /* 0x008fce0000410000 */
[----:B------:R-:W3:Y:S01]  /*96c0*/  MUFU.EX2 R107, R107 ;  /* 0x0000006b006b7308 */ /* 0x000ee20000000800 */
[----:B--2---:R-:W-:Y:S01]  /*96d0*/  FADD.FTZ R40, R40, -R208 ;  /* 0x800000d028287221 */ /* 0x004fe20000010000 */
[--C-:B------:R-:W-:Y:S01]  /*96e0*/  FADD.FTZ R41, R41, -R134.reuse ;  /* 0x8000008629297221 */ /* 0x100fe20000010000 */
[----:B------:R-:W-:-:S05]  /*96f0*/  FADD.FTZ R43, R43, -R134 ;  /* 0x800000862b2b7221 */ /* 0x000fca0000010000 */
[----:B------:R-:W2:Y:S01]  /*9700*/  MUFU.EX2 R110, R110 ;  /* 0x0000006e006e7308 */ /* 0x000ea20000000800 */
[----:B-1----:R-:W-:Y:S01]  /*9710*/  FADD.FTZ R134, R49, -R229 ;  /* 0x800000e531867221 */ /* 0x002fe20000010000 */
[----:B----4-:R-:W-:-:S06]  /*9720*/  FMUL.FTZ R49, R105, R40 ;  /* 0x0000002869317220 */ /* 0x010fcc0000410000 */
[----:B------:R-:W1:Y:S01]  /*9730*/  MUFU.EX2 R109, R109 ;  /* 0x0000006d006d7308 */ /* 0x000e620000000800 */
[----:B------:R-:W-:-:S07]  /*9740*/  FADD.FTZ R42, R42, -R208 ;  /* 0x800000d02a2a7221 */ /* 0x000fce0000010000 */
[----:B------:R4:W-:Y:S01]  /*9750*/  MUFU.EX2 R33, R133 ;  /* 0x0000008500217308 */ /* 0x0009e20000000800 */
[----:B------:R-:W-:Y:S01]  /*9760*/  FADD.FTZ R208, R52, -R227 ;  /* 0x800000e334d07221 */ /* 0x000fe20000010000 */
[----:B----4-:R-:W-:-:S06]  /*9770*/  FMUL.FTZ R133, R34, R36 ;  /* 0x0000002422857220 */ /* 0x010fcc0000410000 */
[----:B------:R4:W-:Y:S01]  /*9780*/  MUFU.EX2 R36, R130 ;  /* 0x0000008200247308 */ /* 0x0009e20000000800 */
[----:B------:R-:W-:Y:S01]  /*9790*/  FMUL.FTZ R52, R111, R43 ;  /* 0x0000002b6f347220 */ /* 0x000fe20000410000 */
[----:B------:R-:W-:Y:S01]  /*97a0*/  FADD.FTZ R44, R44, -R212 ;  /* 0x800000d42c2c7221 */ /* 0x000fe20000010000 */
[----:B----4-:R-:W-:Y:S01]  /*97b0*/  FADD.FTZ R130, R45, -R232 ;  /* 0x800000e82d827221 */ /* 0x010fe20000010000 */
[----:B------:R-:W-:Y:S01]  /*97c0*/  FFMA.FTZ R45, -R230, R230, 1 ;  /* 0x3f800000e62d7423 */ /* 0x000fe200000101e6 */
[----:B------:R-:W-:-:S03]  /*97d0*/  FFMA.FTZ R225, -R225, R225, 1 ;  /* 0x3f800000e1e17423 */ /* 0x000fc600000101e1 */
[----:B------:R-:W-:Y:S01]  /*97e0*/  FMUL.FTZ R45, R45, R49 ;  /* 0x000000312d2d7220 */ /* 0x000fe20000410000 */
[----:B------:R-:W-:Y:S01]  /*97f0*/  FFMA.FTZ R49, -R90, R90, 1 ;  /* 0x3f8000005a317423 */ /* 0x000fe2000001015a */
[----:B---3--:R-:W-:Y:S01]  /*9800*/  FMUL.FTZ R220, R107, R220 ;  /* 0x000000dc6bdc7220 */ /* 0x008fe20000410000 */
[----:B------:R-:W-:Y:S01]  /*9810*/  FADD.FTZ R46, R46, -R212 ;  /* 0x800000d42e2e7221 */ /* 0x000fe20000010000 */
[----:B------:R3:W-:Y:S01]  /*9820*/  MUFU.EX2 R35, R131 ;  /* 0x0000008300237308 */ /* 0x0007e20000000800 */
[----:B------:R-:W-:Y:S01]  /*9830*/  FMUL.FTZ R49, R49, R52 ;  /* 0x0000003431317220 */ /* 0x000fe20000410000 */
[----:B------:R-:W-:Y:S01]  /*9840*/  FFMA.FTZ R52, -R164, R164, 1 ;  /* 0x3f800000a4347423 */ /* 0x000fe200000101a4 */
[----:B--2---:R-:W-:Y:S01]  /*9850*/  FMUL.FTZ R44, R110, R44 ;  /* 0x0000002c6e2c7220 */ /* 0x004fe20000410000 */
[----:B------:R-:W-:Y:S01]  /*9860*/  FFMA.FTZ R92, -R92, R92, 1 ;  /* 0x3f8000005c5c7423 */ /* 0x000fe2000001015c */
[----:B------:R-:W-:Y:S01]  /*9870*/  FFMA.FTZ R91, -R91, R91, 1 ;  /* 0x3f8000005b5b7423 */ /* 0x000fe2000001015b */
[----:B------:R-:W-:Y:S01]  /*9880*/  FMUL.FTZ R46, R15, R46 ;  /* 0x0000002e0f2e7220 */ /* 0x000fe20000410000 */
[----:B-1----:R-:W-:Y:S01]  /*9890*/  FMUL.FTZ R130, R109, R130 ;  /* 0x000000826d827220 */ /* 0x002fe20000410000 */
        /* <DEDUP_REMOVED lines=10> */
[----:B------:R-:W-:Y:S01]  /*9940*/  FMUL.FTZ R41, R13, R41 ;  /* 0x000000290d297220 */ /* 0x000fe20000410000 */
[----:B------:R-:W-:Y:S01]  /*9950*/  FFMA.FTZ R226, -R226, R226, 1 ;  /* 0x3f800000e2e27423 */ /* 0x000fe200000101e2 */
[----:B------:R-:W-:Y:S01]  /*9960*/  FADD.FTZ R47, R47, -R232 ;  /* 0x800000e82f2f7221 */ /* 0x000fe20000010000 */
[--C-:B------:R-:W-:Y:S01]  /*9970*/  FADD.FTZ R48, R48, -R228.reuse ;  /* 0x800000e430307221 */ /* 0x100fe20000010000 */
[----:B------:R-:W-:Y:S01]  /*9980*/  FADD.FTZ R50, R50, -R228 ;  /* 0x800000e432327221 */ /* 0x000fe20000010000 */
[----:B------:R-:W-:Y:S01]  /*9990*/  FFMA.FTZ R237, -R237, R237, 1 ;  /* 0x3f800000eded7423 */ /* 0x000fe200000101ed */
[----:B------:R3:W4:Y:S01]  /*99a0*/  MUFU.EX2 R34, R132 ;  /* 0x0000008400227308 */ /* 0x0007220000000800 */
[----:B--2---:R-:W-:Y:S01]  /*99b0*/  FMUL.FTZ R38, R106, R38 ;  /* 0x000000266a267220 */ /* 0x004fe20000410000 */
[----:B------:R-:W-:Y:S01]  /*99c0*/  FMUL.FTZ R43, R231, R41 ;  /* 0x00000029e72b7220 */ /* 0x000fe20000410000 */
[----:B------:R-:W-:Y:S01]  /*99d0*/  FFMA.FTZ R93, -R93, R93, 1 ;  /* 0x3f8000005d5d7423 */ /* 0x000fe2000001015d */
[----:B-1----:R-:W-:Y:S01]  /*99e0*/  FADD.FTZ R40, R53, -R222 ;  /* 0x800000de35287221 */ /* 0x002fe20000010000 */
[----:B------:R-:W-:Y:S01]  /*99f0*/  FMUL.FTZ R38, R226, R38 ;  /* 0x00000026e2267220 */ /* 0x000fe20000410000 */
[----:B------:R-:W-:Y:S01]  /*9a00*/  FFMA.FTZ R53, -R163, R163, 1 ;  /* 0x3f800000a3357423 */ /* 0x000fe200000101a3 */
[----:B------:R-:W-:Y:S01]  /*9a10*/  FMUL.FTZ R47, R24, R47 ;  /* 0x0000002f182f7220 */ /* 0x000fe20000410000 */
[----:B------:R-:W-:Y:S01]  /*9a20*/  FMUL.FTZ R48, R25, R48 ;  /* 0x0000003019307220 */ /* 0x000fe20000410000 */
[----:B---3--:R-:W-:Y:S01]  /*9a30*/  FFMA.FTZ R132, -R235, R235, 1 ;  /* 0x3f800000eb847423 */ /* 0x008fe200000101eb */
[----:B----4-:R-:W-:Y:S01]  /*9a40*/  FMUL.FTZ R217, R108, R217 ;  /* 0x000000d96cd97220 */ /* 0x010fe20000410000 */
[----:B------:R-:W-:Y:S01]  /*9a50*/  FMUL.FTZ R41, R26, R50 ;  /* 0x000000321a297220 */ /* 0x000fe20000410000 */
[----:B------:R-:W-:Y:S01]  /*9a60*/  FFMA.FTZ R94, -R94, R94, 1 ;  /* 0x3f8000005e5e7423 */ /* 0x000fe2000001015e */
[----:B------:R-:W-:Y:S01]  /*9a70*/  FMUL.FTZ R134, R27, R134 ;  /* 0x000000861b867220 */ /* 0x000fe20000410000 */
[----:B------:R-:W-:-:S02]  /*9a80*/  VIADD R225, R7, 0x4 ;  /* 0x0000000407e17836 */ /* 0x000fc40000000000 */
[--C-:B------:R-:W-:Y:S01]  /*9a90*/  FADD.FTZ R60, R60, -R91.reuse ;  /* 0x8000005b3c3c7221 */ /* 0x100fe20000010000 */
[C---:B------:R-:W-:Y:S02]  /*9aa0*/  VIADD R226, R7.reuse, 0x10 ;  /* 0x0000001007e27836 */ /* 0x040fe40000000000 */
[----:B------:R-:W-:Y:S01]  /*9ab0*/  FADD.FTZ R62, R62, -R91 ;  /* 0x8000005b3e3e7221 */ /* 0x000fe20000010000 */
[----:B------:R-:W-:Y:S01]  /*9ac0*/  VIADD R235, R7, 0x14 ;  /* 0x0000001407eb7836 */ /* 0x000fe20000000000 */
[----:B------:R-:W-:Y:S01]  /*9ad0*/  LDS R91, [R11+0x400] ;  /* 0x000400000b5b7984 */ /* 0x000fe20000000800 */
[----:B------:R-:W-:Y:S01]  /*9ae0*/  FMUL.FTZ R132, R132, R217 ;  /* 0x000000d984847220 */ /* 0x000fe20000410000 */
[----:B------:R-:W-:Y:S01]  /*9af0*/  FMUL.FTZ R53, R53, R47 ;  /* 0x0000002f35357220 */ /* 0x000fe20000410000 */
[----:B------:R-:W-:Y:S01]  /*9b00*/  FMUL.FTZ R50, R237, R48 ;  /* 0x00000030ed327220 */ /* 0x000fe20000410000 */
[----:B------:R-:W-:Y:S01]  /*9b10*/  FMUL.FTZ R47, R94, R41 ;  /* 0x000000295e2f7220 */ /* 0x000fe20000410000 */
[----:B------:R-:W-:Y:S01]  /*9b20*/  FMUL.FTZ R48, R93, R134 ;  /* 0x000000865d307220 */ /* 0x000fe20000410000 */
[----:B------:R-:W-:Y:S01]  /*9b30*/  IADD3 R217, R7, 0xc, RZ ;  /* 0x0000000c07d97810 */ /* 0x000fe20007ffe0ff */
[----:B------:R-:W1:Y:S04]  /*9b40*/  SHFL.IDX PT, R41, R9, R7, 0x1f ;  /* 0x00001f0709297589 */ /* 0x000e6800000e0000 */
[----:B------:R-:W2:Y:S04]  /*9b50*/  SHFL.IDX PT, R90, R9, R225, 0x1f ;  /* 0x00001fe1095a7589 */ /* 0x000ea800000e0000 */
[----:B------:R-:W3:Y:S04]  /*9b60*/  SHFL.IDX PT, R93, R9, R226, 0x1f ;  /* 0x00001fe2095d7589 */ /* 0x000ee800000e0000 */
[----:B------:R-:W4:Y:S04]  /*9b70*/  SHFL.IDX PT, R130, R9, R235, 0x1f ;  /* 0x00001feb09827589 */ /* 0x000f2800000e0000 */
[----:B------:R-:W4:Y:S04]  /*9b80*/  SHFL.IDX PT, R92, R9, R233, 0x1f ;  /* 0x00001fe9095c7589 */ /* 0x000f2800000e0000 */
[----:B------:R-:W4:Y:S04]  /*9b90*/  SHFL.IDX PT, R134, R9, R217, 0x1f ;  /* 0x00001fd909867589 */ /* 0x000f2800000e0000 */
[----:B------:R1:W4:Y:S01]  /*9ba0*/  SHFL.IDX PT, R94, R9, R234, 0x1f ;  /* 0x00001fea095e7589 */ /* 0x00032200000e0000 */
[----:B------:R-:W-:Y:S01]  /*9bb0*/  FADD.FTZ R222, R55, -R222 ;  /* 0x800000de37de7221 */ /* 0x000fe20000010000 */
[----:B------:R-:W4:Y:S01]  /*9bc0*/  MUFU.EX2 R128, R128 ;  /* 0x0000008000807308 */ /* 0x000f220000000800 */
[----:B------:R-:W-:Y:S01]  /*9bd0*/  FFMA.FTZ R55, -R161, R161, 1 ;  /* 0x3f800000a1377423 */ /* 0x000fe200000101a1 */
[----:B------:R-:W-:Y:S01]  /*9be0*/  FMUL.FTZ R208, R19, R208 ;  /* 0x000000d013d07220 */ /* 0x000fe20000410000 */
[----:B------:R-:W-:Y:S01]  /*9bf0*/  FADD.FTZ R54, R54, -R227 ;  /* 0x800000e336367221 */ /* 0x000fe20000010000 */
[----:B------:R-:W-:Y:S01]  /*9c00*/  FFMA.FTZ R89, -R89, R89, 1 ;  /* 0x3f80000059597423 */ /* 0x000fe20000010159 */
[----:B------:R-:W-:Y:S01]  /*9c10*/  FMUL.FTZ R42, R12, R42 ;  /* 0x0000002a0c2a7220 */ /* 0x000fe20000410000 */
[----:B------:R-:W-:Y:S01]  /*9c20*/  FMUL.FTZ R55, R55, R208 ;  /* 0x000000d037377220 */ /* 0x000fe20000410000 */
[----:B------:R-:W-:Y:S01]  /*9c30*/  FMUL.FTZ R54, R20, R54 ;  /* 0x0000003614367220 */ /* 0x000fe20000410000 */
[----:B-1----:R-:W-:Y:S01]  /*9c40*/  FFMA.FTZ R9, -R160, R160, 1 ;  /* 0x3f800000a0097423 */ /* 0x002fe200000101a0 */
[----:B------:R-:W-:Y:S01]  /*9c50*/  FMUL.FTZ R208, R10, R40 ;  /* 0x000000280ad07220 */ /* 0x000fe20000410000 */
[----:B------:R-:W-:Y:S01]  /*9c60*/  FFMA.FTZ R40, -R158, R158, 1 ;  /* 0x3f8000009e287423 */ /* 0x000fe2000001019e */
[----:B------:R-:W-:Y:S01]  /*9c70*/  FMUL.FTZ R222, R14, R222 ;  /* 0x000000de0ede7220 */ /* 0x000fe20000410000 */
[----:B------:R-:W-:Y:S01]  /*9c80*/  FADD.FTZ R51, R51, -R229 ;  /* 0x800000e533337221 */ /* 0x000fe20000010000 */
[----:B------:R-:W-:Y:S01]  /*9c90*/  FMUL.FTZ R54, R9, R54 ;  /* 0x0000003609367220 */ /* 0x000fe20000410000 */
[----:B------:R-:W-:Y:S01]  /*9ca0*/  FADD.FTZ R56, R56, -R41 ;  /* 0x8000002938387221 */ /* 0x000fe20000010000 */
[----:B--2---:R-:W-:Y:S01]  /*9cb0*/  FADD.FTZ R57, R57, -R90 ;  /* 0x8000005a39397221 */ /* 0x004fe20000010000 */
        /* <DEDUP_REMOVED lines=9> */
[----:B------:R-:W2:Y:S01]  /*9d50*/  MUFU.EX2 R122, R122 ;  /* 0x0000007a007a7308 */ /* 0x000ea20000000800 */
[----:B-1----:R-:W-:Y:S01]  /*9d60*/  FMUL.FTZ R28, R40, R222 ;  /* 0x000000de281c7220 */ /* 0x002fe20000410000 */
[----:B------:R-:W-:Y:S01]  /*9d70*/  FFMA.FTZ R68, -R157, R157, 1 ;  /* 0x3f8000009d447423 */ /* 0x000fe2000001019d */
[----:B------:R-:W-:Y:S01]  /*9d80*/  FMUL.FTZ R56, R21, R56 ;  /* 0x0000003815387220 */ /* 0x000fe20000410000 */
[----:B------:R-:W-:Y:S01]  /*9d90*/  FMUL.FTZ R57, R23, R57 ;  /* 0x0000003917397220 */ /* 0x000fe20000410000 */
[----:B------:R-:W-:Y:S01]  /*9da0*/  FADD.FTZ R59, R59, -R90 ;  /* 0x8000005a3b3b7221 */ /* 0x000fe20000010000 */
[----:B------:R1:W5:Y:S02]  /*9db0*/  LDL.LU R164, [R1+0xe4] ;  /* 0x0000e40001a47983 */ /* 0x0003640000300800 */
[----:B------:R3:W-:Y:S01]  /*9dc0*/  MUFU.EX2 R40, R30 ;  /* 0x0000001e00287308 */ /* 0x0007e20000000800 */
[--C-:B------:R-:W-:Y:S01]  /*9dd0*/  FADD.FTZ R90, R69, -R94.reuse ;  /* 0x8000005e455a7221 */ /* 0x100fe20000010000 */
[----:B------:R-:W-:Y:S01]  /*9de0*/  FADD.FTZ R94, R71, -R94 ;  /* 0x8000005e475e7221 */ /* 0x000fe20000010000 */
[----:B------:R-:W-:Y:S01]  /*9df0*/  FMUL.FTZ R62, R34, R62 ;  /* 0x0000003e223e7220 */ /* 0x000fe20000410000 */
[----:B------:R-:W-:Y:S01]  /*9e00*/  FMUL.FTZ R51, R89, R51 ;  /* 0x0000003359337220 */ /* 0x000fe20000410000 */
[----:B------:R-:W-:Y:S01]  /*9e10*/  FMUL.FTZ R68, R68, R56 ;  /* 0x0000003844447220 */ /* 0x000fe20000410000 */
[----:B------:R-:W-:Y:S01]  /*9e20*/  FMUL.FTZ R63, R36, R63 ;  /* 0x0000003f243f7220 */ /* 0x000fe20000410000 */
[----:B------:R-:W-:Y:S01]  /*9e30*/  FMUL.FTZ R93, R128, R93 ;  /* 0x0000005d805d7220 */ /* 0x000fe20000410000 */
[----:B------:R-:W4:Y:S01]  /*9e40*/  MUFU.EX2 R125, R125 ;  /* 0x0000007d007d7308 */ /* 0x000f220000000800 */
[----:B---3--:R-:W-:Y:S01]  /*9e50*/  FFMA.FTZ R30, -R155, R155, 1 ;  /* 0x3f8000009b1e7423 */ /* 0x008fe2000001019b */
[----:B------:R-:W-:Y:S01]  /*9e60*/  FFMA.FTZ R71, -R152, R152, 1 ;  /* 0x3f80000098477423 */ /* 0x000fe20000010198 */
[----:B------:R-:W-:Y:S01]  /*9e70*/  FFMA.FTZ R89, -R159, R159, 1 ;  /* 0x3f8000009f597423 */ /* 0x000fe2000001019f */
[----:B------:R-:W-:Y:S01]  /*9e80*/  FFMA.FTZ R56, -R112, R112, 1 ;  /* 0x3f80000070387423 */ /* 0x000fe20000010170 */
[----:B------:R-:W-:Y:S01]  /*9e90*/  FMUL.FTZ R30, R30, R57 ;  /* 0x000000391e1e7220 */ /* 0x000fe20000410000 */
[----:B------:R-:W-:Y:S01]  /*9ea0*/  FFMA.FTZ R57, -R150, R150, 1 ;  /* 0x3f80000096397423 */ /* 0x000fe20000010196 */
[----:B------:R-:W-:Y:S01]  /*9eb0*/  FMUL.FTZ R71, R71, R62 ;  /* 0x0000003e47477220 */ /* 0x000fe20000410000 */
[----:B------:R-:W-:Y:S01]  /*9ec0*/  FMUL.FTZ R89, R89, R208 ;  /* 0x000000d059597220 */ /* 0x000fe20000410000 */
[----:B------:R-:W-:Y:S01]  /*9ed0*/  FADD.FTZ R61, R61, -R134 ;  /* 0x800000863d3d7221 */ /* 0x000fe20000010000 */
[----:B------:R-:W-:Y:S01]  /*9ee0*/  FADD.FTZ R67, R67, -R130 ;  /* 0x8000008243437221 */ /* 0x000fe20000010000 */
[----:B------:R-:W-:Y:S01]  /*9ef0*/  FMUL.FTZ R57, R57, R63 ;  /* 0x0000003f39397220 */ /* 0x000fe20000410000 */
[----:B------:R-:W-:Y:S01]  /*9f00*/  FMUL.FTZ R56, R56, R93 ;  /* 0x0000005d38387220 */ /* 0x000fe20000410000 */
[----:B------:R-:W3:Y:S04]  /*9f10*/  SHFL.IDX PT, R62, R91, R225, 0x1f ;  /* 0x00001fe15b3e7589 */ /* 0x000ee800000e0000 */
[----:B------:R-:W-:Y:S04]  /*9f20*/  SHFL.IDX PT, R208, R91, R7, 0x1f ;  /* 0x00001f075bd07589 */ /* 0x000fe800000e0000 */
[----:B------:R-:W1:Y:S04]  /*9f30*/  SHFL.IDX PT, R63, R91, R220, 0x1f ;  /* 0x00001fdc5b3f7589 */ /* 0x000e6800000e0000 */
[----:B------:R-:W-:Y:S04]  /*9f40*/  SHFL.IDX PT, R93, R91, R217, 0x1f ;  /* 0x00001fd95b5d7589 */ /* 0x000fe800000e0000 */
[----:B------:R-:W-:Y:S04]  /*9f50*/  SHFL.IDX PT, R112, R91, R226, 0x1f ;  /* 0x00001fe25b707589 */ /* 0x000fe800000e0000 */
[----:B------:R-:W-:Y:S04]  /*9f60*/  SHFL.IDX PT, R130, R91, R235, 0x1f ;  /* 0x00001feb5b827589 */ /* 0x000fe800000e0000 */
[----:B------:R-:W-:Y:S04]  /*9f70*/  SHFL.IDX PT, R134, R91, R233, 0x1f ;  /* 0x00001fe95b867589 */ /* 0x000fe800000e0000 */
[----:B------:R-:W1:Y:S01]  /*9f80*/  SHFL.IDX PT, R91, R91, R234, 0x1f ;  /* 0x00001fea5b5b7589 */ /* 0x000e6200000e0000 */
[----:B------:R-:W3:Y:S01]  /*9f90*/  MUFU.EX2 R123, R123 ;  /* 0x0000007b007b7308 */ /* 0x000ee20000000800 */
[----:B------:R-:W-:-:S02]  /*9fa0*/  FADD.FTZ R58, R58, -R41 ;  /* 0x800000293a3a7221 */ /* 0x000fc40000010000 */
[----:B------:R1:W5:Y:S04]  /*9fb0*/  LDL.LU R163, [R1+0xe0] ;  /* 0x0000e00001a37983 */ /* 0x0003680000300800 */
[----:B------:R1:W5:Y:S01]  /*9fc0*/  LDL.LU R162, [R1+0xdc] ;  /* 0x0000dc0001a27983 */ /* 0x0003620000300800 */
[----:B------:R-:W1:Y:S03]  /*9fd0*/  MUFU.EX2 R126, R126 ;  /* 0x0000007e007e7308 */ /* 0x000e660000000800 */
[----:B------:R1:W5:Y:S01]  /*9fe0*/  LDL.LU R161, [R1+0xd8] ;  /* 0x0000d80001a17983 */ /* 0x0003620000300800 */
[----:B------:R-:W-:-:S03]  /*9ff0*/  FMUL.FTZ R59, R32, R59 ;  /* 0x0000003b203b7220 */ /* 0x000fc60000410000 */
[----:B------:R1:W5:Y:S01]  /*a000*/  LDL.LU R160, [R1+0xd4] ;  /* 0x0000d40001a07983 */ /* 0x0003620000300800 */
[----:B------:R2:W-:Y:S01]  /*a010*/  MUFU.EX2 R41, R29 ;  /* 0x0000001d00297308 */ /* 0x0005e20000000800 */
[----:B------:R-:W-:Y:S02]  /*a020*/  FFMA.FTZ R69, -R156, R156, 1 ;  /* 0x3f8000009c457423 */ /* 0x000fe4000001019c */
[----:B------:R1:W5:Y:S01]  /*a030*/  LDL.LU R159, [R1+0xd0] ;  /* 0x0000d000019f7983 */ /* 0x0003620000300800 */
[----:B------:R-:W-:-:S03]  /*a040*/  FMUL.FTZ R58, R22, R58 ;  /* 0x0000003a163a7220 */ /* 0x000fc60000410000 */
[----:B------:R1:W5:Y:S01]  /*a050*/  LDL.LU R158, [R1+0xcc] ;  /* 0x0000cc00019e7983 */ /* 0x0003620000300800 */
[----:B--2---:R-:W-:-:S03]  /*a060*/  FFMA.FTZ R29, -R154, R154, 1 ;  /* 0x3f8000009a1d7423 */ /* 0x004fc6000001019a */
[----:B------:R2:W5:Y:S01]  /*a070*/  LDL.LU R157, [R1+0xc8] ;  /* 0x0000c800019d7983 */ /* 0x0005620000300800 */
[----:B------:R-:W-:Y:S01]  /*a080*/  FADD.FTZ R92, R70, -R92 ;  /* 0x8000005c465c7221 */ /* 0x000fe20000010000 */
[----:B------:R-:W-:Y:S02]  /*a090*/  FMUL.FTZ R29, R29, R59 ;  /* 0x0000003b1d1d7220 */ /* 0x000fe40000410000 */
[----:B------:R2:W5:Y:S01]  /*a0a0*/  LDL.LU R156, [R1+0xc4] ;  /* 0x0000c400019c7983 */ /* 0x0005620000300800 */
[----:B------:R-:W-:Y:S01]  /*a0b0*/  FFMA.FTZ R70, -R153, R153, 1 ;  /* 0x3f80000099467423 */ /* 0x000fe20000010199 */
[----:B------:R3:W-:Y:S02]  /*a0c0*/  MUFU.EX2 R11, R31 ;  /* 0x0000001f000b7308 */ /* 0x0007e40000000800 */
[----:B------:R2:W5:Y:S01]  /*a0d0*/  LDL.LU R155, [R1+0xc0] ;  /* 0x0000c000019b7983 */ /* 0x0005620000300800 */
[----:B------:R-:W-:Y:S01]  /*a0e0*/  FMUL.FTZ R69, R69, R58 ;  /* 0x0000003a45457220 */ /* 0x000fe20000410000 */
[----:B------:R-:W-:Y:S01]  /*a0f0*/  FFMA.FTZ R59, -R149, R149, 1 ;  /* 0x3f800000953b7423 */ /* 0x000fe20000010195 */
[----:B------:R-:W-:Y:S01]  /*a100*/  FMUL.FTZ R66, R122, R66 ;  /* 0x000000427a427220 */ /* 0x000fe20000410000 */
[----:B------:R2:W5:Y:S01]  /*a110*/  LDL.LU R154, [R1+0xbc] ;  /* 0x0000bc00019a7983 */ /* 0x0005620000300800 */
[----:B------:R-:W-:Y:S01]  /*a120*/  FFMA.FTZ R58, -R148, R148, 1 ;  /* 0x3f800000943a7423 */ /* 0x000fe20000010194 */
[----:B----4-:R-:W-:Y:S01]  /*a130*/  FMUL.FTZ R67, R125, R67 ;  /* 0x000000437d437220 */ /* 0x010fe20000410000 */
[----:B---3--:R-:W-:Y:S01]  /*a140*/  FFMA.FTZ R31, -R151, R151, 1 ;  /* 0x3f800000971f7423 */ /* 0x008fe20000010197 */
[----:B------:R2:W5:Y:S01]  /*a150*/  LDL.LU R153, [R1+0xb8] ;  /* 0x0000b80001997983 */ /* 0x0005620000300800 */
[----:B------:R-:W-:Y:S01]  /*a160*/  FMUL.FTZ R61, R35, R61 ;  /* 0x0000003d233d7220 */ /* 0x000fe20000410000 */
[----:B------:R-:W-:-:S02]  /*a170*/  FMUL.FTZ R60, R33, R60 ;  /* 0x0000003c213c7220 */ /* 0x000fc40000410000 */
[----:B------:R2:W5:Y:S01]  /*a180*/  LDL.LU R152, [R1+0xb4] ;  /* 0x0000b40001987983 */ /* 0x0005620000300800 */
[----:B------:R-:W-:-:S03]  /*a190*/  FMUL.FTZ R59, R59, R66 ;  /* 0x000000423b3b7220 */ /* 0x000fc60000410000 */
[----:B------:R2:W5:Y:S01]  /*a1a0*/  LDL.LU R151, [R1+0xb0] ;  /* 0x0000b00001977983 */ /* 0x0005620000300800 */
[----:B------:R-:W-:Y:S01]  /*a1b0*/  FMUL.FTZ R58, R58, R67 ;  /* 0x000000433a3a7220 */ /* 0x000fe20000410000 */
[----:B------:R-:W-:Y:S02]  /*a1c0*/  FFMA.FTZ R66, -R147, R147, 1 ;  /* 0x3f80000093427423 */ /* 0x000fe40000010193 */
        /* <DEDUP_REMOVED lines=10> */
[--C-:B------:R-:W-:Y:S01]  /*a270*/  FADD.FTZ R73, R73, -R62.reuse ;  /* 0x8000003e49497221 */ /* 0x100fe20000010000 */
[----:B------:R-:W-:Y:S02]  /*a280*/  FADD.FTZ R75, R75, -R62 ;  /* 0x8000003e4b4b7221 */ /* 0x000fe40000010000 */
[----:B------:R2:W5:Y:S01]  /*a290*/  LDL.LU R146, [R1+0x9c] ;  /* 0x00009c0001927983 */ /* 0x0005620000300800 */
[--C-:B-1----:R-:W-:Y:S01]  /*a2a0*/  FADD.FTZ R76, R76, -R63.reuse ;  /* 0x8000003f4c4c7221 */ /* 0x102fe20000010000 */
        /* <DEDUP_REMOVED lines=68> */
[----:B------:R-:W-:Y:S01]  /*a6f0*/  F2FP.F16.F32.PACK_AB R69, R29, R69 ;  /* 0x000000451d45723e */ /* 0x000fe200000000ff */
[----:B------:R-:W-:Y:S01]  /*a700*/  FMUL.FTZ R92, R124, R92 ;  /* 0x0000005c7c5c7220 */ /* 0x000fe20000410000 */
[----:B------:R-:W-:Y:S01]  /*a710*/  FFMA.FTZ R116, -R118, R118, 1 ;  /* 0x3f80000076747423 */ /* 0x000fe20000010176 */
[----:B------:R-:W-:Y:S01]  /*a720*/  FFMA.FTZ R117, -R121, R121, 1 ;  /* 0x3f80000079757423 */ /* 0x000fe20000010179 */
        /* <DEDUP_REMOVED lines=65> */
[----:B---3--:R-:W-:-:S05]  /*ab40*/  LEA R29, R0, R208, 0xe ;  /* 0x000000d0001d7211 */ /* 0x008fca00078e70ff */
        /* <DEDUP_REMOVED lines=74> */
[----:B------:R-:W-:Y:S01]  /*aff0*/  R2UR UR5, R16 ;  /* 0x00000000100572ca */ /* 0x000fe200000e0000 */
[----:B--2---:R-:W-:-:S05]  /*b000*/  IMAD R9, R0, 0x800, R38 ;  /* 0x0000080000097824 */ /* 0x004fca00078e0226 */
        /* <DEDUP_REMOVED lines=9> */
[----:B--2---:R-:W2:Y:S02]  /*b0a0*/  FENCE.VIEW.ASYNC.S ;  /* 0x00000000000073c6 */ /* 0x004ea40000000000 */
[----:B--2---:R-:W-:Y:S06]  /*b0b0*/  BAR.SYNC.DEFER_BLOCKING 0x9, 0x100 ;  /* 0x0244000000007b1d */ /* 0x004fec0000010000 */
[----:B-1----:R-:W-:-:S06]  /*b0c0*/  WARPGROUP.ARRIVE ;  /* 0x00000000000079c5 */ /* 0x002fcc0000000000 */
        /* <DEDUP_REMOVED lines=53> */
.L_x_1220:
        /* <DEDUP_REMOVED lines=13> */
[C---:B--2---:R-:W-:Y:S01]  /*b4f0*/  VIADD R5, R9.reuse, 0x9 ;  /* 0x0000000909057836 */ /* 0x044fe20000000000 */
        /* <DEDUP_REMOVED lines=54> */
.L_x_1221:
[----:B-1----:R-:W2:Y:S01]  /*b860*/  LDL R5, [R1+0x40] ;  /* 0x0000400001057983 */ /* 0x002ea20000100800 */
[----:B------:R-:W-:Y:S01]  /*b870*/  UIADD3 UR40, UR40, 0x1, URZ ;  /* 0x0000000128287890 */ /* 0x000fe2000fffe03f */
[----:B------:R-:W-:Y:S02]  /*b880*/  VIADD R0, R0, 0x1 ;  /* 0x0000000100007836 */ /* 0x000fe40000000000 */
[----:B------:R-:W-:-:S03]  /*b890*/  VIADD R6, R6, 0x30c20 ;  /* 0x00030c2006067836 */ /* 0x000fc60000000000 */
[C---:B------:R-:W-:Y:S02]  /*b8a0*/  ISETP.NE.AND P0, PT, R0.reuse, 0x2, PT ;  /* 0x000000020000780c */ /* 0x040fe40003f05270 */
[----:B------:R-:W-:Y:S02]  /*b8b0*/  PRMT R6, RZ, 0x654, R6 ;  /* 0x00000654ff067816 */ /* 0x000fe40000000006 */
[----:B------:R-:W-:Y:S02]  /*b8c0*/  SEL R0, R0, RZ, P0 ;  /* 0x000000ff00007207 */ /* 0x000fe40000000000 */
[----:B------:R4:W-:Y:S01]  /*b8d0*/  SYNCS.ARRIVE.TRANS64.RED.A1T0 RZ, [R6+URZ], RZ ;  /* 0x000000ff06ff79a7 */ /* 0x0009e2000810043f */
[----:B--2---:R-:W-:Y:S02]  /*b8e0*/  ISETP.LE.AND P1, PT, R5, UR40, PT ;  /* 0x0000002805007c0c */ /* 0x004fe4000bf23270 */
[----:B------:R-:W-:-:S04]  /*b8f0*/  SEL R5, RZ, 0x1, P0 ;  /* 0x00000001ff057807 */ /* 0x000fc80000000000 */
[----:B------:R-:W-:-:S07]  /*b900*/  LOP3.LUT R4, R4, R5, RZ, 0x3c, !PT ;  /* 0x0000000504047212 */ /* 0x000fce00078e3cff */
[----:B----4-:R-:W-:Y:S05]  /*b910*/  @!P1 BRA `(.L_x_1222) ;  /* 0xffffffb800709947 */ /* 0x010fea000383ffff */
.L_x_1211:
[----:B------:R-:W-:-:S06]  /*b920*/  UISETP.GE.AND UP0, UPT, UR40, UR37, UPT ;  /* 0x000000252800728c */ /* 0x000fcc000bf06270 */
[----:B------:R-:W-:-:S13]  /*b930*/  PLOP3.LUT P0, PT, PT, PT, UP0, 0x80, 0x0 ;  /* 0x000000000000781c */ /* 0x000fda0003f0f008 */
[----:B------:R-:W-:Y:S05]  /*b940*/  @P0 BRA `(.L_x_1223) ;  /* 0x00000058000c0947 */ /* 0x000fea0003800000 */
[----:B------:R-:W2:Y:S01]  /*b950*/  LDL.LU R21, [R1+0x48] ;  /* 0x0000480001157983 */ /* 0x000ea20000300800 */
[----:B------:R-:W3:Y:S01]  /*b960*/  LDC R22, c[0x0][0x290] ;  /* 0x0000a400ff167b82 */ /* 0x000ee20000000800 */
[----:B------:R-:W-:Y:S01]  /*b970*/  IMAD.MOV.U32 R19, RZ, RZ, 0x40000040 ;  /* 0x40000040ff137424 */ /* 0x000fe200078e00ff */
[----:B------:R-:W4:Y:S01]  /*b980*/  S2R R5, SR_TID.X ;  /* 0x0000000000057919 */ /* 0x000f220000002100 */
[----:B------:R-:W5:Y:S01]  /*b990*/  S2R R6, SR_TID.X ;  /* 0x0000000000067919 */ /* 0x000f620000002100 */
[----:B----4-:R-:W-:Y:S01]  /*b9a0*/  VIADD R5, R5, 0xffffff80 ;  /* 0xffffff8005057836 */ /* 0x010fe20000000000 */
[----:B-----5:R-:W-:-:S04]  /*b9b0*/  IADD3 R9, R6, -0x80, RZ ;  /* 0xffffff8006097810 */ /* 0x020fc80007ffe0ff */
[----:B------:R-:W-:Y:S02]  /*b9c0*/  SHF.R.S32.HI R6, RZ, 0x1f, R5 ;  /* 0x0000001fff067819 */ /* 0x000fe40000011405 */
[----:B------:R-:W-:Y:S02]  /*b9d0*/  SHF.R.S32.HI R8, RZ, 0x1f, R9 ;  /* 0x0000001fff087819 */ /* 0x000fe40000011409 */
[----:B------:R-:W-:Y:S02]  /*b9e0*/  LEA.HI R7, R6, R5, RZ, 0x5 ;  /* 0x0000000506077211 */ /* 0x000fe400078f28ff */
[----:B------:R-:W-:Y:S02]  /*b9f0*/  LEA.HI R11, R8, R9, RZ, 0x7 ;  /* 0x00000009080b7211 */ /* 0x000fe400078f38ff */
[----:B------:R-:W-:Y:S02]  /*ba00*/  LOP3.LUT R8, R7, 0xffffffe0, RZ, 0xc0, !PT ;  /* 0xffffffe007087812 */ /* 0x000fe400078ec0ff */
[----:B------:R-:W-:-:S02]  /*ba10*/  LEA.HI R6, R6, R5, RZ, 0x2 ;  /* 0x0000000506067211 */ /* 0x000fc400078f10ff */
[----:B------:R-:W-:Y:S02]  /*ba20*/  IADD3 R8, R5, -R8, RZ ;  /* 0x8000000805087210 */ /* 0x000fe40007ffe0ff */
[----:B------:R-:W-:Y:S02]  /*ba30*/  LOP3.LUT R10, R11, 0xffffff80, RZ, 0xc0, !PT ;  /* 0xffffff800b0a7812 */ /* 0x000fe400078ec0ff */
[----:B------:R-:W-:Y:S02]  /*ba40*/  LOP3.LUT R6, R6, 0xfffffffc, RZ, 0xc0, !PT ;  /* 0xfffffffc06067812 */ /* 0x000fe400078ec0ff */
[----:B------:R-:W-:Y:S01]  /*ba50*/  SHF.R.S32.HI R7, RZ, 0x1f, R8 ;  /* 0x0000001fff077819 */ /* 0x000fe20000011408 */
[----:B------:R-:W-:Y:S01]  /*ba60*/  IMAD.IADD R9, R9, 0x1, -R10 ;  /* 0x0000000109097824 */ /* 0x000fe200078e0a0a */
[----:B------:R-:W-:Y:S01]  /*ba70*/  SHF.R.S32.HI R20, RZ, 0x7, R11 ;  /* 0x00000007ff147819 */ /* 0x000fe2000001140b */
[----:B------:R-:W-:Y:S01]  /*ba80*/  IMAD.IADD R10, R5, 0x1, -R6 ;  /* 0x00000001050a7824 */ /* 0x000fe200078e0a06 */
[----:B------:R-:W-:-:S02]  /*ba90*/  LEA.HI R5, R7, R8, RZ, 0x3 ;  /* 0x0000000807057211 */ /* 0x000fc400078f18ff */
[----:B------:R-:W-:Y:S02]  /*baa0*/  SHF.R.S32.HI R14, RZ, 0x1f, R9 ;  /* 0x0000001fff0e7819 */ /* 0x000fe40000011409 */
[--C-:B------:R-:W-:Y:S02]  /*bab0*/  SHF.R.S32.HI R6, RZ, 0x3, R5.reuse ;  /* 0x00000003ff067819 */ /* 0x100fe40000011405 */
[----:B------:R-:W-:Y:S02]  /*bac0*/  SHF.R.S32.HI R5, RZ, 0x1f, R5 ;  /* 0x0000001fff057819 */ /* 0x000fe40000011405 */
[----:B------:R-:W-:Y:S02]  /*bad0*/  LEA.HI R7, R7, R8, RZ, 0x2 ;  /* 0x0000000807077211 */ /* 0x000fe400078f10ff */
[----:B------:R-:W-:Y:S02]  /*bae0*/  LEA.HI R5, R5, R6, RZ, 0x4 ;  /* 0x0000000605057211 */ /* 0x000fe400078f20ff */
[----:B------:R-:W-:-:S02]  /*baf0*/  LEA.HI R12, R14, R9, RZ, 0x2 ;  /* 0x000000090e0c7211 */ /* 0x000fc400078f10ff */
[----:B------:R-:W-:Y:S02]  /*bb00*/  SHF.R.S32.HI R8, RZ, 0x2, R7 ;  /* 0x00000002ff087819 */ /* 0x000fe40000011407 */
[----:B------:R-:W-:Y:S02]  /*bb10*/  LEA.HI R14, R14, R9, RZ, 0x5 ;  /* 0x000000090e0e7211 */ /* 0x000fe400078f28ff */
[----:B------:R-:W-:Y:S02]  /*bb20*/  LOP3.LUT R5, R5, 0x1ffffff0, RZ, 0xc0, !PT ;  /* 0x1ffffff005057812 */ /* 0x000fe400078ec0ff */
[--C-:B------:R-:W-:Y:S02]  /*bb30*/  SHF.R.S32.HI R9, RZ, 0x2, R12.reuse ;  /* 0x00000002ff097819 */ /* 0x100fe4000001140c */
[----:B------:R-:W-:Y:S01]  /*bb40*/  LEA.HI R11, R20, R20, RZ, 0x1 ;  /* 0x00000014140b7211 */ /* 0x000fe200078f08ff */
[----:B------:R-:W-:Y:S01]  /*bb50*/  IMAD.IADD R6, R6, 0x1, -R5 ;  /* 0x0000000106067824 */ /* 0x000fe200078e0a05 */
[----:B------:R-:W-:Y:S01]  /*bb60*/  LEA.HI R7, R7, R8, RZ, 0x1 ;  /* 0x0000000807077211 */ /* 0x000fe200078f08ff */
[----:B------:R-:W-:Y:S01]  /*bb70*/  VIADD R5, R8, 0x8 ;  /* 0x0000000808057836 */ /* 0x000fe20000000000 */
[----:B------:R-:W-:-:S02]  /*bb80*/  SHF.R.S32.HI R12, RZ, 0x1f, R12 ;  /* 0x0000001fff0c7819 */ /* 0x000fc4000001140c */
[----:B------:R-:W-:Y:S02]  /*bb90*/  LOP3.LUT R11, R11, 0x3fffffe, RZ, 0xc0, !PT ;  /* 0x03fffffe0b0b7812 */ /* 0x000fe400078ec0ff */
[----:B------:R-:W-:Y:S02]  /*bba0*/  LOP3.LUT R7, R7, 0xfffffffe, RZ, 0xc0, !PT ;  /* 0xfffffffe07077812 */ /* 0x000fe400078ec0ff */
[----:B------:R-:W-:Y:S01]  /*bbb0*/  LEA.HI R12, R12, R9, RZ, 0x3 ;  /* 0x000000090c0c7211 */ /* 0x000fe200078f18ff */
[----:B------:R-:W-:Y:S01]  /*bbc0*/  IMAD.IADD R20, R20, 0x1, -R11 ;  /* 0x0000000114147824 */ /* 0x000fe200078e0a0b */
[C---:B------:R-:W-:Y:S01]  /*bbd0*/  IADD3 R13, R8.reuse, 0x10, RZ ;  /* 0x00000010080d7810 */ /* 0x040fe20007ffe0ff */
[----:B------:R-:W-:Y:S01]  /*bbe0*/  IMAD.IADD R7, R8, 0x1, -R7 ;  /* 0x0000000108077824 */ /* 0x000fe200078e0a07 */
[----:B------:R-:W-:Y:S01]  /*bbf0*/  LOP3.LUT R12, R12, 0xfffffff8, RZ, 0xc0, !PT ;  /* 0xfffffff80c0c7812 */ /* 0x000fe200078ec0ff */
[----:B------:R-:W-:Y:S01]  /*bc00*/  VIADD R8, R8, 0x18 ;  /* 0x0000001808087836 */ /* 0x000fe20000000000 */
[----:B------:R-:W-:-:S02]  /*bc10*/  LEA.HI R11, R5, R5, RZ, 0x1 ;  /* 0x00000005050b7211 */ /* 0x000fc400078f08ff */
[----:B-1----:R-:W-:Y:S02]  /*bc20*/  SHF.R.S32.HI R18, RZ, 0x5, R14 ;  /* 0x00000005ff127819 */ /* 0x002fe4000001140e */
[----:B------:R-:W-:Y:S02]  /*bc30*/  LEA.HI R14, R13, R13, RZ, 0x1 ;  /* 0x0000000d0d0e7211 */ /* 0x000fe400078f08ff */
[----:B------:R-:W-:Y:S02]  /*bc40*/  IADD3 R15, R9, -R12, RZ ;  /* 0x8000000c090f7210 */ /* 0x000fe40007ffe0ff */
[----:B------:R-:W-:Y:S01]  /*bc50*/  LOP3.LUT R12, R11, 0xfffffffe, RZ, 0xc0, !PT ;  /* 0xfffffffe0b0c7812 */ /* 0x000fe200078ec0ff */
[----:B------:R-:W3:Y:S01]  /*bc60*/  S2R R9, SR_CTAID.X ;  /* 0x0000000000097919 */ /* 0x000ee20000002500 */
[----:B------:R-:W-:Y:S01]  /*bc70*/  LEA R7, R6, R7, 0x3 ;  /* 0x0000000706077211 */ /* 0x000fe200078e18ff */
[----:B------:R-:W-:Y:S01]  /*bc80*/  IMAD R17, R18, 0x10, R15 ;  /* 0x0000001012117824 */ /* 0x000fe200078e020f */
[----:B------:R-:W-:Y:S01]  /*bc90*/  LOP3.LUT R6, R14, 0xfffffffe, RZ, 0xc0, !PT ;  /* 0xfffffffe0e067812 */ /* 0x000fe200078ec0ff */
[----:B------:R-:W-:Y:S01]  /*bca0*/  IMAD.IADD R12, R5, 0x1, -R12 ;  /* 0x00000001050c7824 */ /* 0x000fe200078e0a0c */
[----:B------:R-:W-:Y:S01]  /*bcb0*/  SHF.R.S32.HI R5, RZ, 0x1, R11 ;  /* 0x00000001ff057819 */ /* 0x000fe2000001140b */
[----:B------:R1:W-:Y:S01]  /*bcc0*/  STL [R1+0x64], R7 ;  /* 0x0000640701007387 */ /* 0x0003e20000100800 */
[----:B------:R-:W-:-:S02]  /*bcd0*/  IADD3 R13, R13, -R6, RZ ;  /* 0x800000060d0d7210 */ /* 0x000fc40007ffe0ff */
[----:B------:R-:W-:Y:S02]  /*bce0*/  SHF.R.S32.HI R6, RZ, 0x1f, R11 ;  /* 0x0000001fff067819 */ /* 0x000fe4000001140b */
[----:B------:R-:W-:Y:S02]  /*bcf0*/  LEA.HI R11, R8, R8, RZ, 0x1 ;  /* 0x00000008080b7211 */ /* 0x000fe400078f08ff */
[----:B------:R-:W-:Y:S02]  /*bd00*/  LEA.HI R6, R6, R5, RZ, 0x4 ;  /* 0x0000000506067211 */ /* 0x000fe400078f20ff */
[----:B------:R-:W-:Y:S02]  /*bd10*/  SHF.R.S32.HI R15, RZ, 0x1, R11 ;  /* 0x00000001ff0f7819 */ /* 0x000fe4000001140b */
[--C-:B-1----:R-:W-:Y:S02]  /*bd20*/  SHF.R.S32.HI R7, RZ, 0x1, R14.reuse ;  /* 0x00000001ff077819 */ /* 0x102fe4000001140e */
[----:B------:R-:W-:-:S02]  /*bd30*/  SHF.R.S32.HI R14, RZ, 0x1f, R14 ;  /* 0x0000001fff0e7819 */ /* 0x000fc4000001140e */
[----:B------:R-:W-:Y:S02]  /*bd40*/  SHF.R.S32.HI R18, RZ, 0x1f, R11 ;  /* 0x0000001fff127819 */ /* 0x000fe4000001140b */
[----:B------:R-:W-:Y:S02]  /*bd50*/  LOP3.LUT R6, R6, 0x1ffffff0, RZ, 0xc0, !PT ;  /* 0x1ffffff006067812 */ /* 0x000fe400078ec0ff */
[----:B------:R-:W-:Y:S02]  /*bd60*/  LEA.HI R14, R14, R7, RZ, 0x4 ;  /* 0x000000070e0e7211 */ /* 0x000fe400078f20ff */
[----:B------:R-:W-:Y:S01]  /*bd70*/  LEA.HI R18, R18, R15, RZ, 0x4 ;  /* 0x0000000f12127211 */ /* 0x000fe200078f20ff */
[----:B------:R-:W-:Y:S01]  /*bd80*/  IMAD.IADD R5, R5, 0x1, -R6 ;  /* 0x0000000105057824 */ /* 0x000fe200078e0a06 */
[----:B------:R-:W-:Y:S02]  /*bd90*/  LOP3.LUT R11, R11, 0xfffffffe, RZ, 0xc0, !PT ;  /* 0xfffffffe0b0b7812 */ /* 0x000fe400078ec0ff */
[----:B------:R-:W-:-:S02]  /*bda0*/  LOP3.LUT R14, R14, 0x1ffffff0, RZ, 0xc0, !PT ;  /* 0x1ffffff00e0e7812 */ /* 0x000fc400078ec0ff */
[----:B------:R-:W-:Y:S01]  /*bdb0*/  LOP3.LUT R18, R18, 0x1ffffff0, RZ, 0xc0, !PT ;  /* 0x1ffffff012127812 */ /* 0x000fe200078ec0ff */
[----:B------:R-:W-:Y:S01]  /*bdc0*/  IMAD.IADD R11, R8, 0x1, -R11 ;  /* 0x00000001080b7824 */ /* 0x000fe200078e0a0b */
[----:B------:R-:W-:Y:S01]  /*bdd0*/  LEA R5, R5, R12, 0x3 ;  /* 0x0000000c05057211 */ /* 0x000fe200078e18ff */
[----:B------:R-:W-:Y:S01]  /*bde0*/  IMAD.IADD R14, R7, 0x1, -R14 ;  /* 0x00000001070e7824 */ /* 0x000fe200078e0a0e */
[----:B------:R-:W-:Y:S01]  /*bdf0*/  LEA R20, R20, R17, 0x6 ;  /* 0x0000001114147211 */ /* 0x000fe200078e30ff */
[----:B------:R-:W-:Y:S01]  /*be00*/  IMAD.IADD R18, R15, 0x1, -R18 ;  /* 0x000000010f127824 */ /* 0x000fe200078e0a12 */
[----:B------:R-:W-:Y:S01]  /*be10*/  MOV R15, 0x40000040 ;  /* 0x40000040000f7802 */ /* 0x000fe20000000f00 */
[----:B------:R-:W-:Y:S01]  /*be20*/  IMAD R8, R14, 0x8, R13 ;  /* 0x000000080e087824 */ /* 0x000fe200078e020d */
[----:B------:R-:W-:Y:S01]  /*be30*/  STL [R1+0x60], R5 ;  /* 0x0000600501007387 */ /* 0x000fe20000100800 */
[C---:B---3--:R-:W-:Y:S01]  /*be40*/  IMAD R7, R9.reuse, -0x80, R22 ;  /* 0xffffff8009077824 */ /* 0x048fe200078e0216 */
[----:B------:R-:W-:Y:S01]  /*be50*/  LEA R6, R18, R11, 0x3 ;  /* 0x0000000b12067211 */ /* 0x000fe200078e18ff */
[----:B------:R-:W-:Y:S01]  /*be60*/  IMAD.MOV.U32 R13, RZ, RZ, 0x40000040 ;  /* 0x40000040ff0d7424 */ /* 0x000fe200078e00ff */
[----:B------:R1:W-:Y:S01]  /*be70*/  STL [R1+0x5c], R8 ;  /* 0x00005c0801007387 */ /* 0x0003e20000100800 */
[----:B------:R-:W-:-:S03]  /*be80*/  IMAD R9, R9, -0x80, -R20 ;  /* 0xffffff8009097824 */ /* 0x000fc600078e0a14 */
[----:B------:R3:W-:Y:S01]  /*be90*/  STL [R1+0x58], R6 ;  /* 0x0000580601007387 */ /* 0x0007e20000100800 */
[----:B-1----:R-:W-:Y:S02]  /*bea0*/  IMAD.IADD R8, R7, 0x1, -R20 ;  /* 0x0000000107087824 */ /* 0x002fe400078e0a14 */
[----:B--2---:R-:W-:-:S04]  /*beb0*/  IMAD R5, R21, 0x2000, R16 ;  /* 0x0000200015057824 */ /* 0x004fc800078e0210 */
[C---:B---3--:R-:W-:Y:S01]  /*bec0*/  VIADD R6, R5.reuse, 0x4000 ;  /* 0x0000400005067836 */ /* 0x048fe20000000000 */
[----:B------:R-:W-:Y:S02]  /*bed0*/  IADD3 R7, R5, 0x20c00, RZ ;  /* 0x00020c0005077810 */ /* 0x000fe40007ffe0ff */
[----:B------:R-:W-:Y:S02]  /*bee0*/  SHF.R.U32.HI R5, RZ, 0x4, R5 ;  /* 0x00000004ff057819 */ /* 0x000fe40000011605 */
[----:B------:R-:W-:Y:S02]  /*bef0*/  SHF.R.U32.HI R6, RZ, 0x4, R6 ;  /* 0x00000004ff067819 */ /* 0x000fe40000011606 */
[----:B------:R-:W-:Y:S02]  /*bf00*/  SHF.R.U32.HI R7, RZ, 0x4, R7 ;  /* 0x00000004ff077819 */ /* 0x000fe40000011607 */
[----:B------:R-:W-:Y:S02]  /*bf10*/  LOP3.LUT R6, R6, 0x3fff, RZ, 0xc0, !PT ;  /* 0x00003fff06067812 */ /* 0x000fe400078ec0ff */
[----:B------:R-:W-:-:S02]  /*bf20*/  LOP3.LUT R5, R5, 0x3fff, RZ, 0xc0, !PT ;  /* 0x00003fff05057812 */ /* 0x000fc400078ec0ff */
[----:B------:R-:W-:Y:S02]  /*bf30*/  LOP3.LUT R11, R7, 0x3fff, RZ, 0xc0, !PT ;  /* 0x00003fff070b7812 */ /* 0x000fe400078ec0ff */
[----:B------:R-:W-:Y:S02]  /*bf40*/  LOP3.LUT R6, R6, 0x10000, RZ, 0xfc, !PT ;  /* 0x0001000006067812 */ /* 0x000fe400078efcff */
[----:B------:R-:W-:Y:S02]  /*bf50*/  LOP3.LUT R7, R5, 0x10000, RZ, 0xfc, !PT ;  /* 0x0001000005077812 */ /* 0x000fe400078efcff */
[----:B------:R-:W-:Y:S01]  /*bf60*/  LOP3.LUT R5, R11, 0x10000, RZ, 0xfc, !PT ;  /* 0x000100000b057812 */ /* 0x000fe200078efcff */
[C---:B------:R-:W-:Y:S01]  /*bf70*/  VIADD R18, R6.reuse, 0x2 ;  /* 0x0000000206127836 */ /* 0x040fe20000000000 */
[C---:B------:R-:W-:Y:S01]  /*bf80*/  IADD3 R12, R6.reuse, 0x6, RZ ;  /* 0x00000006060c7810 */ /* 0x040fe20007ffe0ff */
[----:B------:R-:W-:Y:S01]  /*bf90*/  VIADD R14, R6, 0x4 ;  /* 0x00000004060e7836 */ /* 0x000fe20000000000 */
[----:B------:R1:W-:Y:S01]  /*bfa0*/  STL [R1+0x34], R6 ;  /* 0x0000340601007387 */ /* 0x0003e20000100800 */
[----:B------:R-:W-:-:S02]  /*bfb0*/  VIADD R11, R10, 0x8 ;  /* 0x000000080a0b7836 */ /* 0x000fc40000000000 */
[C---:B------:R-:W-:Y:S01]  /*bfc0*/  VIADD R11, R10.reuse, 0x14 ;  /* 0x000000140a0b7836 */ /* 0x040fe20000000000 */
[----:B------:R2:W-:Y:S04]  /*bfd0*/  STL [R1+0x50], R5 ;  /* 0x0000500501007387 */ /* 0x0005e80000100800 */
[----:B------:R3:W-:Y:S01]  /*bfe0*/  STL.64 [R1+0x38], R12 ;  /* 0x0000380c01007387 */ /* 0x0007e20000100a00 */
[----:B-1----:R-:W-:-:S03]  /*bff0*/  IADD3 R6, R10, 0xc, RZ ;  /* 0x0000000c0a067810 */ /* 0x002fc60007ffe0ff */
[----:B------:R3:W-:Y:S01]  /*c000*/  STL.64 [R1+0x48], R18 ;  /* 0x0000481201007387 */ /* 0x0007e20000100a00 */
[C---:B------:R-:W-:Y:S01]  /*c010*/  IADD3 R6, R10.reuse, 0x18, RZ ;  /* 0x000000180a067810 */ /* 0x040fe20007ffe0ff */
[C---:B--2---:R-:W-:Y:S02]  /*c020*/  VIADD R5, R10.reuse, 0x4 ;  /* 0x000000040a057836 */ /* 0x044fe40000000000 */
[----:B------:R3:W-:Y:S01]  /*c030*/  STL.64 [R1+0x40], R14 ;  /* 0x0000400e01007387 */ /* 0x0007e20000100a00 */
[C---:B------:R-:W-:Y:S02]  /*c040*/  VIADD R5, R10.reuse, 0x10 ;  /* 0x000000100a057836 */ /* 0x040fe40000000000 */
[----:B------:R-:W-:-:S07]  /*c050*/  VIADD R5, R10, 0x1c ;  /* 0x0000001c0a057836 */ /* 0x000fce0000000000 */
.L_x_1234:
[----:B------:R-:W-:Y:S01]  /*c060*/  IMAD.U32 R5, RZ, RZ, UR36 ;  /* 0x00000024ff057e24 */ /* 0x000fe2000f8e00ff */
[----:B------:R-:W-:Y:S05]  /*c070*/  YIELD ;  /* 0x0000000000007946 */ /* 0x000fea0003800000 */
[----:B------:R-:W-:-:S04]  /*c080*/  LOP3.LUT R5, R5, 0x1, RZ, 0xfc, !PT ;  /* 0x0000000105057812 */ /* 0x000fc800078efcff */
[----:B------:R-:W-:-:S13]  /*c090*/  ISETP.NE.AND P6, PT, R5, 0x3, PT ;  /* 0x000000030500780c */ /* 0x000fda0003fc5270 */
[----:B------:R-:W-:Y:S05]  /*c0a0*/  @!P6 BRA `(.L_x_1224) ;  /* 0x000000000004e947 */ /* 0x000fea0003800000 */
[----:B------:R-:W-:Y:S01]  /*c0b0*/  BPT.TRAP 0x1 ;  /* 0x000000040000795c */ /* 0x000fe20000300000 */
.L_x_1224:
[----:B------:R-:W-:Y:S02]  /*c0c0*/  LEA R6, R0, R16, 0x3 ;  /* 0x0000001000067211 */ /* 0x000fe400078e18ff */
[----:B---3--:R-:W-:-:S04]  /*c0d0*/  SHF.L.U32 R19, R4, 0x1f, RZ ;  /* 0x0000001f04137819 */ /* 0x008fc800000006ff */
[----:B------:R1:W2:Y:S01]  /*c0e0*/  SYNCS.PHASECHK.TRANS64.TRYWAIT P0, [R6+URZ+0x30c10], R19 ;  /* 0x030c1013060075a7 */ /* 0x0002a2000800017f */
[----:B------:R-:W-:Y:S05]  /*c0f0*/  @!P6 BRA `(.L_x_1225) ;  /* 0x000000000004e947 */ /* 0x000fea0003800000 */
[----:B------:R-:W-:Y:S01]  /*c100*/  BPT.TRAP 0x1 ;  /* 0x000000040000795c */ /* 0x000fe20000300000 */
.L_x_1225:
[----:B------:R-:W-:-:S05]  /*c110*/  VIADD R5, R16, 0x10000 ;  /* 0x0001000010057836 */ /* 0x000fca0000000000 */
[----:B------:R-:W-:-:S04]  /*c120*/  SHF.R.U32.HI R5, RZ, 0x4, R5 ;  /* 0x00000004ff057819 */ /* 0x000fc80000011605 */
[----:B------:R-:W-:-:S04]  /*c130*/  LOP3.LUT R5, R5, 0x3fff, RZ, 0xc0, !PT ;  /* 0x00003fff05057812 */ /* 0x000fc800078ec0ff */
[----:B------:R-:W-:Y:S01]  /*c140*/  LOP3.LUT R11, R5, 0x10000, RZ, 0xfc, !PT ;  /* 0x00010000050b7812 */ /* 0x000fe200078efcff */
[----:B--2---:R-:W-:Y:S06]  /*c150*/  @P0 BRA `(.L_x_1226) ;  /* 0x0000000000080947 */ /* 0x004fec0003800000 */
[----:B------:R-:W2:Y:S02]  /*c160*/  SYNCS.PHASECHK.TRANS64.TRYWAIT P0, [R6+URZ+0x30c10], R19 ;  /* 0x030c1013060075a7 */ /* 0x000ea4000800017f */
[----:B--2---:R-:W-:Y:S05]  /*c170*/  @!P0 BRA `(.L_x_1227) ;  /* 0x000000a000c88947 */ /* 0x004fea0003800000 */
.L_x_1226:
[----:B------:R-:W-:Y:S01]  /*c180*/  IMAD R11, R0, 0x400, R11 ;  /* 0x00000400000b7824 */ /* 0x000fe200078e020b */
[----:B------:R-:W-:Y:S05]  /*c190*/  WARPSYNC.ALL ;  /* 0x0000000000007948 */ /* 0x000fea0003800000 */
[----:B------:R-:W-:Y:S01]  /*c1a0*/  R2UR UR4, R7 ;  /* 0x00000000070472ca */ /* 0x000fe200000e0000 */
[----:B------:R-:W3:Y:S01]  /*c1b0*/  LDL R18, [R1+0x64] ;  /* 0x0000640001127983 */ /* 0x000ee20000100800 */
[----:B------:R-:W-:Y:S01]  /*c1c0*/  R2UR UR6, R11 ;  /* 0x000000000b0672ca */ /* 0x000fe200000e0000 */
[----:B------:R-:W-:Y:S01]  /*c1d0*/  WARPGROUP.ARRIVE ;  /* 0x00000000000079c5 */ /* 0x000fe20000000000 */
[----:B------:R-:W-:Y:S01]  /*c1e0*/  UMOV UR5, 0x40000040 ;  /* 0x4000004000057882 */ /* 0x000fe20000000000 */
[----:B------:R-:W-:Y:S01]  /*c1f0*/  UMOV UR7, 0x40000040 ;  /* 0x4000004000077882 */ /* 0x000fe20000000000 */
[----:B------:R-:W4:Y:S04]  /*c200*/  LDL R14, [R1+0x60] ;  /* 0x00006000010e7983 */ /* 0x000f280000100800 */
[----:B------:R-:W5:Y:S04]  /*c210*/  LDL R17, [R1+0x5c] ;  /* 0x00005c0001117983 */ /* 0x000f680000100800 */
[----:B------:R-:W2:Y:S01]  /*c220*/  LDL R15, [R1+0x58] ;  /* 0x00005800010f7983 */ /* 0x000ea20000100800 */
[----:B------:R-:W-:Y:S01]  /*c230*/  HGMMA.64x128x16.F32 R72, gdesc[UR4], RZ, !UPT, gsb0 ;  /* 0x01e00000044879f0 */ /* 0x000fe2000c0008ff */
[----:B------:R-:W-:Y:S01]  /*c240*/  IMAD.MOV.U32 R13, RZ, RZ, 0x40000040 ;  /* 0x40000040ff0d7424 */ /* 0x000fe200078e00ff */
[----:B------:R-:W-:Y:S01]  /*c250*/  IADD3 R12, R7, 0x2, RZ ;  /* 0x00000002070c7810 */ /* 0x000fe20007ffe0ff */
[----:B------:R-:W-:Y:S01]  /*c260*/  UIADD3 UR4, UR6, 0x2, URZ ;  /* 0x0000000206047890 */ /* 0x000fe2000fffe03f */
[----:B------:R-:W-:-:S02]  /*c270*/  UMOV UR11, 0x40000040 ;  /* 0x40000040000b7882 */ /* 0x000fc40000000000 */
[----:B------:R-:W-:Y:S01]  /*c280*/  R2UR UR8, R12 ;  /* 0x000000000c0872ca */ /* 0x000fe200000e0000 */
[----:B------:R-:W-:Y:S01]  /*c290*/  VIADD R12, R7, 0x4 ;  /* 0x00000004070c7836 */ /* 0x000fe20000000000 */
[----:B------:R-:W-:Y:S01]  /*c2a0*/  R2UR UR9, R13 ;  /* 0x000000000d0972ca */ /* 0x000fe200000e0000 */
[----:B------:R-:W-:Y:S01]  /*c2b0*/  UMOV UR7, 0x40000040 ;  /* 0x4000004000077882 */ /* 0x000fe20000000000 */
[----:B------:R-:W-:Y:S01]  /*c2c0*/  UMOV UR10, UR4 ;  /* 0x00000004000a7c82 */ /* 0x000fe20008000000 */
[----:B------:R-:W-:Y:S01]  /*c2d0*/  MOV R13, 0x40000040 ;  /* 0x40000040000d7802 */ /* 0x000fe20000000f00 */
[----:B------:R-:W-:Y:S02]  /*c2e0*/  UIADD3 UR4, UR6, 0x4, URZ ;  /* 0x0000000406047890 */ /* 0x000fe4000fffe03f */
[----:B------:R-:W-:Y:S01]  /*c2f0*/  UIADD3 UR6, UR6, 0x6, URZ ;  /* 0x0000000606067890 */ /* 0x000fe2000fffe03f */
[----:B------:R-:W-:Y:S02]  /*c300*/  WARPGROUP.DEPBAR.LE gsb0, 0x0 ;  /* 0x00008000000079c5 */ /* 0x000fe40000010000 */
[----:B------:R-:W-:-:S06]  /*c310*/  WARPGROUP.ARRIVE ;  /* 0x00000000000079c5 */ /* 0x000fcc0000000000 */
[----:B------:R-:W-:Y:S01]  /*c320*/  HGMMA.64x128x16.F32 R72, gdesc[UR8], R72, gsb0 ;  /* 0x01e00000084879f0 */ /* 0x000fe20008000848 */
[----:B------:R-:W-:Y:S01]  /*c330*/  R2UR UR8, R12 ;  /* 0x000000000c0872ca */ /* 0x000fe200000e0000 */
[----:B------:R-:W-:Y:S01]  /*c340*/  UMOV UR10, UR4 ;  /* 0x00000004000a7c82 */ /* 0x000fe20008000000 */
[----:B------:R-:W-:Y:S01]  /*c350*/  R2UR UR9, R13 ;  /* 0x000000000d0972ca */ /* 0x000fe200000e0000 */
[----:B------:R-:W-:Y:S01]  /*c360*/  UMOV UR11, 0x40000040 ;  /* 0x40000040000b7882 */ /* 0x000fe20000000000 */
[----:B------:R-:W-:Y:S02]  /*c370*/  VIADD R12, R7, 0x6 ;  /* 0x00000006070c7836 */ /* 0x000fe40000000000 */
[----:B------:R-:W-:-:S03]  /*c380*/  IMAD.MOV.U32 R13, RZ, RZ, 0x40000040 ;  /* 0x40000040ff0d7424 */ /* 0x000fc600078e00ff */
[----:B------:R-:W-:Y:S02]  /*c390*/  R2UR UR4, R12 ;  /* 0x000000000c0472ca */ /* 0x000fe400000e0000 */
[----:B------:R-:W-:Y:S01]  /*c3a0*/  R2UR UR5, R13 ;  /* 0x000000000d0572ca */ /* 0x000fe200000e0000 */
[----:B------:R-:W-:Y:S02]  /*c3b0*/  WARPGROUP.DEPBAR.LE gsb0, 0x0 ;  /* 0x00008000000079c5 */ /* 0x000fe40000010000 */
[----:B------:R-:W-:-:S06]  /*c3c0*/  WARPGROUP.ARRIVE ;  /* 0x00000000000079c5 */ /* 0x000fcc0000000000 */
[----:B------:R-:W-:Y:S01]  /*c3d0*/  HGMMA.64x128x16.F32 R72, gdesc[UR8], R72, gsb0 ;  /* 0x01e00000084879f0 */ /* 0x000fe20008000848 */
[----:B---3--:R-:W-:-:S04]  /*c3e0*/  LEA R12, R0, R18, 0x7 ;  /* 0x00000012000c7211 */ /* 0x008fc800078e38ff */
[----:B------:R-:W-:Y:S01]  /*c3f0*/  LEA R227, R3, R12, 0x1 ;  /* 0x0000000c03e37211 */ /* 0x000fe200078e08ff */
[C---:B----4-:R-:W-:Y:S01]  /*c400*/  IMAD R14, R0.reuse, 0x80, R14 ;  /* 0x00000080000e7824 */ /* 0x050fe200078e020e */
[----:B-----5:R-:W-:-:S03]  /*c410*/  LEA R18, R0, R17, 0x7 ;  /* 0x0000001100127211 */ /* 0x020fc600078e38ff */
[C---:B------:R-:W-:Y:S02]  /*c420*/  IMAD R17, R3.reuse, 0x2, R14 ;  /* 0x0000000203117824 */ /* 0x040fe400078e020e */
[----:B--2---:R-:W-:Y:S01]  /*c430*/  IMAD R20, R0, 0x80, R15 ;  /* 0x0000008000147824 */ /* 0x004fe200078e020f */
[----:B------:R-:W-:Y:S01]  /*c440*/  LEA R13, R3, R18, 0x1 ;  /* 0x00000012030d7211 */ /* 0x000fe200078e08ff */
[----:B------:R-:W-:Y:S01]  /*c450*/  IMAD R12, R17, 0x4, R16 ;  /* 0x00000004110c7824 */ /* 0x000fe200078e0210 */
[-C--:B------:R-:W-:Y:S01]  /*c460*/  LEA R18, R227, R16.reuse, 0x2 ;  /* 0x00000010e3127211 */ /* 0x080fe200078e10ff */
        /* <DEDUP_REMOVED lines=18> */
.L_x_1228:
[----:B------:R1:W1:Y:S01]  /*c590*/  SYNCS.PHASECHK.TRANS64.TRYWAIT P0, [R6+URZ+0x30c30], R19 ;  /* 0x030c3013060075a7 */ /* 0x000262000800017f */
[----:B------:R-:W-:Y:S05]  /*c5a0*/  @!P6 BRA `(.L_x_1229) ;  /* 0x000000000004e947 */ /* 0x000fea0003800000 */
[----:B------:R-:W-:Y:S01]  /*c5b0*/  BPT.TRAP 0x1 ;  /* 0x000000040000795c */ /* 0x000fe20000300000 */
.L_x_1229:
[----:B-1----:R-:W-:Y:S05]  /*c5c0*/  @P0 BRA `(.L_x_1230) ;  /* 0x0000000000080947 */ /* 0x002fea0003800000 */
[----:B------:R-:W1:Y:S02]  /*c5d0*/  SYNCS.PHASECHK.TRANS64.TRYWAIT P0, [R6+URZ+0x30c30], R19 ;  /* 0x030c3013060075a7 */ /* 0x000e64000800017f */
[----:B-1----:R-:W-:Y:S05]  /*c5e0*/  @!P0 BRA `(.L_x_1231) ;  /* 0x0000009c00c08947 */ /* 0x002fea0003800000 */
.L_x_1230:
        /* <DEDUP_REMOVED lines=16> */
[----:B-1----:R-:W-:Y:S01]  /*c6f0*/  MUFU.TANH R200, R75 ;  /* 0x0000004b00c87308 */ /* 0x002fe20000002400 */
        /* <DEDUP_REMOVED lines=12> */
[----:B---3--:R-:W-:Y:S01]  /*c7c0*/  MUFU.TANH R201, R83 ;  /* 0x0000005300c97308 */ /* 0x008fe20000002400 */
[----:B------:R-:W-:Y:S01]  /*c7d0*/  FMUL.FTZ R23, R84, UR9 ;  /* 0x0000000954177c20 */ /* 0x000fe20008410000 */
[----:B------:R-:W-:Y:S01]  /*c7e0*/  STL [R1+0xf4], R168 ;  /* 0x0000f4a801007387 */ /* 0x000fe20000100800 */
[----:B------:R-:W-:-:S03]  /*c7f0*/  FMUL.FTZ R138, R86, UR9 ;  /* 0x00000009568a7c20 */ /* 0x000fc60008410000 */
[----:B------:R-:W-:Y:S01]  /*c800*/  STL [R1+0xf0], R167 ;  /* 0x0000f0a701007387 */ /* 0x000fe20000100800 */
[----:B------:R-:W-:Y:S01]  /*c810*/  FMUL.FTZ R136, R87, UR9 ;  /* 0x0000000957887c20 */ /* 0x000fe20008410000 */
[----:B----4-:R1:W-:Y:S02]  /*c820*/  MUFU.TANH R202, R85 ;  /* 0x0000005500ca7308 */ /* 0x0103e40000002400 */
[----:B------:R-:W-:Y:S04]  /*c830*/  STL [R1+0xec], R166 ;  /* 0x0000eca601007387 */ /* 0x000fe80000100800 */
[----:B------:R-:W-:Y:S01]  /*c840*/  STL [R1+0xe8], R165 ;  /* 0x0000e8a501007387 */ /* 0x000fe20000100800 */
[----:B------:R-:W-:Y:S01]  /*c850*/  UMOV UR5, 0x40000040 ;  /* 0x4000004000057882 */ /* 0x000fe20000000000 */
[----:B------:R-:W-:Y:S01]  /*c860*/  UMOV UR7, 0x40000040 ;  /* 0x4000004000077882 */ /* 0x000fe20000000000 */
[----:B------:R-:W-:Y:S01]  /*c870*/  UMOV UR15, 0x40000040 ;  /* 0x40000040000f7882 */ /* 0x000fe20000000000 */
[----:B------:R-:W-:Y:S01]  /*c880*/  STL [R1+0xe4], R164 ;  /* 0x0000e4a401007387 */ /* 0x000fe20000100800 */
[----:B------:R-:W-:Y:S01]  /*c890*/  FMUL.FTZ R204, R91, UR9 ;  /* 0x000000095bcc7c20 */ /* 0x000fe20008410000 */
[----:B------:R3:W-:Y:S02]  /*c8a0*/  MUFU.TANH R203, R138 ;  /* 0x0000008a00cb7308 */ /* 0x0007e40000002400 */
[----:B------:R-:W-:Y:S04]  /*c8b0*/  STL [R1+0xe0], R163 ;  /* 0x0000e0a301007387 */ /* 0x000fe80000100800 */
[----:B------:R-:W-:Y:S01]  /*c8c0*/  STL [R1+0xdc], R162 ;  /* 0x0000dca201007387 */ /* 0x000fe20000100800 */
[----:B--2---:R-:W-:-:S03]  /*c8d0*/  R2UR UR4, R26 ;  /* 0x000000001a0472ca */ /* 0x004fc600000e0000 */
[----:B------:R-:W-:Y:S01]  /*c8e0*/  STL [R1+0xd8], R161 ;  /* 0x0000d8a101007387 */ /* 0x000fe20000100800 */
[----:B------:R-:W-:Y:S01]  /*c8f0*/  FMUL.FTZ R139, R89, UR9 ;  /* 0x00000009598b7c20 */ /* 0x000fe20008410000 */
[----:B------:R-:W-:Y:S01]  /*c900*/  FMUL.FTZ R126, R126, UR9 ;  /* 0x000000097e7e7c20 */ /* 0x000fe20008410000 */
[----:B------:R-:W2:Y:S01]  /*c910*/  MUFU.TANH R19, R19 ;  /* 0x0000001300137308 */ /* 0x000ea20000002400 */
[----:B------:R-:W-:Y:S04]  /*c920*/  STL [R1+0xd4], R160 ;  /* 0x0000d4a001007387 */ /* 0x000fe80000100800 */
[----:B------:R-:W-:Y:S01]  /*c930*/  STL [R1+0xd0], R159 ;  /* 0x0000d09f01007387 */ /* 0x000fe20000100800 */
[----:B------:R-:W-:Y:S02]  /*c940*/  ISETP.GT.AND P2, PT, R9, RZ, PT ;  /* 0x000000ff0900720c */ /* 0x000fe40003f44270 */
[----:B------:R-:W4:Y:S01]  /*c950*/  MUFU.TANH R230, R230 ;  /* 0x000000e600e67308 */ /* 0x000f220000002400 */
[----:B------:R-:W-:Y:S04]  /*c960*/  STL [R1+0xcc], R158 ;  /* 0x0000cc9e01007387 */ /* 0x000fe80000100800 */
[----:B------:R-:W-:Y:S01]  /*c970*/  STL [R1+0xc8], R157 ;  /* 0x0000c89d01007387 */ /* 0x000fe20000100800 */
[----:B------:R-:W-:-:S02]  /*c980*/  ISETP.GT.AND P3, PT, R8, 0x8, PT ;  /* 0x000000080800780c */ /* 0x000fc40003f64270 */
[----:B------:R-:W-:Y:S01]  /*c990*/  MUFU.TANH R237, R237 ;  /* 0x000000ed00ed7308 */ /* 0x000fe20000002400 */
[----:B------:R-:W-:Y:S04]  /*c9a0*/  STL [R1+0xc4], R156 ;  /* 0x0000c49c01007387 */ /* 0x000fe80000100800 */
[----:B------:R-:W-:Y:S03]  /*c9b0*/  STL [R1+0xc0], R155 ;  /* 0x0000c09b01007387 */ /* 0x000fe60000100800 */
[----:B------:R-:W4:Y:S01]  /*c9c0*/  MUFU.TANH R236, R236 ;  /* 0x000000ec00ec7308 */ /* 0x000f220000002400 */
[----:B------:R-:W-:Y:S04]  /*c9d0*/  STL [R1+0xbc], R154 ;  /* 0x0000bc9a01007387 */ /* 0x000fe80000100800 */
[----:B------:R-:W-:Y:S01]  /*c9e0*/  STL [R1+0xb8], R153 ;  /* 0x0000b89901007387 */ /* 0x000fe20000100800 */
[----:B------:R-:W-:Y:S01]  /*c9f0*/  ISETP.GT.AND P1, PT, R8, RZ, PT ;  /* 0x000000ff0800720c */ /* 0x000fe20003f24270 */
[----:B------:R-:W-:Y:S01]  /*ca00*/  FMUL.FTZ R128, R128, UR9 ;  /* 0x0000000980807c20 */ /* 0x000fe20008410000 */
[----:B------:R-:W-:Y:S01]  /*ca10*/  ISETP.GT.AND P0, PT, R9, 0x8, PT ;  /* 0x000000080900780c */ /* 0x000fe20003f04270 */
[----:B------:R-:W-:Y:S01]  /*ca20*/  STL [R1+0xb4], R152 ;  /* 0x0000b49801007387 */ /* 0x000fe20000100800 */
[----:B------:R-:W4:Y:S03]  /*ca30*/  MUFU.TANH R233, R233 ;  /* 0x000000e900e97308 */ /* 0x000f260000002400 */
[----:B------:R-:W-:Y:S04]  /*ca40*/  STL [R1+0xb0], R151 ;  /* 0x0000b09701007387 */ /* 0x000fe80000100800 */
        /* <DEDUP_REMOVED lines=19> */
[----:B------:R1:W-:Y:S04]  /*cb80*/  STL [R1+0x7c], R6 ;  /* 0x00007c0601007387 */ /* 0x0003e80000100800 */
[----:B------:R-:W-:Y:S04]  /*cb90*/  STL [R1+0x78], R5 ;  /* 0x0000780501007387 */ /* 0x000fe80000100800 */
[----:B------:R3:W-:Y:S04]  /*cba0*/  STL [R1+0x74], R4 ;  /* 0x0000740401007387 */ /* 0x0007e80000100800 */
[----:B------:R2:W-:Y:S04]  /*cbb0*/  STL [R1+0x70], R2 ;  /* 0x0000700201007387 */ /* 0x0005e80000100800 */
[----:B-1----:R-:W4:Y:S04]  /*cbc0*/  LDL.64 R6, [R1+0x40] ;  /* 0x0000400001067983 */ /* 0x002f280000100a00 */
[----:B---3--:R-:W3:Y:S01]  /*cbd0*/  LDL.64 R4, [R1+0x48] ;  /* 0x0000480001047983 */ /* 0x008ee20000100a00 */
[----:B------:R-:W-:Y:S01]  /*cbe0*/  WARPGROUP.ARRIVE ;  /* 0x00000000000079c5 */ /* 0x000fe20000000000 */
[----:B------:R-:W-:Y:S01]  /*cbf0*/  FMUL.FTZ R91, R96, UR9 ;  /* 0x00000009605b7c20 */ /* 0x000fe20008410000 */
[----:B------:R-:W-:Y:S01]  /*cc00*/  FMUL.FTZ R138, R90, UR9 ;  /* 0x000000095a8a7c20 */ /* 0x000fe20008410000 */
[----:B------:R-:W-:Y:S01]  /*cc10*/  FMUL.FTZ R89, R94, UR9 ;  /* 0x000000095e597c20 */ /* 0x000fe20008410000 */
[----:B------:R-:W-:Y:S01]  /*cc20*/  FMUL.FTZ R90, R95, UR9 ;  /* 0x000000095f5a7c20 */ /* 0x000fe20008410000 */
[----:B--2---:R-:W1:Y:S01]  /*cc30*/  LDC R2, c[0x0][0x74c] ;  /* 0x0001d300ff027b82 */ /* 0x004e620000000800 */
[----:B------:R-:W-:Y:S01]  /*cc40*/  HGMMA.64x128x16.F32 R24, gdesc[UR4], RZ, !UPT, gsb0 ;  /* 0x01e00000041879f0 */ /* 0x000fe2000c0008ff */
[----:B------:R-:W-:Y:S01]  /*cc50*/  UIADD3 UR4, UR6, 0x2, URZ ;  /* 0x0000000206047890 */ /* 0x000fe2000fffe03f */
[----:B------:R-:W2:Y:S01]  /*cc60*/  MUFU.TANH R136, R136 ;  /* 0x0000008800887308 */ /* 0x000ea20000002400 */
[----:B------:R-:W-:Y:S01]  /*cc70*/  FMUL.FTZ R205, R92, UR9 ;  /* 0x000000095ccd7c20 */ /* 0x000fe20008410000 */
[----:B------:R-:W-:Y:S01]  /*cc80*/  FMUL.FTZ R92, R97, UR9 ;  /* 0x00000009615c7c20 */ /* 0x000fe20008410000 */
[----:B------:R-:W-:Y:S01]  /*cc90*/  FMUL.FTZ R100, R100, UR9 ;  /* 0x0000000964647c20 */ /* 0x000fe20008410000 */
[----:B------:R-:W-:Y:S01]  /*cca0*/  FMUL.FTZ R101, R101, UR9 ;  /* 0x0000000965657c20 */ /* 0x000fe20008410000 */
[----:B------:R-:W2:Y:S01]  /*ccb0*/  LDC.64 R94, c[0x0][0x748] ;  /* 0x0001d200ff5e7b82 */ /* 0x000ea20000000a00 */
[----:B------:R-:W-:Y:S01]  /*ccc0*/  UMOV UR14, UR4 ;  /* 0x00000004000e7c82 */ /* 0x000fe20008000000 */
[----:B------:R-:W-:Y:S01]  /*ccd0*/  ULDC UR4, c[0x0][0x280] ;  /* 0x0000a00000047ab9 */ /* 0x000fe20000000800 */
[----:B------:R1:W2:Y:S01]  /*cce0*/  MUFU.TANH R171, R88 ;  /* 0x0000005800ab7308 */ /* 0x0002a20000002400 */
[----:B------:R-:W-:Y:S01]  /*ccf0*/  ULEA UR4, UR40, -UR4, 0x7 ;  /* 0x8000000428047291 */ /* 0x000fe2000f8e383f */
[----:B------:R-:W-:Y:S01]  /*cd00*/  FMUL.FTZ R120, R120, UR9 ;  /* 0x0000000978787c20 */ /* 0x000fe20008410000 */
[----:B------:R-:W-:Y:S01]  /*cd10*/  FMUL.FTZ R122, R122, UR9 ;  /* 0x000000097a7a7c20 */ /* 0x000fe20008410000 */
[----:B------:R-:W-:Y:S01]  /*cd20*/  FMUL.FTZ R123, R123, UR9 ;  /* 0x000000097b7b7c20 */ /* 0x000fe20008410000 */
[----:B------:R-:W-:Y:S01]  /*cd30*/  FMUL.FTZ R99, R99, UR9 ;  /* 0x0000000963637c20 */ /* 0x000fe20008410000 */
[----:B------:R-:W-:Y:S01]  /*cd40*/  FMUL.FTZ R102, R102, UR9 ;  /* 0x0000000966667c20 */ /* 0x000fe20008410000 */
[----:B------:R-:W-:Y:S01]  /*cd50*/  LEA R96, R3, UR4, 0x1 ;  /* 0x0000000403607c11 */ /* 0x000fe2000f8e08ff */
[----:B------:R-:W-:Y:S01]  /*cd60*/  UIADD3 UR4, UR6, 0x4, URZ ;  /* 0x0000000406047890 */ /* 0x000fe2000fffe03f */
[----:B-1----:R-:W-:Y:S01]  /*cd70*/  FMUL.FTZ R88, R93, UR9 ;  /* 0x000000095d587c20 */ /* 0x002fe20008410000 */
[----:B------:R-:W1:Y:S01]  /*cd80*/  MUFU.TANH R170, R139 ;  /* 0x0000008b00aa7308 */ /* 0x000e620000002400 */
[----:B------:R-:W-:Y:S01]  /*cd90*/  FMUL.FTZ R103, R103, UR9 ;  /* 0x0000000967677c20 */ /* 0x000fe20008410000 */
[----:B------:R-:W-:Y:S01]  /*cda0*/  FMUL.FTZ R109, R109, UR9 ;  /* 0x000000096d6d7c20 */ /* 0x000fe20008410000 */
[----:B------:R-:W-:Y:S01]  /*cdb0*/  FMUL.FTZ R104, R104, UR9 ;  /* 0x0000000968687c20 */ /* 0x000fe20008410000 */
[----:B------:R-:W-:Y:S01]  /*cdc0*/  FMUL.FTZ R105, R105, UR9 ;  /* 0x0000000969697c20 */ /* 0x000fe20008410000 */
[----:B------:R-:W-:Y:S01]  /*cdd0*/  FMUL.FTZ R112, R112, UR9 ;  /* 0x0000000970707c20 */ /* 0x000fe20008410000 */
[----:B------:R-:W-:Y:S01]  /*cde0*/  FMUL.FTZ R124, R124, UR9 ;  /* 0x000000097c7c7c20 */ /* 0x000fe20008410000 */
[----:B------:R-:W-:Y:S01]  /*cdf0*/  FMUL.FTZ R108, R108, UR9 ;  /* 0x000000096c6c7c20 */ /* 0x000fe20008410000 */
[----:B------:R-:W-:Y:S01]  /*ce00*/  MUFU.TANH R91, R91 ;  /* 0x0000005b005b7308 */ /* 0x000fe20000002400 */
        /* <DEDUP_REMOVED lines=8> */
[----:B------:R-:W-:-:S07]  /*ce90*/  FMUL.FTZ R106, R106, UR9 ;  /* 0x000000096a6a7c20 */ /* 0x000fce0008410000 */
[----:B------:R-:W-:Y:S08]  /*cea0*/  MUFU.TANH R168, R204 ;  /* 0x000000cc00a87308 */ /* 0x000ff00000002400 */
[----:B------:R-:W-:Y:S08]  /*ceb0*/  MUFU.TANH R89, R89 ;  /* 0x0000005900597308 */ /* 0x000ff00000002400 */
[----:B------:R-:W-:Y:S01]  /*cec0*/  MUFU.TANH R90, R90 ;  /* 0x0000005a005a7308 */ /* 0x000fe20000002400 */
[----:B------:R-:W-:-:S02]  /*ced0*/  WARPGROUP.DEPBAR.LE gsb0, 0x0 ;  /* 0x00008000000079c5 */ /* 0x000fc40000010000 */
[----:B------:R-:W-:Y:S01]  /*cee0*/  WARPGROUP.ARRIVE ;  /* 0x00000000000079c5 */ /* 0x000fe20000000000 */
[----:B---3--:R-:W-:Y:S02]  /*cef0*/  R2UR UR12, R4 ;  /* 0x00000000040c72ca */ /* 0x008fe400000e0000 */
[----:B------:R-:W-:Y:S02]  /*cf00*/  R2UR UR13, R5 ;  /* 0x00000000050d72ca */ /* 0x000fe400000e0000 */
[----:B------:R-:W-:Y:S01]  /*cf10*/  IADD3 R2, -R2, 0x8, RZ ;  /* 0x0000000802027810 */ /* 0x000fe20007ffe1ff */
[----:B------:R-:W3:Y:S01]  /*cf20*/  LDL.64 R4, [R1+0x38] ;  /* 0x0000380001047983 */ /* 0x000ee20000100a00 */
[----:B------:R-:W-:Y:S01]  /*cf30*/  IADD3 R96, R8, R96, RZ ;  /* 0x0000006008607210 */ /* 0x000fe20007ffe0ff */
[----:B------:R-:W-:Y:S01]  /*cf40*/  UIADD3 UR6, UR6, 0x6, URZ ;  /* 0x0000000606067890 */ /* 0x000fe2000fffe03f */
[----:B------:R-:W1:Y:S01]  /*cf50*/  MUFU.TANH R167, R205 ;  /* 0x000000cd00a77308 */ /* 0x000e620000002400 */
[----:B------:R-:W-:Y:S01]  /*cf60*/  UMOV UR7, 0x40000040 ;  /* 0x4000004000077882 */ /* 0x000fe20000000000 */
[----:B------:R-:W-:-:S05]  /*cf70*/  FMUL.FTZ R93, R98, UR9 ;  /* 0x00000009625d7c20 */ /* 0x000fca0008410000 */
[----:B------:R-:W-:Y:S01]  /*cf80*/  HGMMA.64x128x16.F32 R24, gdesc[UR12], R24, gsb0 ;  /* 0x01e000000c1879f0 */ /* 0x000fe20008000818 */
[----:B----4-:R-:W-:Y:S01]  /*cf90*/  R2UR UR12, R6 ;  /* 0x00000000060c72ca */ /* 0x010fe200000e0000 */
[----:B------:R-:W4:Y:S01]  /*cfa0*/  MUFU.TANH R88, R88 ;  /* 0x0000005800587308 */ /* 0x000f220000002400 */
[----:B------:R-:W-:Y:S01]  /*cfb0*/  R2UR UR13, R7 ;  /* 0x00000000070d72ca */ /* 0x000fe200000e0000 */
[----:B------:R-:W-:Y:S01]  /*cfc0*/  UMOV UR14, UR4 ;  /* 0x00000004000e7c82 */ /* 0x000fe20008000000 */
[----:B------:R-:W-:-:S05]  /*cfd0*/  UMOV UR15, 0x40000040 ;  /* 0x40000040000f7882 */ /* 0x000fca0000000000 */
[----:B------:R1:W-:Y:S01]  /*cfe0*/  MUFU.TANH R7, R126 ;  /* 0x0000007e00077308 */ /* 0x0003e20000002400 */
[-C--:B------:R-:W-:Y:S02]  /*cff0*/  IADD3 R221, R2, -R96.reuse, RZ ;  /* 0x8000006002dd7210 */ /* 0x080fe40007ffe0ff */
[----:B--2---:R-:W-:-:S05]  /*d000*/  IADD3 R95, RZ, -R96, -R95 ;  /* 0x80000060ff5f7210 */ /* 0x004fca0007ffe85f */
[----:B------:R-:W2:Y:S01]  /*d010*/  MUFU.TANH R92, R92 ;  /* 0x0000005c005c7308 */ /* 0x000ea20000002400 */
[C-C-:B-1----:R-:W-:Y:S01]  /*d020*/  IMAD.IADD R126, R94.reuse, 0x1, -R96.reuse ;  /* 0x000000015e7e7824 */ /* 0x142fe200078e0a60 */
[----:B------:R-:W-:-:S04]  /*d030*/  IADD3 R94, R94, 0x8, -R96 ;  /* 0x000000085e5e7810 */ /* 0x000fc80007ffe860 */
[----:B------:R-:W-:Y:S02]  /*d040*/  SEL R126, R126, 0x80, !P2 ;  /* 0x000000807e7e7807 */ /* 0x000fe40005000000 */
[----:B------:R-:W-:Y:S01]  /*d050*/  SEL R221, R221, 0x80, P3 ;  /* 0x00000080dddd7807 */ /* 0x000fe20001800000 */
[----:B------:R-:W1:Y:S01]  /*d060*/  MUFU.TANH R165, R100 ;  /* 0x0000006400a57308 */ /* 0x000e620000002400 */
[----:B------:R-:W-:-:S07]  /*d070*/  SEL R218, R95, 0x80, P1 ;  /* 0x000000805fda7807 */ /* 0x000fce0000800000 */
[----:B------:R-:W1:Y:S08]  /*d080*/  MUFU.TANH R164, R101 ;  /* 0x0000006500a47308 */ /* 0x000e700000002400 */
[----:B------:R-:W-:Y:S08]  /*d090*/  MUFU.TANH R145, R120 ;  /* 0x0000007800917308 */ /* 0x000ff00000002400 */
[----:B------:R-:W-:Y:S08]  /*d0a0*/  MUFU.TANH R143, R122 ;  /* 0x0000007a008f7308 */ /* 0x000ff00000002400 */
[----:B------:R-:W-:Y:S08]  /*d0b0*/  MUFU.TANH R142, R123 ;  /* 0x0000007b008e7308 */ /* 0x000ff00000002400 */
[----:B------:R-:W1:Y:S08]  /*d0c0*/  MUFU.TANH R93, R93 ;  /* 0x0000005d005d7308 */ /* 0x000e700000002400 */
[----:B------:R-:W1:Y:S08]  /*d0d0*/  MUFU.TANH R166, R99 ;  /* 0x0000006300a67308 */ /* 0x000e700000002400 */
[----:B------:R-:W1:Y:S08]  /*d0e0*/  MUFU.TANH R163, R102 ;  /* 0x0000006600a37308 */ /* 0x000e700000002400 */
[----:B------:R-:W1:Y:S08]  /*d0f0*/  MUFU.TANH R162, R103 ;  /* 0x0000006700a27308 */ /* 0x000e700000002400 */
[----:B------:R-:W-:Y:S08]  /*d100*/  MUFU.TANH R156, R109 ;  /* 0x0000006d009c7308 */ /* 0x000ff00000002400 */
[----:B------:R-:W1:Y:S08]  /*d110*/  MUFU.TANH R161, R104 ;  /* 0x0000006800a17308 */ /* 0x000e700000002400 */
[----:B------:R-:W1:Y:S01]  /*d120*/  MUFU.TANH R160, R105 ;  /* 0x0000006900a07308 */ /* 0x000e620000002400 */
[----:B------:R-:W-:-:S07]  /*d130*/  FMUL.FTZ R110, R110, UR9 ;  /* 0x000000096e6e7c20 */ /* 0x000fce0008410000 */
[----:B------:R-:W-:Y:S01]  /*d140*/  MUFU.TANH R153, R112 ;  /* 0x0000007000997308 */ /* 0x000fe20000002400 */
[----:B------:R-:W-:-:S07]  /*d150*/  FMUL.FTZ R111, R111, UR9 ;  /* 0x000000096f6f7c20 */ /* 0x000fce0008410000 */
[----:B------:R-:W-:Y:S01]  /*d160*/  MUFU.TANH R141, R124 ;  /* 0x0000007c008d7308 */ /* 0x000fe20000002400 */
[----:B------:R-:W-:Y:S02]  /*d170*/  WARPGROUP.DEPBAR.LE gsb0, 0x0 ;  /* 0x00008000000079c5 */ /* 0x000fe40000010000 */
[----:B------:R-:W-:-:S05]  /*d180*/  WARPGROUP.ARRIVE ;  /* 0x00000000000079c5 */ /* 0x000fca0000000000 */
[----:B------:R-:W1:Y:S01]  /*d190*/  MUFU.TANH R157, R108 ;  /* 0x0000006c009d7308 */ /* 0x000e620000002400 */
[----:B------:R-:W-:Y:S01]  /*d1a0*/  HGMMA.64x128x16.F32 R24, gdesc[UR12], R24, gsb0 ;  /* 0x01e000000c1879f0 */ /* 0x000fe20008000818 */
[C---:B------:R-:W-:Y:S02]  /*d1b0*/  ISETP.GE.AND P3, PT, R126.reuse, RZ, PT ;  /* 0x000000ff7e00720c */ /* 0x040fe40003f66270 */
[C---:B------:R-:W-:Y:S02]  /*d1c0*/  ISETP.GE.AND P4, PT, R126.reuse, 0x1, PT ;  /* 0x000000017e00780c */ /* 0x040fe40003f86270 */
[----:B------:R-:W-:Y:S02]  /*d1d0*/  ISETP.GE.AND P1, PT, R126, 0x9, PT ;  /* 0x000000097e00780c */ /* 0x000fe40003f26270 */
[----:B------:R-:W1:Y:S01]  /*d1e0*/  MUFU.TANH R152, R113 ;  /* 0x0000007100987308 */ /* 0x000e620000002400 */
[C---:B------:R-:W-:Y:S02]  /*d1f0*/  ISETP.GT.OR P3, PT, R218.reuse, RZ, !P3 ;  /* 0x000000ffda00720c */ /* 0x040fe40005f64670 */
[----:B------:R-:W-:-:S02]  /*d200*/  ISETP.GT.OR P4, PT, R218, 0x1, !P4 ;  /* 0x00000001da00780c */ /* 0x000fc40006784670 */
[----:B------:R-:W-:Y:S02]  /*d210*/  ISETP.GT.OR P1, PT, R218, 0x9, !P1 ;  /* 0x00000009da00780c */ /* 0x000fe40004f24670 */
[----:B------:R-:W-:Y:S01]  /*d220*/  FSEL R216, R19, -INF , !P3 ;  /* 0xff80000013d87808 */ /* 0x000fe20005800000 */
[----:B------:R-:W-:Y:S01]  /*d230*/  MUFU.TANH R144, R121 ;  /* 0x0000007900907308 */ /* 0x000fe20000002400 */
[----:B------:R-:W-:Y:S02]  /*d240*/  FSEL R219, R230, -INF , !P4 ;  /* 0xff800000e6db7808 */ /* 0x000fe40006000000 */
[C---:B------:R-:W-:Y:S02]  /*d250*/  ISETP.GE.AND P2, PT, R126.reuse, 0x10, PT ;  /* 0x000000107e00780c */ /* 0x040fe40003f46270 */
[C---:B------:R-:W-:Y:S02]  /*d260*/  ISETP.GE.AND P3, PT, R126.reuse, 0x11, PT ;  /* 0x000000117e00780c */ /* 0x040fe40003f66270 */
[C---:B------:R-:W-:Y:S01]  /*d270*/  ISETP.GE.AND P5, PT, R126.reuse, 0x18, PT ;  /* 0x000000187e00780c */ /* 0x040fe20003fa6270 */
[----:B------:R-:W-:Y:S01]  /*d280*/  MUFU.TANH R140, R125 ;  /* 0x0000007d008c7308 */ /* 0x000fe20000002400 */
[----:B------:R-:W-:-:S02]  /*d290*/  ISETP.GE.AND P4, PT, R126, 0x19, PT ;  /* 0x000000197e00780c */ /* 0x000fc40003f86270 */
[----:B------:R-:W-:Y:S02]  /*d2a0*/  FSEL R220, R236, -INF , !P1 ;  /* 0xff800000ecdc7808 */ /* 0x000fe40004800000 */
[C---:B------:R-:W-:Y:S02]  /*d2b0*/  ISETP.GT.OR P2, PT, R218.reuse, 0x10, !P2 ;  /* 0x00000010da00780c */ /* 0x040fe40005744670 */
[C---:B------:R-:W-:Y:S01]  /*d2c0*/  ISETP.GT.OR P3, PT, R218.reuse, 0x11, !P3 ;  /* 0x00000011da00780c */ /* 0x040fe20005f64670 */
[----:B------:R-:W1:Y:S01]  /*d2d0*/  MUFU.TANH R150, R116 ;  /* 0x0000007400967308 */ /* 0x000e620000002400 */
[C---:B------:R-:W-:Y:S02]  /*d2e0*/  ISETP.GT.OR P5, PT, R218.reuse, 0x18, !P5 ;  /* 0x00000018da00780c */ /* 0x040fe40006fa4670 */
[----:B------:R-:W-:Y:S02]  /*d2f0*/  ISETP.GT.OR P4, PT, R218, 0x19, !P4 ;  /* 0x00000019da00780c */ /* 0x000fe40006784670 */
[----:B------:R-:W-:-:S02]  /*d300*/  FSEL R215, R233, -INF , !P2 ;  /* 0xff800000e9d77808 */ /* 0x000fc40005000000 */
[----:B------:R-:W-:Y:S01]  /*d310*/  FSEL R211, R21, -INF , !P3 ;  /* 0xff80000015d37808 */ /* 0x000fe20005800000 */
[----:B------:R-:W1:Y:S01]  /*d320*/  MUFU.TANH R148, R117 ;  /* 0x0000007500947308 */ /* 0x000e620000002400 */
[----:B------:R-:W-:Y:S02]  /*d330*/  FSEL R208, R23, -INF , !P5 ;  /* 0xff80000017d07808 */ /* 0x000fe40006800000 */
[----:B------:R-:W-:Y:S01]  /*d340*/  FSEL R206, R202, -INF , !P4 ;  /* 0xff800000cace7808 */ /* 0x000fe20006000000 */
[----:B------:R-:W-:Y:S01]  /*d350*/  FMUL.FTZ R119, R119, UR9 ;  /* 0x0000000977777c20 */ /* 0x000fe20008410000 */
[----:B------:R-:W-:-:S03]  /*d360*/  FMUL.FTZ R115, R115, UR9 ;  /* 0x0000000973737c20 */ /* 0x000fc60008410000 */
[----:B------:R-:W-:Y:S01]  /*d370*/  MUFU.TANH R158, R107 ;  /* 0x0000006b009e7308 */ /* 0x000fe20000002400 */
[----:B------:R-:W-:-:S07]  /*d380*/  FMUL.FTZ R118, R118, UR9 ;  /* 0x0000000976767c20 */ /* 0x000fce0008410000 */
[----:B------:R-:W-:Y:S08]  /*d390*/  MUFU.TANH R151, R114 ;  /* 0x0000007200977308 */ /* 0x000ff00000002400 */
[----:B------:R-:W1:Y:S08]  /*d3a0*/  MUFU.TANH R159, R106 ;  /* 0x0000006a009f7308 */ /* 0x000e700000002400 */
[----:B------:R-:W1:Y:S08]  /*d3b0*/  MUFU.TANH R155, R110 ;  /* 0x0000006e009b7308 */ /* 0x000e700000002400 */
[----:B------:R-:W1:Y:S08]  /*d3c0*/  MUFU.TANH R154, R111 ;  /* 0x0000006f009a7308 */ /* 0x000e700000002400 */
[----:B------:R-:W-:Y:S01]  /*d3d0*/  MUFU.TANH R146, R119 ;  /* 0x0000007700927308 */ /* 0x000fe20000002400 */
[----:B------:R-:W-:-:S02]  /*d3e0*/  WARPGROUP.DEPBAR.LE gsb0, 0x0 ;  /* 0x00008000000079c5 */ /* 0x000fc40000010000 */
[----:B------:R-:W4:Y:S01]  /*d3f0*/  LDS R227, [R227+0x400] ;  /* 0x00040000e3e37984 */ /* 0x000f220000000800 */
[----:B---3--:R-:W-:-:S04]  /*d400*/  R2UR UR5, R5 ;  /* 0x00000000050572ca */ /* 0x008fc800000e0000 */
[----:B------:R3:W-:Y:S01]  /*d410*/  MUFU.TANH R5, R128 ;  /* 0x0000008000057308 */ /* 0x0007e20000002400 */
[----:B------:R-:W-:Y:S02]  /*d420*/  R2UR UR4, R4 ;  /* 0x00000000040472ca */ /* 0x000fe400000e0000 */
[----:B---3--:R-:W-:Y:S02]  /*d430*/  SEL R128, R94, 0x80, !P0 ;  /* 0x000000805e807807 */ /* 0x008fe40004000000 */
[----:B------:R-:W-:-:S04]  /*d440*/  ISETP.GE.AND P0, PT, R126, 0x8, PT ;  /* 0x000000087e00780c */ /* 0x000fc80003f06270 */
[----:B------:R-:W-:Y:S01]  /*d450*/  ISETP.GT.OR P0, PT, R218, 0x8, !P0 ;  /* 0x00000008da00780c */ /* 0x000fe20004704670 */
[----:B------:R-:W-:Y:S01]  /*d460*/  WARPGROUP.ARRIVE ;  /* 0x00000000000079c5 */ /* 0x000fe20000000000 */
[C---:B------:R-:W-:Y:S02]  /*d470*/  ISETP.GE.AND P1, PT, R128.reuse, 0x1, PT ;  /* 0x000000018000780c */ /* 0x040fe40003f26270 */
[----:B------:R-:W-:Y:S02]  /*d480*/  FSEL R224, R237, -INF , !P0 ;  /* 0xff800000ede07808 */ /* 0x000fe40004000000 */
[----:B------:R-:W-:Y:S01]  /*d490*/  ISETP.GE.AND P0, PT, R128, RZ, PT ;  /* 0x000000ff8000720c */ /* 0x000fe20003f06270 */
[----:B------:R-:W-:Y:S01]  /*d4a0*/  HGMMA.64x128x16.F32 R24, gdesc[UR4], R24, gsb0 ;  /* 0x01e00000041879f0 */ /* 0x000fe20008000818 */
[C---:B------:R-:W-:Y:S01]  /*d4b0*/  ISETP.GT.OR P1, PT, R221.reuse, 0x1, !P1 ;  /* 0x00000001dd00780c */ /* 0x040fe20004f24670 */
[----:B------:R-:W3:Y:S01]  /*d4c0*/  MUFU.TANH R149, R115 ;  /* 0x0000007300957308 */ /* 0x000ee20000002400 */
[----:B------:R-:W-:-:S07]  /*d4d0*/  ISETP.GT.OR P0, PT, R221, RZ, !P0 ;  /* 0x000000ffdd00720c */ /* 0x000fce0004704670 */
[----:B------:R-:W3:Y:S01]  /*d4e0*/  MUFU.TANH R147, R118 ;  /* 0x0000007600937308 */ /* 0x000ee20000002400 */
[C---:B------:R-:W-:Y:S01]  /*d4f0*/  ISETP.GE.AND P2, PT, R128.reuse, 0x8, PT ;  /* 0x000000088000780c */ /* 0x040fe20003f46270 */
[----:B------:R-:W-:Y:S01]  /*d500*/  FMUL.FTZ R127, R127, UR9 ;  /* 0x000000097f7f7c20 */ /* 0x000fe20008410000 */
[----:B------:R-:W-:Y:S01]  /*d510*/  ISETP.GE.AND P3, PT, R128, 0x9, PT ;  /* 0x000000098000780c */ /* 0x000fe20003f66270 */
[----:B------:R-:W-:Y:S01]  /*d520*/  FMUL.FTZ R130, R130, UR9 ;  /* 0x0000000982827c20 */ /* 0x000fe20008410000 */
[C---:B------:R-:W-:Y:S01]  /*d530*/  ISETP.GE.AND P5, PT, R128.reuse, 0x10, PT ;  /* 0x000000108000780c */ /* 0x040fe20003fa6270 */
[----:B------:R-:W-:Y:S01]  /*d540*/  FMUL.FTZ R212, R131, UR9 ;  /* 0x0000000983d47c20 */ /* 0x000fe20008410000 */
[----:B------:R-:W-:Y:S01]  /*d550*/  ISETP.GE.AND P4, PT, R128, 0x11, PT ;  /* 0x000000118000780c */ /* 0x000fe20003f86270 */
[----:B------:R-:W-:Y:S01]  /*d560*/  IMAD R137, R0, 0x400, R137 ;  /* 0x0000040000897824 */ /* 0x000fe200078e0289 */
[----:B------:R-:W-:Y:S01]  /*d570*/  FSEL R214, R20, -INF , !P0 ;  /* 0xff80000014d67808 */ /* 0x000fe20004000000 */
[----:B------:R-:W-:Y:S01]  /*d580*/  FMUL.FTZ R129, R129, UR9 ;  /* 0x0000000981817c20 */ /* 0x000fe20008410000 */
[----:B------:R-:W-:Y:S01]  /*d590*/  FSEL R228, R200, -INF , !P1 ;  /* 0xff800000c8e47808 */ /* 0x000fe20004800000 */
[----:B------:R-:W-:Y:S01]  /*d5a0*/  VIADD R223, R10, 0x4 ;  /* 0x000000040adf7836 */ /* 0x000fe20000000000 */
[C---:B------:R-:W-:Y:S01]  /*d5b0*/  ISETP.GE.AND P0, PT, R128.reuse, 0x18, PT ;  /* 0x000000188000780c */ /* 0x040fe20003f06270 */
[----:B----4-:R-:W4:Y:S01]  /*d5c0*/  SHFL.IDX PT, R225, R227, R10, 0x1f ;  /* 0x00001f0ae3e17589 */ /* 0x010f2200000e0000 */
[----:B------:R-:W-:-:S02]  /*d5d0*/  ISETP.GE.AND P1, PT, R128, 0x19, PT ;  /* 0x000000198000780c */ /* 0x000fc40003f26270 */
[C---:B------:R-:W-:Y:S01]  /*d5e0*/  IADD3 R231, R10.reuse, 0x8, RZ ;  /* 0x000000080ae77810 */ /* 0x040fe20007ffe0ff */
[----:B------:R-:W-:Y:S01]  /*d5f0*/  VIADD R232, R10, 0xc ;  /* 0x0000000c0ae87836 */ /* 0x000fe20000000000 */
[C---:B------:R-:W-:Y:S01]  /*d600*/  ISETP.GT.OR P2, PT, R221.reuse, 0x8, !P2 ;  /* 0x00000008dd00780c */ /* 0x040fe20005744670 */
[----:B------:R-:W-:Y:S01]  /*d610*/  ULDC UR4, c[0x0][0x744] ;  /* 0x0001d10000047ab9 */ /* 0x000fe20000000800 */
[C---:B------:R-:W-:Y:S02]  /*d620*/  ISETP.GT.OR P3, PT, R221.reuse, 0x9, !P3 ;  /* 0x00000009dd00780c */ /* 0x040fe40005f64670 */
[C---:B------:R-:W-:Y:S02]  /*d630*/  ISETP.GT.OR P5, PT, R221.reuse, 0x10, !P5 ;  /* 0x00000010dd00780c */ /* 0x040fe40006fa4670 */
[C---:B------:R-:W-:Y:S02]  /*d640*/  ISETP.GT.OR P4, PT, R221.reuse, 0x11, !P4 ;  /* 0x00000011dd00780c */ /* 0x040fe40006784670 */
[----:B------:R-:W-:-:S02]  /*d650*/  ISETP.GT.OR P0, PT, R221, 0x18, !P0 ;  /* 0x00000018dd00780c */ /* 0x000fc40004704670 */
[----:B------:R-:W-:Y:S02]  /*d660*/  ISETP.GT.OR P1, PT, R221, 0x19, !P1 ;  /* 0x00000019dd00780c */ /* 0x000fe40004f24670 */
[----:B------:R-:W-:Y:S02]  /*d670*/  FSEL R222, R235, -INF , !P2 ;  /* 0xff800000ebde7808 */ /* 0x000fe40005000000 */
[----:B------:R-:W-:Y:S02]  /*d680*/  FSEL R217, R234, -INF , !P3 ;  /* 0xff800000ead97808 */ /* 0x000fe40005800000 */
[----:B------:R-:W-:Y:S02]  /*d690*/  FSEL R213, R22, -INF , !P5 ;  /* 0xff80000016d57808 */ /* 0x000fe40006800000 */
[----:B------:R-:W-:Y:S02]  /*d6a0*/  FSEL R210, R201, -INF , !P4 ;  /* 0xff800000c9d27808 */ /* 0x000fe40006000000 */
[----:B------:R-:W-:-:S02]  /*d6b0*/  ISETP.GE.AND P2, PT, R126, 0x20, PT ;  /* 0x000000207e00780c */ /* 0x000fc40003f46270 */
[C---:B------:R-:W-:Y:S02]  /*d6c0*/  ISETP.GE.AND P3, PT, R126.reuse, 0x21, PT ;  /* 0x000000217e00780c */ /* 0x040fe40003f66270 */
[C---:B------:R-:W-:Y:S02]  /*d6d0*/  ISETP.GE.AND P5, PT, R126.reuse, 0x28, PT ;  /* 0x000000287e00780c */ /* 0x040fe40003fa6270 */
[----:B------:R-:W-:Y:S02]  /*d6e0*/  ISETP.GE.AND P4, PT, R126, 0x29, PT ;  /* 0x000000297e00780c */ /* 0x000fe40003f86270 */
[----:B------:R-:W-:Y:S02]  /*d6f0*/  FSEL R209, R203, -INF , !P0 ;  /* 0xff800000cbd17808 */ /* 0x000fe40004000000 */
[----:B------:R-:W-:Y:S02]  /*d700*/  FSEL R207, R136, -INF , !P1 ;  /* 0xff80000088cf7808 */ /* 0x000fe40004800000 */
[----:B------:R-:W-:-:S02]  /*d710*/  ISETP.GE.AND P0, PT, R126, 0x30, PT ;  /* 0x000000307e00780c */ /* 0x000fc40003f06270 */
[----:B------:R-:W-:Y:S02]  /*d720*/  ISETP.GE.AND P1, PT, R126, 0x31, PT ;  /* 0x000000317e00780c */ /* 0x000fe40003f26270 */
[C---:B------:R-:W-:Y:S02]  /*d730*/  ISETP.GT.OR P2, PT, R218.reuse, 0x20, !P2 ;  /* 0x00000020da00780c */ /* 0x040fe40005744670 */
        /* <DEDUP_REMOVED lines=10> */
[----:B------:R-:W-:Y:S02]  /*d7e0*/  ISETP.GE.AND P3, PT, R126, 0x39, PT ;  /* 0x000000397e00780c */ /* 0x000fe40003f66270 */
[C---:B------:R-:W-:Y:S02]  /*d7f0*/  ISETP.GE.AND P5, PT, R128.reuse, 0x20, PT ;  /* 0x000000208000780c */ /* 0x040fe40003fa6270 */
[----:B------:R-:W-:Y:S02]  /*d800*/  ISETP.GE.AND P4, PT, R128, 0x21, PT ;  /* 0x000000218000780c */ /* 0x000fe40003f86270 */
[----:B------:R-:W-:Y:S02]  /*d810*/  FSEL R103, R91, -INF , !P0 ;  /* 0xff8000005b677808 */ /* 0x000fe40004000000 */
[----:B--2---:R-:W-:Y:S02]  /*d820*/  FSEL R109, R92, -INF , !P1 ;  /* 0xff8000005c6d7808 */ /* 0x004fe40004800000 */
[----:B------:R-:W-:-:S02]  /*d830*/  ISETP.GE.AND P0, PT, R128, 0x28, PT ;  /* 0x000000288000780c */ /* 0x000fc40003f06270 */
[----:B------:R-:W-:Y:S02]  /*d840*/  ISETP.GE.AND P1, PT, R128, 0x29, PT ;  /* 0x000000298000780c */ /* 0x000fe40003f26270 */
[C---:B------:R-:W-:Y:S02]  /*d850*/  ISETP.GT.OR P2, PT, R218.reuse, 0x38, !P2 ;  /* 0x00000038da00780c */ /* 0x040fe40005744670 */
[----:B------:R-:W-:Y:S02]  /*d860*/  ISETP.GT.OR P3, PT, R218, 0x39, !P3 ;  /* 0x00000039da00780c */ /* 0x000fe40005f64670 */
[C---:B------:R-:W-:Y:S02]  /*d870*/  ISETP.GT.OR P5, PT, R221.reuse, 0x20, !P5 ;  /* 0x00000020dd00780c */ /* 0x040fe40006fa4670 */
[C---:B------:R-:W-:Y:S02]  /*d880*/  ISETP.GT.OR P4, PT, R221.reuse, 0x21, !P4 ;  /* 0x00000021dd00780c */ /* 0x040fe40006784670 */
[----:B------:R-:W-:-:S02]  /*d890*/  ISETP.GT.OR P0, PT, R221, 0x28, !P0 ;  /* 0x00000028dd00780c */ /* 0x000fc40004704670 */
[----:B------:R-:W-:Y:S02]  /*d8a0*/  ISETP.GT.OR P1, PT, R221, 0x29, !P1 ;  /* 0x00000029dd00780c */ /* 0x000fe40004f24670 */
[----:B-1----:R-:W-:Y:S02]  /*d8b0*/  FSEL R112, R165, -INF , !P2 ;  /* 0xff800000a5707808 */ /* 0x002fe40005000000 */
        /* <DEDUP_REMOVED lines=14> */
[----:B------:R-:W-:Y:S02]  /*d9a0*/  ISETP.GT.OR P4, PT, R221, 0x39, !P4 ;  /* 0x00000039dd00780c */ /* 0x000fe40006784670 */
        /* <DEDUP_REMOVED lines=45> */
[C---:B------:R-:W-:Y:S02]  /*dc80*/  ISETP.GE.AND P4, PT, R126.reuse, 0x61, PT ;  /* 0x000000617e00780c */ /* 0x040fe40003f86270 */
[----:B------:R-:W-:Y:S02]  /*dc90*/  FSEL R100, R151, -INF , !P0 ;  /* 0xff80000097647808 */ /* 0x000fe40004000000 */
[----:B---3--:R-:W-:Y:S02]  /*dca0*/  FSEL R115, R149, -INF , !P1 ;  /* 0xff80000095737808 */ /* 0x008fe40004800000 */
[----:B------:R-:W-:-:S02]  /*dcb0*/  ISETP.GE.AND P0, PT, R126, 0x68, PT ;  /* 0x000000687e00780c */ /* 0x000fc40003f06270 */
[----:B------:R-:W-:Y:S02]  /*dcc0*/  ISETP.GE.AND P1, PT, R126, 0x69, PT ;  /* 0x000000697e00780c */ /* 0x000fe40003f26270 */
[C---:B------:R-:W-:Y:S02]  /*dcd0*/  ISETP.GT.OR P2, PT, R221.reuse, 0x58, !P2 ;  /* 0x00000058dd00780c */ /* 0x040fe40005744670 */
[----:B------:R-:W-:Y:S02]  /*dce0*/  ISETP.GT.OR P3, PT, R221, 0x59, !P3 ;  /* 0x00000059dd00780c */ /* 0x000fe40005f64670 */
[C---:B------:R-:W-:Y:S02]  /*dcf0*/  ISETP.GT.OR P5, PT, R218.reuse, 0x60, !P5 ;  /* 0x00000060da00780c */ /* 0x040fe40006fa4670 */
[C---:B------:R-:W-:Y:S02]  /*dd00*/  ISETP.GT.OR P4, PT, R218.reuse, 0x61, !P4 ;  /* 0x00000061da00780c */ /* 0x040fe40006784670 */
[----:B------:R-:W-:-:S02]  /*dd10*/  ISETP.GT.OR P0, PT, R218, 0x68, !P0 ;  /* 0x00000068da00780c */ /* 0x000fc40004704670 */
[----:B------:R-:W-:Y:S01]  /*dd20*/  ISETP.GT.OR P1, PT, R218, 0x69, !P1 ;  /* 0x00000069da00780c */ /* 0x000fe20004f24670 */
[----:B------:R1:W2:Y:S01]  /*dd30*/  MUFU.TANH R6, R127 ;  /* 0x0000007f00067308 */ /* 0x0002a20000002400 */
[----:B------:R-:W-:Y:S02]  /*dd40*/  FSEL R95, R147, -INF , !P2 ;  /* 0xff800000935f7808 */ /* 0x000fe40005000000 */
[----:B------:R-:W-:Y:S02]  /*dd50*/  FSEL R118, R146, -INF , !P3 ;  /* 0xff80000092767808 */ /* 0x000fe40005800000 */
[----:B------:R-:W-:Y:S02]  /*dd60*/  FSEL R113, R145, -INF , !P5 ;  /* 0xff80000091717808 */ /* 0x000fe40006800000 */
[----:B------:R-:W-:Y:S02]  /*dd70*/  FSEL R108, R144, -INF , !P4 ;  /* 0xff800000906c7808 */ /* 0x000fe40006000000 */
[----:B------:R-:W-:-:S02]  /*dd80*/  ISETP.GE.AND P2, PT, R126, 0x70, PT ;  /* 0x000000707e00780c */ /* 0x000fc40003f46270 */
[C---:B------:R-:W-:Y:S02]  /*dd90*/  ISETP.GE.AND P3, PT, R126.reuse, 0x71, PT ;  /* 0x000000717e00780c */ /* 0x040fe40003f66270 */
[C---:B------:R-:W-:Y:S02]  /*dda0*/  ISETP.GE.AND P5, PT, R126.reuse, 0x78, PT ;  /* 0x000000787e00780c */ /* 0x040fe40003fa6270 */
[----:B------:R-:W-:Y:S01]  /*ddb0*/  ISETP.GE.AND P4, PT, R126, 0x79, PT ;  /* 0x000000797e00780c */ /* 0x000fe20003f86270 */
[----:B------:R3:W4:Y:S01]  /*ddc0*/  MUFU.TANH R2, R130 ;  /* 0x0000008200027308 */ /* 0x0007220000002400 */
[----:B-1----:R-:W-:Y:S02]  /*ddd0*/  FSEL R127, R141, -INF , !P0 ;  /* 0xff8000008d7f7808 */ /* 0x002fe40004000000 */
[----:B------:R-:W-:Y:S02]  /*dde0*/  FSEL R126, R140, -INF , !P1 ;  /* 0xff8000008c7e7808 */ /* 0x000fe40004800000 */
[----:B------:R-:W-:-:S02]  /*ddf0*/  ISETP.GE.AND P0, PT, R128, 0x60, PT ;  /* 0x000000608000780c */ /* 0x000fc40003f06270 */
[----:B------:R-:W-:Y:S02]  /*de00*/  ISETP.GE.AND P1, PT, R128, 0x61, PT ;  /* 0x000000618000780c */ /* 0x000fe40003f26270 */
[----:B------:R-:W-:Y:S02]  /*de10*/  ISETP.GT.OR P2, PT, R218, 0x70, !P2 ;  /* 0x00000070da00780c */ /* 0x000fe40005744670 */
[C---:B------:R-:W-:Y:S02]  /*de20*/  ISETP.GT.OR P0, PT, R221.reuse, 0x60, !P0 ;  /* 0x00000060dd00780c */ /* 0x040fe40004704670 */
[----:B------:R-:W-:Y:S02]  /*de30*/  ISETP.GT.OR P1, PT, R221, 0x61, !P1 ;  /* 0x00000061dd00780c */ /* 0x000fe40004f24670 */
[----:B---3--:R-:W-:Y:S02]  /*de40*/  FSEL R130, R5, -INF , !P2 ;  /* 0xff80000005827808 */ /* 0x008fe40005000000 */
[----:B------:R-:W-:-:S02]  /*de50*/  FSEL R131, R143, -INF , !P0 ;  /* 0xff8000008f837808 */ /* 0x000fc40004000000 */
[----:B------:R-:W-:Y:S02]  /*de60*/  FSEL R138, R142, -INF , !P1 ;  /* 0xff8000008e8a7808 */ /* 0x000fe40004800000 */
[C---:B------:R-:W-:Y:S02]  /*de70*/  ISETP.GE.AND P2, PT, R128.reuse, 0x68, PT ;  /* 0x000000688000780c */ /* 0x040fe40003f46270 */
[C---:B------:R-:W-:Y:S02]  /*de80*/  ISETP.GE.AND P0, PT, R128.reuse, 0x69, PT ;  /* 0x000000698000780c */ /* 0x040fe40003f06270 */
[----:B------:R-:W-:Y:S02]  /*de90*/  ISETP.GE.AND P1, PT, R128, 0x70, PT ;  /* 0x000000708000780c */ /* 0x000fe40003f26270 */
[C---:B------:R-:W-:Y:S02]  /*dea0*/  ISETP.GT.OR P2, PT, R221.reuse, 0x68, !P2 ;  /* 0x00000068dd00780c */ /* 0x040fe40005744670 */
[----:B------:R-:W-:-:S02]  /*deb0*/  ISETP.GT.OR P0, PT, R221, 0x69, !P0 ;  /* 0x00000069dd00780c */ /* 0x000fc40004704670 */
[----:B------:R-:W-:Y:S01]  /*dec0*/  ISETP.GT.OR P1, PT, R221, 0x70, !P1 ;  /* 0x00000070dd00780c */ /* 0x000fe20004f24670 */
[----:B------:R1:W-:Y:S01]  /*ded0*/  MUFU.TANH R4, R129 ;  /* 0x0000008100047308 */ /* 0x0003e20000002400 */
[----:B------:R-:W-:Y:S02]  /*dee0*/  R2UR UR8, R137 ;  /* 0x00000000890872ca */ /* 0x000fe400000e0000 */
[----:B--2---:R-:W-:Y:S02]  /*def0*/  FSEL R139, R6, -INF , !P0 ;  /* 0xff800000068b7808 */ /* 0x004fe40004000000 */
[----:B----4-:R-:W-:Y:S02]  /*df00*/  FSEL R137, R2, -INF , !P1 ;  /* 0xff80000002897808 */ /* 0x010fe40004800000 */
[----:B------:R-:W-:Y:S02]  /*df10*/  ISETP.GE.AND P0, PT, R128, 0x78, PT ;  /* 0x000000788000780c */ /* 0x000fe40003f06270 */
[----:B-1----:R-:W-:-:S02]  /*df20*/  FSEL R129, R7, -INF , !P2 ;  /* 0xff80000007817808 */ /* 0x002fc40005000000 */
[C---:B------:R-:W-:Y:S02]  /*df30*/  ISETP.GE.AND P2, PT, R128.reuse, 0x71, PT ;  /* 0x000000718000780c */ /* 0x040fe40003f46270 */
[----:B------:R-:W-:Y:S02]  /*df40*/  ISETP.GE.AND P1, PT, R128, 0x79, PT ;  /* 0x000000798000780c */ /* 0x000fe40003f26270 */
[----:B------:R1:W-:Y:S02]  /*df50*/  MUFU.TANH R128, R212 ;  /* 0x000000d400807308 */ /* 0x0003e40000002400 */
[----:B-1----:R-:W1:Y:S01]  /*df60*/  SHFL.IDX PT, R212, R227, R223, 0x1f ;  /* 0x00001fdfe3d47589 */ /* 0x002e6200000e0000 */
[C---:B------:R-:W-:Y:S02]  /*df70*/  ISETP.GT.OR P3, PT, R218.reuse, 0x71, !P3 ;  /* 0x00000071da00780c */ /* 0x040fe40005f64670 */
[C---:B------:R-:W-:Y:S02]  /*df80*/  ISETP.GT.OR P5, PT, R218.reuse, 0x78, !P5 ;  /* 0x00000078da00780c */ /* 0x040fe40006fa4670 */
[----:B------:R-:W-:-:S02]  /*df90*/  ISETP.GT.OR P4, PT, R218, 0x79, !P4 ;  /* 0x00000079da00780c */ /* 0x000fc40006784670 */
[----:B------:R-:W2:Y:S01]  /*dfa0*/  SHFL.IDX PT, R218, R18, R10, 0x1f ;  /* 0x00001f0a12da7589 */ /* 0x000ea200000e0000 */
[----:B------:R-:W-:Y:S02]  /*dfb0*/  WARPGROUP.DEPBAR.LE gsb0, 0x0 ;  /* 0x00008000000079c5 */ /* 0x000fe40000010000 */
[----:B------:R-:W-:Y:S01]  /*dfc0*/  FADD.FTZ R229, R24, -R225 ;  /* 0x800000e118e57221 */ /* 0x000fe20000010000 */
[C---:B------:R-:W-:Y:S01]  /*dfd0*/  ISETP.GT.OR P2, PT, R221.reuse, 0x71, !P2 ;  /* 0x00000071dd00780c */ /* 0x040fe20005744670 */
[----:B------:R-:W3:Y:S01]  /*dfe0*/  SHFL.IDX PT, R24, R227, R231, 0x1f ;  /* 0x00001fe7e3187589 */ /* 0x000ee200000e0000 */
[C---:B------:R-:W-:Y:S02]  /*dff0*/  ISETP.GT.OR P0, PT, R221.reuse, 0x78, !P0 ;  /* 0x00000078dd00780c */ /* 0x040fe40004704670 */
[----:B------:R-:W-:Y:S01]  /*e000*/  ISETP.GT.OR P1, PT, R221, 0x79, !P1 ;  /* 0x00000079dd00780c */ /* 0x000fe20004f24670 */
[----:B------:R-:W-:Y:S01]  /*e010*/  LDS R17, [R17+0x400] ;  /* 0x0004000011117984 */ /* 0x000fe20000000800 */
[----:B-1----:R-:W-:-:S03]  /*e020*/  FADD.FTZ R226, R25, -R212 ;  /* 0x800000d419e27221 */ /* 0x002fc60000010000 */
[----:B------:R-:W-:Y:S04]  /*e030*/  SHFL.IDX PT, R25, R18, R223, 0x1f ;  /* 0x00001fdf12197589 */ /* 0x000fe800000e0000 */
[----:B------:R-:W1:Y:S01]  /*e040*/  SHFL.IDX PT, R223, R227, R232, 0x1f ;  /* 0x00001fe8e3df7589 */ /* 0x000e6200000e0000 */
[----:B------:R-:W-:Y:S01]  /*e050*/  FADD.FTZ R212, R27, -R212 ;  /* 0x800000d41bd47221 */ /* 0x000fe20000010000 */
[--C-:B--2---:R-:W-:Y:S01]  /*e060*/  FFMA.FTZ R216, R216, UR4, -R218.reuse ;  /* 0x00000004d8d87c23 */ /* 0x104fe200080108da */
[----:B------:R-:W-:Y:S01]  /*e070*/  IADD3 R27, R10, 0x10, RZ ;  /* 0x000000100a1b7810 */ /* 0x000fe20007ffe0ff */
[----:B------:R-:W-:Y:S01]  /*e080*/  FADD.FTZ R225, R26, -R225 ;  /* 0x800000e11ae17221 */ /* 0x000fe20000010000 */
[----:B------:R-:W-:Y:S02]  /*e090*/  VIADD R221, R10, 0x14 ;  /* 0x000000140add7836 */ /* 0x000fe40000000000 */
[----:B------:R-:W-:-:S02]  /*e0a0*/  FFMA.FTZ R26, R214, UR4, -R218 ;  /* 0x00000004d61a7c23 */ /* 0x000fc400080108da */
[----:B------:R2:W4:Y:S01]  /*e0b0*/  MUFU.EX2 R214, R216 ;  /* 0x000000d800d67308 */ /* 0x0005220000000800 */
[----:B------:R-:W4:Y:S01]  /*e0c0*/  SHFL.IDX PT, R231, R18, R231, 0x1f ;  /* 0x00001fe712e77589 */ /* 0x000f2200000e0000 */
[--C-:B---3--:R-:W-:Y:S01]  /*e0d0*/  FADD.FTZ R218, R30, -R24.reuse ;  /* 0x800000181eda7221 */ /* 0x108fe20000010000 */
[----:B--2---:R-:W-:Y:S02]  /*e0e0*/  FADD.FTZ R216, R28, -R24 ;  /* 0x800000181cd87221 */ /* 0x004fe40000010000 */
[----:B------:R-:W2:Y:S04]  /*e0f0*/  SHFL.IDX PT, R28, R227, R27, 0x1f ;  /* 0x00001f1be31c7589 */ /* 0x000ea800000e0000 */
[----:B------:R1:W-:Y:S04]  /*e100*/  SHFL.IDX PT, R27, R227, R221, 0x1f ;  /* 0x00001fdde31b7589 */ /* 0x0003e800000e0000 */
[----:B------:R-:W3:Y:S01]  /*e110*/  SHFL.IDX PT, R30, R18, R232, 0x1f ;  /* 0x00001fe8121e7589 */ /* 0x000ee200000e0000 */
[--C-:B-1----:R-:W-:Y:S01]  /*e120*/  FADD.FTZ R221, R29, -R223.reuse ;  /* 0x800000df1ddd7221 */ /* 0x102fe20000010000 */
[C---:B------:R-:W-:Y:S01]  /*e130*/  IADD3 R29, R10.reuse, 0x18, RZ ;  /* 0x000000180a1d7810 */ /* 0x040fe20007ffe0ff */
[----:B------:R-:W-:Y:S01]  /*e140*/  FADD.FTZ R223, R31, -R223 ;  /* 0x800000df1fdf7221 */ /* 0x000fe20000010000 */
[----:B------:R-:W-:-:S04]  /*e150*/  IADD3 R31, R10, 0x10, RZ ;  /* 0x000000100a1f7810 */ /* 0x000fc80007ffe0ff */
[----:B------:R-:W1:Y:S04]  /*e160*/  SHFL.IDX PT, R29, R227, R29, 0x1f ;  /* 0x00001f1de31d7589 */ /* 0x000e6800000e0000 */
[----:B------:R-:W1:Y:S01]  /*e170*/  SHFL.IDX PT, R31, R18, R31, 0x1f ;  /* 0x00001f1f121f7589 */ /* 0x000e6200000e0000 */
[----:B------:R4:W1:Y:S01]  /*e180*/  MUFU.EX2 R24, R26 ;  /* 0x0000001a00187308 */ /* 0x0008620000000800 */
[--C-:B------:R-:W-:Y:S01]  /*e190*/  FFMA.FTZ R219, R219, UR4, -R25.reuse ;  /* 0x00000004dbdb7c23 */ /* 0x100fe20008010819 */
[----:B----4-:R-:W-:Y:S01]  /*e1a0*/  FFMA.FTZ R26, R228, UR4, -R25 ;  /* 0x00000004e41a7c23 */ /* 0x010fe20008010819 */
[--C-:B------:R-:W-:Y:S01]  /*e1b0*/  FFMA.FTZ R25, R224, UR4, -R231.reuse ;  /* 0x00000004e0197c23 */ /* 0x100fe200080108e7 */
[----:B------:R-:W-:Y:S01]  /*e1c0*/  FFMA.FTZ R231, R222, UR4, -R231 ;  /* 0x00000004dee77c23 */ /* 0x000fe200080108e7 */
[--C-:B--2---:R-:W-:Y:S01]  /*e1d0*/  FADD.FTZ R222, R32, -R28.reuse ;  /* 0x8000001c20de7221 */ /* 0x104fe20000010000 */
[----:B------:R-:W-:Y:S01]  /*e1e0*/  FADD.FTZ R224, R34, -R28 ;  /* 0x8000001c22e07221 */ /* 0x000fe20000010000 */
[--C-:B---3--:R-:W-:Y:S01]  /*e1f0*/  FFMA.FTZ R28, R220, UR4, -R30.reuse ;  /* 0x00000004dc1c7c23 */ /* 0x108fe2000801081e */
[----:B------:R-:W-:Y:S01]  /*e200*/  FFMA.FTZ R30, R217, UR4, -R30 ;  /* 0x00000004d91e7c23 */ /* 0x000fe2000801081e */
[----:B------:R-:W-:-:S02]  /*e210*/  VIADD R32, R10, 0x14 ;  /* 0x000000140a207836 */ /* 0x000fc40000000000 */
[--C-:B-1----:R-:W-:Y:S01]  /*e220*/  FADD.FTZ R217, R36, -R29.reuse ;  /* 0x8000001d24d97221 */ /* 0x102fe20000010000 */
[----:B------:R-:W-:Y:S01]  /*e230*/  FADD.FTZ R220, R38, -R29 ;  /* 0x8000001d26dc7221 */ /* 0x000fe20000010000 */
[----:B------:R-:W-:Y:S01]  /*e240*/  FMUL.FTZ R229, R214, R229 ;  /* 0x000000e5d6e57220 */ /* 0x000fe20000410000 */
[--C-:B------:R-:W-:Y:S01]  /*e250*/  FFMA.FTZ R29, R215, UR4, -R31.reuse ;  /* 0x00000004d71d7c23 */ /* 0x100fe2000801081f */
[----:B------:R-:W-:Y:S01]  /*e260*/  FFMA.FTZ R31, R213, UR4, -R31 ;  /* 0x00000004d51f7c23 */ /* 0x000fe2000801081f */
[----:B------:R-:W-:Y:S01]  /*e270*/  FFMA.FTZ R213, -R19, R19, 1 ;  /* 0x3f80000013d57423 */ /* 0x000fe20000010113 */
[C---:B------:R-:W-:Y:S01]  /*e280*/  VIADD R232, R10.reuse, 0x1c ;  /* 0x0000001c0ae87836 */ /* 0x040fe20000000000 */
[----:B------:R-:W1:Y:S01]  /*e290*/  SHFL.IDX PT, R32, R18, R32, 0x1f ;  /* 0x00001f2012207589 */ /* 0x000e6200000e0000 */
[C---:B------:R-:W-:Y:S01]  /*e2a0*/  IADD3 R34, R10.reuse, 0x18, RZ ;  /* 0x000000180a227810 */ /* 0x040fe20007ffe0ff */
[----:B------:R-:W-:Y:S01]  /*e2b0*/  FMUL.FTZ R213, R213, R229 ;  /* 0x000000e5d5d57220 */ /* 0x000fe20000410000 */
[----:B------:R-:W-:-:S02]  /*e2c0*/  VIADD R229, R10, 0x1c ;  /* 0x0000001c0ae57836 */ /* 0x000fc40000000000 */
[----:B------:R2:W-:Y:S02]  /*e2d0*/  SHFL.IDX PT, R232, R227, R232, 0x1f ;  /* 0x00001fe8e3e87589 */ /* 0x0005e400000e0000 */
[--C-:B--2---:R-:W-:Y:S02]  /*e2e0*/  FADD.FTZ R227, R33, -R27.reuse ;  /* 0x8000001b21e37221 */ /* 0x104fe40000010000 */
[----:B------:R-:W2:Y:S04]  /*e2f0*/  SHFL.IDX PT, R33, R18, R34, 0x1f ;  /* 0x00001f2212217589 */ /* 0x000ea800000e0000 */
[----:B------:R-:W3:Y:S01]  /*e300*/  SHFL.IDX PT, R34, R18, R229, 0x1f ;  /* 0x00001fe512227589 */ /* 0x000ee200000e0000 */
[----:B------:R-:W-:Y:S01]  /*e310*/  FADD.FTZ R228, R35, -R27 ;  /* 0x8000001b23e47221 */ /* 0x000fe20000010000 */
[--C-:B-1----:R-:W-:Y:S01]  /*e320*/  FFMA.FTZ R211, R211, UR4, -R32.reuse ;  /* 0x00000004d3d37c23 */ /* 0x102fe20008010820 */
[----:B------:R-:W-:Y:S01]  /*e330*/  FFMA.FTZ R32, R210, UR4, -R32 ;  /* 0x00000004d2207c23 */ /* 0x000fe20008010820 */
[----:B------:R-:W1:Y:S01]  /*e340*/  SHFL.IDX PT, R35, R12, R10, 0x1f ;  /* 0x00001f0a0c237589 */ /* 0x000e6200000e0000 */
[----:B------:R-:W-:Y:S01]  /*e350*/  IADD3 R215, R10, 0x4, RZ ;  /* 0x000000040ad77810 */ /* 0x000fe20007ffe0ff */
[----:B------:R-:W-:Y:S01]  /*e360*/  FFMA.FTZ R210, -R20, R20, 1 ;  /* 0x3f80000014d27423 */ /* 0x000fe20000010114 */
[----:B------:R2:W-:Y:S08]  /*e370*/  MUFU.EX2 R19, R31 ;  /* 0x0000001f00137308 */ /* 0x0005f00000000800 */
[----:B------:R4:W-:Y:S01]  /*e380*/  MUFU.EX2 R20, R32 ;  /* 0x0000002000147308 */ /* 0x0009e20000000800 */
[--C-:B--2---:R-:W-:Y:S01]  /*e390*/  FFMA.FTZ R31, R208, UR4, -R33.reuse ;  /* 0x00000004d01f7c23 */ /* 0x104fe20008010821 */
[----:B----4-:R-:W-:Y:S01]  /*e3a0*/  FFMA.FTZ R32, R209, UR4, -R33 ;  /* 0x00000004d1207c23 */ /* 0x010fe20008010821 */
[----:B---3--:R-:W-:-:S05]  /*e3b0*/  FFMA.FTZ R33, R206, UR4, -R34 ;  /* 0x00000004ce217c23 */ /* 0x008fca0008010822 */
[----:B------:R-:W2:Y:S01]  /*e3c0*/  MUFU.EX2 R219, R219 ;  /* 0x000000db00db7308 */ /* 0x000ea20000000800 */
[----:B------:R-:W3:Y:S01]  /*e3d0*/  SHFL.IDX PT, R206, R12, R215, 0x1f ;  /* 0x00001fd70cce7589 */ /* 0x000ee200000e0000 */
[----:B------:R-:W-:Y:S01]  /*e3e0*/  FMUL.FTZ R225, R24, R225 ;  /* 0x000000e118e17220 */ /* 0x000fe20000410000 */
[----:B------:R-:W-:Y:S01]  /*e3f0*/  FFMA.FTZ R208, -R230, R230, 1 ;  /* 0x3f800000e6d07423 */ /* 0x000fe200000101e6 */
[--C-:B-1----:R-:W-:Y:S01]  /*e400*/  FFMA.FTZ R204, R204, UR4, -R35.reuse ;  /* 0x00000004cccc7c23 */ /* 0x102fe20008010823 */
[----:B------:R-:W-:Y:S01]  /*e410*/  FFMA.FTZ R36, R205, UR4, -R35 ;  /* 0x00000004cd247c23 */ /* 0x000fe20008010823 */
[----:B------:R-:W-:Y:S01]  /*e420*/  FMUL.FTZ R210, R210, R225 ;  /* 0x000000e1d2d27220 */ /* 0x000fe20000410000 */
[C---:B------:R-:W-:Y:S01]  /*e430*/  IADD3 R209, R10.reuse, 0xc, RZ ;  /* 0x0000000c0ad17810 */ /* 0x040fe20007ffe0ff */
[----:B------:R1:W-:Y:S01]  /*e440*/  MUFU.EX2 R18, R211 ;  /* 0x000000d300127308 */ /* 0x0003e20000000800 */
[C---:B------:R-:W-:Y:S02]  /*e450*/  VIADD R225, R10.reuse, 0x10 ;  /* 0x000000100ae17836 */ /* 0x040fe40000000000 */
[----:B------:R-:W-:-:S02]  /*e460*/  VIADD R230, R10, 0x18 ;  /* 0x000000180ae67836 */ /* 0x000fc40000000000 */
[----:B--2---:R-:W-:Y:S01]  /*e470*/  FMUL.FTZ R226, R219, R226 ;  /* 0x000000e2dbe27220 */ /* 0x004fe20000410000 */
[----:B-1----:R-:W-:Y:S02]  /*e480*/  IADD3 R211, R10, 0x14, RZ ;  /* 0x000000140ad37810 */ /* 0x002fe40007ffe0ff */
[----:B------:R3:W-:Y:S01]  /*e490*/  MUFU.EX2 R35, R204 ;  /* 0x000000cc00237308 */ /* 0x0007e20000000800 */
[----:B------:R-:W-:Y:S01]  /*e4a0*/  FMUL.FTZ R208, R208, R226 ;  /* 0x000000e2d0d07220 */ /* 0x000fe20000410000 */
[----:B------:R-:W-:Y:S02]  /*e4b0*/  VIADD R226, R10, 0x8 ;  /* 0x000000080ae27836 */ /* 0x000fe40000000000 */
[----:B------:R-:W-:Y:S01]  /*e4c0*/  FFMA.FTZ R34, R207, UR4, -R34 ;  /* 0x00000004cf227c23 */ /* 0x000fe20008010822 */
[----:B------:R-:W-:Y:S03]  /*e4d0*/  SHFL.IDX PT, R38, R12, R211, 0x1f ;  /* 0x00001fd30c267589 */ /* 0x000fe600000e0000 */
[----:B------:R1:W-:Y:S01]  /*e4e0*/  MUFU.EX2 R27, R231 ;  /* 0x000000e7001b7308 */ /* 0x0003e20000000800 */
[--C-:B---3--:R-:W-:Y:S01]  /*e4f0*/  FFMA.FTZ R204, R122, UR4, -R206.reuse ;  /* 0x000000047acc7c23 */ /* 0x108fe200080108ce */
[----:B------:R-:W-:Y:S01]  /*e500*/  FFMA.FTZ R206, R124, UR4, -R206 ;  /* 0x000000047cce7c23 */ /* 0x000fe200080108ce */
[----:B------:R-:W-:Y:S04]  /*e510*/  SHFL.IDX PT, R207, R12, R226, 0x1f ;  /* 0x00001fe20ccf7589 */ /* 0x000fe800000e0000 */
[----:B------:R-:W2:Y:S01]  /*e520*/  SHFL.IDX PT, R122, R12, R230, 0x1f ;  /* 0x00001fe60c7a7589 */ /* 0x000ea200000e0000 */
[--C-:B-1----:R-:W-:Y:S01]  /*e530*/  FADD.FTZ R231, R37, -R232.reuse ;  /* 0x800000e825e77221 */ /* 0x102fe20000010000 */
[----:B------:R-:W-:-:S02]  /*e540*/  FADD.FTZ R232, R39, -R232 ;  /* 0x800000e827e87221 */ /* 0x000fc40000010000 */
[----:B------:R-:W-:Y:S04]  /*e550*/  SHFL.IDX PT, R37, R12, R209, 0x1f ;  /* 0x00001fd10c257589 */ /* 0x000fe800000e0000 */
[----:B------:R-:W-:Y:S04]  /*e560*/  SHFL.IDX PT, R39, R12, R225, 0x1f ;  /* 0x00001fe10c277589 */ /* 0x000fe800000e0000 */
[----:B------:R1:W3:Y:S02]  /*e570*/  SHFL.IDX PT, R124, R12, R229, 0x1f ;  /* 0x00001fe50c7c7589 */ /* 0x0002e400000e0000 */
[----:B-1----:R1:W-:Y:S02]  /*e580*/  MUFU.EX2 R12, R204 ;  /* 0x000000cc000c7308 */ /* 0x0023e40000000800 */
[----:B-1----:R-:W1:Y:S01]  /*e590*/  SHFL.IDX PT, R204, R11, R215, 0x1f ;  /* 0x00001fd70bcc7589 */ /* 0x002e6200000e0000 */
[--C-:B--2---:R-:W-:Y:S01]  /*e5a0*/  FFMA.FTZ R112, R112, UR4, -R122.reuse ;  /* 0x0000000470707c23 */ /* 0x104fe2000801087a */
[----:B------:R-:W-:-:S02]  /*e5b0*/  FFMA.FTZ R107, R107, UR4, -R122 ;  /* 0x000000046b6b7c23 */ /* 0x000fc4000801087a */
[----:B------:R-:W2:Y:S01]  /*e5c0*/  SHFL.IDX PT, R205, R11, R10, 0x1f ;  /* 0x00001f0a0bcd7589 */ /* 0x000ea200000e0000 */
[----:B---3--:R-:W-:-:S03]  /*e5d0*/  FFMA.FTZ R122, R97, UR4, -R124 ;  /* 0x00000004617a7c23 */ /* 0x008fc6000801087c */
[----:B------:R-:W3:Y:S01]  /*e5e0*/  SHFL.IDX PT, R97, R11, R225, 0x1f ;  /* 0x00001fe10b617589 */ /* 0x000ee200000e0000 */
[--C-:B------:R-:W-:Y:S01]  /*e5f0*/  FFMA.FTZ R123, R123, UR4, -R207.reuse ;  /* 0x000000047b7b7c23 */ /* 0x100fe200080108cf */
[----:B------:R-:W-:Y:S02]  /*e600*/  FFMA.FTZ R125, R125, UR4, -R207 ;  /* 0x000000047d7d7c23 */ /* 0x000fe400080108cf */
[----:B------:R-:W-:Y:S01]  /*e610*/  SHFL.IDX PT, R207, R11, R226, 0x1f ;  /* 0x00001fe20bcf7589 */ /* 0x000fe200000e0000 */
[--C-:B-1----:R-:W-:Y:S01]  /*e620*/  FFMA.FTZ R119, R119, UR4, -R204.reuse ;  /* 0x0000000477777c23 */ /* 0x102fe200080108cc */
[----:B------:R-:W-:Y:S02]  /*e630*/  FFMA.FTZ R204, R98, UR4, -R204 ;  /* 0x0000000462cc7c23 */ /* 0x000fe400080108cc */
[----:B------:R-:W1:Y:S01]  /*e640*/  SHFL.IDX PT, R98, R11, R230, 0x1f ;  /* 0x00001fe60b627589 */ /* 0x000e6200000e0000 */
[--C-:B------:R-:W-:Y:S01]  /*e650*/  FFMA.FTZ R120, R120, UR4, -R37.reuse ;  /* 0x0000000478787c23 */ /* 0x100fe20008010825 */
[----:B------:R-:W-:Y:S01]  /*e660*/  FFMA.FTZ R121, R121, UR4, -R37 ;  /* 0x0000000479797c23 */ /* 0x000fe20008010825 */
[--C-:B------:R-:W-:Y:S01]  /*e670*/  FFMA.FTZ R109, R109, UR4, -R38.reuse ;  /* 0x000000046d6d7c23 */ /* 0x100fe20008010826 */
[----:B------:R4:W-:Y:S01]  /*e680*/  MUFU.EX2 R37, R206 ;  /* 0x000000ce00257308 */ /* 0x0009e20000000800 */
[--C-:B------:R-:W-:Y:S01]  /*e690*/  FFMA.FTZ R103, R103, UR4, -R39.reuse ;  /* 0x0000000467677c23 */ /* 0x100fe20008010827 */
[----:B------:R-:W-:Y:S01]  /*e6a0*/  FFMA.FTZ R114, R114, UR4, -R39 ;  /* 0x0000000472727c23 */ /* 0x000fe20008010827 */
[--C-:B--2---:R-:W-:Y:S01]  /*e6b0*/  FFMA.FTZ R117, R117, UR4, -R205.reuse ;  /* 0x0000000475757c23 */ /* 0x104fe200080108cd */
[----:B------:R-:W-:Y:S01]  /*e6c0*/  FFMA.FTZ R106, R106, UR4, -R205 ;  /* 0x000000046a6a7c23 */ /* 0x000fe200080108cd */
[----:B----4-:R-:W-:-:S03]  /*e6d0*/  FFMA.FTZ R206, R94, UR4, -R38 ;  /* 0x000000045ece7c23 */ /* 0x010fc60008010826 */
[----:B------:R2:W-:Y:S01]  /*e6e0*/  MUFU.EX2 R38, R123 ;  /* 0x0000007b00267308 */ /* 0x0005e20000000800 */
[----:B------:R-:W-:Y:S01]  /*e6f0*/  SHFL.IDX PT, R205, R11, R229, 0x1f ;  /* 0x00001fe50bcd7589 */ /* 0x000fe200000e0000 */
[--C-:B---3--:R-:W-:Y:S01]  /*e700*/  FFMA.FTZ R101, R101, UR4, -R97.reuse ;  /* 0x0000000465657c23 */ /* 0x108fe20008010861 */
[----:B------:R-:W-:Y:S02]  /*e710*/  FFMA.FTZ R100, R100, UR4, -R97 ;  /* 0x0000000464647c23 */ /* 0x000fe40008010861 */
[----:B--2---:R-:W2:Y:S03]  /*e720*/  SHFL.IDX PT, R123, R11, R209, 0x1f ;  /* 0x00001fd10b7b7589 */ /* 0x004ea600000e0000 */
[----:B------:R3:W-:Y:S02]  /*e730*/  MUFU.EX2 R39, R125 ;  /* 0x0000007d00277308 */ /* 0x0007e40000000800 */
[----:B---3--:R3:W-:Y:S06]  /*e740*/  SHFL.IDX PT, R125, R11, R211, 0x1f ;  /* 0x00001fd30b7d7589 */ /* 0x0087ec00000e0000 */
[----:B------:R1:W-:Y:S08]  /*e750*/  MUFU.EX2 R97, R114 ;  /* 0x0000007200617308 */ /* 0x0003f00000000800 */
[----:B---3--:R3:W-:Y:S01]  /*e760*/  MUFU.EX2 R11, R121 ;  /* 0x00000079000b7308 */ /* 0x0087e20000000800 */
[----:B-1----:R-:W-:Y:S01]  /*e770*/  FFMA.FTZ R114, R95, UR4, -R98 ;  /* 0x000000045f727c23 */ /* 0x002fe20008010862 */
[----:B---3--:R-:W1:Y:S06]  /*e780*/  SHFL.IDX PT, R121, R14, R215, 0x1f ;  /* 0x00001fd70e797589 */ /* 0x008e6c00000e0000 */
[----:B------:R3:W-:Y:S01]  /*e790*/  MUFU.EX2 R95, R109 ;  /* 0x0000006d005f7308 */ /* 0x0007e20000000800 */
[----:B------:R-:W-:-:S07]  /*e7a0*/  FFMA.FTZ R124, R96, UR4, -R124 ;  /* 0x00000004607c7c23 */ /* 0x000fce000801087c */
[----:B------:R4:W-:Y:S01]  /*e7b0*/  MUFU.EX2 R94, R120 ;  /* 0x00000078005e7308 */ /* 0x0009e20000000800 */
[----:B---3--:R-:W3:Y:S01]  /*e7c0*/  SHFL.IDX PT, R109, R14, R225, 0x1f ;  /* 0x00001fe10e6d7589 */ /* 0x008ee200000e0000 */
[----:B----4-:R-:W-:-:S03]  /*e7d0*/  FFMA.FTZ R120, R99, UR4, -R207 ;  /* 0x0000000463787c23 */ /* 0x010fc600080108cf */
[----:B------:R-:W4:Y:S03]  /*e7e0*/  SHFL.IDX PT, R99, R14, R10, 0x1f ;  /* 0x00001f0a0e637589 */ /* 0x000f2600000e0000 */
[----:B------:R-:W3:Y:S01]  /*e7f0*/  MUFU.EX2 R25, R25 ;  /* 0x0000001900197308 */ /* 0x000ee20000000800 */
[----:B--2---:R-:W-:-:S07]  /*e800*/  FFMA.FTZ R105, R105, UR4, -R123 ;  /* 0x0000000469697c23 */ /* 0x004fce000801087b */
[----:B------:R2:W-:Y:S01]  /*e810*/  MUFU.EX2 R96, R103 ;  /* 0x0000006700607308 */ /* 0x0005e20000000800 */
[----:B------:R-:W-:Y:S01]  /*e820*/  FFMA.FTZ R104, R104, UR4, -R123 ;  /* 0x0000000468687c23 */ /* 0x000fe2000801087b */
[----:B--2---:R-:W2:Y:S04]  /*e830*/  SHFL.IDX PT, R103, R14, R209, 0x1f ;  /* 0x00001fd10e677589 */ /* 0x004ea800000e0000 */
[----:B------:R-:W2:Y:S01]  /*e840*/  SHFL.IDX PT, R123, R14, R226, 0x1f ;  /* 0x00001fe20e7b7589 */ /* 0x000ea200000e0000 */
[--C-:B-1----:R-:W-:Y:S01]  /*e850*/  FFMA.FTZ R108, R108, UR4, -R121.reuse ;  /* 0x000000046c6c7c23 */ /* 0x102fe20008010879 */
[----:B------:R-:W-:Y:S02]  /*e860*/  FFMA.FTZ R138, R138, UR4, -R121 ;  /* 0x000000048a8a7c23 */ /* 0x000fe40008010879 */
[----:B------:R-:W1:Y:S01]  /*e870*/  SHFL.IDX PT, R121, R14, R211, 0x1f ;  /* 0x00001fd30e797589 */ /* 0x000e6200000e0000 */
[--C-:B---3--:R-:W-:Y:S01]  /*e880*/  FFMA.FTZ R130, R130, UR4, -R109.reuse ;  /* 0x0000000482827c23 */ /* 0x108fe2000801086d */
[----:B------:R-:W-:Y:S01]  /*e890*/  FFMA.FTZ R137, R137, UR4, -R109 ;  /* 0x0000000489897c23 */ /* 0x000fe2000801086d */
[----:B------:R-:W-:Y:S01]  /*e8a0*/  FMUL.FTZ R216, R25, R216 ;  /* 0x000000d819d87220 */ /* 0x000fe20000410000 */
[----:B------:R-:W-:Y:S01]  /*e8b0*/  FMUL.FTZ R132, R132, UR9 ;  /* 0x0000000984847c20 */ /* 0x000fe20008410000 */
[----:B------:R-:W-:Y:S01]  /*e8c0*/  FMUL.FTZ R134, R134, UR9 ;  /* 0x0000000986867c20 */ /* 0x000fe20008410000 */
[----:B------:R-:W-:Y:S01]  /*e8d0*/  FFMA.FTZ R109, -R237, R237, 1 ;  /* 0x3f800000ed6d7423 */ /* 0x000fe200000101ed */
[--C-:B----4-:R-:W-:Y:S01]  /*e8e0*/  FFMA.FTZ R113, R113, UR4, -R99.reuse ;  /* 0x0000000471717c23 */ /* 0x110fe20008010863 */
[----:B------:R-:W-:-:S02]  /*e8f0*/  FFMA.FTZ R131, R131, UR4, -R99 ;  /* 0x0000000483837c23 */ /* 0x000fc40008010863 */
[----:B------:R3:W-:Y:S01]  /*e900*/  MUFU.EX2 R99, R112 ;  /* 0x0000007000637308 */ /* 0x0007e20000000800 */
[----:B------:R-:W-:Y:S01]  /*e910*/  FMUL.FTZ R109, R109, R216 ;  /* 0x000000d86d6d7220 */ /* 0x000fe20000410000 */
[----:B------:R-:W-:Y:S01]  /*e920*/  FMUL.FTZ R133, R133, UR9 ;  /* 0x0000000985857c20 */ /* 0x000fe20008410000 */
[----:B------:R-:W-:Y:S01]  /*e930*/  FMUL.FTZ R135, R135, UR9 ;  /* 0x0000000987877c20 */ /* 0x000fe20008410000 */
[----:B------:R-:W-:Y:S04]  /*e940*/  SHFL.IDX PT, R216, R17, R10, 0x1f ;  /* 0x00001f0a11d87589 */ /* 0x000fe800000e0000 */
[----:B------:R-:W4:Y:S01]  /*e950*/  MUFU.EX2 R26, R26 ;  /* 0x0000001a001a7308 */ /* 0x000f220000000800 */
[----:B---3--:R-:W3:Y:S01]  /*e960*/  SHFL.IDX PT, R112, R14, R230, 0x1f ;  /* 0x00001fe60e707589 */ /* 0x008ee200000e0000 */
[--C-:B--2---:R-:W-:Y:S01]  /*e970*/  FFMA.FTZ R126, R126, UR4, -R103.reuse ;  /* 0x000000047e7e7c23 */ /* 0x104fe20008010867 */
[----:B------:R-:W-:-:S02]  /*e980*/  FFMA.FTZ R139, R139, UR4, -R103 ;  /* 0x000000048b8b7c23 */ /* 0x000fc40008010867 */
[----:B------:R2:W3:Y:S03]  /*e990*/  SHFL.IDX PT, R103, R14, R229, 0x1f ;  /* 0x00001fe50e677589 */ /* 0x0004e600000e0000 */
[----:B------:R-:W4:Y:S08]  /*e9a0*/  MUFU.TANH R132, R132 ;  /* 0x0000008400847308 */ /* 0x000f300000002400 */
[----:B------:R-:W3:Y:S01]  /*e9b0*/  MUFU.TANH R134, R134 ;  /* 0x0000008600867308 */ /* 0x000ee20000002400 */
[--C-:B------:R-:W-:Y:S01]  /*e9c0*/  FFMA.FTZ R127, R127, UR4, -R123.reuse ;  /* 0x000000047f7f7c23 */ /* 0x100fe2000801087b */
[----:B------:R-:W-:Y:S01]  /*e9d0*/  FFMA.FTZ R129, R129, UR4, -R123 ;  /* 0x0000000481817c23 */ /* 0x000fe2000801087b */
[----:B------:R-:W-:-:S05]  /*e9e0*/  FFMA.FTZ R102, R102, UR4, -R125 ;  /* 0x0000000466667c23 */ /* 0x000fca000801087d */
[----:B------:R-:W-:Y:S01]  /*e9f0*/  MUFU.TANH R133, R133 ;  /* 0x0000008500857308 */ /* 0x000fe20000002400 */
[----:B------:R-:W-:Y:S01]  /*ea00*/  FFMA.FTZ R115, R115, UR4, -R125 ;  /* 0x0000000473737c23 */ /* 0x000fe2000801087d */
[----:B------:R-:W-:-:S06]  /*ea10*/  FSEL R123, R4, -INF , !P3 ;  /* 0xff800000047b7808 */ /* 0x000fcc0005800000 */
[----:B------:R-:W3:Y:S01]  /*ea20*/  MUFU.TANH R135, R135 ;  /* 0x0000008700877308 */ /* 0x000ee20000002400 */
[----:B------:R-:W-:-:S07]  /*ea30*/  FSEL R125, R128, -INF , !P2 ;  /* 0xff800000807d7808 */ /* 0x000fce0005000000 */
[----:B------:R-:W3:Y:S08]  /*ea40*/  MUFU.EX2 R28, R28 ;  /* 0x0000001c001c7308 */ /* 0x000ef00000000800 */
[----:B------:R-:W3:Y:S01]  /*ea50*/  MUFU.EX2 R29, R29 ;  /* 0x0000001d001d7308 */ /* 0x000ee20000000800 */
[----:B-1----:R-:W-:-:S07]  /*ea60*/  FFMA.FTZ R123, R123, UR4, -R121 ;  /* 0x000000047b7b7c23 */ /* 0x002fce0008010879 */
[----:B------:R-:W1:Y:S01]  /*ea70*/  MUFU.EX2 R32, R32 ;  /* 0x0000002000207308 */ /* 0x000e620000000800 */
[--C-:B------:R-:W-:Y:S01]  /*ea80*/  FFMA.FTZ R110, R110, UR4, -R205.reuse ;  /* 0x000000046e6e7c23 */ /* 0x100fe200080108cd */
[----:B------:R-:W-:Y:S01]  /*ea90*/  FFMA.FTZ R118, R118, UR4, -R205 ;  /* 0x0000000476767c23 */ /* 0x000fe200080108cd */
[----:B--2---:R-:W-:-:S05]  /*eaa0*/  FFMA.FTZ R14, -R200, R200, 1 ;  /* 0x3f800000c80e7423 */ /* 0x004fca00000101c8 */
[----:B------:R-:W2:Y:S01]  /*eab0*/  MUFU.EX2 R31, R31 ;  /* 0x0000001f001f7308 */ /* 0x000ea20000000800 */
[----:B----4-:R-:W-:Y:S01]  /*eac0*/  FMUL.FTZ R212, R26, R212 ;  /* 0x000000d41ad47220 */ /* 0x010fe20000410000 */
[----:B------:R-:W-:Y:S01]  /*ead0*/  FFMA.FTZ R121, R125, UR4, -R121 ;  /* 0x000000047d797c23 */ /* 0x000fe20008010879 */
[----:B------:R-:W-:Y:S01]  /*eae0*/  FSEL R125, R132, -INF , !P5 ;  /* 0xff800000847d7808 */ /* 0x000fe20006800000 */
[----:B------:R-:W-:Y:S01]  /*eaf0*/  FMUL.FTZ R218, R27, R218 ;  /* 0x000000da1bda7220 */ /* 0x000fe20000410000 */
[----:B---3--:R-:W-:Y:S01]  /*eb00*/  FSEL R205, R134, -INF , !P0 ;  /* 0xff80000086cd7808 */ /* 0x008fe20004000000 */
[----:B------:R-:W-:Y:S01]  /*eb10*/  FFMA.FTZ R235, -R235, R235, 1 ;  /* 0x3f800000ebeb7423 */ /* 0x000fe200000101eb */
[----:B------:R-:W-:Y:S01]  /*eb20*/  FFMA.FTZ R116, R116, UR4, -R98 ;  /* 0x0000000474747c23 */ /* 0x000fe20008010862 */
[----:B------:R-:W-:Y:S01]  /*eb30*/  FMUL.FTZ R14, R14, R212 ;  /* 0x000000d40e0e7220 */ /* 0x000fe20000410000 */
[----:B------:R-:W-:Y:S01]  /*eb40*/  FFMA.FTZ R111, R111, UR4, -R207 ;  /* 0x000000046f6f7c23 */ /* 0x000fe200080108cf */
[----:B------:R3:W-:Y:S01]  /*eb50*/  MUFU.EX2 R98, R206 ;  /* 0x000000ce00627308 */ /* 0x0007e20000000800 */
[----:B------:R-:W-:Y:S01]  /*eb60*/  FFMA.FTZ R212, -R21, R21, 1 ;  /* 0x3f80000015d47423 */ /* 0x000fe20000010115 */
[--C-:B------:R-:W-:Y:S01]  /*eb70*/  FFMA.FTZ R125, R125, UR4, -R112.reuse ;  /* 0x000000047d7d7c23 */ /* 0x100fe20008010870 */
[----:B------:R-:W-:Y:S01]  /*eb80*/  FFMA.FTZ R205, R205, UR4, -R112 ;  /* 0x00000004cdcd7c23 */ /* 0x000fe20008010870 */
[----:B------:R-:W-:Y:S01]  /*eb90*/  FSEL R207, R135, -INF , !P1 ;  /* 0xff80000087cf7808 */ /* 0x000fe20004800000 */
[----:B------:R-:W-:Y:S01]  /*eba0*/  FFMA.FTZ R21, -R22, R22, 1 ;  /* 0x3f80000016157423 */ /* 0x000fe20000010116 */
[----:B------:R-:W-:Y:S01]  /*ebb0*/  FMUL.FTZ R112, R235, R218 ;  /* 0x000000daeb707220 */ /* 0x000fe20000410000 */
[----:B------:R-:W-:Y:S01]  /*ebc0*/  FMUL.FTZ R221, R28, R221 ;  /* 0x000000dd1cdd7220 */ /* 0x000fe20000410000 */
[----:B------:R-:W-:Y:S01]  /*ebd0*/  FFMA.FTZ R209, -R233, R233, 1 ;  /* 0x3f800000e9d17423 */ /* 0x000fe200000101e9 */
[----:B---3--:R-:W-:Y:S01]  /*ebe0*/  FSEL R206, R133, -INF , !P4 ;  /* 0xff80000085ce7808 */ /* 0x008fe20006000000 */
[----:B------:R-:W-:Y:S01]  /*ebf0*/  FFMA.FTZ R211, -R234, R234, 1 ;  /* 0x3f800000ead37423 */ /* 0x000fe200000101ea */
[----:B------:R-:W-:Y:S01]  /*ec00*/  FMUL.FTZ R222, R29, R222 ;  /* 0x000000de1dde7220 */ /* 0x000fe20000410000 */
[----:B------:R-:W-:Y:S01]  /*ec10*/  FMUL.FTZ R22, R18, R227 ;  /* 0x000000e312167220 */ /* 0x000fe20000410000 */
[--C-:B------:R-:W-:Y:S01]  /*ec20*/  FADD.FTZ R40, R40, -R216.reuse ;  /* 0x800000d828287221 */ /* 0x100fe20000010000 */
[----:B------:R-:W-:Y:S01]  /*ec30*/  FADD.FTZ R42, R42, -R216 ;  /* 0x800000d82a2a7221 */ /* 0x000fe20000010000 */
[----:B------:R-:W3:Y:S01]  /*ec40*/  MUFU.EX2 R30, R30 ;  /* 0x0000001e001e7308 */ /* 0x000ee20000000800 */
[----:B------:R-:W-:Y:S01]  /*ec50*/  FFMA.FTZ R236, -R236, R236, 1 ;  /* 0x3f800000ecec7423 */ /* 0x000fe200000101ec */
[----:B------:R-:W4:Y:S01]  /*ec60*/  SHFL.IDX PT, R218, R17, R215, 0x1f ;  /* 0x00001fd711da7589 */ /* 0x000f2200000e0000 */
[C---:B------:R-:W-:Y:S01]  /*ec70*/  IADD3 R227, R10.reuse, 0x8, RZ ;  /* 0x000000080ae37810 */ /* 0x040fe20007ffe0ff */
[----:B------:R-:W-:-:S02]  /*ec80*/  VIADD R234, R10, 0xc ;  /* 0x0000000c0aea7836 */ /* 0x000fc40000000000 */
[----:B------:R3:W-:Y:S01]  /*ec90*/  LDS R216, [R13+0x400] ;  /* 0x000400000dd87984 */ /* 0x0007e20000000800 */
[----:B-1----:R-:W-:Y:S01]  /*eca0*/  FMUL.FTZ R226, R32, R220 ;  /* 0x000000dc20e27220 */ /* 0x002fe20000410000 */
[--C-:B------:R-:W-:Y:S01]  /*ecb0*/  FFMA.FTZ R206, R206, UR4, -R103.reuse ;  /* 0x00000004cece7c23 */ /* 0x100fe20008010867 */
[----:B------:R-:W-:Y:S01]  /*ecc0*/  FFMA.FTZ R207, R207, UR4, -R103 ;  /* 0x00000004cfcf7c23 */ /* 0x000fe20008010867 */
[----:B------:R-:W-:Y:S01]  /*ecd0*/  FMUL.FTZ R209, R209, R222 ;  /* 0x000000ded1d17220 */ /* 0x000fe20000410000 */
[----:B------:R-:W1:Y:S01]  /*ece0*/  SHFL.IDX PT, R220, R17, R229, 0x1f ;  /* 0x00001fe511dc7589 */ /* 0x000e6200000e0000 */
[----:B------:R-:W-:Y:S01]  /*ecf0*/  FMUL.FTZ R103, R236, R221 ;  /* 0x000000ddec677220 */ /* 0x000fe20000410000 */
[----:B--2---:R-:W-:Y:S02]  /*ed00*/  FMUL.FTZ R222, R31, R217 ;  /* 0x000000d91fde7220 */ /* 0x004fe40000410000 */
[----:B------:R-:W2:Y:S04]  /*ed10*/  SHFL.IDX PT, R221, R17, R227, 0x1f ;  /* 0x00001fe311dd7589 */ /* 0x000ea800000e0000 */
[----:B------:R-:W2:Y:S01]  /*ed20*/  SHFL.IDX PT, R217, R17, R234, 0x1f ;  /* 0x00001fea11d97589 */ /* 0x000ea200000e0000 */
[----:B------:R-:W1:Y:S01]  /*ed30*/  MUFU.EX2 R36, R36 ;  /* 0x0000002400247308 */ /* 0x000e620000000800 */
[----:B---3--:R-:W-:Y:S01]  /*ed40*/  FMUL.FTZ R223, R30, R223 ;  /* 0x000000df1edf7220 */ /* 0x008fe20000410000 */
[C---:B------:R-:W-:Y:S01]  /*ed50*/  IADD3 R233, R10.reuse, 0x10, RZ ;  /* 0x000000100ae97810 */ /* 0x040fe20007ffe0ff */
[----:B------:R-:W-:Y:S01]  /*ed60*/  FMUL.FTZ R224, R19, R224 ;  /* 0x000000e013e07220 */ /* 0x000fe20000410000 */
[----:B------:R-:W-:-:S02]  /*ed70*/  VIADD R235, R10, 0x14 ;  /* 0x000000140aeb7836 */ /* 0x000fc40000000000 */
[----:B------:R-:W-:Y:S01]  /*ed80*/  FMUL.FTZ R211, R211, R223 ;  /* 0x000000dfd3d37220 */ /* 0x000fe20000410000 */
[----:B------:R-:W-:Y:S01]  /*ed90*/  FFMA.FTZ R13, -R171, R171, 1 ;  /* 0x3f800000ab0d7423 */ /* 0x000fe200000101ab */
[----:B------:R-:W3:Y:S01]  /*eda0*/  SHFL.IDX PT, R223, R17, R233, 0x1f ;  /* 0x00001fe911df7589 */ /* 0x000ee200000e0000 */
[----:B------:R-:W-:Y:S01]  /*edb0*/  FMUL.FTZ R40, R35, R40 ;  /* 0x0000002823287220 */ /* 0x000fe20000410000 */
[--C-:B----4-:R-:W-:Y:S01]  /*edc0*/  FADD.FTZ R41, R41, -R218.reuse ;  /* 0x800000da29297221 */ /* 0x110fe20000010000 */
[----:B------:R-:W-:Y:S01]  /*edd0*/  FMUL.FTZ R21, R21, R224 ;  /* 0x000000e015157220 */ /* 0x000fe20000410000 */
[----:B------:R-:W-:Y:S01]  /*ede0*/  FMUL.FTZ R22, R212, R22 ;  /* 0x00000016d4167220 */ /* 0x000fe20000410000 */
[----:B------:R-:W-:Y:S01]  /*edf0*/  FFMA.FTZ R212, -R23, R23, 1 ;  /* 0x3f80000017d47423 */ /* 0x000fe20000010117 */
[----:B------:R-:W4:Y:S01]  /*ee00*/  SHFL.IDX PT, R224, R17, R235, 0x1f ;  /* 0x00001feb11e07589 */ /* 0x000f2200000e0000 */
[----:B------:R-:W-:Y:S01]  /*ee10*/  FADD.FTZ R43, R43, -R218 ;  /* 0x800000da2b2b7221 */ /* 0x000fe20000010000 */
[--C-:B-1----:R-:W-:Y:S01]  /*ee20*/  FADD.FTZ R53, R53, -R220.reuse ;  /* 0x800000dc35357221 */ /* 0x102fe20000010000 */
[----:B------:R-:W-:Y:S01]  /*ee30*/  FADD.FTZ R55, R55, -R220 ;  /* 0x800000dc37377221 */ /* 0x000fe20000010000 */
[----:B------:R-:W-:Y:S01]  /*ee40*/  FMUL.FTZ R13, R13, R40 ;  /* 0x000000280d0d7220 */ /* 0x000fe20000410000 */
[----:B------:R-:W-:Y:S01]  /*ee50*/  FFMA.FTZ R218, -R169, R169, 1 ;  /* 0x3f800000a9da7423 */ /* 0x000fe200000101a9 */
[----:B------:R-:W-:Y:S01]  /*ee60*/  FMUL.FTZ R42, R36, R42 ;  /* 0x0000002a242a7220 */ /* 0x000fe20000410000 */
[----:B------:R-:W-:Y:S01]  /*ee70*/  FFMA.FTZ R40, -R170, R170, 1 ;  /* 0x3f800000aa287423 */ /* 0x000fe200000101aa */
[----:B------:R-:W-:Y:S01]  /*ee80*/  FMUL.FTZ R220, R12, R41 ;  /* 0x000000290cdc7220 */ /* 0x000fe20000410000 */
[----:B--2---:R-:W-:Y:S01]  /*ee90*/  FADD.FTZ R44, R44, -R221 ;  /* 0x800000dd2c2c7221 */ /* 0x004fe20000010000 */
[--C-:B------:R-:W-:Y:S01]  /*eea0*/  FADD.FTZ R45, R45, -R217.reuse ;  /* 0x800000d92d2d7221 */ /* 0x100fe20000010000 */
[----:B------:R-:W-:Y:S01]  /*eeb0*/  FADD.FTZ R47, R47, -R217 ;  /* 0x800000d92f2f7221 */ /* 0x000fe20000010000 */
[----:B------:R-:W-:Y:S01]  /*eec0*/  FFMA.FTZ R215, -R201, R201, 1 ;  /* 0x3f800000c9d77423 */ /* 0x000fe200000101c9 */
[----:B------:R-:W-:Y:S01]  /*eed0*/  FMUL.FTZ R228, R20, R228 ;  /* 0x000000e414e47220 */ /* 0x000fe20000410000 */
[----:B------:R-:W-:Y:S01]  /*eee0*/  FMUL.FTZ R212, R212, R222 ;  /* 0x000000ded4d47220 */ /* 0x000fe20000410000 */
[----:B------:R-:W-:Y:S01]  /*eef0*/  FADD.FTZ R46, R46, -R221 ;  /* 0x800000dd2e2e7221 */ /* 0x000fe20000010000 */
[----:B------:R-:W-:Y:S01]  /*ef00*/  FFMA.FTZ R217, -R168, R168, 1 ;  /* 0x3f800000a8d97423 */ /* 0x000fe200000101a8 */
[----:B------:R-:W-:Y:S01]  /*ef10*/  FMUL.FTZ R43, R37, R43 ;  /* 0x0000002b252b7220 */ /* 0x000fe20000410000 */
[----:B------:R-:W1:Y:S01]  /*ef20*/  SHFL.IDX PT, R222, R17, R230, 0x1f ;  /* 0x00001fe611de7589 */ /* 0x000e6200000e0000 */
[----:B------:R-:W-:Y:S01]  /*ef30*/  FMUL.FTZ R41, R218, R42 ;  /* 0x0000002ada297220 */ /* 0x000fe20000410000 */
[----:B------:R-:W-:Y:S01]  /*ef40*/  FMUL.FTZ R42, R40, R220 ;  /* 0x000000dc282a7220 */ /* 0x000fe20000410000 */
[----:B------:R-:W-:Y:S01]  /*ef50*/  FFMA.FTZ R40, -R167, R167, 1 ;  /* 0x3f800000a7287423 */ /* 0x000fe200000101a7 */
[----:B------:R-:W-:Y:S01]  /*ef60*/  FMUL.FTZ R44, R38, R44 ;  /* 0x0000002c262c7220 */ /* 0x000fe20000410000 */
[----:B------:R-:W-:Y:S01]  /*ef70*/  FMUL.FTZ R23, R215, R228 ;  /* 0x000000e4d7177220 */ /* 0x000fe20000410000 */
[----:B------:R-:W-:Y:S01]  /*ef80*/  FMUL.FTZ R43, R217, R43 ;  /* 0x0000002bd92b7220 */ /* 0x000fe20000410000 */
[----:B------:R-:W-:Y:S01]  /*ef90*/  FFMA.FTZ R88, -R88, R88, 1 ;  /* 0x3f80000058587423 */ /* 0x000fe20000010158 */
[----:B------:R-:W-:Y:S01]  /*efa0*/  FFMA.FTZ R89, -R89, R89, 1 ;  /* 0x3f80000059597423 */ /* 0x000fe20000010159 */
[----:B------:R-:W-:Y:S01]  /*efb0*/  FMUL.FTZ R46, R39, R46 ;  /* 0x0000002e272e7220 */ /* 0x000fe20000410000 */
[----:B------:R-:W-:Y:S01]  /*efc0*/  FMUL.FTZ R217, R94, R45 ;  /* 0x0000002d5ed97220 */ /* 0x000fe20000410000 */
[----:B------:R-:W-:Y:S01]  /*efd0*/  IADD3 R228, R10, 0x4, RZ ;  /* 0x000000040ae47810 */ /* 0x000fe20007ffe0ff */
[----:B------:R-:W-:Y:S01]  /*efe0*/  FMUL.FTZ R45, R40, R44 ;  /* 0x0000002c282d7220 */ /* 0x000fe20000410000 */
[----:B------:R-:W-:Y:S01]  /*eff0*/  FMUL.FTZ R44, R89, R46 ;  /* 0x0000002e592c7220 */ /* 0x000fe20000410000 */
[----:B------:R-:W-:Y:S01]  /*f000*/  FMUL.FTZ R46, R88, R217 ;  /* 0x000000d9582e7220 */ /* 0x000fe20000410000 */
[----:B------:R-:W-:Y:S01]  /*f010*/  FFMA.FTZ R90, -R90, R90, 1 ;  /* 0x3f8000005a5a7423 */ /* 0x000fe2000001015a */
[----:B------:R-:W2:Y:S01]  /*f020*/  SHFL.IDX PT, R88, R216, R228, 0x1f ;  /* 0x00001fe4d8587589 */ /* 0x000ea200000e0000 */
[--C-:B---3--:R-:W-:Y:S01]  /*f030*/  FADD.FTZ R48, R48, -R223.reuse ;  /* 0x800000df30307221 */ /* 0x108fe20000010000 */
[----:B------:R-:W-:Y:S01]  /*f040*/  FADD.FTZ R50, R50, -R223 ;  /* 0x800000df32327221 */ /* 0x000fe20000010000 */
[--C-:B----4-:R-:W-:Y:S01]  /*f050*/  FADD.FTZ R49, R49, -R224.reuse ;  /* 0x800000e031317221 */ /* 0x110fe20000010000 */
[----:B------:R-:W-:Y:S01]  /*f060*/  FMUL.FTZ R47, R11, R47 ;  /* 0x0000002f0b2f7220 */ /* 0x000fe20000410000 */
[----:B------:R-:W-:Y:S01]  /*f070*/  FFMA.FTZ R91, -R91, R91, 1 ;  /* 0x3f8000005b5b7423 */ /* 0x000fe2000001015b */
[----:B------:R-:W-:Y:S01]  /*f080*/  FMUL.FTZ R48, R96, R48 ;  /* 0x0000003060307220 */ /* 0x000fe20000410000 */
[----:B------:R-:W-:Y:S01]  /*f090*/  FMUL.FTZ R40, R97, R50 ;  /* 0x0000003261287220 */ /* 0x000fe20000410000 */
[----:B------:R-:W-:Y:S01]  /*f0a0*/  FADD.FTZ R51, R51, -R224 ;  /* 0x800000e033337221 */ /* 0x000fe20000010000 */
[----:B------:R-:W-:Y:S01]  /*f0b0*/  FFMA.FTZ R93, -R93, R93, 1 ;  /* 0x3f8000005d5d7423 */ /* 0x000fe2000001015d */
[----:B------:R-:W-:Y:S01]  /*f0c0*/  FFMA.FTZ R92, -R92, R92, 1 ;  /* 0x3f8000005c5c7423 */ /* 0x000fe2000001015c */
[----:B------:R-:W-:Y:S01]  /*f0d0*/  FMUL.FTZ R49, R95, R49 ;  /* 0x000000315f317220 */ /* 0x000fe20000410000 */
[----:B------:R-:W-:Y:S01]  /*f0e0*/  FMUL.FTZ R50, R90, R47 ;  /* 0x0000002f5a327220 */ /* 0x000fe20000410000 */
[----:B-1----:R-:W-:Y:S01]  /*f0f0*/  FADD.FTZ R52, R52, -R222 ;  /* 0x800000de34347221 */ /* 0x002fe20000010000 */
[----:B------:R-:W-:Y:S01]  /*f100*/  FMUL.FTZ R48, R91, R48 ;  /* 0x000000305b307220 */ /* 0x000fe20000410000 */
[----:B------:R-:W-:Y:S01]  /*f110*/  FFMA.FTZ R90, -R166, R166, 1 ;  /* 0x3f800000a65a7423 */ /* 0x000fe200000101a6 */
[----:B------:R-:W-:Y:S01]  /*f120*/  FMUL.FTZ R47, R93, R40 ;  /* 0x000000285d2f7220 */ /* 0x000fe20000410000 */
[----:B------:R-:W-:Y:S01]  /*f130*/  FMUL.FTZ R91, R98, R51 ;  /* 0x00000033625b7220 */ /* 0x000fe20000410000 */
[----:B------:R-:W1:Y:S01]  /*f140*/  SHFL.IDX PT, R40, R216, R227, 0x1f ;  /* 0x00001fe3d8287589 */ /* 0x000e6200000e0000 */
[----:B------:R-:W-:Y:S01]  /*f150*/  FMUL.FTZ R49, R92, R49 ;  /* 0x000000315c317220 */ /* 0x000fe20000410000 */
[----:B------:R-:W-:-:S02]  /*f160*/  FMUL.FTZ R93, R99, R52 ;  /* 0x00000034635d7220 */ /* 0x000fc40000410000 */
[----:B------:R-:W3:Y:S01]  /*f170*/  SHFL.IDX PT, R89, R216, R10, 0x1f ;  /* 0x00001f0ad8597589 */ /* 0x000ee200000e0000 */
[----:B------:R-:W-:-:S03]  /*f180*/  FMUL.FTZ R52, R90, R91 ;  /* 0x0000005b5a347220 */ /* 0x000fc60000410000 */
[----:B------:R-:W4:Y:S01]  /*f190*/  SHFL.IDX PT, R92, R216, R234, 0x1f ;  /* 0x00001fead85c7589 */ /* 0x000f2200000e0000 */
[----:B------:R-:W-:-:S03]  /*f1a0*/  FFMA.FTZ R51, -R165, R165, 1 ;  /* 0x3f800000a5337423 */ /* 0x000fc600000101a5 */
[----:B------:R-:W4:Y:S01]  /*f1b0*/  SHFL.IDX PT, R90, R216, R230, 0x1f ;  /* 0x00001fe6d85a7589 */ /* 0x000f2200000e0000 */
[--C-:B--2---:R-:W-:Y:S01]  /*f1c0*/  FADD.FTZ R57, R57, -R88.reuse ;  /* 0x8000005839397221 */ /* 0x104fe20000010000 */
[----:B------:R-:W-:Y:S01]  /*f1d0*/  FADD.FTZ R59, R59, -R88 ;  /* 0x800000583b3b7221 */ /* 0x000fe20000010000 */
[----:B------:R-:W-:Y:S01]  /*f1e0*/  FMUL.FTZ R51, R51, R93 ;  /* 0x0000005d33337220 */ /* 0x000fe20000410000 */
[----:B------:R2:W-:Y:S01]  /*f1f0*/  LDS R88, [R15+0x400] ;  /* 0x000400000f587984 */ /* 0x0005e20000000800 */
[----:B------:R-:W2:Y:S03]  /*f200*/  MUFU.EX2 R117, R117 ;  /* 0x0000007500757308 */ /* 0x000ea60000000800 */
[----:B------:R-:W2:Y:S04]  /*f210*/  SHFL.IDX PT, R93, R216, R233, 0x1f ;  /* 0x00001fe9d85d7589 */ /* 0x000ea800000e0000 */
[----:B------:R-:W-:Y:S01]  /*f220*/  SHFL.IDX PT, R91, R216, R235, 0x1f ;  /* 0x00001febd85b7589 */ /* 0x000fe200000e0000 */
[----:B------:R-:W2:Y:S03]  /*f230*/  MUFU.EX2 R106, R106 ;  /* 0x0000006a006a7308 */ /* 0x000ea60000000800 */
[----:B------:R-:W2:Y:S05]  /*f240*/  SHFL.IDX PT, R216, R216, R229, 0x1f ;  /* 0x00001fe5d8d87589 */ /* 0x000eaa00000e0000 */
[----:B------:R-:W2:Y:S01]  /*f250*/  MUFU.EX2 R119, R119 ;  /* 0x0000007700777308 */ /* 0x000ea20000000800 */
[----:B-1----:R-:W-:-:S07]  /*f260*/  FADD.FTZ R60, R60, -R40 ;  /* 0x800000283c3c7221 */ /* 0x002fce0000010000 */
[----:B------:R-:W1:Y:S01]  /*f270*/  MUFU.EX2 R204, R204 ;  /* 0x000000cc00cc7308 */ /* 0x000e620000000800 */
[----:B---3--:R-:W-:Y:S01]  /*f280*/  FADD.FTZ R56, R56, -R89 ;  /* 0x8000005938387221 */ /* 0x008fe20000010000 */
[----:B------:R-:W-:-:S06]  /*f290*/  FADD.FTZ R40, R62, -R40 ;  /* 0x800000283e287221 */ /* 0x000fcc0000010000 */
[----:B------:R-:W3:Y:S01]  /*f2a0*/  MUFU.EX2 R120, R120 ;  /* 0x0000007800787308 */ /* 0x000ee20000000800 */
[--C-:B----4-:R-:W-:Y:S01]  /*f2b0*/  FADD.FTZ R62, R61, -R92.reuse ;  /* 0x8000005c3d3e7221 */ /* 0x110fe20000010000 */
[----:B------:R-:W-:Y:S01]  /*f2c0*/  FADD.FTZ R58, R58, -R89 ;  /* 0x800000593a3a7221 */ /* 0x000fe20000010000 */
[----:B------:R-:W4:Y:S05]  /*f2d0*/  LDL.LU R200, [R1+0x110] ;  /* 0x0001100001c87983 */ /* 0x000f2a0000300800 */
[----:B------:R-:W3:Y:S01]  /*f2e0*/  MUFU.EX2 R111, R111 ;  /* 0x0000006f006f7308 */ /* 0x000ee20000000800 */
[----:B------:R-:W-:-:S07]  /*f2f0*/  FADD.FTZ R92, R63, -R92 ;  /* 0x8000005c3f5c7221 */ /* 0x000fce0000010000 */
[----:B------:R-:W3:Y:S01]  /*f300*/  MUFU.EX2 R100, R100 ;  /* 0x0000006400647308 */ /* 0x000ee20000000800 */
[----:B------:R-:W-:Y:S01]  /*f310*/  FADD.FTZ R63, R68, -R90 ;  /* 0x8000005a443f7221 */ /* 0x000fe20000010000 */
[----:B------:R-:W-:Y:S01]  /*f320*/  FFMA.FTZ R68, -R161, R161, 1 ;  /* 0x3f800000a1447423 */ /* 0x000fe200000101a1 */
[----:B--2---:R-:W-:-:S05]  /*f330*/  FMUL.FTZ R56, R117, R56 ;  /* 0x0000003875387220 */ /* 0x004fca0000410000 */
[----:B------:R-:W2:Y:S01]  /*f340*/  MUFU.EX2 R102, R102 ;  /* 0x0000006600667308 */ /* 0x000ea20000000800 */
[----:B------:R-:W-:Y:S01]  /*f350*/  FFMA.FTZ R15, -R159, R159, 1 ;  /* 0x3f8000009f0f7423 */ /* 0x000fe2000001019f */
[----:B------:R-:W-:-:S06]  /*f360*/  FMUL.FTZ R58, R106, R58 ;  /* 0x0000003a6a3a7220 */ /* 0x000fcc0000410000 */
[----:B------:R-:W2:Y:S01]  /*f370*/  MUFU.EX2 R116, R116 ;  /* 0x0000007400747308 */ /* 0x000ea20000000800 */
[----:B------:R-:W-:-:S07]  /*f380*/  FMUL.FTZ R68, R68, R56 ;  /* 0x0000003844447220 */ /* 0x000fce0000410000 */
[----:B------:R-:W2:Y:S01]  /*f390*/  MUFU.EX2 R104, R104 ;  /* 0x0000006800687308 */ /* 0x000ea20000000800 */
[----:B------:R-:W-:Y:S01]  /*f3a0*/  FFMA.FTZ R61, -R160, R160, 1 ;  /* 0x3f800000a03d7423 */ /* 0x000fe200000101a0 */
[----:B------:R-:W-:-:S06]  /*f3b0*/  FMUL.FTZ R57, R119, R57 ;  /* 0x0000003977397220 */ /* 0x000fcc0000410000 */
[----:B------:R-:W2:Y:S01]  /*f3c0*/  MUFU.EX2 R107, R107 ;  /* 0x0000006b006b7308 */ /* 0x000ea20000000800 */
[----:B------:R-:W-:-:S07]  /*f3d0*/  FADD.FTZ R66, R66, -R93 ;  /* 0x8000005d42427221 */ /* 0x000fce0000010000 */
[----:B------:R-:W2:Y:S01]  /*f3e0*/  MUFU.EX2 R122, R122 ;  /* 0x0000007a007a7308 */ /* 0x000ea20000000800 */
[----:B-1----:R-:W-:-:S07]  /*f3f0*/  FMUL.FTZ R56, R204, R59 ;  /* 0x0000003bcc387220 */ /* 0x002fce0000410000 */
[----:B------:R-:W1:Y:S01]  /*f400*/  MUFU.EX2 R101, R101 ;  /* 0x0000006500657308 */ /* 0x000e620000000800 */
[----:B------:R-:W-:Y:S01]  /*f410*/  FMUL.FTZ R59, R15, R58 ;  /* 0x0000003a0f3b7220 */ /* 0x000fe20000410000 */
[----:B------:R-:W-:-:S06]  /*f420*/  FADD.FTZ R89, R69, -R216 ;  /* 0x800000d845597221 */ /* 0x000fcc0000010000 */
[----:B------:R-:W1:Y:S01]  /*f430*/  MUFU.EX2 R124, R124 ;  /* 0x0000007c007c7308 */ /* 0x000e620000000800 */
[----:B------:R-:W-:Y:S01]  /*f440*/  FFMA.FTZ R58, -R157, R157, 1 ;  /* 0x3f8000009d3a7423 */ /* 0x000fe2000001019d */
[----:B---3--:R-:W-:Y:S01]  /*f450*/  FMUL.FTZ R60, R120, R60 ;  /* 0x0000003c783c7220 */ /* 0x008fe20000410000 */
[----:B------:R-:W-:Y:S01]  /*f460*/  FADD.FTZ R65, R65, -R91 ;  /* 0x8000005b41417221 */ /* 0x000fe20000010000 */
[----:B------:R-:W-:Y:S01]  /*f470*/  FADD.FTZ R216, R71, -R216 ;  /* 0x800000d847d87221 */ /* 0x000fe20000010000 */
[----:B------:R-:W-:Y:S01]  /*f480*/  FMUL.FTZ R61, R61, R57 ;  /* 0x000000393d3d7220 */ /* 0x000fe20000410000 */
[----:B------:R-:W-:Y:S01]  /*f490*/  FFMA.FTZ R71, -R155, R155, 1 ;  /* 0x3f8000009b477423 */ /* 0x000fe2000001019b */
[----:B------:R-:W-:Y:S01]  /*f4a0*/  FMUL.FTZ R40, R111, R40 ;  /* 0x000000286f287220 */ /* 0x000fe20000410000 */
[----:B------:R-:W-:Y:S01]  /*f4b0*/  FFMA.FTZ R57, -R151, R151, 1 ;  /* 0x3f80000097397423 */ /* 0x000fe20000010197 */
[----:B------:R-:W-:Y:S01]  /*f4c0*/  FMUL.FTZ R66, R100, R66 ;  /* 0x0000004264427220 */ /* 0x000fe20000410000 */
[----:B------:R-:W-:Y:S01]  /*f4d0*/  FADD.FTZ R54, R54, -R222 ;  /* 0x800000de36367221 */ /* 0x000fe20000010000 */
[----:B------:R-:W-:Y:S01]  /*f4e0*/  FADD.FTZ R64, R64, -R93 ;  /* 0x8000005d40407221 */ /* 0x000fe20000010000 */
[----:B------:R-:W-:Y:S01]  /*f4f0*/  FMUL.FTZ R58, R58, R60 ;  /* 0x0000003c3a3a7220 */ /* 0x000fe20000410000 */
[----:B--2---:R-:W-:Y:S01]  /*f500*/  FMUL.FTZ R60, R102, R65 ;  /* 0x00000041663c7220 */ /* 0x004fe20000410000 */
[----:B------:R-:W-:Y:S01]  /*f510*/  FMUL.FTZ R71, R71, R40 ;  /* 0x0000002847477220 */ /* 0x000fe20000410000 */
        /* <DEDUP_REMOVED lines=9> */
[----:B------:R-:W-:Y:S01]  /*f5b0*/  FFMA.FTZ R15, -R154, R154, 1 ;  /* 0x3f8000009a0f7423 */ /* 0x000fe2000001019a */
[----:B-1----:R-:W-:Y:S01]  /*f5c0*/  FMUL.FTZ R64, R101, R64 ;  /* 0x0000004065407220 */ /* 0x002fe20000410000 */
[----:B------:R-:W4:Y:S01]  /*f5d0*/  LDL.LU R201, [R1+0x10c] ;  /* 0x00010c0001c97983 */ /* 0x000f220000300800 */
[----:B------:R-:W-:Y:S01]  /*f5e0*/  FFMA.FTZ R215, -R202, R202, 1 ;  /* 0x3f800000cad77423 */ /* 0x000fe200000101ca */
[----:B------:R-:W-:Y:S01]  /*f5f0*/  FFMA.FTZ R225, -R203, R203, 1 ;  /* 0x3f800000cbe17423 */ /* 0x000fe200000101cb */
[----:B------:R-:W1:Y:S01]  /*f600*/  MUFU.EX2 R115, R115 ;  /* 0x0000007300737308 */ /* 0x000e620000000800 */
[----:B------:R-:W4:Y:S01]  /*f610*/  LDL.LU R202, [R1+0x108] ;  /* 0x0001080001ca7983 */ /* 0x000f220000300800 */
[----:B------:R-:W-:Y:S01]  /*f620*/  FMUL.FTZ R222, R124, R55 ;  /* 0x000000377cde7220 */ /* 0x000fe20000410000 */
[----:B------:R-:W-:Y:S01]  /*f630*/  FMUL.FTZ R66, R66, R63 ;  /* 0x0000003f42427220 */ /* 0x000fe20000410000 */
[----:B------:R-:W-:Y:S01]  /*f640*/  FMUL.FTZ R53, R218, R220 ;  /* 0x000000dcda357220 */ /* 0x000fe20000410000 */
[----:B------:R-:W4:Y:S01]  /*f650*/  LDL.LU R203, [R1+0x104] ;  /* 0x0001040001cb7983 */ /* 0x000f220000300800 */
[----:B------:R-:W-:Y:S01]  /*f660*/  FMUL.FTZ R55, R217, R221 ;  /* 0x000000ddd9377220 */ /* 0x000fe20000410000 */
[----:B------:R-:W-:Y:S01]  /*f670*/  FADD.FTZ R67, R67, -R91 ;  /* 0x8000005b43437221 */ /* 0x000fe20000010000 */
[----:B------:R-:W2:Y:S01]  /*f680*/  MUFU.EX2 R105, R105 ;  /* 0x0000006900697308 */ /* 0x000ea20000000800 */
[----:B------:R3:W5:Y:S01]  /*f690*/  LDL.LU R171, [R1+0x100] ;  /* 0x0001000001ab7983 */ /* 0x0007620000300800 */
[----:B------:R-:W-:Y:S01]  /*f6a0*/  FMUL.FTZ R15, R15, R92 ;  /* 0x0000005c0f0f7220 */ /* 0x000fe20000410000 */
[----:B------:R-:W-:-:S02]  /*f6b0*/  FMUL.FTZ R64, R40, R64 ;  /* 0x0000004028407220 */ /* 0x000fc40000410000 */
[----:B------:R-:W3:Y:S04]  /*f6c0*/  SHFL.IDX PT, R63, R88, R235, 0x1f ;  /* 0x00001feb583f7589 */ /* 0x000ee800000e0000 */
[----:B------:R1:W5:Y:S01]  /*f6d0*/  LDL.LU R170, [R1+0xfc] ;  /* 0x0000fc0001aa7983 */ /* 0x0003620000300800 */
[----:B------:R-:W3:Y:S03]  /*f6e0*/  MUFU.EX2 R114, R114 ;  /* 0x0000007200727308 */ /* 0x000ee60000000800 */
[----:B------:R-:W-:Y:S04]  /*f6f0*/  SHFL.IDX PT, R91, R88, R10, 0x1f ;  /* 0x00001f0a585b7589 */ /* 0x000fe800000e0000 */
[----:B------:R-:W3:Y:S04]  /*f700*/  SHFL.IDX PT, R40, R88, R228, 0x1f ;  /* 0x00001fe458287589 */ /* 0x000ee800000e0000 */
[----:B------:R-:W-:Y:S04]  /*f710*/  SHFL.IDX PT, R93, R88, R227, 0x1f ;  /* 0x00001fe3585d7589 */ /* 0x000fe800000e0000 */
[----:B------:R-:W-:Y:S04]  /*f720*/  SHFL.IDX PT, R217, R88, R234, 0x1f ;  /* 0x00001fea58d97589 */ /* 0x000fe800000e0000 */
[----:B------:R-:W-:Y:S04]  /*f730*/  SHFL.IDX PT, R218, R88, R233, 0x1f ;  /* 0x00001fe958da7589 */ /* 0x000fe800000e0000 */
[----:B------:R-:W-:Y:S04]  /*f740*/  SHFL.IDX PT, R92, R88, R230, 0x1f ;  /* 0x00001fe6585c7589 */ /* 0x000fe800000e0000 */
[----:B------:R1:W5:Y:S04]  /*f750*/  LDL.LU R169, [R1+0xf8] ;  /* 0x0000f80001a97983 */ /* 0x0003680000300800 */
[----:B------:R-:W3:Y:S01]  /*f760*/  SHFL.IDX PT, R88, R88, R229, 0x1f ;  /* 0x00001fe558587589 */ /* 0x000ee200000e0000 */
[----:B------:R-:W3:Y:S03]  /*f770*/  MUFU.EX2 R110, R110 ;  /* 0x0000006e006e7308 */ /* 0x000ee60000000800 */
[----:B------:R1:W5:Y:S04]  /*f780*/  LDL.LU R168, [R1+0xf4] ;  /* 0x0000f40001a87983 */ /* 0x0003680000300800 */
[----:B------:R1:W5:Y:S01]  /*f790*/  LDL.LU R167, [R1+0xf0] ;  /* 0x0000f00001a77983 */ /* 0x0003620000300800 */
[----:B------:R-:W-:-:S03]  /*f7a0*/  FFMA.FTZ R54, -R162, R162, 1 ;  /* 0x3f800000a2367423 */ /* 0x000fc600000101a2 */
[----:B------:R1:W5:Y:S01]  /*f7b0*/  LDL.LU R166, [R1+0xec] ;  /* 0x0000ec0001a67983 */ /* 0x0003620000300800 */
[----:B------:R-:W3:Y:S03]  /*f7c0*/  MUFU.EX2 R118, R118 ;  /* 0x0000007600767308 */ /* 0x000ee60000000800 */
[----:B------:R1:W5:Y:S04]  /*f7d0*/  LDL.LU R165, [R1+0xe8] ;  /* 0x0000e80001a57983 */ /* 0x0003680000300800 */
[----:B------:R1:W5:Y:S04]  /*f7e0*/  LDL.LU R164, [R1+0xe4] ;  /* 0x0000e40001a47983 */ /* 0x0003680000300800 */
[----:B------:R1:W5:Y:S01]  /*f7f0*/  LDL.LU R163, [R1+0xe0] ;  /* 0x0000e00001a37983 */ /* 0x0003620000300800 */
[----:B------:R-:W-:-:S03]  /*f800*/  FFMA.FTZ R69, -R158, R158, 1 ;  /* 0x3f8000009e457423 */ /* 0x000fc6000001019e */
[----:B------:R1:W5:Y:S01]  /*f810*/  LDL.LU R162, [R1+0xdc] ;  /* 0x0000dc0001a27983 */ /* 0x0003620000300800 */
[----:B------:R-:W-:-:S03]  /*f820*/  FADD.FTZ R90, R70, -R90 ;  /* 0x8000005a465a7221 */ /* 0x000fc60000010000 */
[----:B------:R1:W5:Y:S01]  /*f830*/  LDL.LU R161, [R1+0xd8] ;  /* 0x0000d80001a17983 */ /* 0x0003620000300800 */
[----:B------:R-:W3:Y:S03]  /*f840*/  MUFU.EX2 R138, R138 ;  /* 0x0000008a008a7308 */ /* 0x000ee60000000800 */
[----:B------:R1:W5:Y:S01]  /*f850*/  LDL.LU R160, [R1+0xd4] ;  /* 0x0000d40001a07983 */ /* 0x0003620000300800 */
[----:B------:R-:W-:-:S03]  /*f860*/  FFMA.FTZ R70, -R156, R156, 1 ;  /* 0x3f8000009c467423 */ /* 0x000fc6000001019c */
[----:B------:R2:W5:Y:S01]  /*f870*/  LDL.LU R159, [R1+0xd0] ;  /* 0x0000d000019f7983 */ /* 0x0005620000300800 */
[----:B------:R-:W-:-:S03]  /*f880*/  FFMA.FTZ R57, -R149, R149, 1 ;  /* 0x3f80000095397423 */ /* 0x000fc60000010195 */
[----:B------:R3:W5:Y:S01]  /*f890*/  LDL.LU R158, [R1+0xcc] ;  /* 0x0000cc00019e7983 */ /* 0x0007620000300800 */
[----:B-1----:R-:W-:-:S03]  /*f8a0*/  FMUL.FTZ R67, R115, R67 ;  /* 0x0000004373437220 */ /* 0x002fc60000410000 */
[----:B------:R1:W5:Y:S01]  /*f8b0*/  LDL.LU R157, [R1+0xc8] ;  /* 0x0000c800019d7983 */ /* 0x0003620000300800 */
[----:B------:R-:W-:Y:S01]  /*f8c0*/  FMUL.FTZ R69, R69, R56 ;  /* 0x0000003845457220 */ /* 0x000fe20000410000 */
[----:B--2---:R-:W-:Y:S02]  /*f8d0*/  FMUL.FTZ R62, R105, R62 ;  /* 0x0000003e693e7220 */ /* 0x004fe40000410000 */
[----:B------:R1:W5:Y:S01]  /*f8e0*/  LDL.LU R156, [R1+0xc4] ;  /* 0x0000c400019c7983 */ /* 0x0003620000300800 */
[----:B------:R-:W-:-:S03]  /*f8f0*/  FFMA.FTZ R56, -R152, R152, 1 ;  /* 0x3f80000098387423 */ /* 0x000fc60000010198 */
[----:B------:R1:W5:Y:S01]  /*f900*/  LDL.LU R155, [R1+0xc0] ;  /* 0x0000c000019b7983 */ /* 0x0003620000300800 */
[----:B------:R-:W-:-:S03]  /*f910*/  FMUL.FTZ R57, R57, R67 ;  /* 0x0000004339397220 */ /* 0x000fc60000410000 */
[----:B------:R1:W5:Y:S01]  /*f920*/  LDL.LU R154, [R1+0xbc] ;  /* 0x0000bc00019a7983 */ /* 0x0003620000300800 */
[----:B------:R-:W-:-:S03]  /*f930*/  FMUL.FTZ R70, R70, R62 ;  /* 0x0000003e46467220 */ /* 0x000fc60000410000 */
[----:B------:R1:W5:Y:S01]  /*f940*/  LDL.LU R153, [R1+0xb8] ;  /* 0x0000b80001997983 */ /* 0x0003620000300800 */
[----:B------:R-:W-:Y:S01]  /*f950*/  FFMA.FTZ R67, -R147, R147, 1 ;  /* 0x3f80000093437423 */ /* 0x000fe20000010193 */
[----:B---3--:R-:W-:Y:S02]  /*f960*/  FMUL.FTZ R90, R114, R90 ;  /* 0x0000005a725a7220 */ /* 0x008fe40000410000 */
[----:B------:R1:W5:Y:S01]  /*f970*/  LDL.LU R152, [R1+0xb4] ;  /* 0x0000b40001987983 */ /* 0x0003620000300800 */
[----:B------:R-:W-:-:S03]  /*f980*/  FFMA.FTZ R62, -R148, R148, 1 ;  /* 0x3f800000943e7423 */ /* 0x000fc60000010194 */
[----:B------:R1:W5:Y:S01]  /*f990*/  LDL.LU R151, [R1+0xb0] ;  /* 0x0000b00001977983 */ /* 0x0003620000300800 */
[----:B------:R-:W-:Y:S01]  /*f9a0*/  FMUL.FTZ R56, R56, R60 ;  /* 0x0000003c38387220 */ /* 0x000fe20000410000 */
[----:B------:R-:W-:Y:S02]  /*f9b0*/  FMUL.FTZ R89, R110, R89 ;  /* 0x000000596e597220 */ /* 0x000fe40000410000 */
[----:B------:R1:W5:Y:S01]  /*f9c0*/  LDL.LU R150, [R1+0xac] ;  /* 0x0000ac0001967983 */ /* 0x0003620000300800 */
[----:B------:R-:W-:Y:S01]  /*f9d0*/  FFMA.FTZ R60, -R146, R146, 1 ;  /* 0x3f800000923c7423 */ /* 0x000fe20000010192 */
[--C-:B------:R-:W-:Y:S02]  /*f9e0*/  FADD.FTZ R81, R81, -R63.reuse ;  /* 0x8000003f51517221 */ /* 0x100fe40000010000 */
[----:B------:R1:W5:Y:S01]  /*f9f0*/  LDL.LU R149, [R1+0xa8] ;  /* 0x0000a80001957983 */ /* 0x0003620000300800 */
[----:B------:R-:W-:Y:S01]  /*fa00*/  FADD.FTZ R83, R83, -R63 ;  /* 0x8000003f53537221 */ /* 0x000fe20000010000 */
[----:B------:R-:W-:-:S02]  /*fa10*/  FMUL.FTZ R216, R118, R216 ;  /* 0x000000d876d87220 */ /* 0x000fc40000410000 */
[----:B------:R1:W5:Y:S01]  /*fa20*/  LDL.LU R148, [R1+0xa4] ;  /* 0x0000a40001947983 */ /* 0x0003620000300800 */
[----:B------:R-:W-:Y:S01]  /*fa30*/  FMUL.FTZ R67, R67, R90 ;  /* 0x0000005a43437220 */ /* 0x000fe20000410000 */
[--C-:B------:R-:W-:Y:S01]  /*fa40*/  FADD.FTZ R73, R73, -R40.reuse ;  /* 0x8000002849497221 */ /* 0x100fe20000010000 */
[----:B------:R-:W-:Y:S01]  /*fa50*/  FFMA.FTZ R63, -R145, R145, 1 ;  /* 0x3f800000913f7423 */ /* 0x000fe20000010191 */
[----:B------:R1:W5:Y:S01]  /*fa60*/  LDL.LU R147, [R1+0xa0] ;  /* 0x0000a00001937983 */ /* 0x0003620000300800 */
[----:B------:R-:W-:Y:S01]  /*fa70*/  FADD.FTZ R40, R75, -R40 ;  /* 0x800000284b287221 */ /* 0x000fe20000010000 */
[--C-:B------:R-:W-:Y:S01]  /*fa80*/  FADD.FTZ R85, R85, -R88.reuse ;  /* 0x8000005855557221 */ /* 0x100fe20000010000 */
[----:B------:R-:W-:Y:S01]  /*fa90*/  FADD.FTZ R87, R87, -R88 ;  /* 0x8000005857577221 */ /* 0x000fe20000010000 */
[----:B------:R1:W5:Y:S01]  /*faa0*/  LDL.LU R146, [R1+0x9c] ;  /* 0x00009c0001927983 */ /* 0x0003620000300800 */
[----:B------:R-:W-:Y:S01]  /*fab0*/  FFMA.FTZ R90, -R144, R144, 1 ;  /* 0x3f800000905a7423 */ /* 0x000fe20000010190 */
[----:B------:R-:W-:Y:S01]  /*fac0*/  FMUL.FTZ R62, R62, R89 ;  /* 0x000000593e3e7220 */ /* 0x000fe20000410000 */
        /* <DEDUP_REMOVED lines=11> */
[----:B------:R-:W-:Y:S01]  /*fb80*/  FMUL.FTZ R40, R138, R40 ;  /* 0x000000288a287220 */ /* 0x000fe20000410000 */
[----:B------:R1:W5:Y:S01]  /*fb90*/  LDL.LU R142, [R1+0x8c] ;  /* 0x00008c00018e7983 */ /* 0x0003620000300800 */
[----:B------:R-:W-:Y:S01]  /*fba0*/  FFMA.FTZ R216, -R140, R140, 1 ;  /* 0x3f8000008cd87423 */ /* 0x000fe2000001018c */
[--C-:B------:R-:W-:Y:S01]  /*fbb0*/  FADD.FTZ R84, R84, -R92.reuse ;  /* 0x8000005c54547221 */ /* 0x100fe20000010000 */
[----:B------:R-:W-:Y:S01]  /*fbc0*/  FADD.FTZ R86, R86, -R92 ;  /* 0x8000005c56567221 */ /* 0x000fe20000010000 */
[----:B------:R1:W5:Y:S01]  /*fbd0*/  LDL.LU R141, [R1+0x88] ;  /* 0x00008800018d7983 */ /* 0x0003620000300800 */
[----:B------:R-:W-:Y:S01]  /*fbe0*/  FFMA.FTZ R91, -R7, R7, 1 ;  /* 0x3f800000075b7423 */ /* 0x000fe20000010107 */
[----:B------:R-:W-:-:S02]  /*fbf0*/  FFMA.FTZ R92, -R6, R6, 1 ;  /* 0x3f800000065c7423 */ /* 0x000fc40000010106 */
[----:B------:R1:W5:Y:S01]  /*fc00*/  LDL.LU R140, [R1+0x84] ;  /* 0x00008400018c7983 */ /* 0x0003620000300800 */
[--C-:B------:R-:W-:Y:S01]  /*fc10*/  FADD.FTZ R80, R80, -R218.reuse ;  /* 0x800000da50507221 */ /* 0x100fe20000010000 */
[----:B------:R-:W-:Y:S01]  /*fc20*/  FADD.FTZ R82, R82, -R218 ;  /* 0x800000da52527221 */ /* 0x000fe20000010000 */
[----:B------:R-:W-:Y:S01]  /*fc30*/  FFMA.FTZ R220, -R5, R5, 1 ;  /* 0x3f80000005dc7423 */ /* 0x000fe20000010105 */
[----:B------:R1:W5:Y:S01]  /*fc40*/  LDL.LU R7, [R1+0x80] ;  /* 0x0000800001077983 */ /* 0x0003620000300800 */
[----:B------:R-:W-:Y:S01]  /*fc50*/  FMUL.FTZ R89, R89, R40 ;  /* 0x0000002859597220 */ /* 0x000fe20000410000 */
[----:B------:R-:W-:Y:S02]  /*fc60*/  FFMA.FTZ R218, -R4, R4, 1 ;  /* 0x3f80000004da7423 */ /* 0x000fe40000010104 */
[----:B------:R1:W5:Y:S01]  /*fc70*/  LDL.LU R6, [R1+0x7c] ;  /* 0x00007c0001067983 */ /* 0x0003620000300800 */
[----:B------:R-:W-:-:S03]  /*fc80*/  FFMA.FTZ R40, -R2, R2, 1 ;  /* 0x3f80000002287423 */ /* 0x000fc60000010102 */
[----:B------:R1:W5:Y:S04]  /*fc90*/  LDL.LU R5, [R1+0x78] ;  /* 0x0000780001057983 */ /* 0x0003680000300800 */
[----:B------:R1:W5:Y:S04]  /*fca0*/  LDL.LU R4, [R1+0x74] ;  /* 0x0000740001047983 */ /* 0x0003680000300800 */
[----:B------:R1:W5:Y:S04]  /*fcb0*/  LDL.LU R2, [R1+0x70] ;  /* 0x0000700001027983 */ /* 0x0003680000300800 */
[----:B------:R-:W2:Y:S01]  /*fcc0*/  LDL R221, [R1+0x54] ;  /* 0x0000540001dd7983 */ /* 0x000ea20000100800 */
[----:B------:R-:W3:Y:S08]  /*fcd0*/  MUFU.EX2 R131, R131 ;  /* 0x0000008300837308 */ /* 0x000ef00000000800 */
        /* <DEDUP_REMOVED lines=9> */
[----:B------:R-:W4:Y:S08]  /*fd70*/  MUFU.EX2 R123, R123 ;  /* 0x0000007b007b7308 */ /* 0x000f300000000800 */
[----:B------:R-:W4:Y:S08]  /*fd80*/  MUFU.EX2 R121, R121 ;  /* 0x0000007900797308 */ /* 0x000f300000000800 */
[----:B------:R-:W4:Y:S08]  /*fd90*/  MUFU.EX2 R129, R129 ;  /* 0x0000008100817308 */ /* 0x000f300000000800 */
[----:B------:R-:W4:Y:S08]  /*fda0*/  MUFU.EX2 R126, R126 ;  /* 0x0000007e007e7308 */ /* 0x000f300000000800 */
[----:B------:R-:W4:Y:S08]  /*fdb0*/  MUFU.EX2 R139, R139 ;  /* 0x0000008b008b7308 */ /* 0x000f300000000800 */
[----:B------:R-:W4:Y:S08]  /*fdc0*/  MUFU.EX2 R125, R125 ;  /* 0x0000007d007d7308 */ /* 0x000f300000000800 */
[----:B------:R-:W4:Y:S01]  /*fdd0*/  MUFU.EX2 R205, R205 ;  /* 0x000000cd00cd7308 */ /* 0x000f220000000800 */
[----:B---3--:R-:W-:Y:S01]  /*fde0*/  FMUL.FTZ R74, R131, R74 ;  /* 0x0000004a834a7220 */ /* 0x008fe20000410000 */
[----:B-1----:R-:W-:Y:S01]  /*fdf0*/  FMUL.FTZ R76, R127, R76 ;  /* 0x0000004c7f4c7220 */ /* 0x002fe20000410000 */
[----:B------:R-:W-:Y:S01]  /*fe00*/  FMUL.FTZ R82, R137, R82 ;  /* 0x0000005289527220 */ /* 0x000fe20000410000 */
[----:B------:R-:W-:Y:S01]  /*fe10*/  FFMA.FTZ R136, -R136, R136, 1 ;  /* 0x3f80000088887423 */ /* 0x000fe20000010188 */
[----:B------:R-:W-:Y:S01]  /*fe20*/  FMUL.FTZ R231, R33, R231 ;  /* 0x000000e721e77220 */ /* 0x000fe20000410000 */
[----:B------:R-:W-:Y:S01]  /*fe30*/  FMUL.FTZ R232, R34, R232 ;  /* 0x000000e822e87220 */ /* 0x000fe20000410000 */
[--C-:B------:R-:W-:Y:S01]  /*fe40*/  FADD.FTZ R77, R77, -R217.reuse ;  /* 0x800000d94d4d7221 */ /* 0x100fe20000010000 */
[----:B------:R-:W-:Y:S01]  /*fe50*/  FADD.FTZ R79, R79, -R217 ;  /* 0x800000d94f4f7221 */ /* 0x000fe20000010000 */
[----:B------:R-:W-:Y:S01]  /*fe60*/  FMUL.FTZ R73, R108, R73 ;  /* 0x000000496c497220 */ /* 0x000fe20000410000 */
[----:B------:R-:W-:Y:S01]  /*fe70*/  FMUL.FTZ R72, R113, R72 ;  /* 0x0000004871487220 */ /* 0x000fe20000410000 */
[----:B------:R-:W-:Y:S01]  /*fe80*/  FMUL.FTZ R88, R88, R74 ;  /* 0x0000004a58587220 */ /* 0x000fe20000410000 */
[----:B------:R-:W-:Y:S01]  /*fe90*/  FMUL.FTZ R93, R93, R76 ;  /* 0x0000004c5d5d7220 */ /* 0x000fe20000410000 */
[----:B------:R-:W-:Y:S01]  /*fea0*/  FFMA.FTZ R217, -R128, R128, 1 ;  /* 0x3f80000080d97423 */ /* 0x000fe20000010180 */
[----:B------:R-:W-:Y:S01]  /*feb0*/  FMUL.FTZ R128, R40, R82 ;  /* 0x0000005228807220 */ /* 0x000fe20000410000 */
[----:B------:R-:W-:Y:S01]  /*fec0*/  FFMA.FTZ R133, -R133, R133, 1 ;  /* 0x3f80000085857423 */ /* 0x000fe20000010185 */
        /* <DEDUP_REMOVED lines=69> */
[----:B--2---:R-:W-:-:S05]  /*10320*/  IMAD R13, R0, 0x4000, R221 ;  /* 0x00004000000d7824 */ /* 0x004fca00078e02dd */
[----:B------:R-:W-:-:S05]  /*10330*/  LEA R13, R13, R16, 0x1 ;  /* 0x000000100d0d7211 */ /* 0x000fca00078e08ff */
        /* <DEDUP_REMOVED lines=79> */
[----:B------:R-:W-:Y:S01]  /*10830*/  R2UR UR4, R16 ;  /* 0x00000000100472ca */ /* 0x000fe200000e0000 */
[----:B---3--:R-:W-:-:S05]  /*10840*/  IMAD R11, R0, 0x800, R14 ;  /* 0x00000800000b7824 */ /* 0x008fca00078e020e */
        /* <DEDUP_REMOVED lines=65> */
.L_x_1232:
        /* <DEDUP_REMOVED lines=70> */
.L_x_1233:
        /* <DEDUP_REMOVED lines=12> */
.L_x_1223:
        /* <DEDUP_REMOVED lines=34> */
.L_x_1191:
        /* <DEDUP_REMOVED lines=22> */
.L_x_1236:
[----:B------:R-:W-:-:S05]  /*11500*/  VIADD R16, R17, 0x4000 ;  /* 0x0000400011107836 */ /* 0x000fca0000000000 */
        /* <DEDUP_REMOVED lines=18> */
.L_x_1237:
        /* <DEDUP_REMOVED lines=18> */
.L_x_1238:
        /* <DEDUP_REMOVED lines=18> */
.L_x_1239:
        /* <DEDUP_REMOVED lines=22> */
[----:B------:R-:W-:Y:S02]  /*119d0*/  F2FP.F16.F32.PACK_AB R148, R149, R148 ;  /* 0x000000949594723e */ /* 0x000fe400000000ff */
[CC--:B------:R-:W-:Y:S02]  /*119e0*/  LEA.HI R4, R2.reuse, R7.reuse, RZ, 0x4 ;  /* 0x0000000702047211 */ /* 0x0c0fe400078f20ff */
[----:B------:R-:W-:Y:S02]  /*119f0*/  LEA.HI R2, R2, R7, RZ, 0x5 ;  /* 0x0000000702027211 */ /* 0x000fe400078f28ff */
[----:B------:R-:W-:Y:S02]  /*11a00*/  LOP3.LUT R0, R4, 0xfffffff0, RZ, 0xc0, !PT ;  /* 0xfffffff004007812 */ /* 0x000fe400078ec0ff */
[----:B------:R-:W-:-:S02]  /*11a10*/  SHF.R.S32.HI R4, RZ, 0x4, R4 ;  /* 0x00000004ff047819 */ /* 0x000fc40000011404 */
[----:B------:R-:W-:Y:S02]  /*11a20*/  IADD3 R0, R7, -R0, RZ ;  /* 0x8000000007007210 */ /* 0x000fe40007ffe0ff */
[----:B------:R-:W-:Y:S01]  /*11a30*/  SHF.R.S32.HI R2, RZ, 0x5, R2 ;  /* 0x00000005ff027819 */ /* 0x000fe20000011402 */
[----:B------:R-:W-:Y:S01]  /*11a40*/  IMAD.SHL.U32 R7, R4, 0x8, RZ ;  /* 0x0000000804077824 */ /* 0x000fe200078e00ff */
[----:B------:R-:W-:Y:S02]  /*11a50*/  SHF.R.S32.HI R3, RZ, 0x1f, R0 ;  /* 0x0000001fff037819 */ /* 0x000fe40000011400 */
[----:B------:R-:W-:Y:S02]  /*11a60*/  F2FP.F16.F32.PACK_AB R142, R145, R144 ;  /* 0x00000090918e723e */ /* 0x000fe400000000ff */
[----:B------:R-:W-:Y:S02]  /*11a70*/  LEA.HI R3, R3, R0, RZ, 0x3 ;  /* 0x0000000003037211 */ /* 0x000fe400078f18ff */
[----:B------:R-:W-:-:S02]  /*11a80*/  F2FP.F16.F32.PACK_AB R143, R147, R146 ;  /* 0x00000092938f723e */ /* 0x000fc400000000ff */
[C---:B------:R-:W-:Y:S02]  /*11a90*/  LOP3.LUT R5, R3.reuse, 0xfffffff8, RZ, 0xc0, !PT ;  /* 0xfffffff803057812 */ /* 0x040fe400078ec0ff */
[----:B------:R-:W-:Y:S02]  /*11aa0*/  SHF.L.U32 R3, R3, 0x6, RZ ;  /* 0x0000000603037819 */ /* 0x000fe400000006ff */
[----:B------:R-:W-:Y:S01]  /*11ab0*/  F2FP.F16.F32.PACK_AB R149, R151, R150 ;  /* 0x000000969795723e */ /* 0x000fe200000000ff */
[----:B------:R-:W-:Y:S01]  /*11ac0*/  IMAD.IADD R5, R0, 0x1, -R5 ;  /* 0x0000000100057824 */ /* 0x000fe200078e0a05 */
[----:B------:R-:W-:Y:S02]  /*11ad0*/  LOP3.LUT R3, R3, 0x7ffffe00, RZ, 0xc0, !PT ;  /* 0x7ffffe0003037812 */ /* 0x000fe400078ec0ff */
[----:B------:R-:W-:Y:S02]  /*11ae0*/  F2FP.F16.F32.PACK_AB R156, R157, R156 ;  /* 0x0000009c9d9c723e */ /* 0x000fe400000000ff */
[C---:B------:R-:W-:Y:S01]  /*11af0*/  SHF.L.U32 R0, R5.reuse, 0x6, RZ ;  /* 0x0000000605007819 */ /* 0x040fe200000006ff */
[----:B------:R-:W-:Y:S01]  /*11b00*/  IMAD R3, R2, 0x400, R3 ;  /* 0x0000040002037824 */ /* 0x000fe200078e0203 */
[----:B------:R-:W-:Y:S01]  /*11b10*/  R2P PR, R5, 0x6 ;  /* 0x0000000605007804 */ /* 0x000fe20000000000 */
[----:B------:R-:W2:Y:S01]  /*11b20*/  SHFL.IDX PT, R2, R2, RZ, 0x1f ;  /* 0x00001fff02027589 */ /* 0x000ea200000e0000 */
[----:B------:R-:W-:-:S02]  /*11b30*/  LOP3.LUT R0, R0, 0x1c0, RZ, 0xc0, !PT ;  /* 0x000001c000007812 */ /* 0x000fc400078ec0ff */
[----:B------:R-:W-:Y:S02]  /*11b40*/  MOV R5, 0x40 ;  /* 0x0000004000057802 */ /* 0x000fe40000000f00 */
[----:B------:R-:W-:Y:S02]  /*11b50*/  LOP3.LUT R7, R0, 0x8, R7, 0xf8, !PT ;  /* 0x0000000800077812 */ /* 0x000fe400078ef807 */
[----:B------:R-:W-:Y:S02]  /*11b60*/  SHF.R.U32.HI R0, RZ, 0x3, R0 ;  /* 0x00000003ff007819 */ /* 0x000fe40000011600 */
[----:B------:R-:W-:Y:S02]  /*11b70*/  SEL R5, R5, 0xffffffc0, !P2 ;  /* 0xffffffc005057807 */ /* 0x000fe40005000000 */
[----:B------:R-:W-:Y:S02]  /*11b80*/  LOP3.LUT R0, R7, R0, RZ, 0x3c, !PT ;  /* 0x0000000007007212 */ /* 0x000fe400078e3cff */
[----:B------:R-:W-:-:S02]  /*11b90*/  F2FP.F16.F32.PACK_AB R150, R153, R152 ;  /* 0x000000989996723e */ /* 0x000fc400000000ff */
[----:B------:R-:W-:Y:S01]  /*11ba0*/  IADD3 R0, R0, R3, RZ ;  /* 0x0000000300007210 */ /* 0x000fe20007ffe0ff */
[----:B------:R-:W-:Y:S01]  /*11bb0*/  IMAD.MOV.U32 R3, RZ, RZ, 0x20 ;  /* 0x00000020ff037424 */ /* 0x000fe200078e00ff */
[----:B------:R-:W-:Y:S02]  /*11bc0*/  F2FP.F16.F32.PACK_AB R151, R155, R154 ;  /* 0x0000009a9b97723e */ /* 0x000fe400000000ff */
[----:B------:R-:W-:Y:S01]  /*11bd0*/  F2FP.F16.F32.PACK_AB R157, R159, R158 ;  /* 0x0000009e9f9d723e */ /* 0x000fe200000000ff */
[----:B------:R-:W-:Y:S01]  /*11be0*/  IMAD R0, R0, 0x2, R17 ;  /* 0x0000000200007824 */ /* 0x000fe200078e0211 */
[----:B------:R-:W-:Y:S02]  /*11bf0*/  SEL R3, R3, 0xffffffe0, !P1 ;  /* 0xffffffe003037807 */ /* 0x000fe40004800000 */
[----:B------:R-:W-:Y:S02]  /*11c00*/  F2FP.F16.F32.PACK_AB R164, R165, R164 ;  /* 0x000000a4a5a4723e */ /* 0x000fe400000000ff */
[--C-:B------:R-:W-:Y:S01]  /*11c10*/  IADD3 R6, R5, 0x4000, R0.reuse ;  /* 0x0000400005067810 */ /* 0x100fe20007ffe000 */
[----:B------:R3:W-:Y:S01]  /*11c20*/  STSM.16.M88.4 [R0+0x4000], R172 ;  /* 0x004000ac00007844 */ /* 0x0007e20000000200 */
[----:B------:R-:W-:-:S02]  /*11c30*/  IADD3 R4, R3, 0x4000, R0 ;  /* 0x0000400003047810 */ /* 0x000fc40007ffe000 */
[----:B------:R-:W-:Y:S02]  /*11c40*/  IADD3 R3, R3, R6, RZ ;  /* 0x0000000603037210 */ /* 0x000fe40007ffe0ff */
        /* <DEDUP_REMOVED lines=40> */
.L_x_1241:
[----:B------:R-:W-:Y:S05]  /*11ed0*/  BSYNC B0 ;  /* 0x0000000000007941 */ /* 0x000fea0003800000 */
.L_x_1240:
[----:B------:R-:W-:-:S04]  /*11ee0*/  DEPBAR.LE SB0, 0x0 ;  /* 0x000080000000791a */ /* 0x000fc80000000000 */
[----:B------:R-:W-:Y:S05]  /*11ef0*/  BRA `(.L_x_1189) ;  /* 0x0000004000dc7947 */ /* 0x000fea0003800000 */
.L_x_1235:
[----:B------:R-:W2:Y:S01]  /*11f00*/  S2R R0, SR_TID.X ;  /* 0x0000000000007919 */ /* 0x000ea20000002100 */
[----:B------:R-:W3:Y:S01]  /*11f10*/  LDC.64 R16, c[0x0][0x808] ;  /* 0x00020200ff107b82 */ /* 0x000ee20000000a00 */
[----:B------:R-:W-:Y:S01]  /*11f20*/  ULDC.64 UR4, c[0x0][0x820] ;  /* 0x0002080000047ab9 */ /* 0x000fe20000000a00 */
[----:B------:R-:W-:Y:S01]  /*11f30*/  BSSY B0, `(.L_x_1242) ;  /* 0x0000030000007945 */ /* 0x000fe20003800000 */
[----:B------:R-:W4:Y:S01]  /*11f40*/  S2R R23, SR_CTAID.Y ;  /* 0x0000000000177919 */ /* 0x000f220000002600 */
[----:B------:R-:W3:Y:S04]  /*11f50*/  S2R R15, SR_CTAID.X ;  /* 0x00000000000f7919 */ /* 0x000ee80000002500 */
[----:B------:R-:W1:Y:S01]  /*11f60*/  LDC R19, c[0x0][0x83c] ;  /* 0x00020f00ff137b82 */ /* 0x000e620000000800 */
[----:B------:R-:W5:Y:S01]  /*11f70*/  S2R R21, SR_CTAID.Z ;  /* 0x0000000000157919 */ /* 0x000f620000002700 */
[----:B--2---:R-:W-:Y:S01]  /*11f80*/  VIADD R3, R0, 0xffffff80 ;  /* 0xffffff8000037836 */ /* 0x004fe20000000000 */
[----:B----4-:R-:W-:-:S04]  /*11f90*/  SHF.R.S32.HI R13, RZ, 0x1f, R23 ;  /* 0x0000001fff0d7819 */ /* 0x010fc80000011417 */
[----:B------:R-:W-:-:S04]  /*11fa0*/  SHF.R.S32.HI R0, RZ, 0x1f, R3 ;  /* 0x0000001fff007819 */ /* 0x000fc80000011403 */
[----:B------:R-:W-:Y:S02]  /*11fb0*/  LEA.HI R2, R0, R3, RZ, 0x3 ;  /* 0x0000000300027211 */ /* 0x000fe400078f18ff */
[----:B-----5:R-:W-:Y:S02]  /*11fc0*/  SHF.R.S32.HI R12, RZ, 0x1f, R21 ;  /* 0x0000001fff0c7819 */ /* 0x020fe40000011415 */
[----:B------:R-:W-:Y:S02]  /*11fd0*/  LOP3.LUT R0, R2, 0x1ffffff8, RZ, 0xc0, !PT ;  /* 0x1ffffff802007812 */ /* 0x000fe400078ec0ff */
[----:B------:R-:W-:Y:S02]  /*11fe0*/  SHF.R.S32.HI R2, RZ, 0x3, R2 ;  /* 0x00000003ff027819 */ /* 0x000fe40000011402 */
[----:B------:R-:W-:Y:S01]  /*11ff0*/  IADD3 R0, R3, -R0, RZ ;  /* 0x8000000003007210 */ /* 0x000fe20007ffe0ff */
[----:B---3--:R-:W-:Y:S02]  /*12000*/  IMAD R3, R15, -0x80, R16 ;  /* 0xffffff800f037824 */ /* 0x008fe400078e0210 */
[----:B------:R-:W-:-:S02]  /*12010*/  VIADD R8, R2, 0x60 ;  /* 0x0000006002087836 */ /* 0x000fc40000000000 */
[----:B------:R-:W-:Y:S01]  /*12020*/  IMAD.SHL.U32 R6, R0, 0x8, RZ ;  /* 0x0000000800067824 */ /* 0x000fe200078e00ff */
[-C--:B------:R-:W-:Y:S01]  /*12030*/  ISETP.GE.AND P3, PT, R2, R3.reuse, PT ;  /* 0x000000030200720c */ /* 0x080fe20003f66270 */
[----:B------:R-:W-:Y:S01]  /*12040*/  IMAD R0, R13, UR4, RZ ;  /* 0x000000040d007c24 */ /* 0x000fe2000f8e02ff */
[----:B------:R-:W-:Y:S02]  /*12050*/  ISETP.GE.AND P0, PT, R8, R3, PT ;  /* 0x000000030800720c */ /* 0x000fe40003f06270 */
[----:B------:R-:W-:Y:S01]  /*12060*/  SHF.R.S32.HI R7, RZ, 0x1f, R6 ;  /* 0x0000001fff077819 */ /* 0x000fe20000011406 */
[C---:B------:R-:W-:Y:S01]  /*12070*/  IMAD R9, R23.reuse, UR5, R0 ;  /* 0x0000000517097c24 */ /* 0x040fe2000f8e0200 */
[----:B------:R-:W-:Y:S02]  /*12080*/  IADD3 R0, R2, 0x20, RZ ;  /* 0x0000002002007810 */ /* 0x000fe40007ffe0ff */
[----:B------:R-:W-:Y:S01]  /*12090*/  ISETP.GE.OR P6, PT, R6, R17, P3 ;  /* 0x000000110600720c */ /* 0x000fe20001fc6670 */
[----:B------:R-:W-:Y:S01]  /*120a0*/  IMAD.WIDE.U32 R4, R23, UR4, R6 ;  /* 0x0000000417047c25 */ /* 0x000fe2000f8e0006 */
[----:B------:R-:W-:Y:S01]  /*120b0*/  ISETP.GE.AND P2, PT, R0, R3, PT ;  /* 0x000000030000720c */ /* 0x000fe20003f46270 */
[----:B------:R-:W-:Y:S01]  /*120c0*/  ULDC.64 UR4, c[0x0][0x828] ;  /* 0x00020a0000047ab9 */ /* 0x000fe20000000a00 */
[----:B------:R-:W-:Y:S01]  /*120d0*/  IADD3 R0, R2, 0x40, RZ ;  /* 0x0000004002007810 */ /* 0x000fe20007ffe0ff */
[----:B------:R-:W-:Y:S01]  /*120e0*/  IMAD.IADD R5, R5, 0x1, R9 ;  /* 0x0000000105057824 */ /* 0x000fe200078e0209 */
[----:B------:R-:W-:-:S02]  /*120f0*/  ISETP.GE.OR P5, PT, R6, R17, P2 ;  /* 0x000000110600720c */ /* 0x000fc400017a6670 */
[----:B------:R-:W-:Y:S01]  /*12100*/  ISETP.GE.AND P1, PT, R0, R3, PT ;  /* 0x000000030000720c */ /* 0x000fe20003f26270 */
[----:B------:R-:W-:Y:S01]  /*12110*/  IMAD R0, R12, UR4, RZ ;  /* 0x000000040c007c24 */ /* 0x000fe2000f8e02ff */
[----:B------:R-:W-:Y:S01]  /*12120*/  SHF.R.S32.HI R3, RZ, 0x1f, R2 ;  /* 0x0000001fff037819 */ /* 0x000fe20000011402 */
[----:B------:R-:W-:Y:S01]  /*12130*/  IMAD.WIDE.U32 R4, R21, UR4, R4 ;  /* 0x0000000415047c25 */ /* 0x000fe2000f8e0004 */
[----:B------:R-:W-:-:S03]  /*12140*/  ISETP.GE.OR P4, PT, R6, R17, P1 ;  /* 0x000000110600720c */ /* 0x000fc60000f86670 */
[----:B------:R-:W-:Y:S02]  /*12150*/  IMAD R11, R21, UR5, R0 ;  /* 0x00000005150b7c24 */ /* 0x000fe4000f8e0200 */
[----:B------:R-:W-:-:S03]  /*12160*/  IMAD.WIDE R2, R15, 0x80, R2 ;  /* 0x000000800f027825 */ /* 0x000fc600078e0202 */
[----:B------:R-:W-:Y:S01]  /*12170*/  IADD3 R11, R5, R11, RZ ;  /* 0x0000000b050b7210 */ /* 0x000fe20007ffe0ff */
[----:B-1----:R-:W-:Y:S06]  /*12180*/  @P6 BRA `(.L_x_1243) ;  /* 0x0000000000286947 */ /* 0x002fec0003800000 */
        /* <DEDUP_REMOVED lines=10> */
.L_x_1243:
[----:B------:R-:W-:Y:S05]  /*12230*/  BSYNC B0 ;  /* 0x0000000000007941 */ /* 0x000fea0003800000 */
.L_x_1242:
[----:B------:R-:W-:Y:S01]  /*12240*/  BSSY B0, `(.L_x_1244) ;  /* 0x0000010000007945 */ /* 0x000fe20003800000 */
[----:B------:R-:W-:-:S03]  /*12250*/  ISETP.GE.OR P6, PT, R6, R17, P0 ;  /* 0x000000110600720c */ /* 0x000fc600007c6670 */
[----:B------:R-:W-:Y:S10]  /*12260*/  @P5 BRA `(.L_x_1245) ;  /* 0x0000000000345947 */ /* 0x000ff40003800000 */
        /* <DEDUP_REMOVED lines=13> */
.L_x_1245:
[----:B------:R-:W-:Y:S05]  /*12340*/  BSYNC B0 ;  /* 0x0000000000007941 */ /* 0x000fea0003800000 */
.L_x_1244:
[----:B------:R-:W-:Y:S04]  /*12350*/  BSSY B0, `(.L_x_1246) ;  /* 0x000000f000007945 */ /* 0x000fe80003800000 */
[----:B------:R-:W-:Y:S05]  /*12360*/  @P4 BRA `(.L_x_1247) ;  /* 0x0000000000344947 */ /* 0x000fea0003800000 */
[----:B-12---:R-:W-:Y:S01]  /*12370*/  IADD3 R15, P4, R2, 0x40, RZ ;  /* 0x00000040020f7810 */ /* 0x006fe20007f9e0ff */
        /* <DEDUP_REMOVED lines=12> */
.L_x_1247:
[----:B------:R-:W-:Y:S05]  /*12440*/  BSYNC B0 ;  /* 0x0000000000007941 */ /* 0x000fea0003800000 */
.L_x_1246:
[----:B------:R-:W-:Y:S04]  /*12450*/  BSSY B0, `(.L_x_1248) ;  /* 0x000000e000007945 */ /* 0x000fe80003800000 */
[----:B------:R-:W-:Y:S05]  /*12460*/  @P6 BRA `(.L_x_1249) ;  /* 0x0000000000306947 */ /* 0x000fea0003800000 */
[----:B------:R-:W-:Y:S01]  /*12470*/  IADD3 R9, P4, R2, 0x60, RZ ;  /* 0x0000006002097810 */ /* 0x000fe20007f9e0ff */
[----:B------:R-:W-:Y:S01]  /*12480*/  ULDC.64 UR4, c[0x0][0x818] ;  /* 0x0002060000047ab9 */ /* 0x000fe20000000a00 */
[----:B------:R-:W-:-:S03]  /*12490*/  MOV R5, R11 ;  /* 0x0000000b00057202 */ /* 0x000fc60000000f00 */
        /* <DEDUP_REMOVED lines=8> */
[----:B------:R4:W-:Y:S02]  /*12520*/  STG.E.128 desc[UR38][R8.64], RZ ;  /* 0x000000ff08007986 */ /* 0x0009e4000c101d26 */
.L_x_1249:
[----:B------:R-:W-:Y:S05]  /*12530*/  BSYNC B0 ;  /* 0x0000000000007941 */ /* 0x000fea0003800000 */
.L_x_1248:
        /* <DEDUP_REMOVED lines=11> */
[----:B------:R-:W-:Y:S02]  /*125f0*/  IADD3 R5, R5, R13, RZ ;  /* 0x0000000d05057210 */ /* 0x000fe40007ffe0ff */
[C---:B----4-:R-:W-:Y:S02]  /*12600*/  IMAD R9, R21.reuse, UR5, R12 ;  /* 0x0000000515097c24 */ /* 0x050fe4000f8e020c */
[----:B------:R-:W-:-:S04]  /*12610*/  IMAD.WIDE.U32 R4, R21, UR4, R4 ;  /* 0x0000000415047c25 */ /* 0x000fc8000f8e0004 */
[----:B------:R-:W-:Y:S01]  /*12620*/  IMAD.IADD R9, R5, 0x1, R9 ;  /* 0x0000000105097824 */ /* 0x000fe200078e0209 */
[----:B------:R-:W-:Y:S06]  /*12630*/  @P3 BRA `(.L_x_1251) ;  /* 0x0000000000283947 */ /* 0x000fec0003800000 */
        /* <DEDUP_REMOVED lines=9> */
[----:B------:R4:W-:Y:S02]  /*126d0*/  STG.E.128 desc[UR38][R10.64], RZ ;  /* 0x000000ff0a007986 */ /* 0x0009e4000c101d26 */
.L_x_1251:
[----:B------:R-:W-:Y:S05]  /*126e0*/  BSYNC B0 ;  /* 0x0000000000007941 */ /* 0x000fea0003800000 */
.L_x_1250:
[----:B------:R-:W-:Y:S04]  /*126f0*/  BSSY B0, `(.L_x_1252) ;  /* 0x000000f000007945 */ /* 0x000fe80003800000 */
[----:B------:R-:W-:Y:S05]  /*12700*/  @P2 BRA `(.L_x_1253) ;  /* 0x0000000000342947 */ /* 0x000fea0003800000 */
[----:B----4-:R-:W-:Y:S01]  /*12710*/  IADD3 R11, P2, R2, 0x20, RZ ;  /* 0x00000020020b7810 */ /* 0x010fe20007f5e0ff */
[----:B------:R-:W-:Y:S01]  /*12720*/  ULDC.64 UR4, c[0x0][0x848] ;  /* 0x0002120000047ab9 */ /* 0x000fe20000000a00 */
[----:B------:R-:W-:Y:S01]  /*12730*/  MOV R7, R9 ;  /* 0x0000000900077202 */ /* 0x000fe20000000f00 */
[----:B------:R-:W-:Y:S01]  /*12740*/  IMAD.MOV.U32 R6, RZ, RZ, R4 ;  /* 0x000000ffff067224 */ /* 0x000fe200078e0004 */
[----:B------:R-:W-:-:S03]  /*12750*/  IADD3.X R0, RZ, R3, RZ, P2, !PT ;  /* 0x00000003ff007210 */ /* 0x000fc600017fe4ff */
        /* <DEDUP_REMOVED lines=8> */
.L_x_1253:
[----:B------:R-:W-:Y:S05]  /*127e0*/  BSYNC B0 ;  /* 0x0000000000007941 */ /* 0x000fea0003800000 */
.L_x_1252:
        /* <DEDUP_REMOVED lines=15> */
.L_x_1255:
[----:B------:R-:W-:Y:S05]  /*128e0*/  BSYNC B0 ;  /* 0x0000000000007941 */ /* 0x000fea0003800000 */
.L_x_1254:
[----:B------:R-:W-:Y:S05]  /*128f0*/  @P0 BRA `(.L_x_1189) ;  /* 0x00000038005c0947 */ /* 0x000fea0003800000 */
[----:B------:R-:W-:Y:S01]  /*12900*/  IADD3 R5, P0, R2, 0x60, RZ ;  /* 0x0000006002057810 */ /* 0x000fe20007f1e0ff */
[----:B------:R-:W-:Y:S01]  /*12910*/  ULDC.64 UR4, c[0x0][0x848] ;  /* 0x0002120000047ab9 */ /* 0x000fe20000000a00 */
[----:B------:R-:W-:Y:S02]  /*12920*/  IMAD.MOV.U32 R2, RZ, RZ, R4 ;  /* 0x000000ffff027224 */ /* 0x000fe400078e0004 */
[----:B------:R-:W-:Y:S02]  /*12930*/  IADD3.X R0, RZ, R3, RZ, P0, !PT ;  /* 0x00000003ff007210 */ /* 0x000fe400007fe4ff */
[----:B------:R-:W-:-:S03]  /*12940*/  MOV R3, R9 ;  /* 0x0000000900037202 */ /* 0x000fc60000000f00 */
        /* <DEDUP_REMOVED lines=9> */
.L_x_1187:
        /* <DEDUP_REMOVED lines=13> */
[----:B------:R-:W-:Y:S02]  /*12ab0*/  ULDC UR6, c[0x0][0x280] ;  /* 0x0000a00000067ab9 */ /* 0x000fe40000000800 */
[----:B------:R-:W-:-:S04]  /*12ac0*/  UIADD3 UR4, UR6, 0x7f, URZ ;  /* 0x0000007f06047890 */ /* 0x000fc8000fffe03f */
[----:B------:R-:W-:Y:S01]  /*12ad0*/  USHF.R.S32.HI UR5, URZ, 0x1f, UR4 ;  /* 0x0000001f3f057899 */ /* 0x000fe20008011404 */
[----:B------:R-:W2:Y:S03]  /*12ae0*/  S2UR UR16, SR_CTAID.Y ;  /* 0x00000000001079c3 */ /* 0x000ea60000002600 */
[----:B------:R-:W-:-:S04]  /*12af0*/  ULEA.HI UR5, UR5, UR4, URZ, 0x7 ;  /* 0x0000000405057291 */ /* 0x000fc8000f8f383f */
[----:B------:R-:W-:Y:S01]  /*12b00*/  USHF.R.S32.HI UR5, URZ, 0x7, UR5 ;  /* 0x000000073f057899 */ /* 0x000fe20008011405 */
[----:B-1----:R-:W-:Y:S01]  /*12b10*/  ISETP.LE.AND P0, PT, RZ, UR22, PT ;  /* 0x00000016ff007c0c */ /* 0x002fe2000bf03270 */
[----:B--2---:R-:W-:-:S12]  /*12b20*/  USHF.R.S32.HI UR17, URZ, 0x1f, UR16 ;  /* 0x0000001f3f117899 */ /* 0x004fd80008011410 */
[----:B------:R-:W-:Y:S05]  /*12b30*/  @!P0 BRA `(.L_x_1257) ;  /* 0x0000000000308947 */ /* 0x000fea0003800000 */
        /* <DEDUP_REMOVED lines=9> */
[----:B------:R-:W-:-:S06]  /*12bd0*/  USEL UR4, UR5, UR7, UP0 ;  /* 0x0000000705047287 */ /* 0x000fcc0008000000 */
[----:B------:R-:W-:Y:S01]  /*12be0*/  IMAD.U32 R9, RZ, RZ, UR4 ;  /* 0x00000004ff097e24 */ /* 0x000fe2000f8e00ff */
[----:B------:R-:W-:Y:S06]  /*12bf0*/  BRA `(.L_x_1258) ;  /* 0x0000000000047947 */ /* 0x000fec0003800000 */
.L_x_1257:
[----:B------:R-:W-:-:S07]  /*12c00*/  MOV R9, UR5 ;  /* 0x0000000500097c02 */ /* 0x000fce0008000f00 */
.L_x_1258:
[----:B------:R-:W-:Y:S01]  /*12c10*/  ULEA UR6, UR22, UR6, 0x7 ;  /* 0x0000000616067291 */ /* 0x000fe2000f8e383f */
[----:B------:R-:W-:Y:S01]  /*12c20*/  ULDC UR4, c[0x0][0x290] ;  /* 0x0000a40000047ab9 */ /* 0x000fe20000000800 */
[----:B------:R-:W-:Y:S01]  /*12c30*/  ULDC UR7, c[0x0][0x74c] ;  /* 0x0001d30000077ab9 */ /* 0x000fe20000000800 */
[----:B------:R-:W-:Y:S01]  /*12c40*/  ULDC.64 UR8, c[0x0][0x2d8] ;  /* 0x0000b60000087ab9 */ /* 0x000fe20000000a00 */
[----:B------:R-:W-:Y:S02]  /*12c50*/  UIADD3 UR10, -UR7, UR6, -UR4 ;  /* 0x00000006070a7290 */ /* 0x000fe4000fffe904 */
[----:B------:R-:W-:Y:S02]  /*12c60*/  UIMAD UR4, UR17, UR8, URZ ;  /* 0x00000008110472a4 */ /* 0x000fe4000f8e023f */
[----:B------:R-:W-:Y:S02]  /*12c70*/  USHF.R.S32.HI UR11, URZ, 0x1f, UR10 ;  /* 0x0000001f3f0b7899 */ /* 0x000fe4000801140a */
[----:B------:R-:W-:-:S02]  /*12c80*/  UIMAD.WIDE.U32 UR6, UR16, UR8, URZ ;  /* 0x00000008100672a5 */ /* 0x000fc4000f8e003f */
[----:B------:R-:W-:Y:S02]  /*12c90*/  ULEA.HI UR11, UR11, UR10, URZ, 0x7 ;  /* 0x0000000a0b0b7291 */ /* 0x000fe4000f8f383f */
[----:B------:R-:W-:Y:S02]  /*12ca0*/  UIMAD UR4, UR16, UR9, UR4 ;  /* 0x00000009100472a4 */ /* 0x000fe4000f8e0204 */
[----:B------:R-:W-:Y:S02]  /*12cb0*/  USHF.R.S32.HI UR8, URZ, 0x1f, UR15 ;  /* 0x0000001f3f087899 */ /* 0x000fe4000801140f */
[----:B------:R-:W-:Y:S01]  /*12cc0*/  USHF.R.S32.HI UR9, URZ, 0x7, UR11 ;  /* 0x000000073f097899 */ /* 0x000fe2000801140b */
[----:B------:R-:W-:Y:S01]  /*12cd0*/  ULDC.64 UR12, c[0x0][0x2e0] ;  /* 0x0000b800000c7ab9 */ /* 0x000fe20000000a00 */
[----:B------:R-:W-:Y:S01]  /*12ce0*/  ULDC UR14, c[0x0][0x288] ;  /* 0x0000a200000e7ab9 */ /* 0x000fe20000000800 */
[----:B------:R-:W-:Y:S02]  /*12cf0*/  UIMAD UR8, UR8, UR12, URZ ;  /* 0x0000000c080872a4 */ /* 0x000fe4000f8e023f */
[----:B------:R-:W-:-:S02]  /*12d00*/  UISETP.LT.AND UP0, UPT, URZ, UR9, UPT ;  /* 0x000000093f00728c */ /* 0x000fc4000bf01270 */
[----:B------:R-:W-:Y:S02]  /*12d10*/  UIMAD UR11, UR15, UR13, UR8 ;  /* 0x0000000d0f0b72a4 */ /* 0x000fe4000f8e0208 */
[----:B------:R-:W-:Y:S02]  /*12d20*/  USEL UR8, URZ, UR9, !UP0 ;  /* 0x000000093f087287 */ /* 0x000fe4000c000000 */
[----:B------:R-:W-:Y:S02]  /*12d30*/  UIMAD UR10, UR15, UR14, URZ ;  /* 0x0000000e0f0a72a4 */ /* 0x000fe4000f8e023f */
[----:B------:R-:W-:Y:S02]  /*12d40*/  UIADD3 UR7, UR7, UR4, URZ ;  /* 0x0000000407077290 */ /* 0x000fe4000fffe03f */
[----:B------:R-:W-:Y:S01]  /*12d50*/  ISETP.GT.AND P1, PT, R9, UR8, PT ;  /* 0x0000000809007c0c */ /* 0x000fe2000bf24270 */
[----:B------:R-:W-:Y:S02]  /*12d60*/  UIADD3 UR9, UP0, UR10, UR16, URZ ;  /* 0x000000100a097290 */ /* 0x000fe4000ff1e03f */
[----:B------:R-:W-:Y:S01]  /*12d70*/  UIMAD.WIDE.U32 UR6, UR15, UR12, UR6 ;  /* 0x0000000c0f0672a5 */ /* 0x000fe2000f8e0006 */
[----:B------:R-:W-:Y:S01]  /*12d80*/  ELECT P0, URZ, PT ;  /* 0x00000000003f782f */ /* 0x000fe20003800000 */
[----:B------:R-:W-:-:S08]  /*12d90*/  ULEA.HI.X.SX32 UR10, UR10, UR17, 0x1, UP0 ;  /* 0x000000110a0a7291 */ /* 0x000fd000080f0e3f */
[----:B------:R-:W-:Y:S05]  /*12da0*/  @!P1 BRA `(.L_x_1259) ;  /* 0x0000001000409947 */ /* 0x000fea0003800000 */
[----:B------:R-:W1:Y:S01]  /*12db0*/  S2R R2, SR_TID.X ;  /* 0x0000000000027919 */ /* 0x000e620000002100 */
[----:B------:R-:W-:Y:S01]  /*12dc0*/  VIADD R0, R9, -UR8 ;  /* 0x8000000809007c36 */ /* 0x000fe20008000000 */
[----:B------:R-:W-:Y:S01]  /*12dd0*/  ULDC UR12, c[0x0][0x760] ;  /* 0x0001d800000c7ab9 */ /* 0x000fe20000000800 */
[----:B------:R-:W-:Y:S02]  /*12de0*/  UIADD3 UR11, UR7, UR11, URZ ;  /* 0x0000000b070b7290 */ /* 0x000fe4000fffe03f */
[----:B------:R-:W-:Y:S01]  /*12df0*/  UIMAD UR12, UR14, UR12, URZ ;  /* 0x0000000c0e0c72a4 */ /* 0x000fe2000f8e023f */
[----:B------:R-:W-:-:S04]  /*12e00*/  LOP3.LUT R0, R0, 0x1, RZ, 0xc0, !PT ;  /* 0x0000000100007812 */ /* 0x000fc800078ec0ff */
[----:B------:R-:W-:Y:S02]  /*12e10*/  ISETP.NE.U32.AND P1, PT, R0, 0x1, PT ;  /* 0x000000010000780c */ /* 0x000fe40003f25070 */
[----:B-1----:R-:W-:-:S11]  /*12e20*/  LOP3.LUT R10, R2, 0x1f, RZ, 0xc0, !PT ;  /* 0x0000001f020a7812 */ /* 0x002fd600078ec0ff */
[----:B------:R-:W-:Y:S05]  /*12e30*/  @P1 BRA `(.L_x_1260) ;  /* 0x00000004006c1947 */ /* 0x000fea0003800000 */
        /* <DEDUP_REMOVED lines=8> */
[----:B------:R-:W-:-:S04]  /*12ec0*/  MOV R2, UR14 ;  /* 0x0000000e00027c02 */ /* 0x000fc80008000f00 */
[----:B------:R-:W-:Y:S01]  /*12ed0*/  IMAD.U32 R3, RZ, RZ, UR4 ;  /* 0x00000004ff037e24 */ /* 0x000fe2000f8e00ff */
[----:B------:R-:W-:Y:S06]  /*12ee0*/  @P2 BRA `(.L_x_1262) ;  /* 0x0000000000142947 */ /* 0x000fec0003800000 */
.L_x_1263:
[----:B------:R-:W2:Y:S04]  /*12ef0*/  LDG.E.STRONG.GPU R0, desc[UR38][R2.64] ;  /* 0x0000002602007981 */ /* 0x000ea8000c1ef900 */
[----:B--2---:R-:W-:Y:S01]  /*12f00*/  CCTL.IVALL ;  /* 0x00000000ff00798f */ /* 0x004fe20002000000 */
[----:B------:R-:W-:Y:S05]  /*12f10*/  YIELD ;  /* 0x0000000000007946 */ /* 0x000fea0003800000 */
[----:B------:R-:W-:-:S13]  /*12f20*/  ISETP.NE.AND P1, PT, R0, UR22, PT ;  /* 0x0000001600007c0c */ /* 0x000fda000bf25270 */
[----:B------:R-:W-:Y:S05]  /*12f30*/  @P1 BRA `(.L_x_1263) ;  /* 0xfffffffc00ec1947 */ /* 0x000fea000383ffff */
.L_x_1262:
[----:B------:R-:W-:Y:S05]  /*12f40*/  BSYNC B0 ;  /* 0x0000000000007941 */ /* 0x000fea0003800000 */
.L_x_1261:
[----:B------:R-:W-:-:S03]  /*12f50*/  UMOV UR4, 0xffffffff ;  /* 0xffffffff00047882 */ /* 0x000fc60000000000 */
[----:B------:R-:W-:Y:S05]  /*12f60*/  BRA.DIV UR4, `(.L_x_1264) ;  /* 0x0000003604747947 */ /* 0x000fea000b800000 */
[----:B------:R-:W-:Y:S01]  /*12f70*/  NOP ;  /* 0x0000000000007918 */ /* 0x000fe20000000000 */
.L_x_1341:
[----:B------:R-:W-:Y:S01]  /*12f80*/  MOV R8, UR8 ;  /* 0x0000000800087c02 */ /* 0x000fe20008000f00 */
        /* <DEDUP_REMOVED lines=21> */
.L_x_1266:
[----:B------:R-:W-:Y:S05]  /*130e0*/  BSYNC B0 ;  /* 0x0000000000007941 */ /* 0x000fea0003800000 */
.L_x_1265:
        /* <DEDUP_REMOVED lines=20> */
.L_x_1268:
[----:B------:R-:W-:Y:S05]  /*13230*/  BSYNC B0 ;  /* 0x0000000000007941 */ /* 0x000fea0003800000 */
.L_x_1267:
[----:B------:R-:W-:Y:S06]  /*13240*/  BAR.ARV 0xa, 0xa0 ;  /* 0x0282800000007b1d */ /* 0x000fec0000002000 */
[----:B------:R-:W-:Y:S04]  /*13250*/  BSSY B0, `(.L_x_1269) ;  /* 0x0000003000007945 */ /* 0x000fe80003800000 */
[----:B------:R-:W-:Y:S05]  /*13260*/  @!P0 BRA `(.L_x_1270) ;  /* 0x0000000000048947 */ /* 0x000fea0003800000 */
[----:B------:R-:W-:-:S04]  /*13270*/  DEPBAR.LE SB0, 0x0 ;  /* 0x000080000000791a */ /* 0x000fc80000000000 */
.L_x_1270:
[----:B------:R-:W-:Y:S05]  /*13280*/  BSYNC B0 ;  /* 0x0000000000007941 */ /* 0x000fea0003800000 */
.L_x_1269:
        /* <DEDUP_REMOVED lines=19> */
.L_x_1272:
[----:B------:R-:W-:Y:S05]  /*133c0*/  BSYNC B0 ;  /* 0x0000000000007941 */ /* 0x000fea0003800000 */
.L_x_1271:
[----:B------:R-:W-:Y:S01]  /*133d0*/  UIADD3 UR13, UR8, 0x1, URZ ;  /* 0x00000001080d7890 */ /* 0x000fe2000fffe03f */
[----:B------:R-:W-:Y:S11]  /*133e0*/  BRA `(.L_x_1273) ;  /* 0x0000000000047947 */ /* 0x000ff60003800000 */
.L_x_1260:
[----:B------:R-:W-:-:S05]  /*133f0*/  UMOV UR13, UR8 ;  /* 0x00000008000d7c82 */ /* 0x000fca0008000000 */
.L_x_1273:
[----:B------:R-:W-:-:S03]  /*13400*/  UIADD3 UR4, UR8, 0x1, URZ ;  /* 0x0000000108047890 */ /* 0x000fc6000fffe03f */
[----:B------:R-:W-:-:S03]  /*13410*/  UMOV UR8, UR13 ;  /* 0x0000000d00087c82 */ /* 0x000fc60008000000 */
[----:B------:R-:W-:-:S13]  /*13420*/  ISETP.NE.AND P1, PT, R9, UR4, PT ;  /* 0x0000000409007c0c */ /* 0x000fda000bf25270 */
[----:B------:R-:W-:Y:S05]  /*13430*/  @!P1 BRA `(.L_x_1259) ;  /* 0x00000008009c9947 */ /* 0x000fea0003800000 */
[----:B------:R-:W-:Y:S01]  /*13440*/  ULDC.64 UR18, c[0x0][0x2c0] ;  /* 0x0000b00000127ab9 */ /* 0x000fe20000000a00 */
[----:B------:R-:W-:Y:S01]  /*13450*/  UMOV UR4, URZ ;  /* 0x0000003f00047c82 */ /* 0x000fe20008000000 */
[----:B------:R-:W-:Y:S01]  /*13460*/  ULEA UR18, UP0, UR6, UR18, 0x2 ;  /* 0x0000001206127291 */ /* 0x000fe2000f80103f */
[----:B------:R-:W-:-:S03]  /*13470*/  UMOV UR8, UR13 ;  /* 0x0000000d00087c82 */ /* 0x000fc60008000000 */
[----:B------:R-:W-:Y:S02]  /*13480*/  ULEA.HI.X UR19, UR6, UR19, UR11, 0x2, UP0 ;  /* 0x0000001306137291 */ /* 0x000fe400080f140b */
[----:B------:R-:W-:-:S04]  /*13490*/  UIADD3 UR18, UP0, UR18, 0x4000, URZ ;  /* 0x0000400012127890 */ /* 0x000fc8000ff1e03f */
[----:B------:R-:W-:-:S12]  /*134a0*/  UIADD3.X UR19, URZ, UR19, URZ, UP0, !UPT ;  /* 0x000000133f137290 */ /* 0x000fd800087fe43f */
.L_x_1298:
        /* <DEDUP_REMOVED lines=11> */
.L_x_1276:
[----:B------:R-:W2:Y:S04]  /*13560*/  LDG.E.STRONG.GPU R0, desc[UR38][R2.64] ;  /* 0x0000002602007981 */ /* 0x000ea8000c1ef900 */
[----:B--2---:R-:W-:Y:S01]  /*13570*/  CCTL.IVALL ;  /* 0x00000000ff00798f */ /* 0x004fe20002000000 */
[----:B------:R-:W-:Y:S05]  /*13580*/  YIELD ;  /* 0x0000000000007946 */ /* 0x000fea0003800000 */
[----:B------:R-:W-:-:S13]  /*13590*/  ISETP.NE.AND P1, PT, R0, UR22, PT ;  /* 0x0000001600007c0c */ /* 0x000fda000bf25270 */
[----:B------:R-:W-:Y:S05]  /*135a0*/  @P1 BRA `(.L_x_1276) ;  /* 0xfffffffc00ec1947 */ /* 0x000fea000383ffff */
.L_x_1275:
[----:B------:R-:W-:Y:S05]  /*135b0*/  BSYNC B0 ;  /* 0x0000000000007941 */ /* 0x000fea0003800000 */
.L_x_1274:
[----:B------:R-:W-:-:S03]  /*135c0*/  UMOV UR16, 0xffffffff ;  /* 0xffffffff00107882 */ /* 0x000fc60000000000 */
[----:B------:R-:W-:Y:S05]  /*135d0*/  BRA.DIV UR16, `(.L_x_1277) ;  /* 0x0000002e10f47947 */ /* 0x000fea000b800000 */
[----:B------:R-:W-:Y:S01]  /*135e0*/  NOP ;  /* 0x0000000000007918 */ /* 0x000fe20000000000 */
.L_x_1344:
        /* <DEDUP_REMOVED lines=19> */
.L_x_1279:
[----:B------:R-:W-:Y:S05]  /*13720*/  BSYNC B0 ;  /* 0x0000000000007941 */ /* 0x000fea0003800000 */
.L_x_1278:
[----:B------:R-:W-:Y:S01]  /*13730*/  ULEA UR16, UR13, UR4, 0xd ;  /* 0x000000040d107291 */ /* 0x000fe2000f8e683f */
[----:B------:R-:W-:Y:S03]  /*13740*/  BAR.SYNC.DEFER_BLOCKING 0xe, 0xa0 ;  /* 0x0382800000007b1d */ /* 0x000fe60000010000 */
[----:B------:R-:W-:-:S03]  /*13750*/  UIMAD.WIDE UR16, UR16, 0x4, UR18 ;  /* 0x00000004101078a5 */ /* 0x000fc6000f8e0212 */
        /* <DEDUP_REMOVED lines=12> */
.L_x_1281:
[----:B------:R-:W-:Y:S05]  /*13820*/  BSYNC B0 ;  /* 0x0000000000007941 */ /* 0x000fea0003800000 */
.L_x_1280:
[----:B------:R-:W-:Y:S06]  /*13830*/  BAR.ARV 0xa, 0xa0 ;  /* 0x0282800000007b1d */ /* 0x000fec0000002000 */
[----:B------:R-:W-:Y:S04]  /*13840*/  BSSY B0, `(.L_x_1282) ;  /* 0x0000003000007945 */ /* 0x000fe80003800000 */
[----:B------:R-:W-:Y:S05]  /*13850*/  @!P0 BRA `(.L_x_1283) ;  /* 0x0000000000048947 */ /* 0x000fea0003800000 */
[----:B------:R-:W-:-:S04]  /*13860*/  DEPBAR.LE SB0, 0x0 ;  /* 0x000080000000791a */ /* 0x000fc80000000000 */
.L_x_1283:
[----:B------:R-:W-:Y:S05]  /*13870*/  BSYNC B0 ;  /* 0x0000000000007941 */ /* 0x000fea0003800000 */
.L_x_1282:
        /* <DEDUP_REMOVED lines=19> */
.L_x_1285:
[----:B------:R-:W-:Y:S05]  /*139b0*/  BSYNC B0 ;  /* 0x0000000000007941 */ /* 0x000fea0003800000 */
.L_x_1284:
[----:B------:R-:W-:Y:S01]  /*139c0*/  UIADD3 UR20, UR12, UR20, URZ ;  /* 0x000000140c147290 */ /* 0x000fe2000fffe03f */
[----:B------:R-:W-:Y:S03]  /*139d0*/  BSSY B0, `(.L_x_1286) ;  /* 0x000000d000007945 */ /* 0x000fe60003800000 */
[----:B------:R-:W-:-:S04]  /*139e0*/  UIADD3 UR21, UP0, UR20, UR9, URZ ;  /* 0x0000000914157290 */ /* 0x000fc8000ff1e03f */
[----:B------:R-:W-:Y:S02]  /*139f0*/  ULEA.HI.X.SX32 UR20, UR20, UR10, 0x1, UP0 ;  /* 0x0000000a14147291 */ /* 0x000fe400080f0e3f */
[----:B------:R-:W-:-:S04]  /*13a00*/  ULEA UR14, UP0, UR21, UR14, 0x2 ;  /* 0x0000000e150e7291 */ /* 0x000fc8000f80103f */
[----:B------:R-:W-:Y:S02]  /*13a10*/  ULEA.HI.X UR20, UR21, UR15, UR20, 0x2, UP0 ;  /* 0x0000000f15147291 */ /* 0x000fe400080f1414 */
[----:B-1----:R-:W-:-:S04]  /*13a20*/  MOV R2, UR14 ;  /* 0x0000000e00027c02 */ /* 0x002fc80008000f00 */
[----:B------:R-:W-:Y:S01]  /*13a30*/  IMAD.U32 R3, RZ, RZ, UR20 ;  /* 0x00000014ff037e24 */ /* 0x000fe2000f8e00ff */
[----:B------:R-:W-:Y:S06]  /*13a40*/  @P2 BRA `(.L_x_1287) ;  /* 0x0000000000142947 */ /* 0x000fec0003800000 */
.L_x_1288:
[----:B------:R-:W2:Y:S04]  /*13a50*/  LDG.E.STRONG.GPU R0, desc[UR38][R2.64] ;  /* 0x0000002602007981 */ /* 0x000ea8000c1ef900 */
[----:B--2---:R-:W-:Y:S01]  /*13a60*/  CCTL.IVALL ;  /* 0x00000000ff00798f */ /* 0x004fe20002000000 */
[----:B------:R-:W-:Y:S05]  /*13a70*/  YIELD ;  /* 0x0000000000007946 */ /* 0x000fea0003800000 */
[----:B------:R-:W-:-:S13]  /*13a80*/  ISETP.NE.AND P1, PT, R0, UR22, PT ;  /* 0x0000001600007c0c */ /* 0x000fda000bf25270 */
[----:B------:R-:W-:Y:S05]  /*13a90*/  @P1 BRA `(.L_x_1288) ;  /* 0xfffffffc00ec1947 */ /* 0x000fea000383ffff */
.L_x_1287:
[----:B------:R-:W-:Y:S05]  /*13aa0*/  BSYNC B0 ;  /* 0x0000000000007941 */ /* 0x000fea0003800000 */
.L_x_1286:
[----:B------:R-:W-:-:S03]  /*13ab0*/  UMOV UR14, 0xffffffff ;  /* 0xffffffff000e7882 */ /* 0x000fc60000000000 */
[----:B------:R-:W-:Y:S05]  /*13ac0*/  BRA.DIV UR14, `(.L_x_1289) ;  /* 0x0000002a0ed47947 */ /* 0x000fea000b800000 */
[----:B------:R-:W-:Y:S01]  /*13ad0*/  NOP ;  /* 0x0000000000007918 */ /* 0x000fe20000000000 */
.L_x_1347:
[----:B------:R-:W-:Y:S05]  /*13ae0*/  WARPSYNC.ALL ;  /* 0x0000000000007948 */ /* 0x000fea0003800000 */
[----:B------:R-:W-:Y:S06]  /*13af0*/  BAR.SYNC.DEFER_BLOCKING 0xd, 0xa0 ;  /* 0x0342800000007b1d */ /* 0x000fec0000010000 */
[----:B------:R-:W-:Y:S04]  /*13b00*/  BSSY B0, `(.L_x_1290) ;  /* 0x000000d000007945 */ /* 0x000fe80003800000 */
[----:B------:R-:W-:Y:S05]  /*13b10*/  @!P0 BRA `(.L_x_1291) ;  /* 0x00000000002c8947 */ /* 0x000fea0003800000 */
[----:B------:R-:W1:Y:S01]  /*13b20*/  S2UR UR15, SR_CgaCtaId ;  /* 0x00000000000f79c3 */ /* 0x000e620000008800 */
[----:B------:R-:W-:Y:S01]  /*13b30*/  UMOV UR14, 0x400 ;  /* 0x00000400000e7882 */ /* 0x000fe20000000000 */
[----:B------:R-:W-:Y:S01]  /*13b40*/  UIADD3 UR20, UP0, UR16, 0x4000, URZ ;  /* 0x0000400010147890 */ /* 0x000fe2000ff1e03f */
[----:B------:R-:W-:Y:S01]  /*13b50*/  UMOV UR24, 0x0 ;  /* 0x0000000000187882 */ /* 0x000fe20000000000 */
[----:B------:R-:W-:Y:S02]  /*13b60*/  UMOV UR25, 0x14f00000 ;  /* 0x14f0000000197882 */ /* 0x000fe40000000000 */
[----:B------:R-:W-:Y:S02]  /*13b70*/  UIADD3.X UR21, URZ, UR17, URZ, UP0, !UPT ;  /* 0x000000113f157290 */ /* 0x000fe400087fe43f */
[----:B-1----:R-:W-:-:S03]  /*13b80*/  ULEA UR14, UR15, UR14, 0x18 ;  /* 0x0000000e0f0e7291 */ /* 0x002fc6000f8ec03f */
[----:B------:R-:W-:Y:S01]  /*13b90*/  UMOV UR15, 0x400 ;  /* 0x00000400000f7882 */ /* 0x000fe20000000000 */
[----:B------:R-:W-:-:S09]  /*13ba0*/  UIADD3 UR14, UR14, 0x8000, URZ ;  /* 0x000080000e0e7890 */ /* 0x000fd2000fffe03f */
[----:B------:R1:W-:Y:S02]  /*13bb0*/  UBLKRED.G.S.ADD.F32.RN [UR20], [UR14], UR15, desc[UR24] ;  /* 0x000018140e0073bb */ /* 0x0003e400080a140f */
[----:B-1----:R0:W-:Y:S02]  /*13bc0*/  UTMACMDFLUSH ;  /* 0x00000000000079b7 */ /* 0x0021e40000000000 */
.L_x_1291:
[----:B------:R-:W-:Y:S05]  /*13bd0*/  BSYNC B0 ;  /* 0x0000000000007941 */ /* 0x000fea0003800000 */
.L_x_1290:
        /* <DEDUP_REMOVED lines=12> */
[----:B------:R1:W-:Y:S01]  /*13ca0*/  UBLKRED.G.S.ADD.F32.RN [UR20], [UR14], UR15, desc[UR24] ;  /* 0x000018140e0073bb */ /* 0x0003e200080a140f */
[----:B------:R0:W-:Y:S01]  /*13cb0*/  UTMACMDFLUSH ;  /* 0x00000000000079b7 */ /* 0x0001e20000000000 */
[----:B-1----:R-:W-:-:S04]  /*13cc0*/  DEPBAR.LE SB0, 0x1 ;  /* 0x000080400000791a */ /* 0x002fc80000000000 */
.L_x_1293:
[----:B------:R-:W-:Y:S05]  /*13cd0*/  BSYNC B0 ;  /* 0x0000000000007941 */ /* 0x000fea0003800000 */
.L_x_1292:
[----:B------:R-:W-:Y:S06]  /*13ce0*/  BAR.ARV 0xa, 0xa0 ;  /* 0x0282800000007b1d */ /* 0x000fec0000002000 */
[----:B------:R-:W-:Y:S04]  /*13cf0*/  BSSY B0, `(.L_x_1294) ;  /* 0x0000003000007945 */ /* 0x000fe80003800000 */
[----:B------:R-:W-:Y:S05]  /*13d00*/  @!P0 BRA `(.L_x_1295) ;  /* 0x0000000000048947 */ /* 0x000fea0003800000 */
[----:B------:R-:W-:-:S04]  /*13d10*/  DEPBAR.LE SB0, 0x0 ;  /* 0x000080000000791a */ /* 0x000fc80000000000 */
.L_x_1295:
[----:B------:R-:W-:Y:S05]  /*13d20*/  BSYNC B0 ;  /* 0x0000000000007941 */ /* 0x000fea0003800000 */
.L_x_1294:
        /* <DEDUP_REMOVED lines=19> */
.L_x_1297:
[----:B------:R-:W-:Y:S05]  /*13e60*/  BSYNC B0 ;  /* 0x0000000000007941 */ /* 0x000fea0003800000 */
.L_x_1296:
[----:B------:R-:W-:Y:S02]  /*13e70*/  UIADD3 UR8, UR8, 0x2, URZ ;  /* 0x0000000208087890 */ /* 0x000fe4000fffe03f */
[----:B------:R-:W-:-:S04]  /*13e80*/  UIADD3 UR4, UR4, 0x4000, URZ ;  /* 0x0000400004047890 */ /* 0x000fc8000fffe03f */
[----:B------:R-:W-:-:S13]  /*13e90*/  ISETP.LE.AND P1, PT, R9, UR8, PT ;  /* 0x0000000809007c0c */ /* 0x000fda000bf23270 */
[----:B------:R-:W-:Y:S05]  /*13ea0*/  @!P1 BRA `(.L_x_1298) ;  /* 0xfffffff400809947 */ /* 0x000fea000383ffff */
.L_x_1259:
[----:B------:R-:W-:-:S06]  /*13eb0*/  UISETP.GT.AND UP0, UPT, UR5, UR8, UPT ;  /* 0x000000080500728c */ /* 0x000fcc000bf04270 */
[----:B------:R-:W-:-:S13]  /*13ec0*/  PLOP3.LUT P0, PT, PT, PT, UP0, 0x80, 0x0 ;  /* 0x000000000000781c */ /* 0x000fda0003f0f008 */
[----:B------:R-:W-:Y:S05]  /*13ed0*/  @!P0 BRA `(.L_x_1189) ;  /* 0x0000002000e48947 */ /* 0x000fea0003800000 */
[----:B------:R-:W2:Y:S01]  /*13ee0*/  S2R R0, SR_TID.X ;  /* 0x0000000000007919 */ /* 0x000ea20000002100 */
[----:B------:R-:W-:Y:S01]  /*13ef0*/  UIADD3 UR4, UR5, -UR8, URZ ;  /* 0x8000000805047290 */ /* 0x000fe2000fffe03f */
[----:B------:R-:W-:Y:S01]  /*13f00*/  ULDC UR16, c[0x0][0x288] ;  /* 0x0000a20000107ab9 */ /* 0x000fe20000000800 */
[----:B------:R-:W-:Y:S02]  /*13f10*/  ULDC UR17, c[0x0][0x760] ;  /* 0x0001d80000117ab9 */ /* 0x000fe40000000800 */
[----:B------:R-:W-:Y:S02]  /*13f20*/  ULOP3.LUT UR4, UR4, 0x1, URZ, 0xc0, !UPT ;  /* 0x0000000104047892 */ /* 0x000fe4000f8ec03f */
[----:B------:R-:W-:Y:S02]  /*13f30*/  UIMAD UR18, UR16, UR17, URZ ;  /* 0x00000011101272a4 */ /* 0x000fe4000f8e023f */
[----:B------:R-:W-:-:S06]  /*13f40*/  UISETP.NE.U32.AND UP0, UPT, UR4, 0x1, UPT ;  /* 0x000000010400788c */ /* 0x000fcc000bf05070 */
[----:B------:R-:W-:Y:S02]  /*13f50*/  PLOP3.LUT P0, PT, PT, PT, UP0, 0x80, 0x0 ;  /* 0x000000000000781c */ /* 0x000fe40003f0f008 */
[----:B--2---:R-:W-:-:S11]  /*13f60*/  LOP3.LUT R0, R0, 0x1f, RZ, 0xc0, !PT ;  /* 0x0000001f00007812 */ /* 0x004fd600078ec0ff */
[----:B------:R-:W-:Y:S05]  /*13f70*/  @P0 BRA `(.L_x_1299) ;  /* 0x0000000000780947 */ /* 0x000fea0003800000 */
[----:B------:R-:W-:Y:S01]  /*13f80*/  UIMAD UR4, UR18, UR8, URZ ;  /* 0x00000008120472a4 */ /* 0x000fe2000f8e023f */
[----:B------:R-:W-:Y:S01]  /*13f90*/  ISETP.NE.AND P0, PT, R0, RZ, PT ;  /* 0x000000ff0000720c */ /* 0x000fe20003f05270 */
[----:B------:R-:W-:Y:S01]  /*13fa0*/  ULDC.64 UR12, c[0x0][0x768] ;  /* 0x0001da00000c7ab9 */ /* 0x000fe20000000a00 */
[----:B------:R-:W-:Y:S01]  /*13fb0*/  BSSY B0, `(.L_x_1300) ;  /* 0x0000019000007945 */ /* 0x000fe20003800000 */
[----:B------:R-:W-:-:S04]  /*13fc0*/  UIADD3 UR6, UP0, UR4, UR9, URZ ;  /* 0x0000000904067290 */ /* 0x000fc8000ff1e03f */
[----:B------:R-:W-:Y:S02]  /*13fd0*/  ULEA.HI.X.SX32 UR7, UR4, UR10, 0x1, UP0 ;  /* 0x0000000a04077291 */ /* 0x000fe400080f0e3f */
[----:B------:R-:W-:Y:S02]  /*13fe0*/  ULEA UR11, UP0, UR6, UR12, 0x2 ;  /* 0x0000000c060b7291 */ /* 0x000fe4000f80103f */
[----:B------:R-:W-:Y:S02]  /*13ff0*/  UIADD3 UR4, UR8, 0x1, URZ ;  /* 0x0000000108047890 */ /* 0x000fe4000fffe03f */
[----:B------:R-:W-:Y:S01]  /*14000*/  ULEA.HI.X UR7, UR6, UR13, UR7, 0x2, UP0 ;  /* 0x0000000d06077291 */ /* 0x000fe200080f1407 */
[----:B------:R-:W-:Y:S01]  /*14010*/  NOP ;  /* 0x0000000000007918 */ /* 0x000fe20000000000 */
[----:B------:R-:W-:Y:S10]  /*14020*/  @P0 BRA `(.L_x_1301) ;  /* 0x0000000000440947 */ /* 0x000ff40003800000 */
        /* <DEDUP_REMOVED lines=9> */
[----:B-1----:R-:W1:Y:S01]  /*140c0*/  S2R R2, SR_LANEID ;  /* 0x0000000000027919 */ /* 0x002e620000000000 */
[----:B------:R-:W-:Y:S01]  /*140d0*/  VOTEU.ANY UR6, UPT, PT ;  /* 0x0000000000067886 */ /* 0x000fe200038e0100 */
[----:B------:R-:W-:Y:S01]  /*140e0*/  IMAD.U32 R3, RZ, RZ, UR7 ;  /* 0x00000007ff037e24 */ /* 0x000fe2000f8e00ff */
[----:B------:R-:W-:-:S02]  /*140f0*/  UFLO.U32 UR12, UR6 ;  /* 0x00000006000c72bd */ /* 0x000fc400080e0000 */
[----:B------:R-:W2:Y:S04]  /*14100*/  POPC R5, UR6 ;  /* 0x0000000600057d09 */ /* 0x000ea80008000000 */
[----:B-1----:R-:W-:Y:S02]  /*14110*/  ISETP.EQ.U32.AND P0, PT, R2, UR12, PT ;  /* 0x0000000c02007c0c */ /* 0x002fe4000bf02070 */
[----:B------:R-:W-:-:S11]  /*14120*/  MOV R2, UR11 ;  /* 0x0000000b00027c02 */ /* 0x000fd60008000f00 */
[----:B--2---:R2:W-:Y:S02]  /*14130*/  @P0 REDG.E.ADD.S32.STRONG.GPU desc[UR38][R2.64], R5 ;  /* 0x000000050200098e */ /* 0x0045e4000c10e3a6 */
.L_x_1301:
[----:B------:R-:W-:Y:S05]  /*14140*/  BSYNC B0 ;  /* 0x0000000000007941 */ /* 0x000fea0003800000 */
.L_x_1300:
[----:B------:R-:W-:Y:S05]  /*14150*/  BRA `(.L_x_1302) ;  /* 0x0000000000047947 */ /* 0x000fea0003800000 */
.L_x_1299:
[----:B------:R-:W-:-:S05]  /*14160*/  UMOV UR4, UR8 ;  /* 0x0000000800047c82 */ /* 0x000fca0008000000 */
.L_x_1302:
[----:B------:R-:W-:-:S04]  /*14170*/  UIADD3 UR6, UR8, 0x1, URZ ;  /* 0x0000000108067890 */ /* 0x000fc8000fffe03f */
[----:B------:R-:W-:-:S06]  /*14180*/  UISETP.NE.AND UP0, UPT, UR5, UR6, UPT ;  /* 0x000000060500728c */ /* 0x000fcc000bf05270 */
[----:B------:R-:W-:-:S13]  /*14190*/  PLOP3.LUT P0, PT, PT, PT, UP0, 0x80, 0x0 ;  /* 0x000000000000781c */ /* 0x000fda0003f0f008 */
[----:B------:R-:W-:Y:S05]  /*141a0*/  @!P0 BRA `(.L_x_1189) ;  /* 0x0000002000308947 */ /* 0x000fea0003800000 */
[----:B------:R-:W-:Y:S01]  /*141b0*/  UIADD3 UR6, UR4, 0x1, URZ ;  /* 0x0000000104067890 */ /* 0x000fe2000fffe03f */
[----:B------:R-:W-:Y:S01]  /*141c0*/  ISETP.NE.AND P1, PT, R0, RZ, PT ;  /* 0x000000ff0000720c */ /* 0x000fe20003f25270 */
[----:B------:R-:W-:Y:S02]  /*141d0*/  UIMAD UR7, UR4, UR16, URZ ;  /* 0x00000010040772a4 */ /* 0x000fe4000f8e023f */
[----:B------:R-:W-:Y:S02]  /*141e0*/  UIADD3 UR11, -UR5, UR4, URZ ;  /* 0x00000004050b7290 */ /* 0x000fe4000fffe13f */
[----:B------:R-:W-:Y:S02]  /*141f0*/  UIMAD UR6, UR18, UR6, URZ ;  /* 0x00000006120672a4 */ /* 0x000fe4000f8e023f */
[----:B------:R-:W-:Y:S01]  /*14200*/  UIMAD UR7, UR7, UR17, URZ ;  /* 0x00000011070772a4 */ /* 0x000fe2000f8e023f */
[----:B------:R-:W-:-:S11]  /*14210*/  ULDC.64 UR20, c[0x0][0x768] ;  /* 0x0001da0000147ab9 */ /* 0x000fd60000000a00 */
.L_x_1307:
[----:B------:R-:W-:Y:S01]  /*14220*/  UIADD3 UR12, UP0, UR7, UR9, URZ ;  /* 0x00000009070c7290 */ /* 0x000fe2000ff1e03f */
[----:B------:R-:W-:-:S03]  /*14230*/  NOP ;  /* 0x0000000000007918 */ /* 0x000fc60000000000 */
[----:B------:R-:W-:Y:S01]  /*14240*/  ULEA.HI.X.SX32 UR13, UR7, UR10, 0x1, UP0 ;  /* 0x0000000a070d7291 */ /* 0x000fe200080f0e3f */
[----:B------:R-:W-:Y:S01]  /*14250*/  BSSY B0, `(.L_x_1303) ;  /* 0x0000015000007945 */ /* 0x000fe20003800000 */
[----:B------:R-:W-:-:S04]  /*14260*/  ULEA UR15, UP0, UR12, UR20, 0x2 ;  /* 0x000000140c0f7291 */ /* 0x000fc8000f80103f */
[----:B------:R-:W-:Y:S01]  /*14270*/  ULEA.HI.X UR13, UR12, UR21, UR13, 0x2, UP0 ;  /* 0x000000150c0d7291 */ /* 0x000fe200080f140d */
[----:B---34-:R-:W-:Y:S11]  /*14280*/  @P1 BRA `(.L_x_1304) ;  /* 0x0000000000441947 */ /* 0x018ff60003800000 */
        /* <DEDUP_REMOVED lines=8> */
[----:B012345:R-:W-:Y:S01]  /*14310*/  CCTL.IVALL ;  /* 0x00000000ff00798f */ /* 0x03ffe20002000000 */
[----:B------:R-:W3:Y:S01]  /*14320*/  S2R R0, SR_LANEID ;  /* 0x0000000000007919 */ /* 0x000ee20000000000 */
[----:B------:R-:W-:Y:S01]  /*14330*/  VOTEU.ANY UR12, UPT, PT ;  /* 0x00000000000c7886 */ /* 0x000fe200038e0100 */
[----:B-12---:R-:W-:Y:S01]  /*14340*/  MOV R2, UR15 ;  /* 0x0000000f00027c02 */ /* 0x006fe20008000f00 */
[----:B------:R-:W-:-:S02]  /*14350*/  UFLO.U32 UR14, UR12 ;  /* 0x0000000c000e72bd */ /* 0x000fc400080e0000 */
[----:B------:R-:W1:Y:S01]  /*14360*/  POPC R5, UR12 ;  /* 0x0000000c00057d09 */ /* 0x000e620008000000 */
[----:B------:R-:W-:-:S03]  /*14370*/  IMAD.U32 R3, RZ, RZ, UR13 ;  /* 0x0000000dff037e24 */ /* 0x000fc6000f8e00ff */
[----:B---3--:R-:W-:-:S13]  /*14380*/  ISETP.EQ.U32.AND P0, PT, R0, UR14, PT ;  /* 0x0000000e00007c0c */ /* 0x008fda000bf02070 */
[----:B-1----:R3:W-:Y:S02]  /*14390*/  @P0 REDG.E.ADD.S32.STRONG.GPU desc[UR38][R2.64], R5 ;  /* 0x000000050200098e */ /* 0x0027e4000c10e3a6 */
.L_x_1304:
[----:B------:R-:W-:Y:S05]  /*143a0*/  BSYNC B0 ;  /* 0x0000000000007941 */ /* 0x000fea0003800000 */
.L_x_1303:
[----:B------:R-:W-:Y:S01]  /*143b0*/  UIADD3 UR12, UP0, UR6, UR9, URZ ;  /* 0x00000009060c7290 */ /* 0x000fe2000ff1e03f */
[----:B------:R-:W-:-:S03]  /*143c0*/  NOP ;  /* 0x0000000000007918 */ /* 0x000fc60000000000 */
[----:B------:R-:W-:Y:S01]  /*143d0*/  ULEA.HI.X.SX32 UR13, UR6, UR10, 0x1, UP0 ;  /* 0x0000000a060d7291 */ /* 0x000fe200080f0e3f */
[----:B------:R-:W-:Y:S01]  /*143e0*/  BSSY B0, `(.L_x_1305) ;  /* 0x0000015000007945 */ /* 0x000fe20003800000 */
[----:B------:R-:W-:-:S04]  /*143f0*/  ULEA UR15, UP0, UR12, UR20, 0x2 ;  /* 0x000000140c0f7291 */ /* 0x000fc8000f80103f */
[----:B------:R-:W-:Y:S01]  /*14400*/  ULEA.HI.X UR13, UR12, UR21, UR13, 0x2, UP0 ;  /* 0x000000150c0d7291 */ /* 0x000fe200080f140d */
[----:B------:R-:W-:Y:S11]  /*14410*/  @P1 BRA `(.L_x_1306) ;  /* 0x0000000000441947 */ /* 0x000ff60003800000 */
[----:B------:R-:W-:Y:S01]  /*14420*/  @!PT LDS RZ, [RZ] ;  /* 0x00000000fffff984 */ /* 0x000fe20000000800 */
[----:B------:R-:W-:Y:S01]  /*14430*/  @!PT LDS RZ, [RZ] ;  /* 0x00000000fffff984 */ /* 0x000fe20000000800 */
[----:B------:R-:W-:Y:S01]  /*14440*/  @!PT LDS RZ, [RZ] ;  /* 0x00000000fffff984 */ /* 0x000fe20000000800 */
[----:B------:R-:W-:Y:S01]  /*14450*/  @!PT LDS RZ, [RZ] ;  /* 0x00000000fffff984 */ /* 0x000fe20000000800 */
[----:B------:R4:W-:Y:S06]  /*14460*/  MEMBAR.ALL.CTA ;  /* 0x0000000000007992 */ /* 0x0009ec0000008000 */
[----:B----4-:R-:W-:Y:S06]  /*14470*/  MEMBAR.ALL.GPU ;  /* 0x0000000000007992 */ /* 0x010fec000000a000 */
[----:B------:R-:W-:-:S00]  /*14480*/  ERRBAR ;  /* 0x00000000000079ab */ /* 0x000fc00000000000 */
[----:B------:R-:W-:Y:S06]  /*14490*/  CGAERRBAR ;  /* 0x00000000000075ab */ /* 0x000fec0000000000 */
[----:B012345:R-:W-:Y:S01]  /*144a0*/  CCTL.IVALL ;  /* 0x00000000ff00798f */ /* 0x03ffe20002000000 */
[----:B------:R-:W4:Y:S01]  /*144b0*/  S2R R0, SR_LANEID ;  /* 0x0000000000007919 */ /* 0x000f220000000000 */
[----:B------:R-:W-:Y:S01]  /*144c0*/  VOTEU.ANY UR12, UPT, PT ;  /* 0x00000000000c7886 */ /* 0x000fe200038e0100 */
[----:B-123--:R-:W-:Y:S01]  /*144d0*/  MOV R2, UR15 ;  /* 0x0000000f00027c02 */ /* 0x00efe20008000f00 */
[----:B------:R-:W-:-:S02]  /*144e0*/  UFLO.U32 UR14, UR12 ;  /* 0x0000000c000e72bd */ /* 0x000fc400080e0000 */
[----:B------:R-:W1:Y:S01]  /*144f0*/  POPC R5, UR12 ;  /* 0x0000000c00057d09 */ /* 0x000e620008000000 */
[----:B------:R-:W-:-:S03]  /*14500*/  IMAD.U32 R3, RZ, RZ, UR13 ;  /* 0x0000000dff037e24 */ /* 0x000fc6000f8e00ff */
[----:B----4-:R-:W-:-:S13]  /*14510*/  ISETP.EQ.U32.AND P0, PT, R0, UR14, PT ;  /* 0x0000000e00007c0c */ /* 0x010fda000bf02070 */
[----:B-1----:R4:W-:Y:S02]  /*14520*/  @P0 REDG.E.ADD.S32.STRONG.GPU desc[UR38][R2.64], R5 ;  /* 0x000000050200098e */ /* 0x0029e4000c10e3a6 */
.L_x_1306:
[----:B------:R-:W-:Y:S05]  /*14530*/  BSYNC B0 ;  /* 0x0000000000007941 */ /* 0x000fea0003800000 */
.L_x_1305:
[----:B------:R-:W-:Y:S02]  /*14540*/  UIADD3 UR11, UR11, 0x2, URZ ;  /* 0x000000020b0b7890 */ /* 0x000fe4000fffe03f */
[----:B------:R-:W-:Y:S02]  /*14550*/  ULEA UR6, UR18, UR6, 0x1 ;  /* 0x0000000612067291 */ /* 0x000fe4000f8e083f */
[----:B------:R-:W-:Y:S02]  /*14560*/  ULEA UR7, UR18, UR7, 0x1 ;  /* 0x0000000712077291 */ /* 0x000fe4000f8e083f */
[----:B------:R-:W-:-:S13]  /*14570*/  ISETP.NE.AND P0, PT, RZ, UR11, PT ;  /* 0x0000000bff007c0c */ /* 0x000fda000bf05270 */
[----:B------:R-:W-:Y:S05]  /*14580*/  @!P0 BRA `(.L_x_1189) ;  /* 0x0000001c00388947 */ /* 0x000fea0003800000 */
[----:B------:R-:W-:Y:S05]  /*14590*/  BRA `(.L_x_1307) ;  /* 0xfffffffc00207947 */ /* 0x000fea000383ffff */
.L_x_1256:
[----:B------:R-:W1:Y:S01]  /*145a0*/  S2UR UR21, SR_CTAID.Z ;  /* 0x00000000001579c3 */ /* 0x000e620000002700 */
[----:B------:R-:W-:Y:S02]  /*145b0*/  MOV R11, 0x1 ;  /* 0x00000001000b7802 */ /* 0x000fe40000000f00 */
        /* <DEDUP_REMOVED lines=20> */
[----:B------:R-:W-:Y:S01]  /*14700*/  IMAD.U32 R0, RZ, RZ, UR4 ;  /* 0x00000004ff007e24 */ /* 0x000fe2000f8e00ff */
[----:B--2---:R-:W-:Y:S07]  /*14710*/  @!P0 BRA `(.L_x_1309) ;  /* 0x0000000000248947 */ /* 0x004fee0003800000 */
[----:B------:R-:W1:Y:S01]  /*14720*/  LDC R3, c[0x0][0x748] ;  /* 0x0001d200ff037b82 */ /* 0x000e620000000800 */
[----:B------:R-:W-:Y:S01]  /*14730*/  ULEA UR6, UR8, UR6, 0x7 ;  /* 0x0000000608067291 */ /* 0x000fe2000f8e383f */
[----:B------:R-:W-:-:S03]  /*14740*/  ULDC UR4, c[0x0][0x290] ;  /* 0x0000a40000047ab9 */ /* 0x000fc60000000800 */
[----:B------:R-:W-:-:S06]  /*14750*/  UIADD3 UR4, -UR4, 0xff, UR6 ;  /* 0x000000ff04047890 */ /* 0x000fcc000fffe106 */
[----:B-1----:R-:W-:-:S04]  /*14760*/  IADD3 R3, R3, UR4, RZ ;  /* 0x0000000403037c10 */ /* 0x002fc8000fffe0ff */
[----:B------:R-:W-:-:S04]  /*14770*/  SHF.R.S32.HI R4, RZ, 0x1f, R3 ;  /* 0x0000001fff047819 */ /* 0x000fc80000011403 */
[----:B------:R-:W-:-:S04]  /*14780*/  LEA.HI R4, R4, R3, RZ, 0x7 ;  /* 0x0000000304047211 */ /* 0x000fc800078f38ff */
[----:B------:R-:W-:-:S04]  /*14790*/  SHF.R.S32.HI R3, RZ, 0x7, R4 ;  /* 0x00000007ff037819 */ /* 0x000fc80000011404 */
[----:B------:R-:W-:-:S07]  /*147a0*/  VIMNMX R0, R3, R0, PT ;  /* 0x0000000003007248 */ /* 0x000fce0003fe0100 */
.L_x_1309:
[----:B------:R-:W-:-:S13]  /*147b0*/  ISETP.GT.AND P0, PT, R0, UR10, PT ;  /* 0x0000000a00007c0c */ /* 0x000fda000bf04270 */
[----:B------:R-:W-:Y:S05]  /*147c0*/  @!P0 BRA `(.L_x_1308) ;  /* 0x0000001800148947 */ /* 0x000fea0003800000 */
[----:B------:R-:W-:Y:S01]  /*147d0*/  USHF.R.S32.HI UR8, URZ, 0x1f, UR20 ;  /* 0x0000001f3f087899 */ /* 0x000fe20008011414 */
[----:B------:R-:W-:Y:S01]  /*147e0*/  IMAD.U32 R4, RZ, RZ, UR10 ;  /* 0x0000000aff047e24 */ /* 0x000fe2000f8e00ff */
[----:B------:R-:W-:Y:S01]  /*147f0*/  ULDC.64 UR6, c[0x0][0x718] ;  /* 0x0001c60000067ab9 */ /* 0x000fe20000000a00 */
[----:B------:R-:W-:Y:S01]  /*14800*/  ULDC.64 UR12, c[0x0][0x730] ;  /* 0x0001cc00000c7ab9 */ /* 0x000fe20000000a00 */
[----:B------:R-:W-:Y:S01]  /*14810*/  UIMAD.WIDE.U32 UR4, UR20, UR6, URZ ;  /* 0x00000006140472a5 */ /* 0x000fe2000f8e003f */
[----:B------:R-:W-:Y:S01]  /*14820*/  BSSY B0, `(.L_x_1308) ;  /* 0x000017f000007945 */ /* 0x000fe20003800000 */
[----:B------:R-:W-:Y:S01]  /*14830*/  UIMAD UR6, UR8, UR6, URZ ;  /* 0x00000006080672a4 */ /* 0x000fe2000f8e023f */
[----:B------:R-:W-:Y:S01]  /*14840*/  MOV R2, RZ ;  /* 0x000000ff00027202 */ /* 0x000fe20000000f00 */
        /* <DEDUP_REMOVED lines=27> */
[----:B-1----:R-:W-:Y:S01]  /*14a00*/  LEA R16, R3, R16, 0x18 ;  /* 0x0000001003107211 */ /* 0x002fe200078ec0ff */
[----:B------:R-:W-:-:S05]  /*14a10*/  IMAD.MOV.U32 R3, RZ, RZ, 0x1 ;  /* 0x00000001ff037424 */ /* 0x000fca00078e00ff */
[----:B------:R-:W-:-:S04]  /*14a20*/  SHF.L.U32 R3, R3, 0x1f, RZ ;  /* 0x0000001f03037819 */ /* 0x000fc800000006ff */
[----:B------:R-:W1:Y:S02]  /*14a30*/  SYNCS.PHASECHK.TRANS64.TRYWAIT P0, [R16+URZ+0x30c20], R3 ;  /* 0x030c2003100075a7 */ /* 0x000e64000800017f */
[----:B-1----:R-:W-:Y:S05]  /*14a40*/  @!P0 BRA `(.L_x_1311) ;  /* 0x0000001c00108947 */ /* 0x002fea0003800000 */
.L_x_1348:
[----:B------:R-:W2:Y:S01]  /*14a50*/  S2R R2, SR_TID.X ;  /* 0x0000000000027919 */ /* 0x000ea20000002100 */
[----:B------:R-:W-:Y:S01]  /*14a60*/  MOV R15, UR15 ;  /* 0x0000000f000f7c02 */ /* 0x000fe20008000f00 */
[----:B------:R-:W-:Y:S01]  /*14a70*/  IMAD.U32 R14, RZ, RZ, UR7 ;  /* 0x00000007ff0e7e24 */ /* 0x000fe2000f8e00ff */
[----:B------:R-:W-:Y:S02]  /*14a80*/  MOV R11, 0x1 ;  /* 0x00000001000b7802 */ /* 0x000fe40000000f00 */
[----:B------:R-:W-:Y:S01]  /*14a90*/  IADD3 R15, R15, UR5, RZ ;  /* 0x000000050f0f7c10 */ /* 0x000fe2000fffe0ff */
[----:B------:R-:W-:Y:S01]  /*14aa0*/  VIADD R14, R14, UR4 ;  /* 0x000000040e0e7c36 */ /* 0x000fe20008000000 */
[----:B--2---:R-:W-:-:S04]  /*14ab0*/  LOP3.LUT R2, R2, 0x7f, RZ, 0xc0, !PT ;  /* 0x0000007f02027812 */ /* 0x004fc800078ec0ff */
[----:B------:R-:W-:-:S13]  /*14ac0*/  ISETP.NE.AND P0, PT, R2, RZ, PT ;  /* 0x000000ff0200720c */ /* 0x000fda0003f05270 */
[----:B------:R-:W-:Y:S05]  /*14ad0*/  @P0 BRA `(.L_x_1312) ;  /* 0x0000000000180947 */ /* 0x000fea0003800000 */
[----:B------:R-:W2:Y:S01]  /*14ae0*/  S2R R2, SR_TID.X ;  /* 0x0000000000027919 */ /* 0x000ea20000002100 */
[----:B-1----:R-:W-:-:S04]  /*14af0*/  IMAD.MOV.U32 R3, RZ, RZ, 0x4200 ;  /* 0x00004200ff037424 */ /* 0x002fc800078e00ff */
[----:B------:R3:W-:Y:S01]  /*14b00*/  SYNCS.ARRIVE.TRANS64 RZ, [R16+URZ+0x30c10], R3 ;  /* 0x030c100310ff79a7 */ /* 0x0007e2000800003f */
[----:B--2---:R-:W-:-:S13]  /*14b10*/  LOP3.LUT P1, RZ, R2, 0x1f, RZ, 0xc0, !PT ;  /* 0x0000001f02ff7812 */ /* 0x004fda000782c0ff */
[----:B---3--:R-:W-:Y:S05]  /*14b20*/  @!P1 BRA `(.L_x_1312) ;  /* 0x0000000000049947 */ /* 0x008fea0003800000 */
[----:B------:R-:W-:Y:S01]  /*14b30*/  BPT.TRAP 0x1 ;  /* 0x000000040000795c */ /* 0x000fe20000300000 */
.L_x_1312:
[----:B------:R-:W-:Y:S01]  /*14b40*/  R2UR UR19, R4 ;  /* 0x00000000041372ca */ /* 0x000fe200000e0000 */
[----:B------:R-:W2:Y:S01]  /*14b50*/  LDC.64 R12, c[0x0][0x198] ;  /* 0x00006600ff0c7b82 */ /* 0x000ea20000000a00 */
[----:B------:R-:W-:Y:S01]  /*14b60*/  R2UR UR8, R15 ;  /* 0x000000000f0872ca */ /* 0x000fe200000e0000 */
[----:B------:R-:W-:Y:S01]  /*14b70*/  ULDC.64 UR16, c[0x0][0x700] ;  /* 0x0001c00000107ab9 */ /* 0x000fe20000000a00 */
[----:B------:R-:W-:Y:S01]  /*14b80*/  UMOV UR32, 0x0 ;  /* 0x0000000000207882 */ /* 0x000fe20000000000 */
[----:B------:R-:W-:Y:S01]  /*14b90*/  MOV R10, UR16 ;  /* 0x00000010000a7c02 */ /* 0x000fe20008000f00 */
[----:B------:R-:W-:Y:S01]  /*14ba0*/  UMOV UR33, 0x14f00000 ;  /* 0x14f0000000217882 */ /* 0x000fe20000000000 */
[----:B------:R-:W-:Y:S01]  /*14bb0*/  MOV R9, UR17 ;  /* 0x0000001100097c02 */ /* 0x000fe20008000f00 */
[----:B------:R-:W-:Y:S01]  /*14bc0*/  UMOV UR18, URZ ;  /* 0x0000003f00127c82 */ /* 0x000fe20008000000 */
[----:B------:R-:W-:Y:S01]  /*14bd0*/  UMOV UR25, 0x20 ;  /* 0x0000002000197882 */ /* 0x000fe20000000000 */
[----:B------:R-:W-:Y:S01]  /*14be0*/  UMOV UR34, 0x0 ;  /* 0x0000000000227882 */ /* 0x000fe20000000000 */
[----:B------:R-:W-:Y:S01]  /*14bf0*/  UMOV UR35, 0x10000000 ;  /* 0x1000000000237882 */ /* 0x000fe20000000000 */
[----:B------:R-:W-:Y:S01]  /*14c00*/  UMOV UR13, UR21 ;  /* 0x00000015000d7c82 */ /* 0x000fe20008000000 */
[----:B------:R-:W-:Y:S01]  /*14c10*/  USHF.L.U32 UR19, UR19, 0x7, URZ ;  /* 0x0000000713137899 */ /* 0x000fe2000800063f */
[----:B------:R-:W-:Y:S01]  /*14c20*/  MOV R19, RZ ;  /* 0x000000ff00137202 */ /* 0x000fe20000000f00 */
[----:B------:R-:W-:Y:S01]  /*14c30*/  UMOV UR10, UR18 ;  /* 0x00000012000a7c82 */ /* 0x000fe20008000000 */
[----:B------:R-:W-:Y:S01]  /*14c40*/  UMOV UR27, UR11 ;  /* 0x0000000b001b7c82 */ /* 0x000fe20008000000 */
[----:B------:R-:W-:Y:S01]  /*14c50*/  UIADD3 UR9, UP0, UR19, UR14, URZ ;  /* 0x0000000e13097290 */ /* 0x000fe2000ff1e03f */
[----:B------:R-:W-:Y:S01]  /*14c60*/  UMOV UR28, UR12 ;  /* 0x0000000c001c7c82 */ /* 0x000fe20008000000 */
[----:B------:R-:W-:-:S02]  /*14c70*/  UMOV UR29, UR21 ;  /* 0x00000015001d7c82 */ /* 0x000fc40008000000 */
[----:B------:R-:W-:Y:S02]  /*14c80*/  ULEA.HI.X.SX32 UR8, UR19, UR8, 0x1, UP0 ;  /* 0x0000000813087291 */ /* 0x000fe400080f0e3f */
[----:B-1----:R-:W-:Y:S01]  /*14c90*/  IMAD.U32 R3, RZ, RZ, UR9 ;  /* 0x00000009ff037e24 */ /* 0x002fe2000f8e00ff */
[----:B------:R-:W-:Y:S01]  /*14ca0*/  UMOV UR26, UR18 ;  /* 0x00000012001a7c82 */ /* 0x000fe20008000000 */
[----:B--2---:R-:W-:Y:S01]  /*14cb0*/  IMAD.MOV.U32 R8, RZ, RZ, R12 ;  /* 0x000000ffff087224 */ /* 0x004fe200078e000c */
[----:B------:R-:W-:Y:S01]  /*14cc0*/  MOV R7, R13 ;  /* 0x0000000d00077202 */ /* 0x000fe20000000f00 */
[----:B------:R-:W-:Y:S01]  /*14cd0*/  IMAD.U32 R6, RZ, RZ, UR9 ;  /* 0x00000009ff067e24 */ /* 0x000fe2000f8e00ff */
[----:B------:R-:W-:Y:S02]  /*14ce0*/  LEA R2, P1, R3, R10, 0x2 ;  /* 0x0000000a03027211 */ /* 0x000fe400078210ff */
[----:B------:R-:W-:Y:S02]  /*14cf0*/  MOV R3, UR8 ;  /* 0x0000000800037c02 */ /* 0x000fe40008000f00 */
[----:B------:R-:W-:-:S02]  /*14d00*/  R2UR UR22, R2 ;  /* 0x00000000021672ca */ /* 0x000fc400000e0000 */
[----:B------:R-:W-:Y:S02]  /*14d10*/  IADD3 R2, P2, R8, 0x2f0, RZ ;  /* 0x000002f008027810 */ /* 0x000fe40007f5e0ff */
[----:B------:R-:W-:Y:S01]  /*14d20*/  LEA.HI.X R3, R6, R9, R3, 0x2, P1 ;  /* 0x0000000906037211 */ /* 0x000fe200008f1403 */
[----:B------:R-:W-:Y:S01]  /*14d30*/  VIADD R6, R0, 0xffffffff ;  /* 0xffffffff00067836 */ /* 0x000fe20000000000 */
[----:B------:R-:W-:Y:S02]  /*14d40*/  R2UR UR42, R2 ;  /* 0x00000000022a72ca */ /* 0x000fe400000e0000 */
[----:B------:R-:W-:Y:S02]  /*14d50*/  IADD3 R2, P3, R8, 0x3f0, RZ ;  /* 0x000003f008027810 */ /* 0x000fe40007f7e0ff */
[----:B------:R-:W-:Y:S01]  /*14d60*/  R2UR UR8, R16 ;  /* 0x00000000100872ca */ /* 0x000fe200000e0000 */
[----:B------:R1:W-:Y:S01]  /*14d70*/  STL [R1], R6 ;  /* 0x0000000601007387 */ /* 0x0003e20000100800 */
[----:B------:R-:W-:-:S02]  /*14d80*/  R2UR UR44, R2 ;  /* 0x00000000022c72ca */ /* 0x000fc400000e0000 */
[----:B------:R-:W-:Y:S02]  /*14d90*/  IADD3 R2, P1, R8, 0xf0, RZ ;  /* 0x000000f008027810 */ /* 0x000fe40007f3e0ff */
[----:B------:R-:W-:Y:S02]  /*14da0*/  R2UR UR23, R3 ;  /* 0x00000000031772ca */ /* 0x000fe400000e0000 */
[----:B------:R-:W-:Y:S01]  /*14db0*/  IADD3.X R5, RZ, R7, RZ, P2, !PT ;  /* 0x00000007ff057210 */ /* 0x000fe200017fe4ff */
[--C-:B------:R-:W-:Y:S01]  /*14dc0*/  IMAD.X R3, RZ, RZ, R7.reuse, P1 ;  /* 0x000000ffff037224 */ /* 0x100fe200008e0607 */
[----:B------:R-:W-:Y:S02]  /*14dd0*/  R2UR UR30, R2 ;  /* 0x00000000021e72ca */ /* 0x000fe400000e0000 */
[----:B------:R-:W-:Y:S01]  /*14de0*/  R2UR UR43, R5 ;  /* 0x00000000052b72ca */ /* 0x000fe200000e0000 */
[----:B------:R-:W-:Y:S01]  /*14df0*/  IMAD.X R5, RZ, RZ, R7, P3 ;  /* 0x000000ffff057224 */ /* 0x000fe200018e0607 */
[----:B------:R-:W-:Y:S01]  /*14e00*/  R2UR UR31, R3 ;  /* 0x00000000031f72ca */ /* 0x000fe200000e0000 */
[----:B------:R-:W-:Y:S01]  /*14e10*/  UIADD3 UR16, UR8, 0x10000, URZ ;  /* 0x0001000008107890 */ /* 0x000fe2000fffe03f */
[----:B------:R-:W-:Y:S01]  /*14e20*/  ISETP.GE.AND P1, PT, R4, R6, PT ;  /* 0x000000060400720c */ /* 0x000fe20003f26270 */
[----:B------:R-:W-:Y:S01]  /*14e30*/  UIADD3 UR17, UR8, 0x30c10, URZ ;  /* 0x00030c1008117890 */ /* 0x000fe2000fffe03f */
[----:B------:R-:W-:Y:S01]  /*14e40*/  R2UR UR45, R5 ;  /* 0x00000000052d72ca */ /* 0x000fe200000e0000 */
[----:B------:R-:W-:Y:S01]  /*14e50*/  UIADD3 UR40, UR8, 0x20000, URZ ;  /* 0x0002000008287890 */ /* 0x000fe2000fffe03f */
[----:B------:R-:W-:Y:S01]  /*14e60*/  MOV R5, 0x8000 ;  /* 0x0000800000057802 */ /* 0x000fe20000000f00 */
[----:B------:R-:W-:-:S02]  /*14e70*/  UIADD3 UR9, UR8, 0x30c00, URZ ;  /* 0x00030c0008097890 */ /* 0x000fc4000fffe03f */
[----:B------:R-:W-:Y:S01]  /*14e80*/  UIADD3 UR24, UR8, 0x4000, URZ ;  /* 0x0000400008187890 */ /* 0x000fe2000fffe03f */
[----:B------:R-:W-:-:S03]  /*14e90*/  UMOV UR41, UR17 ;  /* 0x0000001100297c82 */ /* 0x000fc60008000000 */
        /* <DEDUP_REMOVED lines=9> */
[----:B------:R-:W-:-:S03]  /*14f30*/  IMAD.MOV.U32 R11, RZ, RZ, 0x1 ;  /* 0x00000001ff0b7424 */ /* 0x000fc600078e00ff */
[----:B------:R-:W-:Y:S01]  /*14f40*/  IMAD.IADD R20, R5, 0x1, R0 ;  /* 0x0000000105147824 */ /* 0x000fe200078e0200 */
[----:B------:R-:W-:Y:S02]  /*14f50*/  IADD3 R5, R0, -0x2, RZ ;  /* 0xfffffffe00057810 */ /* 0x000fe40007ffe0ff */
[-C--:B------:R-:W-:Y:S02]  /*14f60*/  MOV R0, R4.reuse ;  /* 0x0000000400007202 */ /* 0x080fe40000000f00 */
[----:B------:R-:W-:Y:S02]  /*14f70*/  ISETP.NE.AND P1, PT, R5, R4, PT ;  /* 0x000000040500720c */ /* 0x000fe40003f25270 */
[----:B------:R-:W-:-:S05]  /*14f80*/  LOP3.LUT R5, R20, 0x1, RZ, 0xc0, !PT ;  /* 0x0000000114057812 */ /* 0x000fca00078ec0ff */
[----:B------:R2:W-:Y:S01]  /*14f90*/  STL [R1+0x4], R5 ;  /* 0x0000040501007387 */ /* 0x0005e20000100800 */
[----:B-1----:R-:W-:-:S05]  /*14fa0*/  LOP3.LUT R6, R12, 0x1f, RZ, 0xc0, !PT ;  /* 0x0000001f0c067812 */ /* 0x002fca00078ec0ff */
[----:B--2---:R-:W-:Y:S05]  /*14fb0*/  @!P1 BRA `(.L_x_1314) ;  /* 0x0000000800389947 */ /* 0x004fea0003800000 */
[----:B------:R-:W-:Y:S01]  /*14fc0*/  IMAD.IADD R20, R20, 0x1, -R5 ;  /* 0x0000000114147824 */ /* 0x000fe200078e0a05 */
[----:B------:R-:W-:Y:S01]  /*14fd0*/  MOV R0, R4 ;  /* 0x0000000400007202 */ /* 0x000fe20000000f00 */
[----:B------:R-:W-:-:S07]  /*14fe0*/  IMAD.MOV.U32 R11, RZ, RZ, 0x1 ;  /* 0x00000001ff0b7424 */ /* 0x000fce00078e00ff */
.L_x_1323:
[----:B--234-:R-:W-:-:S04]  /*14ff0*/  SHF.L.U32 R21, R11, 0x1f, RZ ;  /* 0x0000001f0b157819 */ /* 0x01cfc800000006ff */
[----:B------:R-:W1:Y:S02]  /*15000*/  SYNCS.PHASECHK.TRANS64.TRYWAIT P1, [R16+URZ+0x30c40], R21 ;  /* 0x030c4015100075a7 */ /* 0x000e64000802017f */
[----:B-1----:R-:W-:Y:S05]  /*15010*/  @!P1 BRA `(.L_x_1315) ;  /* 0x0000001400b09947 */ /* 0x002fea0003800000 */
.L_x_1349:
[----:B------:R-:W-:Y:S05]  /*15020*/  @P0 BRA `(.L_x_1316) ;  /* 0x0000000000140947 */ /* 0x000fea0003800000 */
[----:B------:R-:W-:Y:S02]  /*15030*/  ISETP.NE.AND P1, PT, R6, RZ, PT ;  /* 0x000000ff0600720c */ /* 0x000fe40003f25270 */
[----:B------:R-:W-:-:S04]  /*15040*/  MOV R3, 0x4200 ;  /* 0x0000420000037802 */ /* 0x000fc80000000f00 */
[----:B------:R2:W-:Y:S07]  /*15050*/  SYNCS.ARRIVE.TRANS64 RZ, [R16+URZ+0x30c30], R3 ;  /* 0x030c300310ff79a7 */ /* 0x0005ee000800003f */
[----:B------:R-:W-:Y:S05]  /*15060*/  @!P1 BRA `(.L_x_1316) ;  /* 0x0000000000049947 */ /* 0x000fea0003800000 */
[----:B------:R-:W-:Y:S01]  /*15070*/  BPT.TRAP 0x1 ;  /* 0x000000040000795c */ /* 0x000fe20000300000 */
.L_x_1316:
[----:B------:R-:W2:Y:S01]  /*15080*/  LDC.64 R12, c[0x0][0x728] ;  /* 0x0001ca00ff0c7b82 */ /* 0x000ea20000000a00 */
[----:B------:R-:W-:Y:S01]  /*15090*/  IMAD.SHL.U32 R18, R0, 0x80, RZ ;  /* 0x0000008000127824 */ /* 0x000fe200078e00ff */
[----:B------:R-:W-:Y:S01]  /*150a0*/  R2UR UR8, R16 ;  /* 0x00000000100872ca */ /* 0x000fe200000e0000 */
[----:B------:R-:W-:Y:S01]  /*150b0*/  UMOV UR26, 0x0 ;  /* 0x00000000001a7882 */ /* 0x000fe20000000000 */
[----:B------:R-:W-:Y:S01]  /*150c0*/  UMOV UR27, 0x14f00000 ;  /* 0x14f00000001b7882 */ /* 0x000fe20000000000 */
[----:B------:R-:W-:Y:S01]  /*150d0*/  UMOV UR18, URZ ;  /* 0x0000003f00127c82 */ /* 0x000fe20008000000 */
[C---:B------:R-:W-:Y:S01]  /*150e0*/  IADD3 R2, P1, R18.reuse, UR6, RZ ;  /* 0x0000000612027c10 */ /* 0x040fe2000ff3e0ff */
[----:B------:R-:W-:Y:S01]  /*150f0*/  UMOV UR10, 0x20 ;  /* 0x00000020000a7882 */ /* 0x000fe20000000000 */
[----:B------:R-:W3:Y:S01]  /*15100*/  LDC.64 R4, c[0x0][0x198] ;  /* 0x00006600ff047b82 */ /* 0x000ee20000000a00 */
[----:B------:R-:W-:-:S06]  /*15110*/  R2UR UR19, R18 ;  /* 0x00000000121372ca */ /* 0x000fcc00000e0000 */
[----:B------:R-:W-:Y:S02]  /*15120*/  UIADD3 UR16, UR8, 0x18000, URZ ;  /* 0x0001800008107890 */ /* 0x000fe4000fffe03f */
[----:B------:R-:W-:Y:S02]  /*15130*/  UIADD3 UR17, UR8, 0x30c30, URZ ;  /* 0x00030c3008117890 */ /* 0x000fe4000fffe03f */
[----:B------:R-:W-:Y:S01]  /*15140*/  UIADD3 UR8, UR8, 0x20400, URZ ;  /* 0x0002040008087890 */ /* 0x000fe2000fffe03f */
[----:B--2---:R-:W-:-:S04]  /*15150*/  LEA R3, P2, R2, R12, 0x2 ;  /* 0x0000000c02037211 */ /* 0x004fc800078410ff */
[----:B------:R-:W-:Y:S01]  /*15160*/  UMOV UR9, UR17 ;  /* 0x0000001100097c82 */ /* 0x000fe20008000000 */
[----:B------:R-:W-:Y:S02]  /*15170*/  R2UR UR22, R3 ;  /* 0x00000000031672ca */ /* 0x000fe400000e0000 */
[----:B------:R-:W-:Y:S02]  /*15180*/  LEA.HI.X.SX32 R3, R18, R14, 0x1, P1 ;  /* 0x0000000e12037211 */ /* 0x000fe400008f0eff */
[----:B---3--:R-:W-:Y:S01]  /*15190*/  MOV R8, R4 ;  /* 0x0000000400087202 */ /* 0x008fe20000000f00 */
        /* <DEDUP_REMOVED lines=11> */
.L_x_1350:
[----:B------:R-:W-:Y:S05]  /*15250*/  @P0 BRA `(.L_x_1318) ;  /* 0x0000000000140947 */ /* 0x000fea0003800000 */
[----:B------:R-:W-:Y:S01]  /*15260*/  ISETP.NE.AND P1, PT, R6, RZ, PT ;  /* 0x000000ff0600720c */ /* 0x000fe20003f25270 */
[----:B------:R-:W-:-:S04]  /*15270*/  IMAD.MOV.U32 R2, RZ, RZ, 0x4200 ;  /* 0x00004200ff027424 */ /* 0x000fc800078e00ff */
[----:B------:R3:W-:Y:S08]  /*15280*/  SYNCS.ARRIVE.TRANS64 RZ, [R16+URZ+0x30c18], R2 ;  /* 0x030c180210ff79a7 */ /* 0x0007f0000800003f */
[----:B------:R-:W-:Y:S05]  /*15290*/  @!P1 BRA `(.L_x_1318) ;  /* 0x0000000000049947 */ /* 0x000fea0003800000 */
[----:B------:R-:W-:Y:S01]  /*152a0*/  BPT.TRAP 0x1 ;  /* 0x000000040000795c */ /* 0x000fe20000300000 */
.L_x_1318:
[----:B------:R-:W-:Y:S01]  /*152b0*/  IADD3 R18, R18, 0x80, RZ ;  /* 0x0000008012127810 */ /* 0x000fe20007ffe0ff */
[----:B------:R-:W-:Y:S01]  /*152c0*/  ULDC.64 UR8, c[0x0][0x700] ;  /* 0x0001c00000087ab9 */ /* 0x000fe20000000a00 */
[----:B------:R-:W-:Y:S01]  /*152d0*/  R2UR UR24, R16 ;  /* 0x00000000101872ca */ /* 0x000fe200000e0000 */
[----:B------:R-:W-:Y:S01]  /*152e0*/  IMAD.U32 R10, RZ, RZ, UR8 ;  /* 0x00000008ff0a7e24 */ /* 0x000fe2000f8e00ff */
[----:B---3--:R-:W-:Y:S01]  /*152f0*/  IADD3 R2, P1, R18, UR14, RZ ;  /* 0x0000000e12027c10 */ /* 0x008fe2000ff3e0ff */
[----:B------:R-:W-:Y:S01]  /*15300*/  UMOV UR22, 0x0 ;  /* 0x0000000000167882 */ /* 0x000fe20000000000 */
[----:B------:R-:W-:Y:S01]  /*15310*/  SHF.R.S32.HI R17, RZ, 0x1f, R18 ;  /* 0x0000001fff117819 */ /* 0x000fe20000011412 */
[----:B------:R-:W-:Y:S01]  /*15320*/  UMOV UR23, 0x14f00000 ;  /* 0x14f0000000177882 */ /* 0x000fe20000000000 */
[----:B------:R-:W-:Y:S01]  /*15330*/  LEA R3, P2, R2, R10, 0x2 ;  /* 0x0000000a02037211 */ /* 0x000fe200078410ff */
[----:B------:R-:W-:Y:S01]  /*15340*/  UMOV UR18, URZ ;  /* 0x0000003f00127c82 */ /* 0x000fe20008000000 */
[----:B------:R-:W-:Y:S01]  /*15350*/  MOV R9, UR9 ;  /* 0x0000000900097c02 */ /* 0x000fe20008000f00 */
[----:B------:R-:W-:Y:S01]  /*15360*/  UMOV UR10, 0x20 ;  /* 0x00000020000a7882 */ /* 0x000fe20000000000 */
[----:B------:R-:W-:Y:S01]  /*15370*/  R2UR UR26, R3 ;  /* 0x00000000031a72ca */ /* 0x000fe200000e0000 */
[----:B------:R-:W-:Y:S01]  /*15380*/  IMAD.X R3, R17, 0x1, R15, P1 ;  /* 0x0000000111037824 */ /* 0x000fe200008e060f */
[----:B------:R-:W-:Y:S01]  /*15390*/  R2UR UR19, R18 ;  /* 0x00000000121372ca */ /* 0x000fe200000e0000 */
[----:B------:R-:W-:-:S02]  /*153a0*/  UIADD3 UR16, UR24, 0x14000, URZ ;  /* 0x0001400018107890 */ /* 0x000fc4000fffe03f */
[----:B------:R-:W-:Y:S01]  /*153b0*/  UIADD3 UR17, UR24, 0x30c18, URZ ;  /* 0x00030c1818117890 */ /* 0x000fe2000fffe03f */
[----:B------:R-:W-:Y:S01]  /*153c0*/  LEA.HI.X R3, R2, R9, R3, 0x2, P2 ;  /* 0x0000000902037211 */ /* 0x000fe200010f1403 */
[----:B------:R-:W-:Y:S01]  /*153d0*/  UIADD3 UR24, UR24, 0x20200, URZ ;  /* 0x0002020018187890 */ /* 0x000fe2000fffe03f */
[----:B------:R-:W-:Y:S02]  /*153e0*/  IADD3 R2, P1, R8, 0xf0, RZ ;  /* 0x000000f008027810 */ /* 0x000fe40007f3e0ff */
[----:B------:R-:W-:Y:S02]  /*153f0*/  R2UR UR27, R3 ;  /* 0x00000000031b72ca */ /* 0x000fe400000e0000 */
[----:B------:R-:W-:Y:S01]  /*15400*/  IADD3.X R3, RZ, R7, RZ, P1, !PT ;  /* 0x00000007ff037210 */ /* 0x000fe20000ffe4ff */
[----:B------:R-:W-:Y:S01]  /*15410*/  UMOV UR25, UR17 ;  /* 0x0000001100197c82 */ /* 0x000fe20008000000 */
[----:B------:R-:W-:Y:S02]  /*15420*/  R2UR UR8, R2 ;  /* 0x00000000020872ca */ /* 0x000fe400000e0000 */
[----:B------:R-:W-:-:S13]  /*15430*/  R2UR UR9, R3 ;  /* 0x00000000030972ca */ /* 0x000fda00000e0000 */
[----:B------:R3:W-:Y:S01]  /*15440*/  UTMALDG.4D [UR16], [UR8], desc[UR22] ;  /* 0x00001610080075b4 */ /* 0x0007e20008019000 */
[----:B------:R3:W-:Y:S01]  /*15450*/  UBLKCP.S.G [UR24], [UR26], UR10 ;  /* 0x000000181a0073ba */ /* 0x0007e2000800020a */
[----:B------:R-:W4:Y:S02]  /*15460*/  SYNCS.PHASECHK.TRANS64.TRYWAIT P1, [R16+URZ+0x30c48], R21 ;  /* 0x030c4815100075a7 */ /* 0x000f24000802017f */
[----:B---34-:R-:W-:Y:S05]  /*15470*/  @!P1 BRA `(.L_x_1319) ;  /* 0x0000001000c09947 */ /* 0x018fea0003800000 */
.L_x_1351:
[----:B------:R-:W-:Y:S05]  /*15480*/  @P0 BRA `(.L_x_1320) ;  /* 0x0000000000140947 */ /* 0x000fea0003800000 */
[----:B------:R-:W-:Y:S01]  /*15490*/  ISETP.NE.AND P1, PT, R6, RZ, PT ;  /* 0x000000ff0600720c */ /* 0x000fe20003f25270 */
[----:B-123--:R-:W-:-:S04]  /*154a0*/  IMAD.MOV.U32 R21, RZ, RZ, 0x4200 ;  /* 0x00004200ff157424 */ /* 0x00efc800078e00ff */
[----:B------:R4:W-:Y:S08]  /*154b0*/  SYNCS.ARRIVE.TRANS64 RZ, [R16+URZ+0x30c38], R21 ;  /* 0x030c381510ff79a7 */ /* 0x0009f0000800003f */
[----:B------:R-:W-:Y:S05]  /*154c0*/  @!P1 BRA `(.L_x_1320) ;  /* 0x0000000000049947 */ /* 0x000fea0003800000 */
[----:B------:R-:W-:Y:S01]  /*154d0*/  BPT.TRAP 0x1 ;  /* 0x000000040000795c */ /* 0x000fe20000300000 */
.L_x_1320:
[C---:B------:R-:W-:Y:S01]  /*154e0*/  R2UR UR19, R18.reuse ;  /* 0x00000000121372ca */ /* 0x040fe200000e0000 */
[----:B------:R-:W-:Y:S01]  /*154f0*/  UMOV UR22, 0x0 ;  /* 0x0000000000167882 */ /* 0x000fe20000000000 */
[----:B------:R-:W-:Y:S01]  /*15500*/  IADD3 R18, P1, R18, UR6, RZ ;  /* 0x0000000612127c10 */ /* 0x000fe2000ff3e0ff */
        /* <DEDUP_REMOVED lines=19> */
[----:B------:R-:W5:Y:S02]  /*15640*/  SYNCS.PHASECHK.TRANS64.TRYWAIT P1, [R16+URZ+0x30c20], R5 ;  /* 0x030c2005100075a7 */ /* 0x000f64000802017f */
[----:B-1---5:R-:W-:Y:S05]  /*15650*/  @!P1 BRA `(.L_x_1321) ;  /* 0x00000010005c9947 */ /* 0x022fea0003800000 */
.L_x_1353:
[----:B------:R-:W-:Y:S05]  /*15660*/  @P0 BRA `(.L_x_1322) ;  /* 0x0000000000140947 */ /* 0x000fea0003800000 */
[----:B------:R-:W-:Y:S01]  /*15670*/  ISETP.NE.AND P1, PT, R6, RZ, PT ;  /* 0x000000ff0600720c */ /* 0x000fe20003f25270 */
[----:B------:R-:W-:-:S04]  /*15680*/  IMAD.MOV.U32 R5, RZ, RZ, 0x4200 ;  /* 0x00004200ff057424 */ /* 0x000fc800078e00ff */
[----:B------:R1:W-:Y:S08]  /*15690*/  SYNCS.ARRIVE.TRANS64 RZ, [R16+URZ+0x30c10], R5 ;  /* 0x030c100510ff79a7 */ /* 0x0003f0000800003f */
[----:B------:R-:W-:Y:S05]  /*156a0*/  @!P1 BRA `(.L_x_1322) ;  /* 0x0000000000049947 */ /* 0x000fea0003800000 */
[----:B------:R-:W-:Y:S01]  /*156b0*/  BPT.TRAP 0x1 ;  /* 0x000000040000795c */ /* 0x000fe20000300000 */
.L_x_1322:
[----:B------:R-:W-:Y:S01]  /*156c0*/  R2UR UR10, R0 ;  /* 0x00000000000a72ca */ /* 0x000fe200000e0000 */
[----:B------:R-:W-:Y:S01]  /*156d0*/  VIADD R20, R20, 0xfffffffe ;  /* 0xfffffffe14147836 */ /* 0x000fe20000000000 */
[----:B------:R-:W-:Y:S01]  /*156e0*/  R2UR UR8, R15 ;  /* 0x000000000f0872ca */ /* 0x000fe200000e0000 */
[----:B------:R-:W-:Y:S01]  /*156f0*/  UMOV UR22, 0x0 ;  /* 0x0000000000167882 */ /* 0x000fe20000000000 */
[----:B------:R-:W-:Y:S01]  /*15700*/  R2UR UR24, R16 ;  /* 0x00000000101872ca */ /* 0x000fe200000e0000 */
[----:B------:R-:W-:Y:S01]  /*15710*/  UMOV UR23, 0x14f00000 ;  /* 0x14f0000000177882 */ /* 0x000fe20000000000 */
[----:B------:R-:W-:Y:S01]  /*15720*/  UMOV UR18, URZ ;  /* 0x0000003f00127c82 */ /* 0x000fe20008000000 */
[----:B------:R-:W-:-:S06]  /*15730*/  UMOV UR13, 0x20 ;  /* 0x00000020000d7882 */ /* 0x000fcc0000000000 */
[----:B------:R-:W-:-:S04]  /*15740*/  UIADD3 UR10, UR10, 0x2, URZ ;  /* 0x000000020a0a7890 */ /* 0x000fc8000fffe03f */
[----:B------:R-:W-:Y:S02]  /*15750*/  USHF.L.U32 UR19, UR10, 0x7, URZ ;  /* 0x000000070a137899 */ /* 0x000fe4000800063f */
[----:B------:R-:W-:Y:S02]  /*15760*/  UIADD3 UR16, UR24, 0x10000, URZ ;  /* 0x0001000018107890 */ /* 0x000fe4000fffe03f */
[----:B------:R-:W-:Y:S02]  /*15770*/  UIADD3 UR9, UP0, UR19, UR14, URZ ;  /* 0x0000000e13097290 */ /* 0x000fe4000ff1e03f */
[----:B------:R-:W-:Y:S02]  /*15780*/  UIADD3 UR17, UR24, 0x30c10, URZ ;  /* 0x00030c1018117890 */ /* 0x000fe4000fffe03f */
[----:B------:R-:W-:Y:S02]  /*15790*/  ULEA.HI.X.SX32 UR8, UR19, UR8, 0x1, UP0 ;  /* 0x0000000813087291 */ /* 0x000fe400080f0e3f */
[----:B-1----:R-:W-:Y:S01]  /*157a0*/  MOV R5, UR9 ;  /* 0x0000000900057c02 */ /* 0x002fe20008000f00 */
[----:B------:R-:W-:-:S02]  /*157b0*/  UIADD3 UR24, UR24, 0x20000, URZ ;  /* 0x0002000018187890 */ /* 0x000fc4000fffe03f */
[----:B------:R-:W-:Y:S01]  /*157c0*/  UMOV UR25, UR17 ;  /* 0x0000001100197c82 */ /* 0x000fe20008000000 */
[----:B------:R-:W-:Y:S02]  /*157d0*/  LEA R0, P1, R5, R10, 0x2 ;  /* 0x0000000a05007211 */ /* 0x000fe400078210ff */
[----:B------:R-:W-:Y:S02]  /*157e0*/  MOV R4, UR8 ;  /* 0x0000000800047c02 */ /* 0x000fe40008000f00 */
[----:B------:R-:W-:Y:S01]  /*157f0*/  R2UR UR26, R0 ;  /* 0x00000000001a72ca */ /* 0x000fe200000e0000 */
[----:B------:R-:W-:Y:S01]  /*15800*/  IMAD.U32 R0, RZ, RZ, UR9 ;  /* 0x00000009ff007e24 */ /* 0x000fe2000f8e00ff */
[----:B------:R-:W-:Y:S02]  /*15810*/  R2UR UR8, R2 ;  /* 0x00000000020872ca */ /* 0x000fe400000e0000 */
[----:B------:R-:W-:Y:S02]  /*15820*/  R2UR UR9, R3 ;  /* 0x00000000030972ca */ /* 0x000fe400000e0000 */
[----:B------:R-:W-:-:S02]  /*15830*/  LEA.HI.X R0, R0, R9, R4, 0x2, P1 ;  /* 0x0000000900007211 */ /* 0x000fc400008f1404 */
[----:B------:R-:W-:Y:S02]  /*15840*/  ISETP.NE.AND P1, PT, R20, RZ, PT ;  /* 0x000000ff1400720c */ /* 0x000fe40003f25270 */
[----:B------:R-:W-:Y:S02]  /*15850*/  R2UR UR27, R0 ;  /* 0x00000000001b72ca */ /* 0x000fe400000e0000 */
[----:B------:R-:W-:-:S05]  /*15860*/  MOV R0, UR10 ;  /* 0x0000000a00007c02 */ /* 0x000fca0008000f00 */
[----:B------:R1:W-:Y:S06]  /*15870*/  UTMALDG.4D [UR16], [UR8], desc[UR22] ;  /* 0x00001610080075b4 */ /* 0x0003ec0008019000 */
[----:B------:R1:W-:Y:S02]  /*15880*/  UBLKCP.S.G [UR24], [UR26], UR13 ;  /* 0x000000181a0073ba */ /* 0x0003e4000800020d */
[----:B-1----:R-:W-:Y:S05]  /*15890*/  @P1 BRA `(.L_x_1323) ;  /* 0xfffffff400d41947 */ /* 0x002fea000383ffff */
.L_x_1314:
[----:B------:R-:W2:Y:S02]  /*158a0*/  LDL.LU R4, [R1+0x4] ;  /* 0x0000040001047983 */ /* 0x000ea40000300800 */
[----:B--2---:R-:W-:Y:S02]  /*158b0*/  ISETP.NE.AND P1, PT, R4, RZ, PT ;  /* 0x000000ff0400720c */ /* 0x004fe40003f25270 */
[----:B------:R2:W5:Y:S11]  /*158c0*/  LDL R4, [R1] ;  /* 0x0000000001047983 */ /* 0x0005760000100800 */
[----:B--2---:R-:W-:Y:S05]  /*158d0*/  @!P1 BRA `(.L_x_1313) ;  /* 0x0000000400109947 */ /* 0x004fea0003800000 */
[----:B------:R-:W-:-:S04]  /*158e0*/  SHF.L.U32 R13, R11, 0x1f, RZ ;  /* 0x0000001f0b0d7819 */ /* 0x000fc800000006ff */
[----:B------:R-:W1:Y:S02]  /*158f0*/  SYNCS.PHASECHK.TRANS64.TRYWAIT P1, [R16+URZ+0x30c40], R13 ;  /* 0x030c400d100075a7 */ /* 0x000e64000802017f */
[----:B-1----:R-:W-:Y:S05]  /*15900*/  @!P1 BRA `(.L_x_1324) ;  /* 0x0000000c00c89947 */ /* 0x002fea0003800000 */
.L_x_1354:
[----:B------:R-:W-:Y:S05]  /*15910*/  @P0 BRA `(.L_x_1325) ;  /* 0x0000000000140947 */ /* 0x000fea0003800000 */
[----:B------:R-:W-:Y:S01]  /*15920*/  ISETP.NE.AND P1, PT, R6, RZ, PT ;  /* 0x000000ff0600720c */ /* 0x000fe20003f25270 */
[----:B------:R-:W-:-:S04]  /*15930*/  IMAD.MOV.U32 R5, RZ, RZ, 0x4200 ;  /* 0x00004200ff057424 */ /* 0x000fc800078e00ff */
[----:B------:R2:W-:Y:S08]  /*15940*/  SYNCS.ARRIVE.TRANS64 RZ, [R16+URZ+0x30c30], R5 ;  /* 0x030c300510ff79a7 */ /* 0x0005f0000800003f */
[----:B------:R-:W-:Y:S05]  /*15950*/  @!P1 BRA `(.L_x_1325) ;  /* 0x0000000000049947 */ /* 0x000fea0003800000 */
[----:B------:R-:W-:Y:S01]  /*15960*/  BPT.TRAP 0x1 ;  /* 0x000000040000795c */ /* 0x000fe20000300000 */
.L_x_1325:
[----:B--2--5:R-:W2:Y:S01]  /*15970*/  LDC.64 R4, c[0x0][0x728] ;  /* 0x0001ca00ff047b82 */ /* 0x024ea20000000a00 */
[----:B------:R-:W-:Y:S01]  /*15980*/  SHF.L.U32 R17, R0, 0x7, RZ ;  /* 0x0000000700117819 */ /* 0x000fe200000006ff */
[----:B------:R-:W-:Y:S01]  /*15990*/  UMOV UR22, 0x0 ;  /* 0x0000000000167882 */ /* 0x000fe20000000000 */
[----:B------:R-:W-:Y:S01]  /*159a0*/  R2UR UR24, R16 ;  /* 0x00000000101872ca */ /* 0x000fe200000e0000 */
[----:B------:R-:W-:Y:S01]  /*159b0*/  UMOV UR23, 0x14f00000 ;  /* 0x14f0000000177882 */ /* 0x000fe20000000000 */
[C---:B------:R-:W-:Y:S01]  /*159c0*/  IADD3 R0, P1, R17.reuse, UR6, RZ ;  /* 0x0000000611007c10 */ /* 0x040fe2000ff3e0ff */
[----:B------:R-:W-:Y:S01]  /*159d0*/  UMOV UR18, URZ ;  /* 0x0000003f00127c82 */ /* 0x000fe20008000000 */
[----:B------:R-:W-:Y:S01]  /*159e0*/  R2UR UR19, R17 ;  /* 0x00000000111372ca */ /* 0x000fe200000e0000 */
[----:B------:R-:W-:-:S08]  /*159f0*/  UMOV UR10, 0x20 ;  /* 0x00000020000a7882 */ /* 0x000fd00000000000 */
        /* <DEDUP_REMOVED lines=15> */
[----:B------:R-:W1:Y:S02]  /*15af0*/  SYNCS.PHASECHK.TRANS64.TRYWAIT P1, [R16+URZ+0x30c28], R13 ;  /* 0x030c280d100075a7 */ /* 0x000e64000802017f */
[----:B-12---:R-:W-:Y:S05]  /*15b00*/  @!P1 BRA `(.L_x_1326) ;  /* 0x0000000c005c9947 */ /* 0x006fea0003800000 */
.L_x_1355:
[----:B------:R-:W-:Y:S05]  /*15b10*/  @P0 BRA `(.L_x_1327) ;  /* 0x0000000000140947 */ /* 0x000fea0003800000 */
[----:B------:R-:W-:Y:S02]  /*15b20*/  ISETP.NE.AND P0, PT, R6, RZ, PT ;  /* 0x000000ff0600720c */ /* 0x000fe40003f05270 */
[----:B------:R-:W-:-:S04]  /*15b30*/  MOV R5, 0x4200 ;  /* 0x0000420000057802 */ /* 0x000fc80000000f00 */
[----:B------:R2:W-:Y:S07]  /*15b40*/  SYNCS.ARRIVE.TRANS64 RZ, [R16+URZ+0x30c18], R5 ;  /* 0x030c180510ff79a7 */ /* 0x0005ee000800003f */
[----:B------:R-:W-:Y:S05]  /*15b50*/  @!P0 BRA `(.L_x_1327) ;  /* 0x0000000000048947 */ /* 0x000fea0003800000 */
[----:B------:R-:W-:Y:S01]  /*15b60*/  BPT.TRAP 0x1 ;  /* 0x000000040000795c */ /* 0x000fe20000300000 */
.L_x_1327:
        /* <DEDUP_REMOVED lines=11> */
[----:B--2---:R-:W-:Y:S01]  /*15c20*/  IMAD.U32 R5, RZ, RZ, UR9 ;  /* 0x00000009ff057e24 */ /* 0x004fe2000f8e00ff */
[----:B------:R-:W-:Y:S01]  /*15c30*/  MOV R0, UR9 ;  /* 0x0000000900007c02 */ /* 0x000fe20008000f00 */
[----:B------:R-:W-:Y:S01]  /*15c40*/  UIADD3 UR17, UR24, 0x30c18, URZ ;  /* 0x00030c1818117890 */ /* 0x000fe2000fffe03f */
[----:B------:R-:W-:Y:S01]  /*15c50*/  R2UR UR9, R3 ;  /* 0x00000000030972ca */ /* 0x000fe200000e0000 */
[----:B------:R-:W-:Y:S01]  /*15c60*/  IMAD.U32 R4, RZ, RZ, UR8 ;  /* 0x00000008ff047e24 */ /* 0x000fe2000f8e00ff */
[----:B------:R-:W-:Y:S01]  /*15c70*/  LEA R10, P0, R5, R10, 0x2 ;  /* 0x0000000a050a7211 */ /* 0x000fe200078010ff */
[----:B------:R-:W-:Y:S01]  /*15c80*/  UIADD3 UR24, UR24, 0x20200, URZ ;  /* 0x0002020018187890 */ /* 0x000fe2000fffe03f */
[----:B------:R-:W-:-:S02]  /*15c90*/  R2UR UR8, R2 ;  /* 0x00000000020872ca */ /* 0x000fc400000e0000 */
[----:B------:R-:W-:Y:S01]  /*15ca0*/  LEA.HI.X R9, R0, R9, R4, 0x2, P0 ;  /* 0x0000000900097211 */ /* 0x000fe200000f1404 */
[----:B------:R-:W-:Y:S01]  /*15cb0*/  UMOV UR25, UR17 ;  /* 0x0000001100197c82 */ /* 0x000fe20008000000 */
[----:B------:R2:W5:Y:S01]  /*15cc0*/  LDL.LU R4, [R1] ;  /* 0x0000000001047983 */ /* 0x0005620000300800 */
[----:B------:R-:W-:Y:S02]  /*15cd0*/  R2UR UR26, R10 ;  /* 0x000000000a1a72ca */ /* 0x000fe400000e0000 */
[----:B------:R-:W-:-:S06]  /*15ce0*/  R2UR UR27, R9 ;  /* 0x00000000091b72ca */ /* 0x000fcc00000e0000 */
[----:B------:R2:W-:Y:S07]  /*15cf0*/  UTMALDG.4D [UR16], [UR8], desc[UR22] ;  /* 0x00001610080075b4 */ /* 0x0005ee0008019000 */
[----:B------:R2:W-:Y:S02]  /*15d00*/  UBLKCP.S.G [UR24], [UR26], UR10 ;  /* 0x000000181a0073ba */ /* 0x0005e4000800020a */
[----:B--2---:R-:W-:-:S07]  /*15d10*/  MOV R19, 0x1 ;  /* 0x0000000100137802 */ /* 0x004fce0000000f00 */
.L_x_1313:
[----:B------:R-:W2:Y:S01]  /*15d20*/  S2R R0, SR_TID.X ;  /* 0x0000000000007919 */ /* 0x000ea20000002100 */
[----:B------:R-:W-:Y:S01]  /*15d30*/  IMAD R3, R19, 0x8, R16 ;  /* 0x0000000813037824 */ /* 0x000fe200078e0210 */
[----:B--2---:R-:W-:Y:S02]  /*15d40*/  LOP3.LUT R2, R0, 0x7f, RZ, 0xc0, !PT ;  /* 0x0000007f00027812 */ /* 0x004fe400078ec0ff */
[----:B------:R-:W-:Y:S02]  /*15d50*/  SHF.L.U32 R0, R11, 0x1f, RZ ;  /* 0x0000001f0b007819 */ /* 0x000fe400000006ff */
[----:B------:R-:W-:Y:S02]  /*15d60*/  ISETP.NE.AND P1, PT, R2, RZ, PT ;  /* 0x000000ff0200720c */ /* 0x000fe40003f25270 */
[----:B------:R-:W2:Y:S02]  /*15d70*/  SYNCS.PHASECHK.TRANS64.TRYWAIT P0, [R3+URZ+0x30c40], R0 ;  /* 0x030c4000030075a7 */ /* 0x000ea4000800017f */
[----:B--2---:R-:W-:Y:S09]  /*15d80*/  @!P0 BRA `(.L_x_1328) ;  /* 0x0000000800d08947 */ /* 0x004ff20003800000 */
.L_x_1356:
[----:B------:R-:W-:Y:S05]  /*15d90*/  @P1 BRA `(.L_x_1329) ;  /* 0x0000000000181947 */ /* 0x000fea0003800000 */
[----:B------:R-:W1:Y:S01]  /*15da0*/  S2R R2, SR_TID.X ;  /* 0x0000000000027919 */ /* 0x000e620000002100 */
[----:B--2---:R-:W-:-:S04]  /*15db0*/  MOV R0, 0x4200 ;  /* 0x0000420000007802 */ /* 0x004fc80000000f00 */
[----:B------:R2:W-:Y:S01]  /*15dc0*/  SYNCS.ARRIVE.TRANS64 RZ, [R3+URZ+0x30c30], R0 ;  /* 0x030c300003ff79a7 */ /* 0x0005e2000800003f */
[----:B-1----:R-:W-:-:S13]  /*15dd0*/  LOP3.LUT P0, RZ, R2, 0x1f, RZ, 0xc0, !PT ;  /* 0x0000001f02ff7812 */ /* 0x002fda000780c0ff */
[----:B--2---:R-:W-:Y:S05]  /*15de0*/  @!P0 BRA `(.L_x_1329) ;  /* 0x0000000000048947 */ /* 0x004fea0003800000 */
[----:B------:R-:W-:Y:S01]  /*15df0*/  BPT.TRAP 0x1 ;  /* 0x000000040000795c */ /* 0x000fe20000300000 */
.L_x_1329:
[----:B-----5:R-:W-:Y:S01]  /*15e00*/  R2UR UR19, R4 ;  /* 0x00000000041372ca */ /* 0x020fe200000e0000 */
[C---:B--2---:R-:W-:Y:S01]  /*15e10*/  IMAD R0, R19.reuse, 0x4000, R16 ;  /* 0x0000400013007824 */ /* 0x044fe200078e0210 */
[----:B-1----:R-:W-:Y:S01]  /*15e20*/  R2UR UR9, R14 ;  /* 0x000000000e0972ca */ /* 0x002fe200000e0000 */
[----:B------:R-:W-:Y:S01]  /*15e30*/  ULDC.64 UR24, c[0x0][0x728] ;  /* 0x0001ca0000187ab9 */ /* 0x000fe20000000a00 */
[----:B---34-:R-:W-:Y:S01]  /*15e40*/  LEA R16, R19, R16, 0x9 ;  /* 0x0000001013107211 */ /* 0x018fe200078e48ff */
[----:B------:R-:W-:Y:S01]  /*15e50*/  UMOV UR18, URZ ;  /* 0x0000003f00127c82 */ /* 0x000fe20008000000 */
[----:B------:R-:W-:Y:S02]  /*15e60*/  IADD3 R8, P0, R8, 0x1f0, RZ ;  /* 0x000001f008087810 */ /* 0x000fe40007f1e0ff */
[----:B------:R-:W-:Y:S02]  /*15e70*/  R2UR UR17, R3 ;  /* 0x00000000031172ca */ /* 0x000fe400000e0000 */
[----:B------:R-:W-:Y:S01]  /*15e80*/  R2UR UR16, R0 ;  /* 0x00000000001072ca */ /* 0x000fe200000e0000 */
[----:B------:R-:W-:Y:S01]  /*15e90*/  IMAD.X R7, RZ, RZ, R7, P0 ;  /* 0x000000ffff077224 */ /* 0x000fe200000e0607 */
[----:B------:R-:W-:Y:S01]  /*15ea0*/  R2UR UR10, R16 ;  /* 0x00000000100a72ca */ /* 0x000fe200000e0000 */
[----:B------:R-:W-:Y:S01]  /*15eb0*/  USHF.L.U32 UR19, UR19, 0x7, URZ ;  /* 0x0000000713137899 */ /* 0x000fe2000800063f */
[----:B------:R-:W-:-:S02]  /*15ec0*/  R2UR UR22, R8 ;  /* 0x00000000081672ca */ /* 0x000fc400000e0000 */
[----:B------:R-:W-:Y:S01]  /*15ed0*/  R2UR UR23, R7 ;  /* 0x00000000071772ca */ /* 0x000fe200000e0000 */
[----:B------:R-:W-:Y:S01]  /*15ee0*/  UIADD3 UR13, UP0, UR19, UR6, URZ ;  /* 0x00000006130d7290 */ /* 0x000fe2000ff1e03f */
[----:B------:R-:W-:-:S03]  /*15ef0*/  IADD3 R2, R19, 0x1, RZ ;  /* 0x0000000113027810 */ /* 0x000fc60007ffe0ff */
[----:B------:R-:W-:Y:S01]  /*15f00*/  ULEA UR8, UP1, UR13, UR24, 0x2 ;  /* 0x000000180d087291 */ /* 0x000fe2000f82103f */
[C---:B------:R-:W-:Y:S01]  /*15f10*/  ISETP.NE.AND P0, PT, R2.reuse, 0x2, PT ;  /* 0x000000020200780c */ /* 0x040fe20003f05270 */
[----:B------:R-:W-:Y:S02]  /*15f20*/  ULEA.HI.X.SX32 UR9, UR19, UR9, 0x1, UP0 ;  /* 0x0000000913097291 */ /* 0x000fe400080f0e3f */
[----:B------:R-:W-:Y:S01]  /*15f30*/  UIADD3 UR17, UR17, 0x30c30, URZ ;  /* 0x00030c3011117890 */ /* 0x000fe2000fffe03f */
        /* <DEDUP_REMOVED lines=13> */
.L_x_1310:
[----:B------:R-:W-:Y:S05]  /*16010*/  BSYNC B0 ;  /* 0x0000000000007941 */ /* 0x000fea0003800000 */
.L_x_1308:
[----:B------:R-:W-:-:S03]  /*16020*/  UMOV UR8, 0xffffffff ;  /* 0xffffffff00087882 */ /* 0x000fc60000000000 */
[----:B------:R-:W-:Y:S05]  /*16030*/  BRA.DIV UR8, `(.L_x_1330) ;  /* 0x0000000a08387947 */ /* 0x000fea000b800000 */
[----:B------:R-:W-:-:S13]  /*16040*/  ELECT P6, URZ, PT ;  /* 0x00000000003f782f */ /* 0x000fda00038c0000 */
.L_x_1359:
[----:B------:R-:W-:Y:S05]  /*16050*/  @!P6 BRA `(.L_x_1189) ;  /* 0x000000000084e947 */ /* 0x000fea0003800000 */
[----:B------:R-:W-:-:S06]  /*16060*/  ULOP3.LUT UR8, UR36, 0x2, URZ, 0xfc, !UPT ;  /* 0x0000000224087892 */ /* 0x000fcc000f8efc3f */
[----:B------:R-:W-:-:S05]  /*16070*/  IMAD.U32 R0, RZ, RZ, UR8 ;  /* 0x00000008ff007e24 */ /* 0x000fca000f8e00ff */
[----:B------:R-:W-:-:S13]  /*16080*/  ISETP.NE.AND P2, PT, R0, 0x3, PT ;  /* 0x000000030000780c */ /* 0x000fda0003f45270 */
[----:B------:R-:W-:Y:S05]  /*16090*/  @!P2 BRA `(.L_x_1331) ;  /* 0x000000000004a947 */ /* 0x000fea0003800000 */
[----:B------:R-:W-:Y:S01]  /*160a0*/  BPT.TRAP 0x1 ;  /* 0x000000040000795c */ /* 0x000fe20000300000 */
.L_x_1331:
        /* <DEDUP_REMOVED lines=15> */
.L_x_1360:
[----:B------:R-:W2:Y:S02]  /*161a0*/  SYNCS.PHASECHK.TRANS64.TRYWAIT P0, [R3+URZ], R0 ;  /* 0x00000000030075a7 */ /* 0x000ea4000800017f */
[----:B--2---:R-:W-:Y:S05]  /*161b0*/  @!P0 BRA `(.L_x_1333) ;  /* 0x00000008000c8947 */ /* 0x004fea0003800000 */
.L_x_1361:
[----:B------:R-:W-:Y:S05]  /*161c0*/  @!P2 BRA `(.L_x_1334) ;  /* 0x000000000004a947 */ /* 0x000fea0003800000 */
[----:B------:R-:W-:Y:S01]  /*161d0*/  BPT.TRAP 0x1 ;  /* 0x000000040000795c */ /* 0x000fe20000300000 */
.L_x_1334:
[----:B--2---:R-:W-:-:S05]  /*161e0*/  IADD3 R3, R7, 0x30c40, RZ ;  /* 0x00030c4007037810 */ /* 0x004fca0007ffe0ff */
[----:B------:R-:W-:-:S04]  /*161f0*/  IMAD R2, R2, 0x8, R3 ;  /* 0x0000000802027824 */ /* 0x000fc800078e0203 */
[----:B------:R-:W2:Y:S02]  /*16200*/  SYNCS.PHASECHK.TRANS64.TRYWAIT P0, [R2+URZ], R5 ;  /* 0x00000005020075a7 */ /* 0x000ea4000800017f */
[----:B--2---:R-:W-:Y:S05]  /*16210*/  @!P0 BRA `(.L_x_1335) ;  /* 0x0000000800088947 */ /* 0x004fea0003800000 */
.L_x_1362:
[----:B------:R-:W-:-:S07]  /*16220*/  LEA R3, R4, R3, 0x3 ;  /* 0x0000000304037211 */ /* 0x000fce00078e18ff */
.L_x_1336:
[----:B---3--:R3:W4:Y:S02]  /*16230*/  SYNCS.PHASECHK.TRANS64.TRYWAIT P0, [R3+URZ], R0 ;  /* 0x00000000030075a7 */ /* 0x008724000800017f */
[----:B----4-:R-:W-:Y:S05]  /*16240*/  @!P0 NANOSLEEP.SYNCS 0x989680 ;  /* 0x009896800000895d */ /* 0x010fea0003900000 */
[----:B------:R-:W4:Y:S02]  /*16250*/  @!P0 SYNCS.PHASECHK.TRANS64 P0, [R3+URZ], R0 ;  /* 0x00000000030085a7 */ /* 0x000f24000800007f */
[----:B----4-:R-:W-:Y:S05]  /*16260*/  @!P0 BRA `(.L_x_1336) ;  /* 0xfffffffc00f08947 */ /* 0x010fea000383ffff */
.L_x_1189:
[----:B------:R-:W-:Y:S05]  /*16270*/  BSYNC B6 ;  /* 0x0000000000067941 */ /* 0x000fea0003800000 */
.L_x_1186:
[----:B------:R-:W-:Y:S05]  /*16280*/  EXIT ;  /* 0x000000000000794d */ /* 0x000fea0003800000 */
.L_x_1196:
[----:B------:R-:W-:Y:S01]  /*16290*/  IMAD.MOV.U32 R13, RZ, RZ, R18 ;  /* 0x000000ffff0d7224 */ /* 0x000fe200078e0012 */
[----:B------:R-:W-:Y:S01]  /*162a0*/  MOV R12, RZ ;  /* 0x000000ff000c7202 */ /* 0x000fe20000000f00 */
[----:B------:R-:W-:Y:S01]  /*162b0*/  IMAD.MOV.U32 R11, RZ, RZ, 0x1f ;  /* 0x0000001fff0b7424 */ /* 0x000fe200078e00ff */
[----:B------:R-:W-:-:S07]  /*162c0*/  MOV R15, 0xffffffff ;  /* 0xffffffff000f7802 */ /* 0x000fce0000000f00 */
[----:B------:R-:W-:Y:S05]  /*162d0*/  WARPSYNC.COLLECTIVE R15, `(.L_x_1337) ;  /* 0x000000000f087348 */ /* 0x000fea0003c00000 */
[----:B------:R1:W2:Y:S02]  /*162e0*/  SHFL.IDX P6, R14, R13, R12, R11 ;  /* 0x0000000c0d0e7389 */ /* 0x0002a400000c000b */
[----:B-12---:R-:W-:Y:S01]  /*162f0*/  ENDCOLLECTIVE ;  /* 0x000000000000791b */ /* 0x006fe20003800000 */
.L_x_1337:
[----:B------:R-:W-:Y:S05]  /*16300*/  BRA `(.L_x_1338) ;  /* 0xfffffeac00307947 */ /* 0x000fea000383ffff */
.L_x_1198:
[----:B--2---:R2:W3:Y:S02]  /*16310*/  SYNCS.PHASECHK.TRANS64.TRYWAIT P0, [R16+URZ+0x30c00], R11 ;  /* 0x030c000b100075a7 */ /* 0x0044e4000800017f */
[----:B---3--:R-:W-:Y:S05]  /*16320*/  @!P0 NANOSLEEP.SYNCS 0x989680 ;  /* 0x009896800000895d */ /* 0x008fea0003900000 */
[----:B------:R-:W3:Y:S02]  /*16330*/  @!P0 SYNCS.PHASECHK.TRANS64 P0, [R16+URZ+0x30c00], R11 ;  /* 0x030c000b100085a7 */ /* 0x000ee4000800007f */
[----:B---3--:R-:W-:Y:S05]  /*16340*/  @!P0 BRA `(.L_x_1198) ;  /* 0xfffffffc00f08947 */ /* 0x008fea000383ffff */
[----:B------:R-:W-:Y:S05]  /*16350*/  BRA `(.L_x_1197) ;  /* 0xfffffeac007c7947 */ /* 0x000fea000383ffff */
.L_x_1203:
[----:B--2---:R2:W3:Y:S02]  /*16360*/  SYNCS.PHASECHK.TRANS64.TRYWAIT P0, [R6+URZ+0x30c10], R23 ;  /* 0x030c1017060075a7 */ /* 0x0044e4000800017f */
[----:B---3--:R-:W-:Y:S05]  /*16370*/  @!P0 NANOSLEEP.SYNCS 0x989680 ;  /* 0x009896800000895d */ /* 0x008fea0003900000 */
[----:B------:R-:W3:Y:S02]  /*16380*/  @!P0 SYNCS.PHASECHK.TRANS64 P0, [R6+URZ+0x30c10], R23 ;  /* 0x030c1017060085a7 */ /* 0x000ee4000800007f */
[----:B---3--:R-:W-:Y:S05]  /*16390*/  @!P0 BRA `(.L_x_1203) ;  /* 0xfffffffc00f08947 */ /* 0x008fea000383ffff */
[----:B------:R-:W-:Y:S05]  /*163a0*/  BRA `(.L_x_1202) ;  /* 0xfffffeb400c47947 */ /* 0x000fea000383ffff */
.L_x_1207:
[----:B------:R1:W1:Y:S02]  /*163b0*/  SYNCS.PHASECHK.TRANS64.TRYWAIT P0, [R6+URZ+0x30c30], R23 ;  /* 0x030c3017060075a7 */ /* 0x000264000800017f */
[----:B-1----:R-:W-:Y:S05]  /*163c0*/  @!P0 NANOSLEEP.SYNCS 0x989680 ;  /* 0x009896800000895d */ /* 0x002fea0003900000 */
[----:B------:R-:W1:Y:S02]  /*163d0*/  @!P0 SYNCS.PHASECHK.TRANS64 P0, [R6+URZ+0x30c30], R23 ;  /* 0x030c3017060085a7 */ /* 0x000e64000800007f */
[----:B-1----:R-:W-:Y:S05]  /*163e0*/  @!P0 BRA `(.L_x_1207) ;  /* 0xfffffffc00f08947 */ /* 0x002fea000383ffff */
[----:B------:R-:W-:Y:S05]  /*163f0*/  BRA `(.L_x_1206) ;  /* 0xfffffeb800cc7947 */ /* 0x000fea000383ffff */
.L_x_1215:
[----:B--2---:R2:W3:Y:S02]  /*16400*/  SYNCS.PHASECHK.TRANS64.TRYWAIT P1, [R6+URZ+0x30c10], R23 ;  /* 0x030c1017060075a7 */ /* 0x0044e4000802017f */
[----:B---3--:R-:W-:Y:S05]  /*16410*/  @!P1 NANOSLEEP.SYNCS 0x989680 ;  /* 0x009896800000995d */ /* 0x008fea0003900000 */
[----:B------:R-:W3:Y:S02]  /*16420*/  @!P1 SYNCS.PHASECHK.TRANS64 P1, [R6+URZ+0x30c10], R23 ;  /* 0x030c1017060095a7 */ /* 0x000ee4000802007f */
[----:B---3--:R-:W-:Y:S05]  /*16430*/  @!P1 BRA `(.L_x_1215) ;  /* 0xfffffffc00f09947 */ /* 0x008fea000383ffff */
[----:B------:R-:W-:Y:S05]  /*16440*/  BRA `(.L_x_1214) ;  /* 0xffffff0c00ec7947 */ /* 0x000fea000383ffff */
.L_x_1219:
[----:B------:R1:W1:Y:S02]  /*16450*/  SYNCS.PHASECHK.TRANS64.TRYWAIT P1, [R6+URZ+0x30c30], R23 ;  /* 0x030c3017060075a7 */ /* 0x000264000802017f */
[----:B-1----:R-:W-:Y:S05]  /*16460*/  @!P1 NANOSLEEP.SYNCS 0x989680 ;  /* 0x009896800000995d */ /* 0x002fea0003900000 */
[----:B------:R-:W1:Y:S02]  /*16470*/  @!P1 SYNCS.PHASECHK.TRANS64 P1, [R6+URZ+0x30c30], R23 ;  /* 0x030c3017060095a7 */ /* 0x000e64000802007f */
[----:B-1----:R-:W-:Y:S05]  /*16480*/  @!P1 BRA `(.L_x_1219) ;  /* 0xfffffffc00f09947 */ /* 0x002fea000383ffff */
[----:B------:R-:W-:Y:S05]  /*16490*/  BRA `(.L_x_1218) ;  /* 0xffffff1000ec7947 */ /* 0x000fea000383ffff */
.L_x_1227:
[----:B--2---:R2:W3:Y:S02]  /*164a0*/  SYNCS.PHASECHK.TRANS64.TRYWAIT P0, [R6+URZ+0x30c10], R19 ;  /* 0x030c1013060075a7 */ /* 0x0044e4000800017f */
[----:B---3--:R-:W-:Y:S05]  /*164b0*/  @!P0 NANOSLEEP.SYNCS 0x989680 ;  /* 0x009896800000895d */ /* 0x008fea0003900000 */
[----:B------:R-:W3:Y:S02]  /*164c0*/  @!P0 SYNCS.PHASECHK.TRANS64 P0, [R6+URZ+0x30c10], R19 ;  /* 0x030c1013060085a7 */ /* 0x000ee4000800007f */
[----:B---3--:R-:W-:Y:S05]  /*164d0*/  @!P0 BRA `(.L_x_1227) ;  /* 0xfffffffc00f08947 */ /* 0x008fea000383ffff */
[----:B------:R-:W-:Y:S05]  /*164e0*/  BRA `(.L_x_1226) ;  /* 0xffffff5c00247947 */ /* 0x000fea000383ffff */
.L_x_1231:
[----:B------:R1:W1:Y:S02]  /*164f0*/  SYNCS.PHASECHK.TRANS64.TRYWAIT P0, [R6+URZ+0x30c30], R19 ;  /* 0x030c3013060075a7 */ /* 0x000264000800017f */
[----:B-1----:R-:W-:Y:S05]  /*16500*/  @!P0 NANOSLEEP.SYNCS 0x989680 ;  /* 0x009896800000895d */ /* 0x002fea0003900000 */
[----:B------:R-:W1:Y:S02]  /*16510*/  @!P0 SYNCS.PHASECHK.TRANS64 P0, [R6+URZ+0x30c30], R19 ;  /* 0x030c3013060085a7 */ /* 0x000e64000800007f */
[----:B-1----:R-:W-:Y:S05]  /*16520*/  @!P0 BRA `(.L_x_1231) ;  /* 0xfffffffc00f08947 */ /* 0x002fea000383ffff */
[----:B------:R-:W-:Y:S05]  /*16530*/  BRA `(.L_x_1230) ;  /* 0xffffff60002c7947 */ /* 0x000fea000383ffff */
.L_x_1264:
[----:B------:R-:W-:Y:S01]  /*16540*/  BSSY B0, `(.L_x_1339) ;  /* 0x0000005000007945 */ /* 0x000fe20003800000 */
[----:B------:R-:W-:-:S07]  /*16550*/  IMAD.MOV.U32 R15, RZ, RZ, -0x1 ;  /* 0xffffffffff0f7424 */ /* 0x000fce00078e00ff */
[----:B------:R-:W-:Y:S05]  /*16560*/  WARPSYNC.COLLECTIVE R15, `(.L_x_1340) ;  /* 0x000000000f087348 */ /* 0x000fea0003c00000 */
[----:B------:R-:W-:Y:S01]  /*16570*/  NOP ;  /* 0x0000000000007918 */ /* 0x000fe20000000000 */
[----:B------:R-:W-:Y:S01]  /*16580*/  ENDCOLLECTIVE ;  /* 0x000000000000791b */ /* 0x000fe20003800000 */
.L_x_1340:
[----:B------:R-:W-:Y:S05]  /*16590*/  BSYNC B0 ;  /* 0x0000000000007941 */ /* 0x000fea0003800000 */
.L_x_1339:
[----:B------:R-:W-:Y:S05]  /*165a0*/  BRA `(.L_x_1341) ;  /* 0xffffffc800747947 */ /* 0x000fea000383ffff */
.L_x_1277:
[----:B------:R-:W-:Y:S01]  /*165b0*/  BSSY B0, `(.L_x_1342) ;  /* 0x0000005000007945 */ /* 0x000fe20003800000 */
[----:B------:R-:W-:-:S07]  /*165c0*/  MOV R15, 0xffffffff ;  /* 0xffffffff000f7802 */ /* 0x000fce0000000f00 */
[----:B------:R-:W-:Y:S05]  /*165d0*/  WARPSYNC.COLLECTIVE R15, `(.L_x_1343) ;  /* 0x000000000f087348 */ /* 0x000fea0003c00000 */
[----:B------:R-:W-:Y:S01]  /*165e0*/  NOP ;  /* 0x0000000000007918 */ /* 0x000fe20000000000 */
[----:B------:R-:W-:Y:S01]  /*165f0*/  ENDCOLLECTIVE ;  /* 0x000000000000791b */ /* 0x000fe20003800000 */
.L_x_1343:
[----:B------:R-:W-:Y:S05]  /*16600*/  BSYNC B0 ;  /* 0x0000000000007941 */ /* 0x000fea0003800000 */
.L_x_1342:
[----:B------:R-:W-:Y:S05]  /*16610*/  BRA `(.L_x_1344) ;  /* 0xffffffcc00f47947 */ /* 0x000fea000383ffff */
.L_x_1289:
[----:B------:R-:W-:Y:S01]  /*16620*/  BSSY B0, `(.L_x_1345) ;  /* 0x0000005000007945 */ /* 0x000fe20003800000 */
[----:B------:R-:W-:-:S07]  /*16630*/  IMAD.MOV.U32 R15, RZ, RZ, -0x1 ;  /* 0xffffffffff0f7424 */ /* 0x000fce00078e00ff */
[----:B------:R-:W-:Y:S05]  /*16640*/  WARPSYNC.COLLECTIVE R15, `(.L_x_1346) ;  /* 0x000000000f087348 */ /* 0x000fea0003c00000 */
[----:B------:R-:W-:Y:S01]  /*16650*/  NOP ;  /* 0x0000000000007918 */ /* 0x000fe20000000000 */
[----:B------:R-:W-:Y:S01]  /*16660*/  ENDCOLLECTIVE ;  /* 0x000000000000791b */ /* 0x000fe20003800000 */
.L_x_1346:
[----:B------:R-:W-:Y:S05]  /*16670*/  BSYNC B0 ;  /* 0x0000000000007941 */ /* 0x000fea0003800000 */
.L_x_1345:
[----:B------:R-:W-:Y:S05]  /*16680*/  BRA `(.L_x_1347) ;  /* 0xffffffd400147947 */ /* 0x000fea000383ffff */
.L_x_1311:
[----:B-1----:R1:W2:Y:S02]  /*16690*/  SYNCS.PHASECHK.TRANS64.TRYWAIT P0, [R16+URZ+0x30c20], R3 ;  /* 0x030c2003100075a7 */ /* 0x0022a4000800017f */
[----:B--2---:R-:W-:Y:S05]  /*166a0*/  @!P0 NANOSLEEP.SYNCS 0x989680 ;  /* 0x009896800000895d */ /* 0x004fea0003900000 */
[----:B------:R-:W2:Y:S02]  /*166b0*/  @!P0 SYNCS.PHASECHK.TRANS64 P0, [R16+URZ+0x30c20], R3 ;  /* 0x030c2003100085a7 */ /* 0x000ea4000800007f */
[----:B--2---:R-:W-:Y:S05]  /*166c0*/  @!P0 BRA `(.L_x_1311) ;  /* 0xfffffffc00f08947 */ /* 0x004fea000383ffff */
[----:B------:R-:W-:Y:S05]  /*166d0*/  BRA `(.L_x_1348) ;  /* 0xffffffe000dc7947 */ /* 0x000fea000383ffff */
.L_x_1315:
[----:B-1----:R1:W2:Y:S02]  /*166e0*/  SYNCS.PHASECHK.TRANS64.TRYWAIT P1, [R16+URZ+0x30c40], R21 ;  /* 0x030c4015100075a7 */ /* 0x0022a4000802017f */
[----:B--2---:R-:W-:Y:S05]  /*166f0*/  @!P1 NANOSLEEP.SYNCS 0x989680 ;  /* 0x009896800000995d */ /* 0x004fea0003900000 */
[----:B------:R-:W2:Y:S02]  /*16700*/  @!P1 SYNCS.PHASECHK.TRANS64 P1, [R16+URZ+0x30c40], R21 ;  /* 0x030c4015100095a7 */ /* 0x000ea4000802007f */
[----:B--2---:R-:W-:Y:S05]  /*16710*/  @!P1 BRA `(.L_x_1315) ;  /* 0xfffffffc00f09947 */ /* 0x004fea000383ffff */
[----:B------:R-:W-:Y:S05]  /*16720*/  BRA `(.L_x_1349) ;  /* 0xffffffe8003c7947 */ /* 0x000fea000383ffff */
.L_x_1317:
[----:B--2---:R2:W3:Y:S02]  /*16730*/  SYNCS.PHASECHK.TRANS64.TRYWAIT P1, [R16+URZ+0x30c28], R21 ;  /* 0x030c2815100075a7 */ /* 0x0044e4000802017f */
[----:B---3--:R-:W-:Y:S05]  /*16740*/  @!P1 NANOSLEEP.SYNCS 0x989680 ;  /* 0x009896800000995d */ /* 0x008fea0003900000 */
[----:B------:R-:W3:Y:S02]  /*16750*/  @!P1 SYNCS.PHASECHK.TRANS64 P1, [R16+URZ+0x30c28], R21 ;  /* 0x030c2815100095a7 */ /* 0x000ee4000802007f */
[----:B---3--:R-:W-:Y:S05]  /*16760*/  @!P1 BRA `(.L_x_1317) ;  /* 0xfffffffc00f09947 */ /* 0x008fea000383ffff */
[----:B------:R-:W-:Y:S05]  /*16770*/  BRA `(.L_x_1350) ;  /* 0xffffffe800b47947 */ /* 0x000fea000383ffff */
.L_x_1319:
[----:B---3--:R3:W4:Y:S02]  /*16780*/  SYNCS.PHASECHK.TRANS64.TRYWAIT P1, [R16+URZ+0x30c48], R21 ;  /* 0x030c4815100075a7 */ /* 0x008724000802017f */
[----:B----4-:R-:W-:Y:S05]  /*16790*/  @!P1 NANOSLEEP.SYNCS 0x989680 ;  /* 0x009896800000995d */ /* 0x010fea0003900000 */
[----:B------:R-:W4:Y:S02]  /*167a0*/  @!P1 SYNCS.PHASECHK.TRANS64 P1, [R16+URZ+0x30c48], R21 ;  /* 0x030c4815100095a7 */ /* 0x000f24000802007f */
[----:B----4-:R-:W-:Y:S05]  /*167b0*/  @!P1 BRA `(.L_x_1319) ;  /* 0xfffffffc00f09947 */ /* 0x010fea000383ffff */
[----:B------:R-:W-:Y:S05]  /*167c0*/  BRA `(.L_x_1351) ;  /* 0xffffffec002c7947 */ /* 0x000fea000383ffff */
.L_x_1321:
[----:B------:R-:W-:-:S07]  /*167d0*/  SHF.L.U32 R5, R11, 0x1f, RZ ;  /* 0x0000001f0b057819 */ /* 0x000fce00000006ff */
.L_x_1352:
[----:B------:R1:W1:Y:S02]  /*167e0*/  SYNCS.PHASECHK.TRANS64.TRYWAIT P1, [R16+URZ+0x30c20], R5 ;  /* 0x030c2005100075a7 */ /* 0x000264000802017f */
[----:B-1----:R-:W-:Y:S05]  /*167f0*/  @!P1 NANOSLEEP.SYNCS 0x989680 ;  /* 0x009896800000995d */ /* 0x002fea0003900000 */
[----:B------:R-:W1:Y:S02]  /*16800*/  @!P1 SYNCS.PHASECHK.TRANS64 P1, [R16+URZ+0x30c20], R5 ;  /* 0x030c2005100095a7 */ /* 0x000e64000802007f */
[----:B-1----:R-:W-:Y:S05]  /*16810*/  @!P1 BRA `(.L_x_1352) ;  /* 0xfffffffc00f09947 */ /* 0x002fea000383ffff */
[----:B------:R-:W-:Y:S05]  /*16820*/  BRA `(.L_x_1353) ;  /* 0xffffffec008c7947 */ /* 0x000fea000383ffff */
.L_x_1324:
[----:B-1----:R1:W2:Y:S02]  /*16830*/  SYNCS.PHASECHK.TRANS64.TRYWAIT P1, [R16+URZ+0x30c40], R13 ;  /* 0x030c400d100075a7 */ /* 0x0022a4000802017f */
[----:B--2---:R-:W-:Y:S05]  /*16840*/  @!P1 NANOSLEEP.SYNCS 0x989680 ;  /* 0x009896800000995d */ /* 0x004fea0003900000 */
[----:B------:R-:W2:Y:S02]  /*16850*/  @!P1 SYNCS.PHASECHK.TRANS64 P1, [R16+URZ+0x30c40], R13 ;  /* 0x030c400d100095a7 */ /* 0x000ea4000802007f */
[----:B--2---:R-:W-:Y:S05]  /*16860*/  @!P1 BRA `(.L_x_1324) ;  /* 0xfffffffc00f09947 */ /* 0x004fea000383ffff */
[----:B------:R-:W-:Y:S05]  /*16870*/  BRA `(.L_x_1354) ;  /* 0xfffffff000247947 */ /* 0x000fea000383ffff */
.L_x_1326:
[----:B-1----:R1:W2:Y:S02]  /*16880*/  SYNCS.PHASECHK.TRANS64.TRYWAIT P1, [R16+URZ+0x30c28], R13 ;  /* 0x030c280d100075a7 */ /* 0x0022a4000802017f */
[----:B--2---:R-:W-:Y:S05]  /*16890*/  @!P1 NANOSLEEP.SYNCS 0x989680 ;  /* 0x009896800000995d */ /* 0x004fea0003900000 */
[----:B------:R-:W2:Y:S02]  /*168a0*/  @!P1 SYNCS.PHASECHK.TRANS64 P1, [R16+URZ+0x30c28], R13 ;  /* 0x030c280d100095a7 */ /* 0x000ea4000802007f */
[----:B--2---:R-:W-:Y:S05]  /*168b0*/  @!P1 BRA `(.L_x_1326) ;  /* 0xfffffffc00f09947 */ /* 0x004fea000383ffff */
[----:B------:R-:W-:Y:S05]  /*168c0*/  BRA `(.L_x_1355) ;  /* 0xfffffff000907947 */ /* 0x000fea000383ffff */
.L_x_1328:
[----:B--2---:R2:W1:Y:S02]  /*168d0*/  SYNCS.PHASECHK.TRANS64.TRYWAIT P0, [R3+URZ+0x30c40], R0 ;  /* 0x030c4000030075a7 */ /* 0x004464000800017f */
[----:B-1----:R-:W-:Y:S05]  /*168e0*/  @!P0 NANOSLEEP.SYNCS 0x989680 ;  /* 0x009896800000895d */ /* 0x002fea0003900000 */
[----:B------:R-:W1:Y:S02]  /*168f0*/  @!P0 SYNCS.PHASECHK.TRANS64 P0, [R3+URZ+0x30c40], R0 ;  /* 0x030c4000030085a7 */ /* 0x000e64000800007f */
[----:B-1----:R-:W-:Y:S05]  /*16900*/  @!P0 BRA `(.L_x_1328) ;  /* 0xfffffffc00f08947 */ /* 0x002fea000383ffff */
[----:B------:R-:W-:Y:S05]  /*16910*/  BRA `(.L_x_1356) ;  /* 0xfffffff4001c7947 */ /* 0x000fea000383ffff */
.L_x_1330:
[----:B------:R-:W-:Y:S01]  /*16920*/  BSSY B0, `(.L_x_1357) ;  /* 0x0000006000007945 */ /* 0x000fe20003800000 */
[----:B------:R-:W-:-:S07]  /*16930*/  MOV R15, 0xffffffff ;  /* 0xffffffff000f7802 */ /* 0x000fce0000000f00 */
[----:B------:R-:W-:Y:S05]  /*16940*/  WARPSYNC.COLLECTIVE R15, `(.L_x_1358) ;  /* 0x000000000f0c7348 */ /* 0x000fea0003c00000 */
[----:B------:R-:W-:Y:S02]  /*16950*/  ELECT P6, UR62, PT ;  /* 0x00000000003e782f */ /* 0x000fe400038c0000 */
[----:B------:R-:W-:Y:S01]  /*16960*/  MOV R14, UR62 ;  /* 0x0000003e000e7c02 */ /* 0x000fe20008000f00 */
[----:B------:R-:W-:Y:S10]  /*16970*/  ENDCOLLECTIVE ;  /* 0x000000000000791b */ /* 0x000ff40003800000 */
.L_x_1358:
[----:B------:R-:W-:Y:S05]  /*16980*/  BSYNC B0 ;  /* 0x0000000000007941 */ /* 0x000fea0003800000 */
.L_x_1357:
[----:B------:R-:W-:Y:S05]  /*16990*/  BRA `(.L_x_1359) ;  /* 0xfffffff400ac7947 */ /* 0x000fea000383ffff */
.L_x_1332:
[----:B-1----:R1:W2:Y:S02]  /*169a0*/  SYNCS.PHASECHK.TRANS64.TRYWAIT P0, [R6+URZ], R5 ;  /* 0x00000005060075a7 */ /* 0x0022a4000800017f */
[----:B--2---:R-:W-:Y:S05]  /*169b0*/  @!P0 NANOSLEEP.SYNCS 0x989680 ;  /* 0x009896800000895d */ /* 0x004fea0003900000 */
[----:B------:R-:W2:Y:S02]  /*169c0*/  @!P0 SYNCS.PHASECHK.TRANS64 P0, [R6+URZ], R5 ;  /* 0x00000005060085a7 */ /* 0x000ea4000800007f */
[----:B--2---:R-:W-:Y:S05]  /*169d0*/  @!P0 BRA `(.L_x_1332) ;  /* 0xfffffffc00f08947 */ /* 0x004fea000383ffff */
[----:B------:R-:W-:Y:S05]  /*169e0*/  BRA `(.L_x_1360) ;  /* 0xfffffff400ec7947 */ /* 0x000fea000383ffff */
.L_x_1333:
[----:B--2---:R2:W3:Y:S02]  /*169f0*/  SYNCS.PHASECHK.TRANS64.TRYWAIT P0, [R3+URZ], R0 ;  /* 0x00000000030075a7 */ /* 0x0044e4000800017f */
[----:B---3--:R-:W-:Y:S05]  /*16a00*/  @!P0 NANOSLEEP.SYNCS 0x989680 ;  /* 0x009896800000895d */ /* 0x008fea0003900000 */
[----:B------:R-:W3:Y:S02]  /*16a10*/  @!P0 SYNCS.PHASECHK.TRANS64 P0, [R3+URZ], R0 ;  /* 0x00000000030085a7 */ /* 0x000ee4000800007f */
[----:B---3--:R-:W-:Y:S05]  /*16a20*/  @!P0 BRA `(.L_x_1333) ;  /* 0xfffffffc00f08947 */ /* 0x008fea000383ffff */
[----:B------:R-:W-:Y:S05]  /*16a30*/  BRA `(.L_x_1361) ;  /* 0xfffffff400e07947 */ /* 0x000fea000383ffff */
.L_x_1335:
[----:B--2---:R2:W3:Y:S02]  /*16a40*/  SYNCS.PHASECHK.TRANS64.TRYWAIT P0, [R2+URZ], R5 ;  /* 0x00000005020075a7 */ /* 0x0044e4000800017f */
[----:B---3--:R-:W-:Y:S05]  /*16a50*/  @!P0 NANOSLEEP.SYNCS 0x989680 ;  /* 0x009896800000895d */ /* 0x008fea0003900000 */
[----:B------:R-:W3:Y:S02]  /*16a60*/  @!P0 SYNCS.PHASECHK.TRANS64 P0, [R2+URZ], R5 ;  /* 0x00000005020085a7 */ /* 0x000ee4000800007f */
[----:B---3--:R-:W-:Y:S05]  /*16a70*/  @!P0 BRA `(.L_x_1335) ;  /* 0xfffffffc00f08947 */ /* 0x008fea000383ffff */
[----:B------:R-:W-:Y:S05]  /*16a80*/  BRA `(.L_x_1362) ;  /* 0xfffffff400e47947 */ /* 0x000fea000383ffff */
.L_x_1363:
        /* <DEDUP_REMOVED lines=15> */
.L_x_3727:


//--------------------- .text._ZN7cutlass13device_kernelIN5flash11enable_sm90INS1_16FlashAttnBwdSm90INS1_25CollectiveMainloopBwdSm90ILi2ELi2ELi2EN4cute5tupleIJNS5_1CILi1EEES8_S8_EEENS6_IJNS7_ILi128EEESA_NS7_ILi64EEEEEENS_6half_tEfNS_4arch4Sm90ELb0ELb1ELb1ELb0ELb0ELb1ELb0ELb0ELi2ELi1ELi2ELi2ELb0EEENS1_24CollectiveEpilogueBwdGQAISC_fSF_Li256ELb0ELb0EEENS1_19SingleTileSchedulerILb0ELb0ELb0ELi128EEEEEEEEEvNT_6ParamsE --------------------------
	.section	.text._ZN7cutlass13device_kernelIN5flash11enable_sm90INS1_16FlashAttnBwdSm90INS1_25CollectiveMainloopBwdSm90ILi2ELi2ELi2EN4cute5tupleIJNS5_1CILi1EEES8_S8_EEENS6_IJNS7_ILi128EEESA_NS7_ILi64EEEEEENS_6half_tEfNS_4arch4Sm90ELb0ELb1ELb1ELb0ELb0ELb1ELb0ELb0ELi2ELi1ELi2ELi2ELb0EEENS1_24CollectiveEpilogueBwdGQAISC_fSF_Li256ELb0ELb0EEENS1_19SingleTileSchedulerILb0ELb0ELb0ELi128EEEEEEEEEvNT_6ParamsE,"ax",@progbits
	.align	128
.text._ZN7cutlass13device_kernelIN5flash11enable_sm90INS1_16FlashAttnBwdSm90INS1_25CollectiveMainloopBwdSm90ILi2ELi2ELi2EN4cute5tupleIJNS5_1CILi1EEES8_S8_EEENS6_IJNS7_ILi128EEESA_NS7_ILi64EEEEEENS_6half_tEfNS_4arch4Sm90ELb0ELb1ELb1ELb0ELb0ELb1ELb0ELb0ELi2ELi1ELi2ELi2ELb0EEENS1_24CollectiveEpilogueBwdGQAISC_fSF_Li256ELb0ELb0EEENS1_19SingleTileSchedulerILb0ELb0ELb0ELi128EEEEEEEEEvNT_6ParamsE:
        .type           _ZN7cutlass13device_kernelIN5flash11enable_sm90INS1_16FlashAttnBwdSm90INS1_25CollectiveMainloopBwdSm90ILi2ELi2ELi2EN4cute5tupleIJNS5_1CILi1EEES8_S8_EEENS6_IJNS7_ILi128EEESA_NS7_ILi64EEEEEENS_6half_tEfNS_4arch4Sm90ELb0ELb1ELb1ELb0ELb0ELb1ELb0ELb0ELi2ELi1ELi2ELi2ELb0EEENS1_24CollectiveEpilogueBwdGQAISC_fSF_Li256ELb0ELb0EEENS1_19SingleTileSchedulerILb0ELb0ELb0ELi128EEEEEEEEEvNT_6ParamsE,@function
        .size           _ZN7cutlass13device_kernelIN5flash11enable_sm90INS1_16FlashAttnBwdSm90INS1_25CollectiveMainloopBwdSm90ILi2ELi2ELi2EN4cute5tupleIJNS5_1CILi1EEES8_S8_EEENS6_IJNS7_ILi128EEESA_NS7_ILi64EEEEEENS_6half_tEfNS_4arch4Sm90ELb0ELb1ELb1ELb0ELb0ELb1ELb0ELb0ELi2ELi1ELi2ELi2ELb0EEENS1_24CollectiveEpilogueBwdGQAISC_fSF_Li256ELb0ELb0EEENS1_19SingleTileSchedulerILb0ELb0ELb0ELi128EEEEEEEEEvNT_6ParamsE,(.L_x_3728 - _ZN7cutlass13device_kernelIN5flash11enable_sm90INS1_16FlashAttnBwdSm90INS1_25CollectiveMainloopBwdSm90ILi2ELi2ELi2EN4cute5tupleIJNS5_1CILi1EEES8_S8_EEENS6_IJNS7_ILi128EEESA_NS7_ILi64EEEEEENS_6half_tEfNS_4arch4Sm90ELb0ELb1ELb1ELb0ELb0ELb1ELb0ELb0ELi2ELi1ELi2ELi2ELb0EEENS1_24CollectiveEpilogueBwdGQAISC_fSF_Li256ELb0ELb0EEENS1_19SingleTileSchedulerILb0ELb0ELb0ELi128EEEEEEEEEvNT_6ParamsE)
        .other          _ZN7cutlass13device_kernelIN5flash11enable_sm90INS1_16FlashAttnBwdSm90INS1_25CollectiveMainloopBwdSm90ILi2ELi2ELi2EN4cute5tupleIJNS5_1CILi1EEES8_S8_EEENS6_IJNS7_ILi128EEESA_NS7_ILi64EEEEEENS_6half_tEfNS_4arch4Sm90ELb0ELb1ELb1ELb0ELb0ELb1ELb0ELb0ELi2ELi1ELi2ELi2ELb0EEENS1_24CollectiveEpilogueBwdGQAISC_fSF_Li256ELb0ELb0EEENS1_19SingleTileSchedulerILb0ELb0ELb0ELi128EEEEEEEEEvNT_6ParamsE,@"STO_CUDA_ENTRY STV_DEFAULT"
_ZN7cutlass13device_kernelIN5flash11enable_sm90INS1_16FlashAttnBwdSm90INS1_25CollectiveMainloopBwdSm90ILi2ELi2ELi2EN4cute5tupleIJNS5_1CILi1EEES8_S8_EEENS6_IJNS7_ILi128EEESA_NS7_ILi64EEEEEENS_6half_tEfNS_4arch4Sm90ELb0ELb1ELb1ELb0ELb0ELb1ELb0ELb0ELi2ELi1ELi2ELi2ELb0EEENS1_24CollectiveEpilogueBwdGQAISC_fSF_Li256ELb0ELb0EEENS1_19SingleTileSchedulerILb0ELb0ELb0ELi128EEEEEEEEEvNT_6ParamsE:
        /* <DEDUP_REMOVED lines=24> */
.L_x_1365:
[----:B------:R-:W-:Y:S05]  /*0180*/  BSYNC B0 ;  /* 0x0000000000007941 */ /* 0x000fea0003800000 */
.L_x_1364:
        /* <DEDUP_REMOVED lines=37> */
.L_x_1366:
        /* <DEDUP_REMOVED lines=22> */
.L_x_1367:
[----:B------:R-:W-:Y:S01]  /*0540*/  PLOP3.LUT P0, PT, PT, PT, UP0, 0x80, 0x0 ;  /* 0x000000000000781c */ /* 0x000fe20003f0f008 */
[----:B------:R-:W-:Y:S01]  /*0550*/  NOP ;  /* 0x0000000000007918 */ /* 0x000fe20000000000 */
[----:B------:R-:W-:Y:S01]  /*0560*/  BSSY B6, `(.L_x_1368) ;  /* 0x0001416000067945 */ /* 0x000fe20003800000 */
[----:B-12-4-:R-:W-:Y:S10]  /*0570*/  BAR.SYNC.DEFER_BLOCKING 0x0 ;  /* 0x0000000000007b1d */ /* 0x016ff40000010000 */
[----:B------:R-:W-:Y:S05]  /*0580*/  @!P0 BRA `(.L_x_1369) ;  /* 0x0000011400ec8947 */ /* 0x000fea0003800000 */
.L_x_1370:
        /* <DEDUP_REMOVED lines=13> */
[----:B----4-:R-:W-:Y:S05]  /*0660*/  @!P0 BRA `(.L_x_1371) ;  /* 0x0000014000148947 */ /* 0x010fea0003800000 */
        /* <DEDUP_REMOVED lines=57> */
.L_x_1372:
        /* <DEDUP_REMOVED lines=28> */
.L_x_1375:
        /* <DEDUP_REMOVED lines=15> */
.L_x_1374:
        /* <DEDUP_REMOVED lines=22> */
.L_x_1377:
        /* <DEDUP_REMOVED lines=15> */
.L_x_1376:
[----:B------:R-:W-:Y:S01]  /*0f00*/  SHF.R.S32.HI R6, RZ, 0x1f, R17 ;  /* 0x0000001fff067819 */ /* 0x000fe20000011411 */
[----:B------:R-:W-:-:S03]  /*0f10*/  UMOV UR4, 0xffffffff ;  /* 0xffffffff00047882 */ /* 0x000fc60000000000 */
[----:B------:R-:W-:-:S04]  /*0f20*/  LEA.HI R0, R6, R17, RZ, 0x7 ;  /* 0x0000001106007211 */ /* 0x000fc800078f38ff */
[----:B------:R-:W-:Y:S01]  /*0f30*/  SHF.R.S32.HI R18, RZ, 0x7, R0 ;  /* 0x00000007ff127819 */ /* 0x000fe20000011400 */
[----:B------:R-:W-:Y:S06]  /*0f40*/  BRA.DIV UR4, `(.L_x_1378) ;  /* 0x0000013604e47947 */ /* 0x000fec000b800000 */
[----:B------:R1:W2:Y:S02]  /*0f50*/  SHFL.IDX PT, R14, R18, RZ, 0x1f ;  /* 0x00001fff120e7589 */ /* 0x0002a400000e0000 */
.L_x_1474:
        /* <DEDUP_REMOVED lines=24> */
.L_x_1379:
        /* <DEDUP_REMOVED lines=64> */
[----:B------:R-:W-:Y:S01]  /*14e0*/  UIMAD UR4, UR39, -0x80, UR6 ;  /* 0xffffff80270478a4 */ /* 0x000fe2000f8e0206 */
[--C-:B------:R-:W-:Y:S02]  /*14f0*/  SHF.R.S32.HI R7, RZ, 0x2, R8.reuse ;  /* 0x00000002ff077819 */ /* 0x100fe40000011408 */
[----:B------:R-:W-:Y:S02]  /*1500*/  CS2R R170, SRZ ;  /* 0x0000000000aa7805 */ /* 0x000fe4000001ff00 */
[----:B------:R-:W-:Y:S01]  /*1510*/  SHF.R.S32.HI R4, RZ, 0x1f, R8 ;  /* 0x0000001fff047819 */ /* 0x000fe20000011408 */
[----:B------:R-:W-:Y:S01]  /*1520*/  IMAD.IADD R0, R17, 0x1, -R0 ;  /* 0x0000000111007824 */ /* 0x000fe200078e0a00 */
[----:B------:R-:W-:Y:S02]  /*1530*/  LEA.HI R6, R6, R17, RZ, 0x2 ;  /* 0x0000001106067211 */ /* 0x000fe400078f10ff */
[----:B------:R-:W-:-:S02]  /*1540*/  CS2R R168, SRZ ;  /* 0x0000000000a87805 */ /* 0x000fc4000001ff00 */
[----:B------:R-:W-:Y:S02]  /*1550*/  LEA.HI R4, R4, R7, RZ, 0x3 ;  /* 0x0000000704047211 */ /* 0x000fe400078f18ff */
[----:B------:R-:W-:Y:S02]  /*1560*/  CS2R R166, SRZ ;  /* 0x0000000000a67805 */ /* 0x000fe4000001ff00 */
[----:B------:R-:W-:Y:S02]  /*1570*/  LOP3.LUT R8, R6, 0xfffffffc, RZ, 0xc0, !PT ;  /* 0xfffffffc06087812 */ /* 0x000fe400078ec0ff */
[----:B------:R-:W-:Y:S02]  /*1580*/  CS2R R164, SRZ ;  /* 0x0000000000a47805 */ /* 0x000fe4000001ff00 */
[----:B------:R-:W-:Y:S02]  /*1590*/  SHF.R.S32.HI R5, RZ, 0x1f, R0 ;  /* 0x0000001fff057819 */ /* 0x000fe40000011400 */
[----:B------:R-:W-:-:S02]  /*15a0*/  CS2R R162, SRZ ;  /* 0x0000000000a27805 */ /* 0x000fc4000001ff00 */
[----:B------:R-:W-:Y:S02]  /*15b0*/  LOP3.LUT R6, R4, 0xfffffff8, RZ, 0xc0, !PT ;  /* 0xfffffff804067812 */ /* 0x000fe400078ec0ff */
[----:B------:R-:W-:Y:S02]  /*15c0*/  CS2R R160, SRZ ;  /* 0x0000000000a07805 */ /* 0x000fe4000001ff00 */
[----:B------:R-:W-:Y:S02]  /*15d0*/  IADD3 R9, R17, -R8, RZ ;  /* 0x8000000811097210 */ /* 0x000fe40007ffe0ff */
[----:B------:R-:W-:Y:S02]  /*15e0*/  CS2R R158, SRZ ;  /* 0x00000000009e7805 */ /* 0x000fe4000001ff00 */
[----:B------:R-:W-:Y:S01]  /*15f0*/  LEA.HI R4, R5, R0, RZ, 0x3 ;  /* 0x0000000005047211 */ /* 0x000fe200078f18ff */
[----:B------:R-:W-:Y:S01]  /*1600*/  IMAD.IADD R6, R7, 0x1, -R6 ;  /* 0x0000000107067824 */ /* 0x000fe200078e0a06 */
[----:B------:R-:W-:-:S02]  /*1610*/  LEA.HI R8, R11, R13, RZ, 0x5 ;  /* 0x0000000d0b087211 */ /* 0x000fc400078f28ff */
[----:B------:R-:W-:Y:S02]  /*1620*/  CS2R R156, SRZ ;  /* 0x00000000009c7805 */ /* 0x000fe4000001ff00 */
[----:B------:R-:W-:Y:S02]  /*1630*/  LEA.HI R5, R5, R0, RZ, 0x2 ;  /* 0x0000000005057211 */ /* 0x000fe400078f10ff */
[----:B------:R-:W-:Y:S02]  /*1640*/  CS2R R154, SRZ ;  /* 0x00000000009a7805 */ /* 0x000fe4000001ff00 */
[----:B------:R-:W-:Y:S02]  /*1650*/  LEA.HI R10, R12, R12, RZ, 0x1 ;  /* 0x0000000c0c0a7211 */ /* 0x000fe400078f08ff */
[----:B------:R-:W-:Y:S02]  /*1660*/  CS2R R152, SRZ ;  /* 0x0000000000987805 */ /* 0x000fe4000001ff00 */
[----:B------:R-:W-:-:S02]  /*1670*/  SHF.R.S32.HI R0, RZ, 0x3, R4 ;  /* 0x00000003ff007819 */ /* 0x000fc40000011404 */
[----:B------:R-:W-:Y:S02]  /*1680*/  CS2R R150, SRZ ;  /* 0x0000000000967805 */ /* 0x000fe4000001ff00 */
[----:B------:R-:W-:Y:S02]  /*1690*/  SHF.R.S32.HI R7, RZ, 0x1f, R4 ;  /* 0x0000001fff077819 */ /* 0x000fe40000011404 */
[----:B------:R-:W-:Y:S02]  /*16a0*/  CS2R R148, SRZ ;  /* 0x0000000000947805 */ /* 0x000fe4000001ff00 */
[----:B------:R-:W-:Y:S02]  /*16b0*/  SHF.R.S32.HI R11, RZ, 0x5, R8 ;  /* 0x00000005ff0b7819 */ /* 0x000fe40000011408 */
[----:B------:R-:W-:Y:S02]  /*16c0*/  CS2R R146, SRZ ;  /* 0x0000000000927805 */ /* 0x000fe4000001ff00 */
[----:B------:R-:W-:-:S02]  /*16d0*/  SHF.R.S32.HI R4, RZ, 0x2, R5 ;  /* 0x00000002ff047819 */ /* 0x000fc40000011405 */
[----:B------:R-:W-:Y:S02]  /*16e0*/  CS2R R144, SRZ ;  /* 0x0000000000907805 */ /* 0x000fe4000001ff00 */
[----:B------:R-:W-:Y:S01]  /*16f0*/  LOP3.LUT R10, R10, 0x3fffffe, RZ, 0xc0, !PT ;  /* 0x03fffffe0a0a7812 */ /* 0x000fe200078ec0ff */
[----:B------:R-:W-:Y:S01]  /*1700*/  IMAD R11, R11, 0x10, R6 ;  /* 0x000000100b0b7824 */ /* 0x000fe200078e0206 */
[----:B------:R-:W-:Y:S02]  /*1710*/  LEA.HI R5, R5, R4, RZ, 0x1 ;  /* 0x0000000405057211 */ /* 0x000fe400078f08ff */
[----:B------:R-:W-:Y:S02]  /*1720*/  CS2R R142, SRZ ;  /* 0x00000000008e7805 */ /* 0x000fe4000001ff00 */
[----:B------:R-:W-:Y:S01]  /*1730*/  IADD3 R6, R4, 0x8, RZ ;  /* 0x0000000804067810 */ /* 0x000fe20007ffe0ff */
[----:B------:R-:W-:Y:S01]  /*1740*/  IMAD.IADD R10, R12, 0x1, -R10 ;  /* 0x000000010c0a7824 */ /* 0x000fe200078e0a0a */
[----:B------:R-:W-:Y:S01]  /*1750*/  LOP3.LUT R5, R5, 0xfffffffe, RZ, 0xc0, !PT ;  /* 0xfffffffe05057812 */ /* 0x000fe200078ec0ff */
[----:B------:R-:W-:Y:S01]  /*1760*/  VIADD R12, R4, 0x18 ;  /* 0x00000018040c7836 */ /* 0x000fe20000000000 */
[----:B------:R-:W-:Y:S01]  /*1770*/  LEA.HI R8, R6, R6, RZ, 0x1 ;  /* 0x0000000606087211 */ /* 0x000fe200078f08ff */
[----:B-1----:R-:W-:Y:S01]  /*1780*/  IMAD R18, R10, 0x40, R11 ;  /* 0x000000400a127824 */ /* 0x002fe200078e020b */
[----:B------:R-:W-:Y:S01]  /*1790*/  LEA.HI R7, R7, R0, RZ, 0x4 ;  /* 0x0000000007077211 */ /* 0x000fe200078f20ff */
[C---:B------:R-:W-:Y:S01]  /*17a0*/  VIADD R10, R4.reuse, 0x10 ;  /* 0x00000010040a7836 */ /* 0x040fe20000000000 */
[----:B------:R-:W-:-:S02]  /*17b0*/  IADD3 R5, R4, -R5, RZ ;  /* 0x8000000504057210 */ /* 0x000fc40007ffe0ff */
[----:B------:R-:W-:Y:S02]  /*17c0*/  CS2R R140, SRZ ;  /* 0x00000000008c7805 */ /* 0x000fe4000001ff00 */
[--C-:B------:R-:W-:Y:S02]  /*17d0*/  SHF.R.S32.HI R4, RZ, 0x1, R8.reuse ;  /* 0x00000001ff047819 */ /* 0x100fe40000011408 */
[----:B------:R-:W-:Y:S02]  /*17e0*/  CS2R R202, SRZ ;  /* 0x0000000000ca7805 */ /* 0x000fe4000001ff00 */
[----:B------:R-:W-:Y:S02]  /*17f0*/  SHF.R.S32.HI R11, RZ, 0x1f, R8 ;  /* 0x0000001fff0b7819 */ /* 0x000fe40000011408 */
[----:B------:R-:W-:Y:S02]  /*1800*/  CS2R R200, SRZ ;  /* 0x0000000000c87805 */ /* 0x000fe4000001ff00 */
[----:B------:R-:W-:-:S02]  /*1810*/  LOP3.LUT R7, R7, 0x1ffffff0, RZ, 0xc0, !PT ;  /* 0x1ffffff007077812 */ /* 0x000fc400078ec0ff */
[----:B------:R-:W-:Y:S02]  /*1820*/  CS2R R198, SRZ ;  /* 0x0000000000c67805 */ /* 0x000fe4000001ff00 */
[----:B------:R-:W-:Y:S02]  /*1830*/  LEA.HI R11, R11, R4, RZ, 0x4 ;  /* 0x000000040b0b7211 */ /* 0x000fe400078f20ff */
[----:B------:R-:W-:Y:S02]  /*1840*/  CS2R R196, SRZ ;  /* 0x0000000000c47805 */ /* 0x000fe4000001ff00 */
[----:B------:R-:W-:Y:S02]  /*1850*/  IADD3 R0, R0, -R7, RZ ;  /* 0x8000000700007210 */ /* 0x000fe40007ffe0ff */
[----:B------:R-:W-:Y:S02]  /*1860*/  CS2R R194, SRZ ;  /* 0x0000000000c27805 */ /* 0x000fe4000001ff00 */
[----:B------:R-:W-:-:S02]  /*1870*/  LOP3.LUT R7, R8, 0xfffffffe, RZ, 0xc0, !PT ;  /* 0xfffffffe08077812 */ /* 0x000fc400078ec0ff */
[----:B------:R-:W-:Y:S02]  /*1880*/  CS2R R192, SRZ ;  /* 0x0000000000c07805 */ /* 0x000fe4000001ff00 */
[----:B------:R-:W-:Y:S01]  /*1890*/  LOP3.LUT R11, R11, 0x1ffffff0, RZ, 0xc0, !PT ;  /* 0x1ffffff00b0b7812 */ /* 0x000fe200078ec0ff */
[----:B------:R-:W-:Y:S01]  /*18a0*/  IMAD R0, R0, 0x8, R5 ;  /* 0x0000000800007824 */ /* 0x000fe200078e0205 */
[----:B------:R-:W-:Y:S01]  /*18b0*/  LEA.HI R14, R12, R12, RZ, 0x1 ;  /* 0x0000000c0c0e7211 */ /* 0x000fe200078f08ff */
[----:B------:R-:W-:Y:S01]  /*18c0*/  IMAD.IADD R7, R6, 0x1, -R7 ;  /* 0x0000000106077824 */ /* 0x000fe200078e0a07 */
[----:B------:R-:W-:Y:S01]  /*18d0*/  LEA.HI R6, R10, R10, RZ, 0x1 ;  /* 0x0000000a0a067211 */ /* 0x000fe200078f08ff */
[----:B------:R-:W-:Y:S01]  /*18e0*/  IMAD.IADD R4, R4, 0x1, -R11 ;  /* 0x0000000104047824 */ /* 0x000fe200078e0a0b */
[----:B------:R-:W-:Y:S01]  /*18f0*/  STL [R1+0x64], R0 ;  /* 0x0000640001007387 */ /* 0x000fe20000100800 */
[----:B------:R-:W-:Y:S02]  /*1900*/  SHF.R.S32.HI R17, RZ, 0x1f, R14 ;  /* 0x0000001fff117819 */ /* 0x000fe4000001140e */
[----:B------:R-:W-:Y:S01]  /*1910*/  CS2R R190, SRZ ;  /* 0x0000000000be7805 */ /* 0x000fe2000001ff00 */
[----:B------:R-:W-:Y:S01]  /*1920*/  IMAD R5, R4, 0x8, R7 ;  /* 0x0000000804057824 */ /* 0x000fe200078e0207 */
[----:B------:R-:W-:-:S02]  /*1930*/  LOP3.LUT R13, R6, 0xfffffffe, RZ, 0xc0, !PT ;  /* 0xfffffffe060d7812 */ /* 0x000fc400078ec0ff */
[----:B------:R-:W-:Y:S02]  /*1940*/  CS2R R188, SRZ ;  /* 0x0000000000bc7805 */ /* 0x000fe4000001ff00 */
[--C-:B------:R-:W-:Y:S02]  /*1950*/  SHF.R.S32.HI R8, RZ, 0x1, R6.reuse ;  /* 0x00000001ff087819 */ /* 0x100fe40000011406 */
[----:B------:R-:W-:Y:S01]  /*1960*/  CS2R R186, SRZ ;  /* 0x0000000000ba7805 */ /* 0x000fe2000001ff00 */
[----:B------:R1:W-:Y:S01]  /*1970*/  STL [R1+0x60], R5 ;  /* 0x0000600501007387 */ /* 0x0003e20000100800 */
[----:B------:R-:W-:Y:S01]  /*1980*/  SHF.R.S32.HI R15, RZ, 0x1f, R6 ;  /* 0x0000001fff0f7819 */ /* 0x000fe20000011406 */
[----:B------:R-:W-:Y:S01]  /*1990*/  IMAD.IADD R13, R10, 0x1, -R13 ;  /* 0x000000010a0d7824 */ /* 0x000fe200078e0a0d */
[----:B------:R-:W-:Y:S02]  /*19a0*/  SHF.R.S32.HI R6, RZ, 0x1, R14 ;  /* 0x00000001ff067819 */ /* 0x000fe4000001140e */
[----:B------:R-:W-:-:S02]  /*19b0*/  CS2R R184, SRZ ;  /* 0x0000000000b87805 */ /* 0x000fc4000001ff00 */
[----:B------:R-:W-:Y:S02]  /*19c0*/  LEA.HI R15, R15, R8, RZ, 0x4 ;  /* 0x000000080f0f7211 */ /* 0x000fe400078f20ff */
[----:B------:R-:W-:Y:S02]  /*19d0*/  CS2R R182, SRZ ;  /* 0x0000000000b67805 */ /* 0x000fe4000001ff00 */
[----:B------:R-:W-:Y:S02]  /*19e0*/  LEA.HI R10, R17, R6, RZ, 0x4 ;  /* 0x00000006110a7211 */ /* 0x000fe400078f20ff */
[----:B------:R-:W-:Y:S02]  /*19f0*/  CS2R R180, SRZ ;  /* 0x0000000000b47805 */ /* 0x000fe4000001ff00 */
[----:B------:R-:W-:Y:S01]  /*1a00*/  LOP3.LUT R15, R15, 0x1ffffff0, RZ, 0xc0, !PT ;  /* 0x1ffffff00f0f7812 */ /* 0x000fe200078ec0ff */
[----:B-1----:R-:W1:Y:S01]  /*1a10*/  S2R R5, SR_CTAID.X ;  /* 0x0000000000057919 */ /* 0x002e620000002500 */
[----:B------:R-:W-:-:S02]  /*1a20*/  LOP3.LUT R17, R14, 0xfffffffe, RZ, 0xc0, !PT ;  /* 0xfffffffe0e117812 */ /* 0x000fc400078ec0ff */
[----:B------:R-:W-:Y:S02]  /*1a30*/  CS2R R178, SRZ ;  /* 0x0000000000b27805 */ /* 0x000fe4000001ff00 */
[----:B------:R-:W-:Y:S01]  /*1a40*/  LOP3.LUT R19, R10, 0x1ffffff0, RZ, 0xc0, !PT ;  /* 0x1ffffff00a137812 */ /* 0x000fe200078ec0ff */
[----:B------:R-:W-:Y:S01]  /*1a50*/  IMAD.IADD R8, R8, 0x1, -R15 ;  /* 0x0000000108087824 */ /* 0x000fe200078e0a0f */
[----:B------:R-:W-:Y:S02]  /*1a60*/  IADD3 R17, R12, -R17, RZ ;  /* 0x800000110c117210 */ /* 0x000fe40007ffe0ff */
[----:B------:R-:W-:Y:S02]  /*1a70*/  CS2R R176, SRZ ;  /* 0x0000000000b07805 */ /* 0x000fe4000001ff00 */
[----:B------:R-:W-:Y:S02]  /*1a80*/  IADD3 R6, R6, -R19, RZ ;  /* 0x8000001306067210 */ /* 0x000fe40007ffe0ff */
[----:B------:R-:W-:-:S02]  /*1a90*/  CS2R R174, SRZ ;  /* 0x0000000000ae7805 */ /* 0x000fc4000001ff00 */
[----:B------:R-:W-:Y:S02]  /*1aa0*/  LEA R4, R8, R13, 0x3 ;  /* 0x0000000d08047211 */ /* 0x000fe400078e18ff */
[----:B------:R-:W-:Y:S02]  /*1ab0*/  CS2R R172, SRZ ;  /* 0x0000000000ac7805 */ /* 0x000fe4000001ff00 */
[----:B------:R-:W-:Y:S01]  /*1ac0*/  IADD3 R7, -R18, UR4, RZ ;  /* 0x0000000412077c10 */ /* 0x000fe2000fffe1ff */
[----:B------:R-:W-:Y:S01]  /*1ad0*/  IMAD R0, R6, 0x8, R17 ;  /* 0x0000000806007824 */ /* 0x000fe200078e0211 */
[----:B------:R2:W-:Y:S04]  /*1ae0*/  STL [R1+0x5c], R4 ;  /* 0x00005c0401007387 */ /* 0x0005e80000100800 */
[----:B------:R3:W-:Y:S01]  /*1af0*/  STL [R1+0x58], R0 ;  /* 0x0000580001007387 */ /* 0x0007e20000100800 */
[----:B--2---:R-:W-:Y:S01]  /*1b00*/  IMAD.MOV.U32 R4, RZ, RZ, RZ ;  /* 0x000000ffff047224 */ /* 0x004fe200078e00ff */
[----:B---3--:R-:W-:Y:S01]  /*1b10*/  MOV R0, RZ ;  /* 0x000000ff00007202 */ /* 0x008fe20000000f00 */
[----:B-1----:R-:W-:-:S07]  /*1b20*/  IMAD R8, R5, -0x80, -R18 ;  /* 0xffffff8005087824 */ /* 0x002fce00078e0a12 */
.L_x_1392:
[----:B------:R-:W-:-:S06]  /*1b30*/  ULOP3.LUT UR4, UR36, 0x1, URZ, 0xfc, !UPT ;  /* 0x0000000124047892 */ /* 0x000fcc000f8efc3f */
[----:B------:R-:W-:-:S05]  /*1b40*/  IMAD.U32 R5, RZ, RZ, UR4 ;  /* 0x00000004ff057e24 */ /* 0x000fca000f8e00ff */
[----:B------:R-:W-:-:S13]  /*1b50*/  ISETP.NE.AND P6, PT, R5, 0x3, PT ;  /* 0x000000030500780c */ /* 0x000fda0003fc5270 */
[----:B------:R-:W-:Y:S05]  /*1b60*/  @!P6 BRA `(.L_x_1382) ;  /* 0x000000000004e947 */ /* 0x000fea0003800000 */
[----:B------:R-:W-:Y:S01]  /*1b70*/  BPT.TRAP 0x1 ;  /* 0x000000040000795c */ /* 0x000fe20000300000 */
.L_x_1382:
[----:B------:R-:W-:Y:S01]  /*1b80*/  IMAD R6, R0, 0x8, R16 ;  /* 0x0000000800067824 */ /* 0x000fe200078e0210 */
[----:B------:R-:W-:-:S04]  /*1b90*/  SHF.L.U32 R23, R4, 0x1f, RZ ;  /* 0x0000001f04177819 */ /* 0x000fc800000006ff */
[----:B------:R1:W2:Y:S01]  /*1ba0*/  SYNCS.PHASECHK.TRANS64.TRYWAIT P0, [R6+URZ+0x30c10], R23 ;  /* 0x030c1017060075a7 */ /* 0x0002a2000800017f */
[----:B------:R-:W-:Y:S05]  /*1bb0*/  @!P6 BRA `(.L_x_1383) ;  /* 0x000000000004e947 */ /* 0x000fea0003800000 */
[----:B------:R-:W-:Y:S01]  /*1bc0*/  BPT.TRAP 0x1 ;  /* 0x000000040000795c */ /* 0x000fe20000300000 */
.L_x_1383:
[----:B------:R-:W-:-:S04]  /*1bd0*/  IADD3 R5, R16, 0x10000, RZ ;  /* 0x0001000010057810 */ /* 0x000fc80007ffe0ff */
[----:B------:R-:W-:-:S04]  /*1be0*/  SHF.R.U32.HI R5, RZ, 0x4, R5 ;  /* 0x00000004ff057819 */ /* 0x000fc80000011605 */
[----:B------:R-:W-:Y:S01]  /*1bf0*/  LOP3.LUT R5, R5, 0x3fff, RZ, 0xc0, !PT ;  /* 0x00003fff05057812 */ /* 0x000fe200078ec0ff */
[----:B--2---:R-:W-:Y:S06]  /*1c00*/  @P0 BRA `(.L_x_1384) ;  /* 0x0000000000080947 */ /* 0x004fec0003800000 */
[----:B------:R-:W2:Y:S02]  /*1c10*/  SYNCS.PHASECHK.TRANS64.TRYWAIT P0, [R6+URZ+0x30c10], R23 ;  /* 0x030c1017060075a7 */ /* 0x000ea4000800017f */
[----:B--2---:R-:W-:Y:S05]  /*1c20*/  @!P0 BRA `(.L_x_1385) ;  /* 0x0000012800e08947 */ /* 0x004fea0003800000 */
.L_x_1384:
[----:B------:R-:W-:Y:S05]  /*1c30*/  WARPSYNC.ALL ;  /* 0x0000000000007948 */ /* 0x000fea0003800000 */
[----:B------:R-:W-:Y:S01]  /*1c40*/  LOP3.LUT R11, R5, 0x10000, RZ, 0xfc, !PT ;  /* 0x00010000050b7812 */ /* 0x000fe200078efcff */
[----:B------:R-:W3:Y:S04]  /*1c50*/  LDL R10, [R1+0x50] ;  /* 0x00005000010a7983 */ /* 0x000ee80000100800 */
[----:B------:R-:W-:Y:S01]  /*1c60*/  IMAD R11, R0, 0x400, R11 ;  /* 0x00000400000b7824 */ /* 0x000fe200078e020b */
[----:B------:R-:W4:Y:S04]  /*1c70*/  LDL R14, [R1+0x5c] ;  /* 0x00005c00010e7983 */ /* 0x000f280000100800 */
[----:B------:R-:W-:Y:S01]  /*1c80*/  R2UR UR8, R11 ;  /* 0x000000000b0872ca */ /* 0x000fe200000e0000 */
[----:B------:R-:W-:Y:S01]  /*1c90*/  WARPGROUP.ARRIVE ;  /* 0x00000000000079c5 */ /* 0x000fe20000000000 */
[----:B------:R-:W-:Y:S01]  /*1ca0*/  UMOV UR7, 0x40000040 ;  /* 0x4000004000077882 */ /* 0x000fe20000000000 */
[----:B------:R-:W-:Y:S01]  /*1cb0*/  UMOV UR5, 0x40000040 ;  /* 0x4000004000057882 */ /* 0x000fe20000000000 */
[----:B------:R-:W5:Y:S04]  /*1cc0*/  LDL R15, [R1+0x64] ;  /* 0x00006400010f7983 */ /* 0x000f680000100800 */
[----:B------:R-:W2:Y:S04]  /*1cd0*/  LDL R12, [R1+0x60] ;  /* 0x00006000010c7983 */ /* 0x000ea80000100800 */
[----:B------:R-:W2:Y:S01]  /*1ce0*/  LDL R13, [R1+0x58] ;  /* 0x00005800010d7983 */ /* 0x000ea20000100800 */
        /* <DEDUP_REMOVED lines=27> */
[C---:B-----5:R-:W-:Y:S01]  /*1ea0*/  LEA R10, R0.reuse, R15, 0x7 ;  /* 0x0000000f000a7211 */ /* 0x060fe200078e38ff */
[C---:B--2---:R-:W-:Y:S01]  /*1eb0*/  IMAD R12, R0.reuse, 0x80, R12 ;  /* 0x00000080000c7824 */ /* 0x044fe200078e020c */
[----:B------:R-:W-:Y:S02]  /*1ec0*/  LEA R18, R0, R13, 0x7 ;  /* 0x0000000d00127211 */ /* 0x000fe400078e38ff */
        /* <DEDUP_REMOVED lines=23> */
.L_x_1386:
[----:B------:R1:W1:Y:S01]  /*2040*/  SYNCS.PHASECHK.TRANS64.TRYWAIT P0, [R6+URZ+0x30c30], R23 ;  /* 0x030c3017060075a7 */ /* 0x000262000800017f */
[----:B------:R-:W-:Y:S05]  /*2050*/  @!P6 BRA `(.L_x_1387) ;  /* 0x000000000004e947 */ /* 0x000fea0003800000 */
[----:B------:R-:W-:Y:S01]  /*2060*/  BPT.TRAP 0x1 ;  /* 0x000000040000795c */ /* 0x000fe20000300000 */
.L_x_1387:
[----:B-1----:R-:W-:Y:S05]  /*2070*/  @P0 BRA `(.L_x_1388) ;  /* 0x0000000000080947 */ /* 0x002fea0003800000 */
[----:B------:R-:W1:Y:S02]  /*2080*/  SYNCS.PHASECHK.TRANS64.TRYWAIT P0, [R6+URZ+0x30c30], R23 ;  /* 0x030c3017060075a7 */ /* 0x000e64000800017f */
[----:B-1----:R-:W-:Y:S05]  /*2090*/  @!P0 BRA `(.L_x_1389) ;  /* 0x0000012400d88947 */ /* 0x002fea0003800000 */
.L_x_1388:
        /* <DEDUP_REMOVED lines=37> */
[----:B------:R-:W-:Y:S01]  /*22f0*/  UMOV UR4, UR9 ;  /* 0x0000000900047c82 */ /* 0x000fe20008000000 */
[----:B------:R-:W-:Y:S01]  /*2300*/  UMOV UR5, 0x40000040 ;  /* 0x4000004000057882 */ /* 0x000fe20000000000 */
[----:B--2---:R-:W-:Y:S01]  /*2310*/  MUFU.TANH R195, R84 ;  /* 0x0000005400c37308 */ /* 0x004fe20000002400 */
[----:B------:R-:W-:Y:S01]  /*2320*/  STL [R1+0x134], R197 ;  /* 0x000134c501007387 */ /* 0x000fe20000100800 */
[----:B------:R-:W-:Y:S01]  /*2330*/  FMUL.FTZ R90, R90, UR13 ;  /* 0x0000000d5a5a7c20 */ /* 0x000fe20008410000 */
[----:B------:R-:W-:Y:S01]  /*2340*/  FMUL.FTZ R88, R88, UR13 ;  /* 0x0000000d58587c20 */ /* 0x000fe20008410000 */
[----:B------:R-:W-:Y:S01]  /*2350*/  FMUL.FTZ R89, R89, UR13 ;  /* 0x0000000d59597c20 */ /* 0x000fe20008410000 */
[----:B------:R-:W-:Y:S01]  /*2360*/  STL [R1+0x130], R198 ;  /* 0x000130c601007387 */ /* 0x000fe20000100800 */
[----:B------:R-:W-:Y:S01]  /*2370*/  FMUL.FTZ R115, R115, UR13 ;  /* 0x0000000d73737c20 */ /* 0x000fe20008410000 */
[----:B------:R-:W-:Y:S01]  /*2380*/  FMUL.FTZ R91, R91, UR13 ;  /* 0x0000000d5b5b7c20 */ /* 0x000fe20008410000 */
[----:B---3--:R1:W-:Y:S01]  /*2390*/  MUFU.TANH R196, R85 ;  /* 0x0000005500c47308 */ /* 0x0083e20000002400 */
[----:B------:R2:W-:Y:S01]  /*23a0*/  STL [R1+0x12c], R199 ;  /* 0x00012cc701007387 */ /* 0x0005e20000100800 */
[----:B------:R-:W-:Y:S01]  /*23b0*/  ISETP.GT.AND P2, PT, R8, RZ, PT ;  /* 0x000000ff0800720c */ /* 0x000fe20003f44270 */
[----:B------:R-:W-:Y:S01]  /*23c0*/  FMUL.FTZ R92, R92, UR13 ;  /* 0x0000000d5c5c7c20 */ /* 0x000fe20008410000 */
[----:B------:R-:W-:Y:S01]  /*23d0*/  ISETP.GT.AND P1, PT, R7, RZ, PT ;  /* 0x000000ff0700720c */ /* 0x000fe20003f24270 */
[----:B------:R-:W-:Y:S01]  /*23e0*/  STL [R1+0x128], R200 ;  /* 0x000128c801007387 */ /* 0x000fe20000100800 */
[----:B------:R-:W-:Y:S01]  /*23f0*/  ISETP.GT.AND P0, PT, R8, 0x8, PT ;  /* 0x000000080800780c */ /* 0x000fe20003f04270 */
[----:B------:R-:W-:Y:S01]  /*2400*/  FMUL.FTZ R93, R93, UR13 ;  /* 0x0000000d5d5d7c20 */ /* 0x000fe20008410000 */
        /* <DEDUP_REMOVED lines=14> */
[----:B------:R-:W-:Y:S01]  /*24f0*/  UIADD3 UR10, UR8, 0x6, URZ ;  /* 0x00000006080a7890 */ /* 0x000fe2000fffe03f */
[----:B------:R2:W-:Y:S01]  /*2500*/  STL [R1+0x118], R171 ;  /* 0x000118ab01007387 */ /* 0x0005e20000100800 */
[----:B------:R-:W-:Y:S01]  /*2510*/  UMOV UR11, 0x40000040 ;  /* 0x40000040000b7882 */ /* 0x000fe20000000000 */
[----:B-1----:R-:W-:Y:S01]  /*2520*/  MUFU.TANH R201, R90 ;  /* 0x0000005a00c97308 */ /* 0x002fe20000002400 */
[----:B------:R-:W-:Y:S01]  /*2530*/  FMUL.FTZ R105, R105, UR13 ;  /* 0x0000000d69697c20 */ /* 0x000fe20008410000 */
        /* <DEDUP_REMOVED lines=13> */
[----:B------:R-:W-:Y:S01]  /*2610*/  IMAD R132, R0, 0x400, R132 ;  /* 0x0000040000847824 */ /* 0x000fe200078e0284 */
[----:B------:R-:W3:Y:S01]  /*2620*/  MUFU.TANH R22, R22 ;  /* 0x0000001600167308 */ /* 0x000ee20000002400 */
[----:B-1----:R-:W1:Y:S01]  /*2630*/  LDC.64 R88, c[0x0][0x748] ;  /* 0x0001d200ff587b82 */ /* 0x002e620000000a00 */
[----:B------:R-:W-:Y:S01]  /*2640*/  STL [R1+0x104], R166 ;  /* 0x000104a601007387 */ /* 0x000fe20000100800 */
[----:B------:R-:W-:Y:S01]  /*2650*/  FMUL.FTZ R104, R104, UR13 ;  /* 0x0000000d68687c20 */ /* 0x000fe20008410000 */
[----:B------:R-:W-:Y:S01]  /*2660*/  FMUL.FTZ R108, R108, UR13 ;  /* 0x0000000d6c6c7c20 */ /* 0x000fe20008410000 */
[----:B------:R-:W-:Y:S01]  /*2670*/  FMUL.FTZ R109, R109, UR13 ;  /* 0x0000000d6d6d7c20 */ /* 0x000fe20008410000 */
[----:B------:R-:W-:Y:S01]  /*2680*/  STL [R1+0x100], R165 ;  /* 0x000100a501007387 */ /* 0x000fe20000100800 */
[----:B------:R-:W-:Y:S01]  /*2690*/  FMUL.FTZ R121, R121, UR13 ;  /* 0x0000000d79797c20 */ /* 0x000fe20008410000 */
[----:B------:R-:W3:Y:S01]  /*26a0*/  MUFU.TANH R230, R230 ;  /* 0x000000e600e67308 */ /* 0x000ee20000002400 */
[----:B------:R-:W-:Y:S01]  /*26b0*/  R2UR UR12, R132 ;  /* 0x00000000840c72ca */ /* 0x000fe200000e0000 */
        /* <DEDUP_REMOVED lines=22> */
[----:B--2---:R-:W-:Y:S01]  /*2820*/  MUFU.TANH R171, R91 ;  /* 0x0000005b00ab7308 */ /* 0x004fe20000002400 */
[----:B------:R-:W-:Y:S01]  /*2830*/  FMUL.FTZ R126, R126, UR13 ;  /* 0x0000000d7e7e7c20 */ /* 0x000fe20008410000 */
[----:B------:R-:W-:Y:S01]  /*2840*/  STL [R1+0xe4], R158 ;  /* 0x0000e49e01007387 */ /* 0x000fe20000100800 */
[----:B------:R-:W-:Y:S01]  /*2850*/  FMUL.FTZ R125, R125, UR13 ;  /* 0x0000000d7d7d7c20 */ /* 0x000fe20008410000 */
[----:B------:R-:W-:Y:S01]  /*2860*/  FMUL.FTZ R127, R127, UR13 ;  /* 0x0000000d7f7f7c20 */ /* 0x000fe20008410000 */
[----:B------:R-:W-:Y:S01]  /*2870*/  FMUL.FTZ R227, R129, UR13 ;  /* 0x0000000d81e37c20 */ /* 0x000fe20008410000 */
[----:B------:R-:W-:Y:S01]  /*2880*/  STL [R1+0xe0], R157 ;  /* 0x0000e09d01007387 */ /* 0x000fe20000100800 */
[----:B------:R-:W-:Y:S01]  /*2890*/  FMUL.FTZ R131, R131, UR13 ;  /* 0x0000000d83837c20 */ /* 0x000fe20008410000 */
        /* <DEDUP_REMOVED lines=18> */
[----:B------:R-:W3:Y:S02]  /*29c0*/  MUFU.TANH R167, R97 ;  /* 0x0000006100a77308 */ /* 0x000ee40000002400 */
[----:B------:R-:W-:Y:S04]  /*29d0*/  STL [R1+0xac], R144 ;  /* 0x0000ac9001007387 */ /* 0x000fe80000100800 */
[----:B------:R-:W-:Y:S02]  /*29e0*/  STL [R1+0xa8], R143 ;  /* 0x0000a88f01007387 */ /* 0x000fe40000100800 */
[----:B------:R4:W-:Y:S02]  /*29f0*/  MUFU.TANH R197, R133 ;  /* 0x0000008500c57308 */ /* 0x0009e40000002400 */
[----:B------:R-:W-:Y:S04]  /*2a00*/  STL [R1+0xa4], R142 ;  /* 0x0000a48e01007387 */ /* 0x000fe80000100800 */
[----:B------:R-:W-:Y:S02]  /*2a10*/  STL [R1+0xa0], R141 ;  /* 0x0000a08d01007387 */ /* 0x000fe40000100800 */
[----:B------:R-:W3:Y:S02]  /*2a20*/  MUFU.TANH R20, R20 ;  /* 0x0000001400147308 */ /* 0x000ee40000002400 */
[----:B------:R2:W-:Y:S01]  /*2a30*/  STL [R1+0x9c], R140 ;  /* 0x00009c8c01007387 */ /* 0x0005e20000100800 */
[----:B------:R-:W-:-:S02]  /*2a40*/  WARPGROUP.DEPBAR.LE gsb0, 0x0 ;  /* 0x00008000000079c5 */ /* 0x000fc40000010000 */
[----:B------:R-:W-:Y:S01]  /*2a50*/  WARPGROUP.ARRIVE ;  /* 0x00000000000079c5 */ /* 0x000fe20000000000 */
[----:B------:R-:W-:Y:S02]  /*2a60*/  STL [R1+0x98], R6 ;  /* 0x0000980601007387 */ /* 0x000fe40000100800 */
[----:B------:R-:W3:Y:S02]  /*2a70*/  MUFU.TANH R21, R21 ;  /* 0x0000001500157308 */ /* 0x000ee40000002400 */
[----:B------:R-:W-:Y:S01]  /*2a80*/  STL [R1+0x94], R5 ;  /* 0x0000940501007387 */ /* 0x000fe20000100800 */
[----:B------:R-:W-:Y:S01]  /*2a90*/  HGMMA.64x128x16.F32 R24, gdesc[UR4], R24, gsb0 ;  /* 0x01e00000041879f0 */ /* 0x000fe20008000818 */
[----:B------:R-:W-:Y:S01]  /*2aa0*/  ULDC UR4, c[0x0][0x280] ;  /* 0x0000a00000047ab9 */ /* 0x000fe20000000800 */
[----:B------:R-:W-:Y:S01]  /*2ab0*/  UIADD3 UR6, UR8, 0x4, URZ ;  /* 0x0000000408067890 */ /* 0x000fe2000fffe03f */
[----:B------:R-:W-:Y:S01]  /*2ac0*/  STL [R1+0x90], R4 ;  /* 0x0000900401007387 */ /* 0x000fe20000100800 */
[----:B------:R-:W-:Y:S01]  /*2ad0*/  ULEA UR4, UR38, -UR4, 0x7 ;  /* 0x8000000426047291 */ /* 0x000fe2000f8e383f */
[----:B------:R-:W3:Y:S01]  /*2ae0*/  MUFU.TANH R23, R23 ;  /* 0x0000001700177308 */ /* 0x000ee20000002400 */
[----:B------:R-:W-:Y:S01]  /*2af0*/  UMOV UR7, 0x40000040 ;  /* 0x4000004000077882 */ /* 0x000fe20000000000 */
[----:B------:R-:W-:Y:S01]  /*2b00*/  UMOV UR5, 0x40000040 ;  /* 0x4000004000057882 */ /* 0x000fe20000000000 */
[----:B------:R-:W-:Y:S01]  /*2b10*/  UIADD3 UR8, UR9, 0x6, URZ ;  /* 0x0000000609087890 */ /* 0x000fe2000fffe03f */
[----:B------:R-:W-:Y:S01]  /*2b20*/  STL [R1+0x8c], R2 ;  /* 0x00008c0201007387 */ /* 0x000fe20000100800 */
[----:B------:R-:W-:Y:S01]  /*2b30*/  LEA R90, R3, UR4, 0x1 ;  /* 0x00000004035a7c11 */ /* 0x000fe2000f8e08ff */
[----:B------:R-:W-:-:S02]  /*2b40*/  UIADD3 UR4, UR9, 0x4, URZ ;  /* 0x0000000409047890 */ /* 0x000fc4000fffe03f */
[----:B------:R-:W3:Y:S01]  /*2b50*/  MUFU.TANH R232, R232 ;  /* 0x000000e800e87308 */ /* 0x000ee20000002400 */
[----:B------:R-:W-:Y:S01]  /*2b60*/  UMOV UR9, 0x40000040 ;  /* 0x4000004000097882 */ /* 0x000fe20000000000 */
[----:B------:R-:W-:-:S05]  /*2b70*/  IMAD.IADD R90, R7, 0x1, R90 ;  /* 0x00000001075a7824 */ /* 0x000fca00078e025a */
[----:B-1----:R-:W-:Y:S01]  /*2b80*/  IADD3 R115, -R90, R88, RZ ;  /* 0x000000585a737210 */ /* 0x002fe20007ffe1ff */
[----:B------:R-:W1:Y:S01]  /*2b90*/  MUFU.TANH R228, R228 ;  /* 0x000000e400e47308 */ /* 0x000e620000002400 */
[--C-:B------:R-:W-:Y:S02]  /*2ba0*/  IADD3 R91, RZ, -R90, -R89.reuse ;  /* 0x8000005aff5b7210 */ /* 0x100fe40007ffe859 */
[----:B------:R-:W-:Y:S01]  /*2bb0*/  IADD3 R215, R88, 0x8, -R90 ;  /* 0x0000000858d77810 */ /* 0x000fe20007ffe85a */
[----:B------:R-:W-:Y:S01]  /*2bc0*/  FMUL.FTZ R88, R124, UR13 ;  /* 0x0000000d7c587c20 */ /* 0x000fe20008410000 */
[----:B------:R-:W-:Y:S02]  /*2bd0*/  SEL R115, R115, 0x80, !P2 ;  /* 0x0000008073737807 */ /* 0x000fe40005000000 */
[----:B------:R-:W-:Y:S01]  /*2be0*/  IADD3 R214, -R90, 0x8, -R89 ;  /* 0x000000085ad67810 */ /* 0x000fe20007ffe959 */
[----:B------:R-:W1:Y:S01]  /*2bf0*/  MUFU.TANH R237, R237 ;  /* 0x000000ed00ed7308 */ /* 0x000e620000002400 */
[----:B------:R-:W-:-:S02]  /*2c00*/  SEL R124, R91, 0x80, P1 ;  /* 0x000000805b7c7807 */ /* 0x000fc40000800000 */
[----:B------:R-:W-:Y:S02]  /*2c10*/  SEL R215, R215, 0x80, !P0 ;  /* 0x00000080d7d77807 */ /* 0x000fe40004000000 */
[C---:B------:R-:W-:Y:S02]  /*2c20*/  ISETP.GE.AND P4, PT, R115.reuse, RZ, PT ;  /* 0x000000ff7300720c */ /* 0x040fe40003f86270 */
[C---:B------:R-:W-:Y:S01]  /*2c30*/  ISETP.GE.AND P2, PT, R115.reuse, 0x8, PT ;  /* 0x000000087300780c */ /* 0x040fe20003f46270 */
[----:B------:R3:W-:Y:S01]  /*2c40*/  MUFU.TANH R198, R134 ;  /* 0x0000008600c67308 */ /* 0x0007e20000002400 */
[C---:B------:R-:W-:Y:S02]  /*2c50*/  ISETP.GE.AND P0, PT, R115.reuse, 0x9, PT ;  /* 0x000000097300780c */ /* 0x040fe40003f06270 */
[----:B------:R-:W-:Y:S02]  /*2c60*/  ISETP.GE.AND P1, PT, R115, 0x10, PT ;  /* 0x000000107300780c */ /* 0x000fe40003f26270 */
[----:B------:R-:W-:-:S02]  /*2c70*/  SEL R214, R214, 0x80, P3 ;  /* 0x00000080d6d67807 */ /* 0x000fc40001800000 */
[----:B------:R-:W-:Y:S01]  /*2c80*/  ISETP.GE.AND P3, PT, R115, 0x1, PT ;  /* 0x000000017300780c */ /* 0x000fe20003f66270 */
[----:B------:R-:W-:Y:S01]  /*2c90*/  MUFU.TANH R159, R105 ;  /* 0x00000069009f7308 */ /* 0x000fe20000002400 */
[C---:B------:R-:W-:Y:S02]  /*2ca0*/  ISETP.GT.OR P4, PT, R124.reuse, RZ, !P4 ;  /* 0x000000ff7c00720c */ /* 0x040fe40006784670 */
[C---:B------:R-:W-:Y:S02]  /*2cb0*/  ISETP.GT.OR P2, PT, R124.reuse, 0x8, !P2 ;  /* 0x000000087c00780c */ /* 0x040fe40005744670 */
[C---:B------:R-:W-:Y:S02]  /*2cc0*/  ISETP.GT.OR P0, PT, R124.reuse, 0x9, !P0 ;  /* 0x000000097c00780c */ /* 0x040fe40004704670 */
[C---:B------:R-:W-:Y:S01]  /*2cd0*/  ISETP.GT.OR P1, PT, R124.reuse, 0x10, !P1 ;  /* 0x000000107c00780c */ /* 0x040fe20004f24670 */
[----:B------:R1:W-:Y:S01]  /*2ce0*/  MUFU.TANH R153, R112 ;  /* 0x0000007000997308 */ /* 0x0003e20000002400 */
[----:B------:R-:W-:-:S02]  /*2cf0*/  ISETP.GT.OR P3, PT, R124, 0x1, !P3 ;  /* 0x000000017c00780c */ /* 0x000fc40005f64670 */
[----:B------:R-:W-:Y:S02]  /*2d00*/  FSEL R210, R18, -INF , !P4 ;  /* 0xff80000012d27808 */ /* 0x000fe40006000000 */
[----:B------:R-:W-:Y:S02]  /*2d10*/  FSEL R220, R22, -INF , !P2 ;  /* 0xff80000016dc7808 */ /* 0x000fe40005000000 */
[C---:B------:R-:W-:Y:S01]  /*2d20*/  FSEL R225, R230.reuse, -INF , !P0 ;  /* 0xff800000e6e17808 */ /* 0x040fe20004000000 */
[----:B------:R1:W-:Y:S01]  /*2d30*/  MUFU.TANH R151, R113 ;  /* 0x0000007100977308 */ /* 0x0003e20000002400 */
[----:B------:R-:W-:Y:S01]  /*2d40*/  FSEL R209, R231, -INF , !P1 ;  /* 0xff800000e7d17808 */ /* 0x000fe20004800000 */
[----:B------:R-:W-:Y:S01]  /*2d50*/  FFMA.FTZ R230, -R230, R230, 1 ;  /* 0x3f800000e6e67423 */ /* 0x000fe200000101e6 */
[C---:B------:R-:W-:Y:S02]  /*2d60*/  ISETP.GE.AND P4, PT, R115.reuse, 0x11, PT ;  /* 0x000000117300780c */ /* 0x040fe40003f86270 */
[----:B------:R-:W-:-:S02]  /*2d70*/  ISETP.GE.AND P2, PT, R115, 0x19, PT ;  /* 0x000000197300780c */ /* 0x000fc40003f46270 */
[C---:B------:R-:W-:Y:S01]  /*2d80*/  ISETP.GE.AND P0, PT, R115.reuse, 0x20, PT ;  /* 0x000000207300780c */ /* 0x040fe20003f06270 */
[----:B------:R-:W1:Y:S01]  /*2d90*/  MUFU.TANH R236, R236 ;  /* 0x000000ec00ec7308 */ /* 0x000e620000002400 */
[----:B------:R-:W-:Y:S02]  /*2da0*/  ISETP.GE.AND P1, PT, R115, 0x21, PT ;  /* 0x000000217300780c */ /* 0x000fe40003f26270 */
[----:B------:R-:W-:Y:S02]  /*2db0*/  FSEL R211, R19, -INF , !P3 ;  /* 0xff80000013d37808 */ /* 0x000fe40005800000 */
[----:B------:R-:W-:Y:S02]  /*2dc0*/  ISETP.GE.AND P3, PT, R115, 0x18, PT ;  /* 0x000000187300780c */ /* 0x000fe40003f66270 */
[C---:B------:R-:W-:Y:S01]  /*2dd0*/  ISETP.GT.OR P4, PT, R124.reuse, 0x11, !P4 ;  /* 0x000000117c00780c */ /* 0x040fe20006784670 */
[----:B------:R-:W1:Y:S01]  /*2de0*/  MUFU.TANH R234, R234 ;  /* 0x000000ea00ea7308 */ /* 0x000e620000002400 */
[----:B------:R-:W-:-:S02]  /*2df0*/  ISETP.GT.OR P2, PT, R124, 0x19, !P2 ;  /* 0x000000197c00780c */ /* 0x000fc40005744670 */
[C---:B------:R-:W-:Y:S02]  /*2e00*/  ISETP.GT.OR P0, PT, R124.reuse, 0x20, !P0 ;  /* 0x000000207c00780c */ /* 0x040fe40004704670 */
[C---:B------:R-:W-:Y:S02]  /*2e10*/  ISETP.GT.OR P1, PT, R124.reuse, 0x21, !P1 ;  /* 0x000000217c00780c */ /* 0x040fe40004f24670 */
[----:B------:R-:W-:Y:S01]  /*2e20*/  ISETP.GT.OR P3, PT, R124, 0x18, !P3 ;  /* 0x000000187c00780c */ /* 0x000fe20005f64670 */
[----:B--2---:R2:W-:Y:S01]  /*2e30*/  MUFU.TANH R140, R88 ;  /* 0x00000058008c7308 */ /* 0x0045e20000002400 */
[----:B------:R-:W-:Y:S02]  /*2e40*/  FSEL R207, R229, -INF , !P4 ;  /* 0xff800000e5cf7808 */ /* 0x000fe40006000000 */
[----:B------:R-:W-:Y:S02]  /*2e50*/  FSEL R138, R194, -INF , !P2 ;  /* 0xff800000c28a7808 */ /* 0x000fe40005000000 */
[----:B------:R-:W-:-:S02]  /*2e60*/  FSEL R136, R195, -INF , !P0 ;  /* 0xff800000c3887808 */ /* 0x000fc40004000000 */
[----:B----4-:R-:W-:Y:S01]  /*2e70*/  FSEL R133, R196, -INF , !P1 ;  /* 0xff800000c4857808 */ /* 0x010fe20004800000 */
[----:B------:R-:W4:Y:S01]  /*2e80*/  MUFU.TANH R170, R94 ;  /* 0x0000005e00aa7308 */ /* 0x000f220000002400 */
[C---:B------:R-:W-:Y:S02]  /*2e90*/  ISETP.GE.AND P4, PT, R115.reuse, 0x28, PT ;  /* 0x000000287300780c */ /* 0x040fe40003f86270 */
[C---:B------:R-:W-:Y:S02]  /*2ea0*/  ISETP.GE.AND P2, PT, R115.reuse, 0x30, PT ;  /* 0x000000307300780c */ /* 0x040fe40003f46270 */
[C---:B------:R-:W-:Y:S02]  /*2eb0*/  ISETP.GE.AND P0, PT, R115.reuse, 0x31, PT ;  /* 0x000000317300780c */ /* 0x040fe40003f06270 */
[----:B------:R-:W-:Y:S01]  /*2ec0*/  ISETP.GE.AND P1, PT, R115, 0x38, PT ;  /* 0x000000387300780c */ /* 0x000fe20003f26270 */
[----:B------:R-:W4:Y:S01]  /*2ed0*/  MUFU.TANH R169, R95 ;  /* 0x0000005f00a97308 */ /* 0x000f220000002400 */
[C---:B------:R-:W-:Y:S01]  /*2ee0*/  FSEL R205, R235.reuse, -INF , !P3 ;  /* 0xff800000ebcd7808 */ /* 0x040fe20005800000 */
[----:B------:R-:W-:Y:S01]  /*2ef0*/  FFMA.FTZ R235, -R235, R235, 1 ;  /* 0x3f800000ebeb7423 */ /* 0x000fe200000101eb */
[----:B------:R-:W-:-:S02]  /*2f00*/  ISETP.GE.AND P3, PT, R115, 0x29, PT ;  /* 0x000000297300780c */ /* 0x000fc40003f66270 */
[----:B------:R-:W-:Y:S02]  /*2f10*/  ISETP.GE.AND P5, PT, R115, 0x39, PT ;  /* 0x000000397300780c */ /* 0x000fe40003fa6270 */
[C---:B------:R-:W-:Y:S01]  /*2f20*/  ISETP.GT.OR P4, PT, R124.reuse, 0x28, !P4 ;  /* 0x000000287c00780c */ /* 0x040fe20006784670 */
[----:B------:R-:W4:Y:S01]  /*2f30*/  MUFU.TANH R166, R98 ;  /* 0x0000006200a67308 */ /* 0x000f220000002400 */
[C---:B------:R-:W-:Y:S02]  /*2f40*/  ISETP.GT.OR P2, PT, R124.reuse, 0x30, !P2 ;  /* 0x000000307c00780c */ /* 0x040fe40005744670 */
[C---:B------:R-:W-:Y:S02]  /*2f50*/  ISETP.GT.OR P0, PT, R124.reuse, 0x31, !P0 ;  /* 0x000000317c00780c */ /* 0x040fe40004704670 */
[C---:B------:R-:W-:Y:S02]  /*2f60*/  ISETP.GT.OR P1, PT, R124.reuse, 0x38, !P1 ;  /* 0x000000387c00780c */ /* 0x040fe40004f24670 */
[C---:B------:R-:W-:Y:S01]  /*2f70*/  ISETP.GT.OR P3, PT, R124.reuse, 0x29, !P3 ;  /* 0x000000297c00780c */ /* 0x040fe20005f64670 */
[----:B------:R-:W4:Y:S01]  /*2f80*/  MUFU.TANH R165, R99 ;  /* 0x0000006300a57308 */ /* 0x000f220000002400 */
[----:B------:R-:W-:-:S02]  /*2f90*/  ISETP.GT.OR P5, PT, R124, 0x39, !P5 ;  /* 0x000000397c00780c */ /* 0x000fc40006fa4670 */
[----:B---3--:R-:W-:Y:S02]  /*2fa0*/  FSEL R134, R199, -INF , !P4 ;  /* 0xff800000c7867808 */ /* 0x008fe40006000000 */
[----:B-1----:R-:W-:Y:S02]  /*2fb0*/  FSEL R112, R202, -INF , !P2 ;  /* 0xff800000ca707808 */ /* 0x002fe40005000000 */
[----:B------:R-:W-:Y:S01]  /*2fc0*/  FSEL R113, R203, -INF , !P0 ;  /* 0xff800000cb717808 */ /* 0x000fe20004000000 */
[----:B------:R-:W1:Y:S01]  /*2fd0*/  MUFU.TANH R164, R100 ;  /* 0x0000006400a47308 */ /* 0x000e620000002400 */
[----:B------:R-:W-:Y:S02]  /*2fe0*/  FSEL R105, R168, -INF , !P1 ;  /* 0xff800000a8697808 */ /* 0x000fe40004800000 */
[C---:B------:R-:W-:Y:S02]  /*2ff0*/  ISETP.GE.AND P4, PT, R215.reuse, RZ, PT ;  /* 0x000000ffd700720c */ /* 0x040fe40003f86270 */
[----:B------:R-:W-:-:S02]  /*3000*/  ISETP.GE.AND P2, PT, R215, 0x1, PT ;  /* 0x00000001d700780c */ /* 0x000fc40003f46270 */
[C---:B------:R-:W-:Y:S01]  /*3010*/  ISETP.GE.AND P0, PT, R215.reuse, 0x8, PT ;  /* 0x00000008d700780c */ /* 0x040fe20003f06270 */
[----:B------:R-:W3:Y:S01]  /*3020*/  MUFU.TANH R163, R101 ;  /* 0x0000006500a37308 */ /* 0x000ee20000002400 */
[----:B------:R-:W-:Y:S02]  /*3030*/  WARPGROUP.DEPBAR.LE gsb0, 0x0 ;  /* 0x00008000000079c5 */ /* 0x000fe40000010000 */
[----:B------:R-:W4:Y:S01]  /*3040*/  LDS R218, [R218+0x400] ;  /* 0x00040000dada7984 */ /* 0x000f220000000800 */
[----:B------:R-:W-:Y:S01]  /*3050*/  WARPGROUP.ARRIVE ;  /* 0x00000000000079c5 */ /* 0x000fe20000000000 */
[----:B------:R-:W-:Y:S02]  /*3060*/  ISETP.GE.AND P1, PT, R215, 0x9, PT ;  /* 0x00000009d700780c */ /* 0x000fe40003f26270 */
[----:B--2---:R-:W-:Y:S01]  /*3070*/  FSEL R88, R200, -INF , !P3 ;  /* 0xff800000c8587808 */ /* 0x004fe20005800000 */
[----:B------:R-:W2:Y:S01]  /*3080*/  MUFU.TANH R160, R104 ;  /* 0x0000006800a07308 */ /* 0x000ea20000002400 */
[----:B------:R-:W-:Y:S01]  /*3090*/  FSEL R91, R167, -INF , !P5 ;  /* 0xff800000a75b7808 */ /* 0x000fe20006800000 */
[----:B------:R-:W-:Y:S01]  /*30a0*/  HGMMA.64x128x16.F32 R24, gdesc[UR4], R24, gsb0 ;  /* 0x01e00000041879f0 */ /* 0x000fe20008000818 */
[C---:B------:R-:W-:Y:S01]  /*30b0*/  ISETP.GE.AND P3, PT, R215.reuse, 0x10, PT ;  /* 0x00000010d700780c */ /* 0x040fe20003f66270 */
[----:B------:R-:W-:Y:S01]  /*30c0*/  ULDC UR4, c[0x0][0x744] ;  /* 0x0001d10000047ab9 */ /* 0x000fe20000000800 */
[----:B------:R-:W-:-:S02]  /*30d0*/  ISETP.GE.AND P5, PT, R215, 0x11, PT ;  /* 0x00000011d700780c */ /* 0x000fc40003fa6270 */
[C---:B------:R-:W-:Y:S01]  /*30e0*/  ISETP.GT.OR P4, PT, R214.reuse, RZ, !P4 ;  /* 0x000000ffd600720c */ /* 0x040fe20006784670 */
[----:B------:R-:W2:Y:S01]  /*30f0*/  MUFU.TANH R156, R108 ;  /* 0x0000006c009c7308 */ /* 0x000ea20000002400 */
[C---:B------:R-:W-:Y:S02]  /*3100*/  ISETP.GT.OR P2, PT, R214.reuse, 0x1, !P2 ;  /* 0x00000001d600780c */ /* 0x040fe40005744670 */
[C---:B------:R-:W-:Y:S02]  /*3110*/  ISETP.GT.OR P0, PT, R214.reuse, 0x8, !P0 ;  /* 0x00000008d600780c */ /* 0x040fe40004704670 */
[C---:B------:R-:W-:Y:S02]  /*3120*/  ISETP.GT.OR P1, PT, R214.reuse, 0x9, !P1 ;  /* 0x00000009d600780c */ /* 0x040fe40004f24670 */
[C---:B------:R-:W-:Y:S01]  /*3130*/  ISETP.GT.OR P3, PT, R214.reuse, 0x10, !P3 ;  /* 0x00000010d600780c */ /* 0x040fe20005f64670 */
[----:B------:R-:W2:Y:S01]  /*3140*/  MUFU.TANH R155, R109 ;  /* 0x0000006d009b7308 */ /* 0x000ea20000002400 */
[----:B------:R-:W-:-:S02]  /*3150*/  ISETP.GT.OR P5, PT, R214, 0x11, !P5 ;  /* 0x00000011d600780c */ /* 0x000fc40006fa4670 */
[----:B------:R-:W-:Y:S02]  /*3160*/  FSEL R212, R20, -INF , !P4 ;  /* 0xff80000014d47808 */ /* 0x000fe40006000000 */
[C---:B------:R-:W-:Y:S01]  /*3170*/  FSEL R213, R21.reuse, -INF , !P2 ;  /* 0xff80000015d57808 */ /* 0x040fe20005000000 */
[----:B------:R-:W-:Y:S01]  /*3180*/  FFMA.FTZ R21, -R21, R21, 1 ;  /* 0x3f80000015157423 */ /* 0x000fe20000010115 */
[C---:B------:R-:W-:Y:S01]  /*3190*/  FSEL R219, R23.reuse, -INF , !P0 ;  /* 0xff80000017db7808 */ /* 0x040fe20004000000 */
[----:B------:R1:W-:Y:S01]  /*31a0*/  MUFU.TANH R143, R121 ;  /* 0x00000079008f7308 */ /* 0x0003e20000002400 */
[----:B------:R-:W-:Y:S01]  /*31b0*/  FSEL R224, R232, -INF , !P1 ;  /* 0xff800000e8e07808 */ /* 0x000fe20004800000 */
[----:B------:R-:W-:Y:S01]  /*31c0*/  FFMA.FTZ R23, -R23, R23, 1 ;  /* 0x3f80000017177423 */ /* 0x000fe20000010117 */
[C---:B------:R-:W-:Y:S02]  /*31d0*/  ISETP.GE.AND P4, PT, R215.reuse, 0x18, PT ;  /* 0x00000018d700780c */ /* 0x040fe40003f86270 */
[----:B------:R-:W-:-:S02]  /*31e0*/  ISETP.GE.AND P2, PT, R215, 0x19, PT ;  /* 0x00000019d700780c */ /* 0x000fc40003f46270 */
[C---:B------:R-:W-:Y:S01]  /*31f0*/  ISETP.GE.AND P0, PT, R215.reuse, 0x20, PT ;  /* 0x00000020d700780c */ /* 0x040fe20003f06270 */
[----:B------:R-:W2:Y:S01]  /*3200*/  MUFU.TANH R162, R102 ;  /* 0x0000006600a27308 */ /* 0x000ea20000002400 */
[----:B------:R-:W-:Y:S02]  /*3210*/  ISETP.GE.AND P1, PT, R215, 0x21, PT ;  /* 0x00000021d700780c */ /* 0x000fe40003f26270 */
[C---:B------:R-:W-:Y:S01]  /*3220*/  FSEL R208, R228.reuse, -INF , !P3 ;  /* 0xff800000e4d07808 */ /* 0x040fe20005800000 */
[----:B----4-:R-:W-:Y:S01]  /*3230*/  SHFL.IDX PT, R223, R218, R9, 0x1f ;  /* 0x00001f09dadf7589 */ /* 0x010fe200000e0000 */
[----:B------:R-:W-:Y:S01]  /*3240*/  FSEL R206, R237, -INF , !P5 ;  /* 0xff800000edce7808 */ /* 0x000fe20006800000 */
[----:B------:R-:W-:Y:S01]  /*3250*/  FFMA.FTZ R228, -R228, R228, 1 ;  /* 0x3f800000e4e47423 */ /* 0x000fe200000101e4 */
[C---:B------:R-:W-:Y:S01]  /*3260*/  ISETP.GE.AND P3, PT, R215.reuse, 0x28, PT ;  /* 0x00000028d700780c */ /* 0x040fe20003f66270 */
[----:B------:R4:W-:Y:S01]  /*3270*/  MUFU.TANH R150, R114 ;  /* 0x0000007200967308 */ /* 0x0009e20000002400 */
[----:B------:R-:W-:-:S02]  /*3280*/  ISETP.GE.AND P5, PT, R215, 0x29, PT ;  /* 0x00000029d700780c */ /* 0x000fc40003fa6270 */
[C---:B------:R-:W-:Y:S02]  /*3290*/  ISETP.GT.OR P4, PT, R214.reuse, 0x18, !P4 ;  /* 0x00000018d600780c */ /* 0x040fe40006784670 */
[C---:B------:R-:W-:Y:S02]  /*32a0*/  ISETP.GT.OR P2, PT, R214.reuse, 0x19, !P2 ;  /* 0x00000019d600780c */ /* 0x040fe40005744670 */
[C---:B------:R-:W-:Y:S01]  /*32b0*/  ISETP.GT.OR P0, PT, R214.reuse, 0x20, !P0 ;  /* 0x00000020d600780c */ /* 0x040fe20004704670 */
[----:B------:R-:W2:Y:S01]  /*32c0*/  MUFU.TANH R161, R103 ;  /* 0x0000006700a17308 */ /* 0x000ea20000002400 */
[C---:B------:R-:W-:Y:S02]  /*32d0*/  ISETP.GT.OR P1, PT, R214.reuse, 0x21, !P1 ;  /* 0x00000021d600780c */ /* 0x040fe40004f24670 */
[C---:B------:R-:W-:Y:S02]  /*32e0*/  ISETP.GT.OR P3, PT, R214.reuse, 0x28, !P3 ;  /* 0x00000028d600780c */ /* 0x040fe40005f64670 */
[----:B------:R-:W-:-:S02]  /*32f0*/  ISETP.GT.OR P5, PT, R214, 0x29, !P5 ;  /* 0x00000029d600780c */ /* 0x000fc40006fa4670 */
[----:B------:R-:W-:Y:S01]  /*3300*/  FSEL R204, R236, -INF , !P4 ;  /* 0xff800000eccc7808 */ /* 0x000fe20006000000 */
[----:B------:R-:W2:Y:S01]  /*3310*/  MUFU.TANH R158, R106 ;  /* 0x0000006a009e7308 */ /* 0x000ea20000002400 */
[----:B------:R-:W-:Y:S02]  /*3320*/  FSEL R139, R234, -INF , !P2 ;  /* 0xff800000ea8b7808 */ /* 0x000fe40005000000 */
[----:B------:R-:W-:Y:S02]  /*3330*/  FSEL R137, R197, -INF , !P0 ;  /* 0xff800000c5897808 */ /* 0x000fe40004000000 */
[----:B------:R-:W-:Y:S02]  /*3340*/  FSEL R135, R198, -INF , !P1 ;  /* 0xff800000c6877808 */ /* 0x000fe40004800000 */
[C---:B------:R-:W-:Y:S01]  /*3350*/  ISETP.GE.AND P4, PT, R215.reuse, 0x30, PT ;  /* 0x00000030d700780c */ /* 0x040fe20003f86270 */
[----:B------:R-:W2:Y:S01]  /*3360*/  MUFU.TANH R157, R107 ;  /* 0x0000006b009d7308 */ /* 0x000ea20000002400 */
[----:B------:R-:W-:-:S02]  /*3370*/  ISETP.GE.AND P2, PT, R215, 0x31, PT ;  /* 0x00000031d700780c */ /* 0x000fc40003f46270 */
[C---:B------:R-:W-:Y:S02]  /*3380*/  ISETP.GE.AND P0, PT, R215.reuse, 0x38, PT ;  /* 0x00000038d700780c */ /* 0x040fe40003f06270 */
[----:B------:R-:W-:Y:S02]  /*3390*/  ISETP.GE.AND P1, PT, R215, 0x39, PT ;  /* 0x00000039d700780c */ /* 0x000fe40003f26270 */
[----:B------:R-:W-:Y:S01]  /*33a0*/  FSEL R132, R201, -INF , !P3 ;  /* 0xff800000c9847808 */ /* 0x000fe20005800000 */
[----:B------:R3:W-:Y:S01]  /*33b0*/  MUFU.TANH R152, R111 ;  /* 0x0000006f00987308 */ /* 0x0007e20000002400 */
[----:B-1----:R-:W-:Y:S02]  /*33c0*/  FSEL R121, R171, -INF , !P5 ;  /* 0xff800000ab797808 */ /* 0x002fe40006800000 */
[C---:B------:R-:W-:Y:S02]  /*33d0*/  ISETP.GE.AND P3, PT, R115.reuse, 0x40, PT ;  /* 0x000000407300780c */ /* 0x040fe40003f66270 */
[----:B------:R-:W-:-:S02]  /*33e0*/  ISETP.GE.AND P5, PT, R115, 0x41, PT ;  /* 0x000000417300780c */ /* 0x000fc40003fa6270 */
[C---:B------:R-:W-:Y:S01]  /*33f0*/  ISETP.GT.OR P4, PT, R214.reuse, 0x30, !P4 ;  /* 0x00000030d600780c */ /* 0x040fe20006784670 */
[----:B------:R-:W1:Y:S01]  /*3400*/  MUFU.TANH R154, R110 ;  /* 0x0000006e009a7308 */ /* 0x000e620000002400 */
[C---:B------:R-:W-:Y:S02]  /*3410*/  ISETP.GT.OR P2, PT, R214.reuse, 0x31, !P2 ;  /* 0x00000031d600780c */ /* 0x040fe40005744670 */
[C---:B------:R-:W-:Y:S02]  /*3420*/  ISETP.GT.OR P0, PT, R214.reuse, 0x38, !P0 ;  /* 0x00000038d600780c */ /* 0x040fe40004704670 */
[----:B------:R-:W-:Y:S02]  /*3430*/  ISETP.GT.OR P1, PT, R214, 0x39, !P1 ;  /* 0x00000039d600780c */ /* 0x000fe40004f24670 */
[C---:B------:R-:W-:Y:S01]  /*3440*/  ISETP.GT.OR P3, PT, R124.reuse, 0x40, !P3 ;  /* 0x000000407c00780c */ /* 0x040fe20005f64670 */
[----:B------:R-:W1:Y:S01]  /*3450*/  MUFU.TANH R148, R116 ;  /* 0x0000007400947308 */ /* 0x000e620000002400 */
[----:B------:R-:W-:-:S02]  /*3460*/  ISETP.GT.OR P5, PT, R124, 0x41, !P5 ;  /* 0x000000417c00780c */ /* 0x000fc40006fa4670 */
[----:B----4-:R-:W-:Y:S02]  /*3470*/  FSEL R114, R170, -INF , !P4 ;  /* 0xff800000aa727808 */ /* 0x010fe40006000000 */
[----:B------:R-:W-:Y:S02]  /*3480*/  FSEL R89, R169, -INF , !P2 ;  /* 0xff800000a9597808 */ /* 0x000fe40005000000 */
[----:B------:R-:W-:Y:S01]  /*3490*/  FSEL R102, R166, -INF , !P0 ;  /* 0xff800000a6667808 */ /* 0x000fe20004000000 */
[----:B------:R-:W4:Y:S01]  /*34a0*/  MUFU.TANH R147, R117 ;  /* 0x0000007500937308 */ /* 0x000f220000002400 */
[----:B------:R-:W-:Y:S02]  /*34b0*/  FSEL R92, R165, -INF , !P1 ;  /* 0xff800000a55c7808 */ /* 0x000fe40004800000 */
[C---:B------:R-:W-:Y:S02]  /*34c0*/  ISETP.GE.AND P4, PT, R115.reuse, 0x48, PT ;  /* 0x000000487300780c */ /* 0x040fe40003f86270 */
[----:B------:R-:W-:-:S02]  /*34d0*/  ISETP.GE.AND P2, PT, R115, 0x49, PT ;  /* 0x000000497300780c */ /* 0x000fc40003f46270 */
[C---:B------:R-:W-:Y:S01]  /*34e0*/  ISETP.GE.AND P0, PT, R115.reuse, 0x50, PT ;  /* 0x000000507300780c */ /* 0x040fe20003f06270 */
[----:B------:R-:W4:Y:S01]  /*34f0*/  MUFU.TANH R144, R120 ;  /* 0x0000007800907308 */ /* 0x000f220000002400 */
[----:B------:R-:W-:Y:S02]  /*3500*/  ISETP.GE.AND P1, PT, R115, 0x51, PT ;  /* 0x000000517300780c */ /* 0x000fe40003f26270 */
[----:B------:R-:W-:Y:S02]  /*3510*/  FSEL R109, R164, -INF , !P3 ;  /* 0xff800000a46d7808 */ /* 0x000fe40005800000 */
[----:B---3--:R-:W-:Y:S02]  /*3520*/  FSEL R111, R163, -INF , !P5 ;  /* 0xff800000a36f7808 */ /* 0x008fe40006800000 */
[C---:B------:R-:W-:Y:S01]  /*3530*/  ISETP.GE.AND P3, PT, R115.reuse, 0x58, PT ;  /* 0x000000587300780c */ /* 0x040fe20003f66270 */
[----:B------:R-:W3:Y:S01]  /*3540*/  MUFU.TANH R146, R118 ;  /* 0x0000007600927308 */ /* 0x000ee20000002400 */
[----:B------:R-:W-:-:S02]  /*3550*/  ISETP.GE.AND P5, PT, R115, 0x59, PT ;  /* 0x000000597300780c */ /* 0x000fc40003fa6270 */
[C---:B------:R-:W-:Y:S02]  /*3560*/  ISETP.GT.OR P4, PT, R124.reuse, 0x48, !P4 ;  /* 0x000000487c00780c */ /* 0x040fe40006784670 */
[C---:B------:R-:W-:Y:S02]  /*3570*/  ISETP.GT.OR P2, PT, R124.reuse, 0x49, !P2 ;  /* 0x000000497c00780c */ /* 0x040fe40005744670 */
[C---:B------:R-:W-:Y:S01]  /*3580*/  ISETP.GT.OR P0, PT, R124.reuse, 0x50, !P0 ;  /* 0x000000507c00780c */ /* 0x040fe20004704670 */
[----:B------:R-:W3:Y:S01]  /*3590*/  MUFU.TANH R145, R119 ;  /* 0x0000007700917308 */ /* 0x000ee20000002400 */
[C---:B------:R-:W-:Y:S02]  /*35a0*/  ISETP.GT.OR P1, PT, R124.reuse, 0x51, !P1 ;  /* 0x000000517c00780c */ /* 0x040fe40004f24670 */
[C---:B------:R-:W-:Y:S02]  /*35b0*/  ISETP.GT.OR P3, PT, R124.reuse, 0x58, !P3 ;  /* 0x000000587c00780c */ /* 0x040fe40005f64670 */
[----:B------:R-:W-:-:S02]  /*35c0*/  ISETP.GT.OR P5, PT, R124, 0x59, !P5 ;  /* 0x000000597c00780c */ /* 0x000fc40006fa4670 */
[----:B--2---:R-:W-:Y:S01]  /*35d0*/  FSEL R95, R160, -INF , !P4 ;  /* 0xff800000a05f7808 */ /* 0x004fe20006000000 */
[----:B------:R-:W2:Y:S01]  /*35e0*/  MUFU.TANH R142, R122 ;  /* 0x0000007a008e7308 */ /* 0x000ea20000002400 */
[----:B------:R-:W-:Y:S02]  /*35f0*/  FSEL R100, R159, -INF , !P2 ;  /* 0xff8000009f647808 */ /* 0x000fe40005000000 */
[----:B------:R-:W-:Y:S02]  /*3600*/  FSEL R97, R156, -INF , !P0 ;  /* 0xff8000009c617808 */ /* 0x000fe40004000000 */
[----:B------:R-:W-:Y:S02]  /*3610*/  FSEL R98, R155, -INF , !P1 ;  /* 0xff8000009b627808 */ /* 0x000fe40004800000 */
[C---:B------:R-:W-:Y:S01]  /*3620*/  ISETP.GE.AND P4, PT, R215.reuse, 0x40, PT ;  /* 0x00000040d700780c */ /* 0x040fe20003f86270 */
[----:B------:R-:W-:Y:S02]  /*3630*/  WARPGROUP.DEPBAR.LE gsb0, 0x0 ;  /* 0x00008000000079c5 */ /* 0x000fe40000010000 */
[----:B------:R-:W-:Y:S01]  /*3640*/  WARPGROUP.ARRIVE ;  /* 0x00000000000079c5 */ /* 0x000fe20000000000 */
[C---:B------:R-:W-:Y:S01]  /*3650*/  ISETP.GE.AND P2, PT, R215.reuse, 0x41, PT ;  /* 0x00000041d700780c */ /* 0x040fe20003f46270 */
[----:B------:R-:W2:Y:S01]  /*3660*/  MUFU.TANH R141, R123 ;  /* 0x0000007b008d7308 */ /* 0x000ea20000002400 */
[----:B------:R-:W-:-:S02]  /*3670*/  ISETP.GE.AND P0, PT, R215, 0x48, PT ;  /* 0x00000048d700780c */ /* 0x000fc40003f06270 */
[----:B------:R-:W-:Y:S01]  /*3680*/  ISETP.GE.AND P1, PT, R215, 0x49, PT ;  /* 0x00000049d700780c */ /* 0x000fe20003f26270 */
[----:B------:R-:W-:Y:S01]  /*3690*/  HGMMA.64x128x16.F32 R24, gdesc[UR8], R24, gsb0 ;  /* 0x01e00000081879f0 */ /* 0x000fe20008000818 */
[----:B------:R-:W-:Y:S02]  /*36a0*/  FSEL R108, R153, -INF , !P3 ;  /* 0xff800000996c7808 */ /* 0x000fe40005800000 */
[----:B------:R-:W-:Y:S01]  /*36b0*/  FSEL R103, R151, -INF , !P5 ;  /* 0xff80000097677808 */ /* 0x000fe20006800000 */
[----:B------:R1:W2:Y:S01]  /*36c0*/  MUFU.TANH R5, R126 ;  /* 0x0000007e00057308 */ /* 0x0002a20000002400 */
[C---:B------:R-:W-:Y:S02]  /*36d0*/  ISETP.GE.AND P3, PT, R215.reuse, 0x50, PT ;  /* 0x00000050d700780c */ /* 0x040fe40003f66270 */
[----:B------:R-:W-:Y:S02]  /*36e0*/  ISETP.GE.AND P5, PT, R215, 0x51, PT ;  /* 0x00000051d700780c */ /* 0x000fe40003fa6270 */
[----:B------:R-:W-:-:S02]  /*36f0*/  ISETP.GT.OR P4, PT, R214, 0x40, !P4 ;  /* 0x00000040d600780c */ /* 0x000fc40006784670 */
[C---:B------:R-:W-:Y:S01]  /*3700*/  ISETP.GT.OR P2, PT, R214.reuse, 0x41, !P2 ;  /* 0x00000041d600780c */ /* 0x040fe20005744670 */
[----:B------:R4:W-:Y:S01]  /*3710*/  MUFU.TANH R6, R125 ;  /* 0x0000007d00067308 */ /* 0x0009e20000002400 */
[C---:B------:R-:W-:Y:S01]  /*3720*/  ISETP.GT.OR P0, PT, R214.reuse, 0x48, !P0 ;  /* 0x00000048d600780c */ /* 0x040fe20004704670 */
[----:B-1----:R-:W-:Y:S01]  /*3730*/  VIADD R126, R9, 0x8 ;  /* 0x00000008097e7836 */ /* 0x002fe20000000000 */
[C---:B------:R-:W-:Y:S02]  /*3740*/  ISETP.GT.OR P1, PT, R214.reuse, 0x49, !P1 ;  /* 0x00000049d600780c */ /* 0x040fe40004f24670 */
[C---:B------:R-:W-:Y:S02]  /*3750*/  ISETP.GT.OR P3, PT, R214.reuse, 0x50, !P3 ;  /* 0x00000050d600780c */ /* 0x040fe40005f64670 */
[----:B------:R-:W-:Y:S01]  /*3760*/  ISETP.GT.OR P5, PT, R214, 0x51, !P5 ;  /* 0x00000051d600780c */ /* 0x000fe20006fa4670 */
[----:B------:R-:W-:Y:S01]  /*3770*/  SHFL.IDX PT, R216, R218, R126, 0x1f ;  /* 0x00001f7edad87589 */ /* 0x000fe200000e0000 */
[----:B------:R-:W-:Y:S01]  /*3780*/  FSEL R101, R162, -INF , !P4 ;  /* 0xff800000a2657808 */ /* 0x000fe20006000000 */
[----:B----4-:R-:W-:Y:S01]  /*3790*/  FMUL.FTZ R125, R128, UR13 ;  /* 0x0000000d807d7c20 */ /* 0x010fe20008410000 */
[----:B------:R-:W-:Y:S01]  /*37a0*/  FSEL R90, R161, -INF , !P2 ;  /* 0xff800000a15a7808 */ /* 0x000fe20005000000 */
[----:B------:R1:W-:Y:S01]  /*37b0*/  MUFU.TANH R4, R127 ;  /* 0x0000007f00047308 */ /* 0x0003e20000002400 */
[----:B------:R-:W-:-:S02]  /*37c0*/  FSEL R104, R158, -INF , !P0 ;  /* 0xff8000009e687808 */ /* 0x000fc40004000000 */
[----:B------:R-:W-:Y:S02]  /*37d0*/  FSEL R99, R157, -INF , !P1 ;  /* 0xff8000009d637808 */ /* 0x000fe40004800000 */
[C---:B------:R-:W-:Y:S02]  /*37e0*/  ISETP.GE.AND P4, PT, R215.reuse, 0x58, PT ;  /* 0x00000058d700780c */ /* 0x040fe40003f86270 */
[----:B------:R-:W-:Y:S01]  /*37f0*/  ISETP.GE.AND P2, PT, R215, 0x59, PT ;  /* 0x00000059d700780c */ /* 0x000fe20003f46270 */
[----:B------:R4:W-:Y:S01]  /*3800*/  MUFU.TANH R2, R125 ;  /* 0x0000007d00027308 */ /* 0x0009e20000002400 */
[C---:B------:R-:W-:Y:S01]  /*3810*/  ISETP.GE.AND P0, PT, R115.reuse, 0x60, PT ;  /* 0x000000607300780c */ /* 0x040fe20003f06270 */
[----:B-1----:R-:W-:Y:S01]  /*3820*/  FMUL.FTZ R127, R130, UR13 ;  /* 0x0000000d827f7c20 */ /* 0x002fe20008410000 */
[----:B------:R-:W-:Y:S02]  /*3830*/  ISETP.GE.AND P1, PT, R115, 0x61, PT ;  /* 0x000000617300780c */ /* 0x000fe40003f26270 */
[----:B------:R-:W-:-:S02]  /*3840*/  FSEL R96, R154, -INF , !P3 ;  /* 0xff8000009a607808 */ /* 0x000fc40005800000 */
[----:B------:R-:W-:Y:S01]  /*3850*/  FSEL R107, R152, -INF , !P5 ;  /* 0xff800000986b7808 */ /* 0x000fe20006800000 */
[----:B------:R-:W-:Y:S01]  /*3860*/  MUFU.TANH R127, R127 ;  /* 0x0000007f007f7308 */ /* 0x000fe20000002400 */
[C---:B------:R-:W-:Y:S02]  /*3870*/  ISETP.GE.AND P3, PT, R115.reuse, 0x68, PT ;  /* 0x000000687300780c */ /* 0x040fe40003f66270 */
[----:B------:R-:W-:Y:S02]  /*3880*/  ISETP.GE.AND P5, PT, R115, 0x69, PT ;  /* 0x000000697300780c */ /* 0x000fe40003fa6270 */
[C---:B------:R-:W-:Y:S02]  /*3890*/  ISETP.GT.OR P4, PT, R214.reuse, 0x58, !P4 ;  /* 0x00000058d600780c */ /* 0x040fe40006784670 */
[----:B------:R-:W-:Y:S01]  /*38a0*/  ISETP.GT.OR P2, PT, R214, 0x59, !P2 ;  /* 0x00000059d600780c */ /* 0x000fe20005744670 */
[----:B------:R-:W-:Y:S01]  /*38b0*/  MUFU.TANH R227, R227 ;  /* 0x000000e300e37308 */ /* 0x000fe20000002400 */
[----:B------:R-:W-:-:S02]  /*38c0*/  ISETP.GT.OR P0, PT, R124, 0x60, !P0 ;  /* 0x000000607c00780c */ /* 0x000fc40004704670 */
[C---:B------:R-:W-:Y:S02]  /*38d0*/  ISETP.GT.OR P1, PT, R124.reuse, 0x61, !P1 ;  /* 0x000000617c00780c */ /* 0x040fe40004f24670 */
[C---:B------:R-:W-:Y:S02]  /*38e0*/  ISETP.GT.OR P3, PT, R124.reuse, 0x68, !P3 ;  /* 0x000000687c00780c */ /* 0x040fe40005f64670 */
[----:B------:R-:W-:Y:S01]  /*38f0*/  ISETP.GT.OR P5, PT, R124, 0x69, !P5 ;  /* 0x000000697c00780c */ /* 0x000fe20006fa4670 */
[----:B------:R-:W-:Y:S01]  /*3900*/  MUFU.TANH R131, R131 ;  /* 0x0000008300837308 */ /* 0x000fe20000002400 */
[----:B------:R-:W-:Y:S02]  /*3910*/  FSEL R93, R150, -INF , !P4 ;  /* 0xff800000965d7808 */ /* 0x000fe40006000000 */
[----:B------:R-:W-:Y:S02]  /*3920*/  FSEL R110, R149, -INF , !P2 ;  /* 0xff800000956e7808 */ /* 0x000fe40005000000 */
[----:B------:R-:W-:-:S02]  /*3930*/  FSEL R106, R148, -INF , !P0 ;  /* 0xff800000946a7808 */ /* 0x000fc40004000000 */
[----:B------:R-:W-:Y:S02]  /*3940*/  FSEL R94, R147, -INF , !P1 ;  /* 0xff800000935e7808 */ /* 0x000fe40004800000 */
[C---:B------:R-:W-:Y:S02]  /*3950*/  ISETP.GE.AND P4, PT, R115.reuse, 0x70, PT ;  /* 0x000000707300780c */ /* 0x040fe40003f86270 */
[C---:B------:R-:W-:Y:S02]  /*3960*/  ISETP.GE.AND P2, PT, R115.reuse, 0x71, PT ;  /* 0x000000717300780c */ /* 0x040fe40003f46270 */
[C---:B------:R-:W-:Y:S02]  /*3970*/  ISETP.GE.AND P0, PT, R115.reuse, 0x78, PT ;  /* 0x000000787300780c */ /* 0x040fe40003f06270 */
[----:B------:R-:W-:Y:S02]  /*3980*/  ISETP.GE.AND P1, PT, R115, 0x79, PT ;  /* 0x000000797300780c */ /* 0x000fe40003f26270 */
[----:B------:R-:W-:-:S02]  /*3990*/  FSEL R115, R144, -INF , !P3 ;  /* 0xff80000090737808 */ /* 0x000fc40005800000 */
[----:B------:R-:W-:Y:S02]  /*39a0*/  FSEL R116, R143, -INF , !P5 ;  /* 0xff8000008f747808 */ /* 0x000fe40006800000 */
[C---:B------:R-:W-:Y:S02]  /*39b0*/  ISETP.GE.AND P3, PT, R215.reuse, 0x60, PT ;  /* 0x00000060d700780c */ /* 0x040fe40003f66270 */
[----:B------:R-:W-:Y:S02]  /*39c0*/  ISETP.GE.AND P5, PT, R215, 0x61, PT ;  /* 0x00000061d700780c */ /* 0x000fe40003fa6270 */
[----:B------:R-:W-:Y:S02]  /*39d0*/  ISETP.GT.OR P4, PT, R124, 0x70, !P4 ;  /* 0x000000707c00780c */ /* 0x000fe40006784670 */
[C---:B------:R-:W-:Y:S02]  /*39e0*/  ISETP.GT.OR P3, PT, R214.reuse, 0x60, !P3 ;  /* 0x00000060d600780c */ /* 0x040fe40005f64670 */
[----:B------:R-:W-:-:S02]  /*39f0*/  ISETP.GT.OR P5, PT, R214, 0x61, !P5 ;  /* 0x00000061d600780c */ /* 0x000fc40006fa4670 */
[----:B------:R-:W-:Y:S02]  /*3a00*/  FSEL R118, R140, -INF , !P4 ;  /* 0xff8000008c767808 */ /* 0x000fe40006000000 */
[----:B---3--:R-:W-:Y:S02]  /*3a10*/  FSEL R119, R146, -INF , !P3 ;  /* 0xff80000092777808 */ /* 0x008fe40005800000 */
[----:B------:R-:W-:Y:S02]  /*3a20*/  FSEL R122, R145, -INF , !P5 ;  /* 0xff800000917a7808 */ /* 0x000fe40006800000 */
[C---:B------:R-:W-:Y:S02]  /*3a30*/  ISETP.GE.AND P4, PT, R215.reuse, 0x68, PT ;  /* 0x00000068d700780c */ /* 0x040fe40003f86270 */
[C---:B------:R-:W-:Y:S02]  /*3a40*/  ISETP.GE.AND P3, PT, R215.reuse, 0x69, PT ;  /* 0x00000069d700780c */ /* 0x040fe40003f66270 */
[----:B------:R-:W-:-:S02]  /*3a50*/  ISETP.GE.AND P5, PT, R215, 0x70, PT ;  /* 0x00000070d700780c */ /* 0x000fc40003fa6270 */
[C---:B------:R-:W-:Y:S02]  /*3a60*/  ISETP.GT.OR P2, PT, R124.reuse, 0x71, !P2 ;  /* 0x000000717c00780c */ /* 0x040fe40005744670 */
[C---:B------:R-:W-:Y:S02]  /*3a70*/  ISETP.GT.OR P0, PT, R124.reuse, 0x78, !P0 ;  /* 0x000000787c00780c */ /* 0x040fe40004704670 */
[----:B------:R-:W-:Y:S01]  /*3a80*/  ISETP.GT.OR P1, PT, R124, 0x79, !P1 ;  /* 0x000000797c00780c */ /* 0x000fe20004f24670 */
[----:B------:R-:W-:Y:S01]  /*3a90*/  VIADD R124, R9, 0x4 ;  /* 0x00000004097c7836 */ /* 0x000fe20000000000 */
[C---:B------:R-:W-:Y:S02]  /*3aa0*/  ISETP.GT.OR P4, PT, R214.reuse, 0x68, !P4 ;  /* 0x00000068d600780c */ /* 0x040fe40006784670 */
[C---:B------:R-:W-:Y:S02]  /*3ab0*/  ISETP.GT.OR P3, PT, R214.reuse, 0x69, !P3 ;  /* 0x00000069d600780c */ /* 0x040fe40005f64670 */
[----:B------:R-:W-:Y:S01]  /*3ac0*/  ISETP.GT.OR P5, PT, R214, 0x70, !P5 ;  /* 0x00000070d600780c */ /* 0x000fe20006fa4670 */
[----:B------:R-:W1:Y:S01]  /*3ad0*/  SHFL.IDX PT, R128, R218, R124, 0x1f ;  /* 0x00001f7cda807589 */ /* 0x000e6200000e0000 */
[----:B--2---:R-:W-:-:S02]  /*3ae0*/  FSEL R117, R142, -INF , !P4 ;  /* 0xff8000008e757808 */ /* 0x004fc40006000000 */
[----:B------:R-:W-:Y:S01]  /*3af0*/  FSEL R123, R141, -INF , !P3 ;  /* 0xff8000008d7b7808 */ /* 0x000fe20005800000 */
[----:B------:R-:W2:Y:S01]  /*3b00*/  SHFL.IDX PT, R217, R17, R124, 0x1f ;  /* 0x00001f7c11d97589 */ /* 0x000ea200000e0000 */
[----:B------:R-:W-:Y:S02]  /*3b10*/  FSEL R120, R5, -INF , !P5 ;  /* 0xff80000005787808 */ /* 0x000fe40006800000 */
[C---:B------:R-:W-:Y:S02]  /*3b20*/  ISETP.GE.AND P4, PT, R215.reuse, 0x71, PT ;  /* 0x00000071d700780c */ /* 0x040fe40003f86270 */
[C---:B------:R-:W-:Y:S02]  /*3b30*/  ISETP.GE.AND P3, PT, R215.reuse, 0x78, PT ;  /* 0x00000078d700780c */ /* 0x040fe40003f66270 */
[----:B------:R-:W-:Y:S02]  /*3b40*/  ISETP.GE.AND P5, PT, R215, 0x79, PT ;  /* 0x00000079d700780c */ /* 0x000fe40003fa6270 */
[----:B------:R-:W3:Y:S01]  /*3b50*/  SHFL.IDX PT, R215, R17, R9, 0x1f ;  /* 0x00001f0911d77589 */ /* 0x000ee200000e0000 */
[----:B----4-:R-:W-:-:S02]  /*3b60*/  IADD3 R125, R9, 0xc, RZ ;  /* 0x0000000c097d7810 */ /* 0x010fc40007ffe0ff */
[C---:B------:R-:W-:Y:S02]  /*3b70*/  ISETP.GT.OR P4, PT, R214.reuse, 0x71, !P4 ;  /* 0x00000071d600780c */ /* 0x040fe40006784670 */
[C---:B------:R-:W-:Y:S01]  /*3b80*/  ISETP.GT.OR P3, PT, R214.reuse, 0x78, !P3 ;  /* 0x00000078d600780c */ /* 0x040fe20005f64670 */
[----:B------:R-:W4:Y:S01]  /*3b90*/  SHFL.IDX PT, R233, R17, R125, 0x1f ;  /* 0x00001f7d11e97589 */ /* 0x000f2200000e0000 */
[----:B------:R-:W-:-:S03]  /*3ba0*/  ISETP.GT.OR P5, PT, R214, 0x79, !P5 ;  /* 0x00000079d600780c */ /* 0x000fc60006fa4670 */
[----:B------:R-:W4:Y:S01]  /*3bb0*/  SHFL.IDX PT, R214, R218, R125, 0x1f ;  /* 0x00001f7ddad67589 */ /* 0x000f2200000e0000 */
[----:B------:R-:W-:Y:S02]  /*3bc0*/  WARPGROUP.DEPBAR.LE gsb0, 0x0 ;  /* 0x00008000000079c5 */ /* 0x000fe40000010000 */
[----:B-1----:R-:W-:Y:S01]  /*3bd0*/  FADD.FTZ R221, R25, -R128 ;  /* 0x8000008019dd7221 */ /* 0x002fe20000010000 */
[--C-:B------:R-:W-:Y:S01]  /*3be0*/  FADD.FTZ R129, R28, -R216.reuse ;  /* 0x800000d81c817221 */ /* 0x100fe20000010000 */
[----:B------:R-:W-:Y:S01]  /*3bf0*/  FADD.FTZ R130, R30, -R216 ;  /* 0x800000d81e827221 */ /* 0x000fe20000010000 */
[--C-:B------:R-:W-:Y:S01]  /*3c00*/  FADD.FTZ R226, R24, -R223.reuse ;  /* 0x800000df18e27221 */ /* 0x100fe20000010000 */
[----:B------:R-:W-:Y:S01]  /*3c10*/  FADD.FTZ R223, R26, -R223 ;  /* 0x800000df1adf7221 */ /* 0x000fe20000010000 */
[--C-:B--2---:R-:W-:Y:S01]  /*3c20*/  FFMA.FTZ R211, R211, UR4, -R217.reuse ;  /* 0x00000004d3d37c23 */ /* 0x104fe200080108d9 */
[----:B------:R-:W-:Y:S01]  /*3c30*/  FFMA.FTZ R26, R213, UR4, -R217 ;  /* 0x00000004d51a7c23 */ /* 0x000fe200080108d9 */
[----:B------:R-:W-:Y:S01]  /*3c40*/  FADD.FTZ R128, R27, -R128 ;  /* 0x800000801b807221 */ /* 0x000fe20000010000 */
[C---:B------:R-:W-:Y:S01]  /*3c50*/  VIADD R217, R9.reuse, 0x14 ;  /* 0x0000001409d97836 */ /* 0x040fe20000000000 */
[----:B------:R-:W1:Y:S01]  /*3c60*/  SHFL.IDX PT, R28, R17, R126, 0x1f ;  /* 0x00001f7e111c7589 */ /* 0x000e6200000e0000 */
[----:B------:R-:W-:-:S02]  /*3c70*/  VIADD R213, R9, 0x1c ;  /* 0x0000001c09d57836 */ /* 0x000fc40000000000 */
[--C-:B---3--:R-:W-:Y:S01]  /*3c80*/  FFMA.FTZ R216, R210, UR4, -R215.reuse ;  /* 0x00000004d2d87c23 */ /* 0x108fe200080108d7 */
[----:B------:R-:W-:Y:S01]  /*3c90*/  FFMA.FTZ R25, R212, UR4, -R215 ;  /* 0x00000004d4197c23 */ /* 0x000fe200080108d7 */
[C---:B------:R-:W-:Y:S01]  /*3ca0*/  VIADD R215, R9.reuse, 0x10 ;  /* 0x0000001009d77836 */ /* 0x040fe20000000000 */
[----:B------:R-:W2:Y:S01]  /*3cb0*/  SHFL.IDX PT, R222, R218, R217, 0x1f ;  /* 0x00001fd9dade7589 */ /* 0x000ea200000e0000 */
[----:B------:R-:W-:Y:S01]  /*3cc0*/  IADD3 R212, R9, 0x18, RZ ;  /* 0x0000001809d47810 */ /* 0x000fe20007ffe0ff */
[----:B------:R-:W3:Y:S01]  /*3cd0*/  MUFU.EX2 R211, R211 ;  /* 0x000000d300d37308 */ /* 0x000ee20000000800 */
[----:B----4-:R-:W-:Y:S01]  /*3ce0*/  FFMA.FTZ R224, R224, UR4, -R233 ;  /* 0x00000004e0e07c23 */ /* 0x010fe200080108e9 */
[----:B------:R-:W4:Y:S01]  /*3cf0*/  SHFL.IDX PT, R27, R218, R215, 0x1f ;  /* 0x00001fd7da1b7589 */ /* 0x000f2200000e0000 */
[--C-:B------:R-:W-:Y:S01]  /*3d00*/  FADD.FTZ R210, R29, -R214.reuse ;  /* 0x800000d61dd27221 */ /* 0x100fe20000010000 */
[----:B------:R-:W-:Y:S02]  /*3d10*/  FADD.FTZ R214, R31, -R214 ;  /* 0x800000d61fd67221 */ /* 0x000fe40000010000 */
[----:B------:R-:W4:Y:S02]  /*3d20*/  SHFL.IDX PT, R29, R218, R213, 0x1f ;  /* 0x00001fd5da1d7589 */ /* 0x000f2400000e0000 */
[----:B------:R-:W4:Y:S02]  /*3d30*/  MUFU.EX2 R26, R26 ;  /* 0x0000001a001a7308 */ /* 0x000f240000000800 */
[----:B------:R4:W4:Y:S04]  /*3d40*/  SHFL.IDX PT, R30, R218, R212, 0x1f ;  /* 0x00001fd4da1e7589 */ /* 0x00092800000e0000 */
[----:B------:R-:W4:Y:S02]  /*3d50*/  SHFL.IDX PT, R31, R17, R215, 0x1f ;  /* 0x00001fd7111f7589 */ /* 0x000f2400000e0000 */
[----:B------:R-:W4:Y:S01]  /*3d60*/  MUFU.EX2 R25, R25 ;  /* 0x0000001900197308 */ /* 0x000f220000000800 */
[--C-:B-1----:R-:W-:Y:S01]  /*3d70*/  FFMA.FTZ R24, R220, UR4, -R28.reuse ;  /* 0x00000004dc187c23 */ /* 0x102fe2000801081c */
[----:B------:R-:W-:Y:S01]  /*3d80*/  FFMA.FTZ R28, R219, UR4, -R28 ;  /* 0x00000004db1c7c23 */ /* 0x000fe2000801081c */
[----:B---3--:R-:W-:Y:S01]  /*3d90*/  FMUL.FTZ R221, R211, R221 ;  /* 0x000000ddd3dd7220 */ /* 0x008fe20000410000 */
[--C-:B--2---:R-:W-:Y:S01]  /*3da0*/  FADD.FTZ R220, R33, -R222.reuse ;  /* 0x800000de21dc7221 */ /* 0x104fe20000010000 */
[----:B------:R-:W-:Y:S01]  /*3db0*/  FADD.FTZ R222, R35, -R222 ;  /* 0x800000de23de7221 */ /* 0x000fe20000010000 */
[----:B------:R-:W1:Y:S02]  /*3dc0*/  SHFL.IDX PT, R33, R17, R212, 0x1f ;  /* 0x00001fd411217589 */ /* 0x000e6400000e0000 */
[----:B------:R-:W2:Y:S01]  /*3dd0*/  MUFU.EX2 R24, R24 ;  /* 0x0000001800187308 */ /* 0x000ea20000000800 */
[--C-:B----4-:R-:W-:Y:S01]  /*3de0*/  FADD.FTZ R218, R32, -R27.reuse ;  /* 0x8000001b20da7221 */ /* 0x110fe20000010000 */
[----:B------:R-:W-:Y:S01]  /*3df0*/  FADD.FTZ R219, R34, -R27 ;  /* 0x8000001b22db7221 */ /* 0x000fe20000010000 */
[----:B------:R-:W3:Y:S01]  /*3e00*/  SHFL.IDX PT, R32, R17, R217, 0x1f ;  /* 0x00001fd911207589 */ /* 0x000ee200000e0000 */
[----:B------:R-:W-:Y:S01]  /*3e10*/  FMUL.FTZ R128, R26, R128 ;  /* 0x000000801a807220 */ /* 0x000fe20000410000 */
[----:B------:R-:W-:-:S02]  /*3e20*/  FADD.FTZ R37, R37, -R29 ;  /* 0x8000001d25257221 */ /* 0x000fc40000010000 */
[----:B------:R-:W4:Y:S01]  /*3e30*/  SHFL.IDX PT, R34, R17, R213, 0x1f ;  /* 0x00001fd511227589 */ /* 0x000f2200000e0000 */
[----:B------:R-:W-:Y:S01]  /*3e40*/  FADD.FTZ R39, R39, -R29 ;  /* 0x8000001d27277221 */ /* 0x000fe20000010000 */
[----:B------:R2:W-:Y:S01]  /*3e50*/  MUFU.EX2 R27, R28 ;  /* 0x0000001c001b7308 */ /* 0x0005e20000000800 */
[--C-:B------:R-:W-:Y:S01]  /*3e60*/  FADD.FTZ R36, R36, -R30.reuse ;  /* 0x8000001e24247221 */ /* 0x100fe20000010000 */
[----:B------:R-:W-:Y:S01]  /*3e70*/  SHFL.IDX PT, R35, R15, R9, 0x1f ;  /* 0x00001f090f237589 */ /* 0x000fe200000e0000 */
[----:B------:R-:W-:Y:S01]  /*3e80*/  FADD.FTZ R38, R38, -R30 ;  /* 0x8000001e26267221 */ /* 0x000fe20000010000 */
[----:B------:R-:W-:Y:S01]  /*3e90*/  FMUL.FTZ R223, R25, R223 ;  /* 0x000000df19df7220 */ /* 0x000fe20000410000 */
[--C-:B------:R-:W-:Y:S01]  /*3ea0*/  FFMA.FTZ R29, R209, UR4, -R31.reuse ;  /* 0x00000004d11d7c23 */ /* 0x100fe2000801081f */
[----:B------:R-:W-:Y:S01]  /*3eb0*/  FFMA.FTZ R31, R208, UR4, -R31 ;  /* 0x00000004d01f7c23 */ /* 0x000fe2000801081f */
[----:B------:R-:W-:Y:S01]  /*3ec0*/  FFMA.FTZ R208, -R18, R18, 1 ;  /* 0x3f80000012d07423 */ /* 0x000fe20000010112 */
[----:B------:R-:W4:Y:S01]  /*3ed0*/  SHFL.IDX PT, R209, R15, R126, 0x1f ;  /* 0x00001f7e0fd17589 */ /* 0x000f2200000e0000 */
[----:B------:R-:W4:Y:S01]  /*3ee0*/  MUFU.EX2 R30, R224 ;  /* 0x000000e0001e7308 */ /* 0x000f220000000800 */
[----:B--2---:R-:W-:Y:S01]  /*3ef0*/  FFMA.FTZ R28, R225, UR4, -R233 ;  /* 0x00000004e11c7c23 */ /* 0x004fe200080108e9 */
[----:B------:R-:W-:Y:S01]  /*3f00*/  FFMA.FTZ R234, -R234, R234, 1 ;  /* 0x3f800000eaea7423 */ /* 0x000fe200000101ea */
[----:B------:R-:W-:Y:S01]  /*3f10*/  FMUL.FTZ R129, R24, R129 ;  /* 0x0000008118817220 */ /* 0x000fe20000410000 */
[----:B-1----:R-:W-:-:S04]  /*3f20*/  FFMA.FTZ R204, R204, UR4, -R33 ;  /* 0x00000004cccc7c23 */ /* 0x002fc80008010821 */
[----:B------:R1:W-:Y:S01]  /*3f30*/  MUFU.EX2 R18, R31 ;  /* 0x0000001f00127308 */ /* 0x0003e20000000800 */
[--C-:B---3--:R-:W-:Y:S01]  /*3f40*/  FFMA.FTZ R207, R207, UR4, -R32.reuse ;  /* 0x00000004cfcf7c23 */ /* 0x108fe20008010820 */
[----:B------:R-:W-:Y:S01]  /*3f50*/  FFMA.FTZ R32, R206, UR4, -R32 ;  /* 0x00000004ce207c23 */ /* 0x000fe20008010820 */
[----:B------:R-:W-:-:S04]  /*3f60*/  FFMA.FTZ R206, -R20, R20, 1 ;  /* 0x3f80000014ce7423 */ /* 0x000fc80000010114 */
[----:B------:R-:W-:Y:S01]  /*3f70*/  FMUL.FTZ R206, R206, R223 ;  /* 0x000000dfcece7220 */ /* 0x000fe20000410000 */
[----:B------:R2:W3:Y:S01]  /*3f80*/  MUFU.EX2 R20, R32 ;  /* 0x0000002000147308 */ /* 0x0004e20000000800 */
[----:B-1----:R-:W-:Y:S01]  /*3f90*/  FFMA.FTZ R31, R205, UR4, -R33 ;  /* 0x00000004cd1f7c23 */ /* 0x002fe20008010821 */
[----:B----4-:R-:W-:Y:S01]  /*3fa0*/  FFMA.FTZ R33, R139, UR4, -R34 ;  /* 0x000000048b217c23 */ /* 0x010fe20008010822 */
[----:B------:R-:W-:Y:S01]  /*3fb0*/  FMUL.FTZ R214, R30, R214 ;  /* 0x000000d61ed67220 */ /* 0x000fe20000410000 */
[----:B------:R-:W1:Y:S01]  /*3fc0*/  SHFL.IDX PT, R139, R15, R124, 0x1f ;  /* 0x00001f7c0f8b7589 */ /* 0x000e6200000e0000 */
[----:B------:R-:W-:Y:S01]  /*3fd0*/  FFMA.FTZ R223, -R194, R194, 1 ;  /* 0x3f800000c2df7423 */ /* 0x000fe200000101c2 */
[--C-:B------:R-:W-:Y:S02]  /*3fe0*/  FFMA.FTZ R205, R134, UR4, -R209.reuse ;  /* 0x0000000486cd7c23 */ /* 0x100fe400080108d1 */
[----:B------:R4:W1:Y:S01]  /*3ff0*/  MUFU.EX2 R17, R207 ;  /* 0x000000cf00117308 */ /* 0x0008620000000800 */
[----:B--2---:R-:W-:Y:S01]  /*4000*/  FFMA.FTZ R32, -R19, R19, 1 ;  /* 0x3f80000013207423 */ /* 0x004fe20000010113 */
[----:B------:R-:W-:Y:S01]  /*4010*/  FFMA.FTZ R134, R132, UR4, -R209 ;  /* 0x0000000484867c23 */ /* 0x000fe200080108d1 */
[----:B------:R-:W2:Y:S04]  /*4020*/  LDL.LU R194, [R1+0x140] ;  /* 0x0001400001c27983 */ /* 0x000ea80000300800 */
[----:B------:R-:W1:Y:S01]  /*4030*/  SHFL.IDX PT, R209, R10, R126, 0x1f ;  /* 0x00001f7e0ad17589 */ /* 0x000e6200000e0000 */
[----:B------:R1:W-:Y:S01]  /*4040*/  MUFU.EX2 R19, R204 ;  /* 0x000000cc00137308 */ /* 0x0003e20000000800 */
[----:B---3--:R-:W-:-:S02]  /*4050*/  FMUL.FTZ R222, R20, R222 ;  /* 0x000000de14de7220 */ /* 0x008fc40000410000 */
[----:B----4-:R-:W3:Y:S05]  /*4060*/  SHFL.IDX PT, R207, R15, R125, 0x1f ;  /* 0x00001f7d0fcf7589 */ /* 0x010eea00000e0000 */
        /* <DEDUP_REMOVED lines=15> */
[--C-:B---3--:R-:W-:Y:S01]  /*4160*/  FFMA.FTZ R136, R88, UR4, -R207.reuse ;  /* 0x0000000458887c23 */ /* 0x108fe200080108cf */
[----:B------:R-:W-:Y:S02]  /*4170*/  FFMA.FTZ R132, R121, UR4, -R207 ;  /* 0x0000000479847c23 */ /* 0x000fe400080108cf */
[----:B------:R-:W3:Y:S03]  /*4180*/  SHFL.IDX PT, R207, R10, R9, 0x1f ;  /* 0x00001f090acf7589 */ /* 0x000ee600000e0000 */
[----:B------:R1:W-:Y:S01]  /*4190*/  MUFU.EX2 R88, R135 ;  /* 0x0000008700587308 */ /* 0x0003e20000000800 */
[----:B------:R-:W3:Y:S07]  /*41a0*/  SHFL.IDX PT, R121, R10, R124, 0x1f ;  /* 0x00001f7c0a797589 */ /* 0x000eee00000e0000 */
[----:B----4-:R4:W-:Y:S01]  /*41b0*/  MUFU.EX2 R15, R133 ;  /* 0x00000085000f7308 */ /* 0x0109e20000000800 */
[----:B-1----:R-:W-:Y:S01]  /*41c0*/  FFMA.FTZ R135, R114, UR4, -R137 ;  /* 0x0000000472877c23 */ /* 0x002fe20008010889 */
[----:B------:R-:W-:Y:S01]  /*41d0*/  FMUL.FTZ R37, R32, R37 ;  /* 0x0000002520257220 */ /* 0x000fe20000410000 */
[----:B------:R-:W-:-:S05]  /*41e0*/  FMUL.FTZ R210, R28, R210 ;  /* 0x000000d21cd27220 */ /* 0x000fca0000410000 */
[----:B------:R-:W1:Y:S01]  /*41f0*/  MUFU.EX2 R29, R29 ;  /* 0x0000001d001d7308 */ /* 0x000e620000000800 */
[----:B----4-:R-:W-:Y:S01]  /*4200*/  FFMA.FTZ R133, R112, UR4, -R137 ;  /* 0x0000000470857c23 */ /* 0x010fe20008010889 */
[--C-:B------:R-:W-:Y:S01]  /*4210*/  FFMA.FTZ R137, R113, UR4, -R138.reuse ;  /* 0x0000000471897c23 */ /* 0x100fe2000801088a */
[----:B------:R-:W-:Y:S01]  /*4220*/  FFMA.FTZ R138, R89, UR4, -R138 ;  /* 0x00000004598a7c23 */ /* 0x000fe2000801088a */
[----:B------:R-:W-:Y:S01]  /*4230*/  FFMA.FTZ R113, R91, UR4, -R139 ;  /* 0x000000045b717c23 */ /* 0x000fe2000801088b */
[--C-:B------:R-:W-:Y:S01]  /*4240*/  FFMA.FTZ R112, R105, UR4, -R221.reuse ;  /* 0x0000000469707c23 */ /* 0x100fe200080108dd */
[----:B------:R-:W-:Y:S01]  /*4250*/  FFMA.FTZ R105, R102, UR4, -R221 ;  /* 0x0000000466697c23 */ /* 0x000fe200080108dd */
[----:B---3--:R-:W-:Y:S01]  /*4260*/  FFMA.FTZ R114, R101, UR4, -R207 ;  /* 0x0000000465727c23 */ /* 0x008fe200080108cf */
[----:B------:R3:W-:Y:S01]  /*4270*/  MUFU.EX2 R89, R205 ;  /* 0x000000cd00597308 */ /* 0x0007e20000000800 */
[----:B------:R-:W-:Y:S01]  /*4280*/  LDS R221, [R13+0x400] ;  /* 0x000400000ddd7984 */ /* 0x000fe20000000800 */
[----:B------:R-:W-:Y:S01]  /*4290*/  FFMA.FTZ R101, R90, UR4, -R121 ;  /* 0x000000045a657c23 */ /* 0x000fe20008010879 */
[----:B------:R-:W-:Y:S01]  /*42a0*/  FFMA.FTZ R102, R92, UR4, -R139 ;  /* 0x000000045c667c23 */ /* 0x000fe2000801088b */
[----:B------:R-:W-:Y:S01]  /*42b0*/  FFMA.FTZ R109, R109, UR4, -R207 ;  /* 0x000000046d6d7c23 */ /* 0x000fe200080108cf */
[----:B------:R-:W4:Y:S01]  /*42c0*/  SHFL.IDX PT, R139, R10, R213, 0x1f ;  /* 0x00001fd50a8b7589 */ /* 0x000f2200000e0000 */
[----:B------:R-:W-:Y:S01]  /*42d0*/  FFMA.FTZ R111, R111, UR4, -R121 ;  /* 0x000000046f6f7c23 */ /* 0x000fe20008010879 */
[----:B------:R-:W-:Y:S01]  /*42e0*/  FFMA.FTZ R121, R95, UR4, -R209 ;  /* 0x000000045f797c23 */ /* 0x000fe200080108d1 */
[----:B------:R1:W-:Y:S01]  /*42f0*/  MUFU.EX2 R91, R134 ;  /* 0x00000086005b7308 */ /* 0x0003e20000000800 */
[----:B---3--:R-:W3:Y:S01]  /*4300*/  SHFL.IDX PT, R205, R10, R125, 0x1f ;  /* 0x00001f7d0acd7589 */ /* 0x008ee200000e0000 */
[----:B------:R-:W-:Y:S01]  /*4310*/  FFMA.FTZ R209, -R232, R232, 1 ;  /* 0x3f800000e8d17423 */ /* 0x000fe200000101e8 */
[----:B-1----:R-:W-:-:S02]  /*4320*/  FMUL.FTZ R218, R29, R218 ;  /* 0x000000da1dda7220 */ /* 0x002fc40000410000 */
[----:B------:R-:W1:Y:S01]  /*4330*/  SHFL.IDX PT, R207, R10, R217, 0x1f ;  /* 0x00001fd90acf7589 */ /* 0x000e6200000e0000 */
[----:B------:R-:W-:Y:S02]  /*4340*/  FMUL.FTZ R209, R209, R214 ;  /* 0x000000d6d1d17220 */ /* 0x000fe40000410000 */
[----:B------:R4:W-:Y:S01]  /*4350*/  MUFU.EX2 R90, R136 ;  /* 0x00000088005a7308 */ /* 0x0009e20000000800 */
[----:B------:R-:W1:Y:S07]  /*4360*/  SHFL.IDX PT, R134, R10, R215, 0x1f ;  /* 0x00001fd70a867589 */ /* 0x000e6e00000e0000 */
[----:B------:R1:W-:Y:S01]  /*4370*/  MUFU.EX2 R92, R133 ;  /* 0x00000085005c7308 */ /* 0x0003e20000000800 */
[----:B----4-:R4:W4:Y:S01]  /*4380*/  SHFL.IDX PT, R136, R10, R212, 0x1f ;  /* 0x00001fd40a887589 */ /* 0x01092200000e0000 */
[--C-:B------:R-:W-:Y:S01]  /*4390*/  FFMA.FTZ R103, R103, UR4, -R139.reuse ;  /* 0x0000000467677c23 */ /* 0x100fe2000801088b */
[----:B------:R-:W-:Y:S01]  /*43a0*/  FFMA.FTZ R110, R110, UR4, -R139 ;  /* 0x000000046e6e7c23 */ /* 0x000fe2000801088b */
[----:B------:R-:W-:-:S04]  /*43b0*/  FFMA.FTZ R139, -R231, R231, 1 ;  /* 0x3f800000e78b7423 */ /* 0x000fc800000101e7 */
[----:B------:R4:W-:Y:S01]  /*43c0*/  MUFU.EX2 R95, R135 ;  /* 0x00000087005f7308 */ /* 0x0009e20000000800 */
[----:B---3--:R-:W-:Y:S01]  /*43d0*/  FFMA.FTZ R100, R100, UR4, -R205 ;  /* 0x0000000464647c23 */ /* 0x008fe200080108cd */
[----:B------:R-:W-:Y:S01]  /*43e0*/  FMUL.FTZ R139, R139, R218 ;  /* 0x000000da8b8b7220 */ /* 0x000fe20000410000 */
[----:B-1----:R-:W-:-:S05]  /*43f0*/  FFMA.FTZ R107, R107, UR4, -R207 ;  /* 0x000000046b6b7c23 */ /* 0x002fca00080108cf */
[----:B----4-:R1:W-:Y:S01]  /*4400*/  MUFU.EX2 R10, R132 ;  /* 0x00000084000a7308 */ /* 0x0103e20000000800 */
[--C-:B------:R-:W-:Y:S01]  /*4410*/  FFMA.FTZ R133, R97, UR4, -R134.reuse ;  /* 0x0000000461857c23 */ /* 0x100fe20008010886 */
[----:B------:R-:W-:Y:S01]  /*4420*/  FFMA.FTZ R134, R96, UR4, -R134 ;  /* 0x0000000460867c23 */ /* 0x000fe20008010886 */
[----:B------:R-:W3:Y:S01]  /*4430*/  SHFL.IDX PT, R97, R12, R126, 0x1f ;  /* 0x00001f7e0c617589 */ /* 0x000ee200000e0000 */
[----:B------:R-:W-:Y:S01]  /*4440*/  FFMA.FTZ R135, R98, UR4, -R207 ;  /* 0x0000000462877c23 */ /* 0x000fe200080108cf */
[----:B------:R-:W-:Y:S02]  /*4450*/  FSEL R207, R227, -INF , !P1 ;  /* 0xff800000e3cf7808 */ /* 0x000fe40004800000 */
[----:B------:R-:W4:Y:S01]  /*4460*/  SHFL.IDX PT, R96, R12, R125, 0x1f ;  /* 0x00001f7d0c607589 */ /* 0x000f2200000e0000 */
[----:B------:R-:W3:Y:S01]  /*4470*/  MUFU.EX2 R31, R31 ;  /* 0x0000001f001f7308 */ /* 0x000ee20000000800 */
[----:B-1----:R-:W-:Y:S01]  /*4480*/  FFMA.FTZ R132, R99, UR4, -R205 ;  /* 0x0000000463847c23 */ /* 0x002fe200080108cd */
[--C-:B------:R-:W-:Y:S01]  /*4490*/  FFMA.FTZ R108, R108, UR4, -R136.reuse ;  /* 0x000000046c6c7c23 */ /* 0x100fe20008010888 */
[----:B------:R-:W1:Y:S01]  /*44a0*/  SHFL.IDX PT, R99, R12, R124, 0x1f ;  /* 0x00001f7c0c637589 */ /* 0x000e6200000e0000 */
[----:B------:R-:W-:-:S03]  /*44b0*/  FFMA.FTZ R136, R93, UR4, -R136 ;  /* 0x000000045d887c23 */ /* 0x000fc60008010888 */
[----:B------:R-:W1:Y:S01]  /*44c0*/  SHFL.IDX PT, R205, R12, R9, 0x1f ;  /* 0x00001f090ccd7589 */ /* 0x000e6200000e0000 */
[----:B------:R1:W-:Y:S03]  /*44d0*/  MUFU.EX2 R93, R137 ;  /* 0x00000089005d7308 */ /* 0x0003e60000000800 */
[----:B------:R-:W-:Y:S04]  /*44e0*/  SHFL.IDX PT, R214, R221, R124, 0x1f ;  /* 0x00001f7cddd67589 */ /* 0x000fe800000e0000 */
[----:B------:R-:W1:Y:S01]  /*44f0*/  SHFL.IDX PT, R98, R12, R215, 0x1f ;  /* 0x00001fd70c627589 */ /* 0x000e6200000e0000 */
[----:B------:R-:W-:Y:S01]  /*4500*/  MUFU.EX2 R13, R113 ;  /* 0x00000071000d7308 */ /* 0x000fe20000000800 */
[----:B---3--:R-:W-:Y:S01]  /*4510*/  FMUL.FTZ R36, R31, R36 ;  /* 0x000000241f247220 */ /* 0x008fe20000410000 */
[--C-:B------:R-:W-:Y:S01]  /*4520*/  FFMA.FTZ R115, R115, UR4, -R97.reuse ;  /* 0x0000000473737c23 */ /* 0x100fe20008010861 */
[----:B------:R-:W-:Y:S01]  /*4530*/  FFMA.FTZ R117, R117, UR4, -R97 ;  /* 0x0000000475757c23 */ /* 0x000fe20008010861 */
[----:B------:R-:W-:Y:S01]  /*4540*/  SHFL.IDX PT, R218, R221, R126, 0x1f ;  /* 0x00001f7eddda7589 */ /* 0x000fe200000e0000 */
[--C-:B----4-:R-:W-:Y:S01]  /*4550*/  FFMA.FTZ R116, R116, UR4, -R96.reuse ;  /* 0x0000000474747c23 */ /* 0x110fe20008010860 */
[----:B------:R-:W-:-:S02]  /*4560*/  FFMA.FTZ R123, R123, UR4, -R96 ;  /* 0x000000047b7b7c23 */ /* 0x000fc40008010860 */
[----:B------:R-:W3:Y:S01]  /*4570*/  SHFL.IDX PT, R97, R12, R212, 0x1f ;  /* 0x00001fd40c617589 */ /* 0x000ee200000e0000 */
[----:B------:R4:W-:Y:S01]  /*4580*/  MUFU.EX2 R96, R112 ;  /* 0x0000007000607308 */ /* 0x0009e20000000800 */
[--C-:B-1----:R-:W-:Y:S01]  /*4590*/  FFMA.FTZ R137, R94, UR4, -R99.reuse ;  /* 0x000000045e897c23 */ /* 0x102fe20008010863 */
[----:B------:R-:W-:Y:S02]  /*45a0*/  FFMA.FTZ R122, R122, UR4, -R99 ;  /* 0x000000047a7a7c23 */ /* 0x000fe40008010863 */
[----:B------:R-:W-:Y:S01]  /*45b0*/  SHFL.IDX PT, R99, R12, R217, 0x1f ;  /* 0x00001fd90c637589 */ /* 0x000fe200000e0000 */
[--C-:B------:R-:W-:Y:S01]  /*45c0*/  FFMA.FTZ R106, R106, UR4, -R205.reuse ;  /* 0x000000046a6a7c23 */ /* 0x100fe200080108cd */
[----:B------:R-:W-:Y:S02]  /*45d0*/  FFMA.FTZ R119, R119, UR4, -R205 ;  /* 0x0000000477777c23 */ /* 0x000fe400080108cd */
[----:B------:R1:W3:Y:S01]  /*45e0*/  SHFL.IDX PT, R205, R12, R213, 0x1f ;  /* 0x00001fd50ccd7589 */ /* 0x0002e200000e0000 */
[----:B----4-:R-:W-:Y:S01]  /*45f0*/  FFMA.FTZ R112, -R22, R22, 1 ;  /* 0x3f80000016707423 */ /* 0x010fe20000010116 */
[----:B------:R-:W-:Y:S01]  /*4600*/  FSEL R22, R2, -INF , !P0 ;  /* 0xff80000002167808 */ /* 0x000fe20004000000 */
[----:B------:R4:W-:Y:S01]  /*4610*/  MUFU.EX2 R94, R138 ;  /* 0x0000008a005e7308 */ /* 0x0009e20000000800 */
[--C-:B------:R-:W-:Y:S01]  /*4620*/  FFMA.FTZ R118, R118, UR4, -R98.reuse ;  /* 0x0000000476767c23 */ /* 0x100fe20008010862 */
[----:B------:R-:W-:Y:S01]  /*4630*/  FFMA.FTZ R120, R120, UR4, -R98 ;  /* 0x0000000478787c23 */ /* 0x000fe20008010862 */
[----:B------:R-:W-:Y:S01]  /*4640*/  FMUL.FTZ R112, R112, R129 ;  /* 0x0000008170707220 */ /* 0x000fe20000410000 */
[----:B------:R-:W-:Y:S01]  /*4650*/  FMUL.FTZ R98, R27, R130 ;  /* 0x000000821b627220 */ /* 0x000fe20000410000 */
[----:B------:R-:W-:-:S03]  /*4660*/  FSEL R129, R127, -INF , !P3 ;  /* 0xff8000007f817808 */ /* 0x000fc60005800000 */
[----:B-1----:R1:W-:Y:S01]  /*4670*/  MUFU.EX2 R12, R105 ;  /* 0x00000069000c7308 */ /* 0x0023e20000000800 */
[----:B----4-:R-:W-:Y:S01]  /*4680*/  FFMA.FTZ R138, -R229, R229, 1 ;  /* 0x3f800000e58a7423 */ /* 0x010fe200000101e5 */
[--C-:B---3--:R-:W-:Y:S01]  /*4690*/  FFMA.FTZ R130, R22, UR4, -R97.reuse ;  /* 0x0000000416827c23 */ /* 0x108fe20008010861 */
[----:B------:R-:W-:Y:S02]  /*46a0*/  FFMA.FTZ R129, R129, UR4, -R97 ;  /* 0x0000000481817c23 */ /* 0x000fe40008010861 */
[----:B------:R-:W-:-:S03]  /*46b0*/  FMUL.FTZ R138, R138, R220 ;  /* 0x000000dc8a8a7220 */ /* 0x000fc60000410000 */
[----:B------:R3:W-:Y:S01]  /*46c0*/  MUFU.EX2 R97, R111 ;  /* 0x0000006f00617308 */ /* 0x0007e20000000800 */
[----:B-1----:R-:W-:Y:S01]  /*46d0*/  FMUL.FTZ R105, R21, R128 ;  /* 0x0000008015697220 */ /* 0x002fe20000410000 */
[----:B------:R-:W-:Y:S01]  /*46e0*/  FSEL R21, R6, -INF , !P2 ;  /* 0xff80000006157808 */ /* 0x000fe20005000000 */
[----:B------:R-:W-:Y:S01]  /*46f0*/  SHFL.IDX PT, R220, R221, R215, 0x1f ;  /* 0x00001fd7dddc7589 */ /* 0x000fe200000e0000 */
[----:B------:R-:W-:Y:S01]  /*4700*/  FSEL R128, R4, -INF , !P4 ;  /* 0xff80000004807808 */ /* 0x000fe20006000000 */
[----:B------:R-:W-:Y:S02]  /*4710*/  FFMA.FTZ R207, R207, UR4, -R205 ;  /* 0x00000004cfcf7c23 */ /* 0x000fe400080108cd */
[--C-:B------:R-:W-:Y:S01]  /*4720*/  FFMA.FTZ R113, R21, UR4, -R99.reuse ;  /* 0x0000000415717c23 */ /* 0x100fe20008010863 */
[----:B------:R1:W-:Y:S01]  /*4730*/  MUFU.EX2 R22, R109 ;  /* 0x0000006d00167308 */ /* 0x0003e20000000800 */
[----:B------:R-:W-:Y:S01]  /*4740*/  FFMA.FTZ R128, R128, UR4, -R99 ;  /* 0x0000000480807c23 */ /* 0x000fe20008010863 */
[----:B---3--:R-:W-:-:S04]  /*4750*/  FFMA.FTZ R111, -R237, R237, 1 ;  /* 0x3f800000ed6f7423 */ /* 0x008fc800000101ed */
[----:B------:R-:W-:Y:S02]  /*4760*/  FMUL.FTZ R111, R111, R222 ;  /* 0x000000de6f6f7220 */ /* 0x000fe40000410000 */
[----:B------:R3:W-:Y:S01]  /*4770*/  MUFU.EX2 R99, R121 ;  /* 0x0000007900637308 */ /* 0x0007e20000000800 */
[----:B-1----:R-:W-:Y:S01]  /*4780*/  FMUL.FTZ R109, R230, R210 ;  /* 0x000000d2e66d7220 */ /* 0x002fe20000410000 */
[----:B------:R-:W-:Y:S04]  /*4790*/  SHFL.IDX PT, R222, R221, R217, 0x1f ;  /* 0x00001fd9ddde7589 */ /* 0x000fe800000e0000 */
[----:B------:R-:W1:Y:S02]  /*47a0*/  SHFL.IDX PT, R210, R221, R9, 0x1f ;  /* 0x00001f09ddd27589 */ /* 0x000e6400000e0000 */
[----:B------:R4:W-:Y:S01]  /*47b0*/  MUFU.EX2 R21, R102 ;  /* 0x0000006600157308 */ /* 0x0009e20000000800 */
[----:B---3--:R-:W-:Y:S01]  /*47c0*/  FMUL.FTZ R121, R33, R39 ;  /* 0x0000002721797220 */ /* 0x008fe20000410000 */
[----:B------:R-:W-:-:S03]  /*47d0*/  FMUL.FTZ R39, R223, R37 ;  /* 0x00000025df277220 */ /* 0x000fc60000410000 */
[----:B------:R-:W-:Y:S01]  /*47e0*/  FMUL.FTZ R37, R234, R121 ;  /* 0x00000079ea257220 */ /* 0x000fe20000410000 */
[----:B------:R-:W-:Y:S02]  /*47f0*/  FADD.FTZ R121, R41, -R214 ;  /* 0x800000d629797221 */ /* 0x000fe40000010000 */
[----:B------:R3:W-:Y:S01]  /*4800*/  LDS R41, [R11+0x400] ;  /* 0x000400000b297984 */ /* 0x0007e20000000800 */
[----:B----4-:R-:W-:Y:S01]  /*4810*/  FMUL.FTZ R102, R23, R98 ;  /* 0x0000006217667220 */ /* 0x010fe20000410000 */
[----:B------:R-:W-:Y:S01]  /*4820*/  FSEL R23, R131, -INF , !P5 ;  /* 0xff80000083177808 */ /* 0x000fe20006800000 */
[----:B------:R4:W-:Y:S04]  /*4830*/  MUFU.EX2 R98, R101 ;  /* 0x0000006500627308 */ /* 0x0009e80000000800 */
[----:B------:R-:W-:-:S04]  /*4840*/  FFMA.FTZ R205, R23, UR4, -R205 ;  /* 0x0000000417cd7c23 */ /* 0x000fc800080108cd */
[----:B------:R3:W-:Y:S01]  /*4850*/  MUFU.EX2 R23, R114 ;  /* 0x0000007200177308 */ /* 0x0007e20000000800 */
[----:B----4-:R-:W-:Y:S02]  /*4860*/  FMUL.FTZ R101, R235, R36 ;  /* 0x00000024eb657220 */ /* 0x010fe40000410000 */
[----:B------:R-:W-:Y:S05]  /*4870*/  SHFL.IDX PT, R36, R221, R212, 0x1f ;  /* 0x00001fd4dd247589 */ /* 0x000fea00000e0000 */
[----:B------:R-:W4:Y:S01]  /*4880*/  MUFU.EX2 R35, R35 ;  /* 0x0000002300237308 */ /* 0x000f220000000800 */
[----:B---3--:R-:W-:Y:S02]  /*4890*/  FMUL.FTZ R114, R18, R219 ;  /* 0x000000db12727220 */ /* 0x008fe40000410000 */
[----:B------:R-:W-:Y:S01]  /*48a0*/  SHFL.IDX PT, R219, R221, R125, 0x1f ;  /* 0x00001f7ddddb7589 */ /* 0x000fe200000e0000 */
[----:B-1----:R-:W-:Y:S01]  /*48b0*/  FADD.FTZ R42, R42, -R210 ;  /* 0x800000d22a2a7221 */ /* 0x002fe20000010000 */
[----:B------:R-:W-:-:S03]  /*48c0*/  FADD.FTZ R214, R43, -R214 ;  /* 0x800000d62bd67221 */ /* 0x000fc60000010000 */
[----:B------:R-:W1:Y:S01]  /*48d0*/  MUFU.EX2 R34, R34 ;  /* 0x0000002200227308 */ /* 0x000e620000000800 */
[----:B------:R-:W3:Y:S01]  /*48e0*/  SHFL.IDX PT, R221, R221, R213, 0x1f ;  /* 0x00001fd5dddd7589 */ /* 0x000ee200000e0000 */
[----:B------:R-:W-:Y:S01]  /*48f0*/  FADD.FTZ R40, R40, -R210 ;  /* 0x800000d228287221 */ /* 0x000fe20000010000 */
[----:B------:R-:W-:Y:S01]  /*4900*/  FADD.FTZ R48, R48, -R220 ;  /* 0x800000dc30307221 */ /* 0x000fe20000010000 */
[----:B------:R-:W-:Y:S01]  /*4910*/  FMUL.FTZ R121, R15, R121 ;  /* 0x000000790f797220 */ /* 0x000fe20000410000 */
[----:B------:R-:W-:Y:S01]  /*4920*/  FADD.FTZ R44, R44, -R218 ;  /* 0x800000da2c2c7221 */ /* 0x000fe20000010000 */
[----:B------:R-:W-:Y:S02]  /*4930*/  FFMA.FTZ R11, -R201, R201, 1 ;  /* 0x3f800000c90b7423 */ /* 0x000fe400000101c9 */
[----:B------:R-:W1:Y:S08]  /*4940*/  MUFU.EX2 R104, R104 ;  /* 0x0000006800687308 */ /* 0x000e700000000800 */
[----:B------:R-:W2:Y:S08]  /*4950*/  MUFU.EX2 R100, R100 ;  /* 0x0000006400647308 */ /* 0x000eb00000000800 */
[----:B------:R-:W-:Y:S01]  /*4960*/  MUFU.EX2 R133, R133 ;  /* 0x0000008500857308 */ /* 0x000fe20000000800 */
[--C-:B---3--:R-:W-:Y:S01]  /*4970*/  FADD.FTZ R53, R53, -R221.reuse ;  /* 0x800000dd35357221 */ /* 0x108fe20000010000 */
[----:B------:R-:W-:-:S06]  /*4980*/  FADD.FTZ R55, R55, -R221 ;  /* 0x800000dd37377221 */ /* 0x000fcc0000010000 */
[----:B------:R-:W-:Y:S01]  /*4990*/  MUFU.EX2 R135, R135 ;  /* 0x0000008700877308 */ /* 0x000fe20000000800 */
[----:B------:R-:W3:Y:S01]  /*49a0*/  SHFL.IDX PT, R221, R41, R125, 0x1f ;  /* 0x00001f7d29dd7589 */ /* 0x000ee200000e0000 */
[--C-:B------:R-:W-:Y:S01]  /*49b0*/  FADD.FTZ R43, R45, -R219.reuse ;  /* 0x800000db2d2b7221 */ /* 0x100fe20000010000 */
[----:B------:R-:W-:Y:S01]  /*49c0*/  FFMA.FTZ R45, -R197, R197, 1 ;  /* 0x3f800000c52d7423 */ /* 0x000fe200000101c5 */
[----:B----4-:R-:W-:Y:S01]  /*49d0*/  FMUL.FTZ R42, R35, R42 ;  /* 0x0000002a232a7220 */ /* 0x010fe20000410000 */
[----:B------:R-:W-:Y:S01]  /*49e0*/  FADD.FTZ R47, R47, -R219 ;  /* 0x800000db2f2f7221 */ /* 0x000fe20000010000 */
[----:B------:R-:W-:Y:S01]  /*49f0*/  FADD.FTZ R210, R49, -R222 ;  /* 0x800000de31d27221 */ /* 0x000fe20000010000 */
[----:B------:R-:W-:Y:S01]  /*4a00*/  FADD.FTZ R219, R52, -R36 ;  /* 0x8000002434db7221 */ /* 0x000fe20000010000 */
[----:B------:R-:W-:Y:S01]  /*4a10*/  FMUL.FTZ R45, R45, R42 ;  /* 0x0000002a2d2d7220 */ /* 0x000fe20000410000 */
[----:B------:R-:W-:Y:S01]  /*4a20*/  FFMA.FTZ R42, -R171, R171, 1 ;  /* 0x3f800000ab2a7423 */ /* 0x000fe200000101ab */
[----:B------:R-:W-:Y:S01]  /*4a30*/  FMUL.FTZ R47, R10, R47 ;  /* 0x0000002f0a2f7220 */ /* 0x000fe20000410000 */
[----:B------:R-:W-:Y:S01]  /*4a40*/  FADD.FTZ R222, R51, -R222 ;  /* 0x800000de33de7221 */ /* 0x000fe20000010000 */
[----:B------:R-:W-:Y:S01]  /*4a50*/  FADD.FTZ R36, R54, -R36 ;  /* 0x8000002436247221 */ /* 0x000fe20000010000 */
[----:B------:R-:W-:Y:S01]  /*4a60*/  FFMA.FTZ R51, -R196, R196, 1 ;  /* 0x3f800000c4337423 */ /* 0x000fe200000101c4 */
[----:B------:R-:W-:Y:S01]  /*4a70*/  FMUL.FTZ R54, R92, R48 ;  /* 0x000000305c367220 */ /* 0x000fe20000410000 */
[----:B------:R-:W-:Y:S01]  /*4a80*/  FMUL.FTZ R48, R42, R47 ;  /* 0x0000002f2a307220 */ /* 0x000fe20000410000 */
[----:B------:R-:W-:Y:S01]  /*4a90*/  FMUL.FTZ R219, R96, R219 ;  /* 0x000000db60db7220 */ /* 0x000fe20000410000 */
[----:B------:R-:W-:Y:S01]  /*4aa0*/  FFMA.FTZ R42, -R168, R168, 1 ;  /* 0x3f800000a82a7423 */ /* 0x000fe200000101a8 */
[----:B------:R-:W-:Y:S01]  /*4ab0*/  FMUL.FTZ R51, R51, R121 ;  /* 0x0000007933337220 */ /* 0x000fe20000410000 */
[----:B------:R-:W-:Y:S08]  /*4ac0*/  MUFU.EX2 R134, R134 ;  /* 0x0000008600867308 */ /* 0x000ff00000000800 */
[----:B------:R-:W-:Y:S01]  /*4ad0*/  MUFU.EX2 R107, R107 ;  /* 0x0000006b006b7308 */ /* 0x000fe20000000800 */
[--C-:B---3--:R-:W-:Y:S01]  /*4ae0*/  FADD.FTZ R61, R61, -R221.reuse ;  /* 0x800000dd3d3d7221 */ /* 0x108fe20000010000 */
[----:B------:R-:W-:-:S06]  /*4af0*/  FADD.FTZ R221, R63, -R221 ;  /* 0x800000dd3fdd7221 */ /* 0x000fcc0000010000 */
[----:B------:R-:W3:Y:S01]  /*4b00*/  MUFU.EX2 R103, R103 ;  /* 0x0000006700677308 */ /* 0x000ee20000000800 */
[----:B------:R-:W-:Y:S01]  /*4b10*/  LDS R63, [R14+0x400] ;  /* 0x000400000e3f7984 */ /* 0x000fe20000000800 */
[----:B------:R-:W-:-:S06]  /*4b20*/  FMUL.FTZ R42, R42, R219 ;  /* 0x000000db2a2a7220 */ /* 0x000fcc0000410000 */
[----:B------:R-:W-:Y:S01]  /*4b30*/  MUFU.EX2 R106, R106 ;  /* 0x0000006a006a7308 */ /* 0x000fe20000000800 */
[----:B------:R-:W4:Y:S01]  /*4b40*/  SHFL.IDX PT, R121, R41, R126, 0x1f ;  /* 0x00001f7e29797589 */ /* 0x000f2200000e0000 */
[----:B------:R-:W-:Y:S01]  /*4b50*/  FADD.FTZ R218, R46, -R218 ;  /* 0x800000da2eda7221 */ /* 0x000fe20000010000 */
[----:B------:R-:W-:-:S05]  /*4b60*/  FMUL.FTZ R214, R88, R214 ;  /* 0x000000d658d67220 */ /* 0x000fca0000410000 */
[----:B------:R-:W-:Y:S01]  /*4b70*/  MUFU.EX2 R136, R136 ;  /* 0x0000008800887308 */ /* 0x000fe20000000800 */
[----:B------:R-:W2:Y:S01]  /*4b80*/  SHFL.IDX PT, R219, R41, R213, 0x1f ;  /* 0x00001fd529db7589 */ /* 0x000ea200000e0000 */
[----:B------:R-:W-:Y:S01]  /*4b90*/  FFMA.FTZ R46, -R195, R195, 1 ;  /* 0x3f800000c32e7423 */ /* 0x000fe200000101c3 */
[----:B-1----:R-:W-:Y:S01]  /*4ba0*/  FMUL.FTZ R40, R34, R40 ;  /* 0x0000002822287220 */ /* 0x002fe20000410000 */
[----:B------:R-:W-:Y:S01]  /*4bb0*/  FFMA.FTZ R49, -R198, R198, 1 ;  /* 0x3f800000c6317423 */ /* 0x000fe200000101c6 */
[----:B------:R-:W-:Y:S01]  /*4bc0*/  FFMA.FTZ R52, -R199, R199, 1 ;  /* 0x3f800000c7347423 */ /* 0x000fe200000101c7 */
[----:B------:R-:W-:Y:S01]  /*4bd0*/  FMUL.FTZ R44, R89, R44 ;  /* 0x0000002c592c7220 */ /* 0x000fe20000410000 */
[----:B------:R-:W-:Y:S01]  /*4be0*/  FMUL.FTZ R218, R91, R218 ;  /* 0x000000da5bda7220 */ /* 0x000fe20000410000 */
[----:B------:R-:W-:Y:S01]  /*4bf0*/  FMUL.FTZ R46, R46, R40 ;  /* 0x000000282e2e7220 */ /* 0x000fe20000410000 */
[----:B------:R-:W-:Y:S01]  /*4c00*/  FMUL.FTZ R49, R49, R214 ;  /* 0x000000d631317220 */ /* 0x000fe20000410000 */
[----:B------:R-:W-:Y:S01]  /*4c10*/  FMUL.FTZ R210, R93, R210 ;  /* 0x000000d25dd27220 */ /* 0x000fe20000410000 */
[----:B------:R-:W-:Y:S01]  /*4c20*/  FFMA.FTZ R40, -R203, R203, 1 ;  /* 0x3f800000cb287423 */ /* 0x000fe200000101cb */
[----:B------:R-:W1:Y:S01]  /*4c30*/  SHFL.IDX PT, R214, R41, R9, 0x1f ;  /* 0x00001f0929d67589 */ /* 0x000e6200000e0000 */
[----:B------:R-:W-:Y:S01]  /*4c40*/  FMUL.FTZ R52, R52, R44 ;  /* 0x0000002c34347220 */ /* 0x000fe20000410000 */
[----:B------:R-:W-:Y:S01]  /*4c50*/  FMUL.FTZ R44, R11, R218 ;  /* 0x000000da0b2c7220 */ /* 0x000fe20000410000 */
[----:B------:R-:W-:Y:S01]  /*4c60*/  FADD.FTZ R220, R50, -R220 ;  /* 0x800000dc32dc7221 */ /* 0x000fe20000010000 */
[----:B------:R-:W3:Y:S01]  /*4c70*/  SHFL.IDX PT, R218, R41, R212, 0x1f ;  /* 0x00001fd429da7589 */ /* 0x000ee200000e0000 */
[----:B------:R-:W-:Y:S01]  /*4c80*/  FMUL.FTZ R40, R40, R210 ;  /* 0x000000d228287220 */ /* 0x000fe20000410000 */
[----:B------:R-:W-:Y:S01]  /*4c90*/  FMUL.FTZ R222, R94, R222 ;  /* 0x000000de5ede7220 */ /* 0x000fe20000410000 */
[----:B------:R-:W-:Y:S01]  /*4ca0*/  MUFU.EX2 R137, R137 ;  /* 0x0000008900897308 */ /* 0x000fe20000000800 */
[----:B------:R-:W3:Y:S01]  /*4cb0*/  SHFL.IDX PT, R210, R41, R124, 0x1f ;  /* 0x00001f7c29d27589 */ /* 0x000ee200000e0000 */
[----:B------:R-:W-:Y:S01]  /*4cc0*/  FMUL.FTZ R220, R95, R220 ;  /* 0x000000dc5fdc7220 */ /* 0x000fe20000410000 */
[----:B------:R-:W-:Y:S01]  /*4cd0*/  FFMA.FTZ R11, -R170, R170, 1 ;  /* 0x3f800000aa0b7423 */ /* 0x000fe200000101aa */
[----:B------:R-:W-:Y:S01]  /*4ce0*/  FFMA.FTZ R47, -R169, R169, 1 ;  /* 0x3f800000a92f7423 */ /* 0x000fe200000101a9 */
[----:B------:R-:W-:Y:S01]  /*4cf0*/  FFMA.FTZ R50, -R200, R200, 1 ;  /* 0x3f800000c8327423 */ /* 0x000fe200000101c8 */
[----:B------:R-:W-:Y:S01]  /*4d00*/  FMUL.FTZ R43, R90, R43 ;  /* 0x0000002b5a2b7220 */ /* 0x000fe20000410000 */
[----:B------:R-:W-:Y:S01]  /*4d10*/  FMUL.FTZ R11, R11, R220 ;  /* 0x000000dc0b0b7220 */ /* 0x000fe20000410000 */
[----:B------:R-:W-:Y:S01]  /*4d20*/  FMUL.FTZ R47, R47, R222 ;  /* 0x000000de2f2f7220 */ /* 0x000fe20000410000 */
[----:B------:R-:W-:Y:S01]  /*4d30*/  SHFL.IDX PT, R220, R41, R217, 0x1f ;  /* 0x00001fd929dc7589 */ /* 0x000fe200000e0000 */
[--C-:B----4-:R-:W-:Y:S01]  /*4d40*/  FADD.FTZ R62, R62, -R121.reuse ;  /* 0x800000793e3e7221 */ /* 0x110fe20000010000 */
[----:B------:R-:W-:Y:S01]  /*4d50*/  FMUL.FTZ R50, R50, R43 ;  /* 0x0000002b32327220 */ /* 0x000fe20000410000 */
[----:B------:R-:W4:Y:S01]  /*4d60*/  MUFU.EX2 R108, R108 ;  /* 0x0000006c006c7308 */ /* 0x000f220000000800 */
[----:B------:R4:W4:Y:S01]  /*4d70*/  SHFL.IDX PT, R222, R41, R215, 0x1f ;  /* 0x00001fd729de7589 */ /* 0x00092200000e0000 */
[----:B------:R-:W-:Y:S01]  /*4d80*/  FADD.FTZ R60, R60, -R121 ;  /* 0x800000793c3c7221 */ /* 0x000fe20000010000 */
[----:B------:R-:W-:Y:S01]  /*4d90*/  FFMA.FTZ R43, -R202, R202, 1 ;  /* 0x3f800000ca2b7423 */ /* 0x000fe200000101ca */
[--C-:B--2---:R-:W-:Y:S01]  /*4da0*/  FADD.FTZ R121, R69, -R219.reuse ;  /* 0x800000db45797221 */ /* 0x104fe20000010000 */
[----:B------:R-:W-:Y:S01]  /*4db0*/  FADD.FTZ R219, R71, -R219 ;  /* 0x800000db47db7221 */ /* 0x000fe20000010000 */
[----:B------:R-:W-:Y:S01]  /*4dc0*/  FMUL.FTZ R62, R104, R62 ;  /* 0x0000003e683e7220 */ /* 0x000fe20000410000 */
[----:B------:R-:W-:Y:S01]  /*4dd0*/  FFMA.FTZ R71, -R158, R158, 1 ;  /* 0x3f8000009e477423 */ /* 0x000fe2000001019e */
[----:B------:R-:W-:Y:S01]  /*4de0*/  FMUL.FTZ R43, R43, R54 ;  /* 0x000000362b2b7220 */ /* 0x000fe20000410000 */
[----:B------:R-:W-:Y:S01]  /*4df0*/  FFMA.FTZ R54, -R167, R167, 1 ;  /* 0x3f800000a7367423 */ /* 0x000fe200000101a7 */
[----:B------:R-:W-:Y:S01]  /*4e00*/  FMUL.FTZ R223, R12, R36 ;  /* 0x000000240cdf7220 */ /* 0x000fe20000410000 */
[----:B------:R-:W-:Y:S01]  /*4e10*/  FMUL.FTZ R53, R13, R53 ;  /* 0x000000350d357220 */ /* 0x000fe20000410000 */
[----:B------:R-:W2:Y:S01]  /*4e20*/  LDL.LU R195, [R1+0x13c] ;  /* 0x00013c0001c37983 */ /* 0x000ea20000300800 */
[----:B------:R-:W-:Y:S01]  /*4e30*/  FFMA.FTZ R36, -R165, R165, 1 ;  /* 0x3f800000a5247423 */ /* 0x000fe200000101a5 */
[----:B------:R-:W-:Y:S01]  /*4e40*/  FMUL.FTZ R55, R21, R55 ;  /* 0x0000003715377220 */ /* 0x000fe20000410000 */
[----:B------:R-:W-:Y:S01]  /*4e50*/  FMUL.FTZ R71, R71, R62 ;  /* 0x0000003e47477220 */ /* 0x000fe20000410000 */
[----:B------:R-:W2:Y:S01]  /*4e60*/  LDL.LU R196, [R1+0x138] ;  /* 0x0001380001c47983 */ /* 0x000ea20000300800 */
[----:B-1----:R-:W-:Y:S01]  /*4e70*/  FADD.FTZ R56, R56, -R214 ;  /* 0x800000d638387221 */ /* 0x002fe20000010000 */
[----:B------:R-:W-:Y:S01]  /*4e80*/  FMUL.FTZ R54, R54, R53 ;  /* 0x0000003536367220 */ /* 0x000fe20000410000 */
[----:B------:R-:W-:Y:S01]  /*4e90*/  MUFU.EX2 R115, R115 ;  /* 0x0000007300737308 */ /* 0x000fe20000000800 */
[----:B------:R-:W1:Y:S01]  /*4ea0*/  SHFL.IDX PT, R62, R63, R9, 0x1f ;  /* 0x00001f093f3e7589 */ /* 0x000e6200000e0000 */
[----:B------:R-:W-:-:S06]  /*4eb0*/  FMUL.FTZ R53, R36, R55 ;  /* 0x0000003724357220 */ /* 0x000fcc0000410000 */
[----:B------:R-:W-:Y:S01]  /*4ec0*/  MUFU.EX2 R122, R122 ;  /* 0x0000007a007a7308 */ /* 0x000fe20000000800 */
[----:B------:R-:W2:Y:S01]  /*4ed0*/  LDL.LU R197, [R1+0x134] ;  /* 0x0001340001c57983 */ /* 0x000ea20000300800 */
[----:B---3--:R-:W-:-:S06]  /*4ee0*/  FADD.FTZ R36, R68, -R218 ;  /* 0x800000da44247221 */ /* 0x008fcc0000010000 */
[----:B------:R-:W3:Y:S01]  /*4ef0*/  MUFU.EX2 R216, R216 ;  /* 0x000000d800d87308 */ /* 0x000ee20000000800 */
[----:B------:R-:W2:Y:S01]  /*4f00*/  LDL.LU R198, [R1+0x130] ;  /* 0x0001300001c67983 */ /* 0x000ea20000300800 */
[----:B------:R-:W-:Y:S01]  /*4f10*/  FADD.FTZ R58, R58, -R214 ;  /* 0x800000d63a3a7221 */ /* 0x000fe20000010000 */
[----:B------:R-:W-:-:S05]  /*4f20*/  FFMA.FTZ R68, -R164, R164, 1 ;  /* 0x3f800000a4447423 */ /* 0x000fca00000101a4 */
[----:B------:R-:W3:Y:S01]  /*4f30*/  MUFU.EX2 R110, R110 ;  /* 0x0000006e006e7308 */ /* 0x000ee20000000800 */
[----:B------:R-:W2:Y:S01]  /*4f40*/  LDL.LU R199, [R1+0x12c] ;  /* 0x00012c0001c77983 */ /* 0x000ea20000300800 */
[----:B------:R-:W-:Y:S01]  /*4f50*/  FMUL.FTZ R56, R22, R56 ;  /* 0x0000003816387220 */ /* 0x000fe20000410000 */
[----:B------:R-:W-:-:S05]  /*4f60*/  FADD.FTZ R57, R57, -R210 ;  /* 0x800000d239397221 */ /* 0x000fca0000010000 */
[----:B------:R-:W-:Y:S01]  /*4f70*/  MUFU.EX2 R132, R132 ;  /* 0x0000008400847308 */ /* 0x000fe20000000800 */
[----:B------:R-:W2:Y:S01]  /*4f80*/  LDL.LU R200, [R1+0x128] ;  /* 0x0001280001c87983 */ /* 0x000ea20000300800 */
[----:B------:R-:W-:-:S06]  /*4f90*/  FADD.FTZ R59, R59, -R210 ;  /* 0x800000d23b3b7221 */ /* 0x000fcc0000010000 */
        /* <DEDUP_REMOVED lines=20> */
[----:B------:R-:W-:Y:S01]  /*50e0*/  SHFL.IDX PT, R212, R63, R212, 0x1f ;  /* 0x00001fd43fd47589 */ /* 0x000fe200000e0000 */
[----:B------:R-:W-:Y:S01]  /*50f0*/  FFMA.FTZ R14, -R163, R163, 1 ;  /* 0x3f800000a30e7423 */ /* 0x000fe200000101a3 */
[----:B----4-:R-:W-:Y:S01]  /*5100*/  FFMA.FTZ R41, -R166, R166, 1 ;  /* 0x3f800000a6297423 */ /* 0x010fe200000101a6 */
[----:B------:R-:W-:Y:S01]  /*5110*/  FADD.FTZ R218, R70, -R218 ;  /* 0x800000da46da7221 */ /* 0x000fe20000010000 */
[----:B------:R-:W2:Y:S01]  /*5120*/  LDL.LU R203, [R1+0x11c] ;  /* 0x00011c0001cb7983 */ /* 0x000ea20000300800 */
[----:B------:R-:W-:Y:S01]  /*5130*/  FMUL.FTZ R56, R97, R57 ;  /* 0x0000003961387220 */ /* 0x000fe20000410000 */
[----:B------:R-:W-:Y:S01]  /*5140*/  FFMA.FTZ R69, -R161, R161, 1 ;  /* 0x3f800000a1457423 */ /* 0x000fe200000101a1 */
[----:B------:R-:W-:Y:S01]  /*5150*/  FMUL.FTZ R61, R100, R61 ;  /* 0x0000003d643d7220 */ /* 0x000fe20000410000 */
[----:B------:R-:W4:Y:S01]  /*5160*/  SHFL.IDX PT, R63, R63, R213, 0x1f ;  /* 0x00001fd53f3f7589 */ /* 0x000f2200000e0000 */
[----:B------:R-:W-:Y:S01]  /*5170*/  FADD.FTZ R64, R64, -R222 ;  /* 0x800000de40407221 */ /* 0x000fe20000010000 */
[----:B------:R-:W-:Y:S01]  /*5180*/  FADD.FTZ R65, R65, -R220 ;  /* 0x800000dc41417221 */ /* 0x000fe20000010000 */
[----:B------:R-:W-:Y:S01]  /*5190*/  FMUL.FTZ R60, R99, R60 ;  /* 0x0000003c633c7220 */ /* 0x000fe20000410000 */
[----:B------:R2:W5:Y:S01]  /*51a0*/  LDL.LU R171, [R1+0x118] ;  /* 0x0001180001ab7983 */ /* 0x0005620000300800 */
[----:B------:R-:W-:Y:S01]  /*51b0*/  FADD.FTZ R66, R66, -R222 ;  /* 0x800000de42427221 */ /* 0x000fe20000010000 */
[----:B------:R-:W-:Y:S01]  /*51c0*/  FADD.FTZ R67, R67, -R220 ;  /* 0x800000dc43437221 */ /* 0x000fe20000010000 */
[----:B------:R-:W-:Y:S01]  /*51d0*/  FMUL.FTZ R121, R103, R121 ;  /* 0x0000007967797220 */ /* 0x000fe20000410000 */
[----:B------:R2:W5:Y:S01]  /*51e0*/  LDL.LU R170, [R1+0x114] ;  /* 0x0001140001aa7983 */ /* 0x0005620000300800 */
[----:B------:R-:W-:Y:S01]  /*51f0*/  FMUL.FTZ R59, R98, R59 ;  /* 0x0000003b623b7220 */ /* 0x000fe20000410000 */
[--C-:B-1----:R-:W-:Y:S01]  /*5200*/  FADD.FTZ R72, R72, -R62.reuse ;  /* 0x8000003e48487221 */ /* 0x102fe20000010000 */
[----:B------:R-:W-:Y:S01]  /*5210*/  FADD.FTZ R74, R74, -R62 ;  /* 0x8000003e4a4a7221 */ /* 0x000fe20000010000 */
[----:B------:R1:W5:Y:S01]  /*5220*/  LDL.LU R169, [R1+0x110] ;  /* 0x0001100001a97983 */ /* 0x0003620000300800 */
[----:B------:R-:W-:Y:S01]  /*5230*/  FMUL.FTZ R57, R55, R58 ;  /* 0x0000003a37397220 */ /* 0x000fe20000410000 */
[----:B------:R-:W-:Y:S01]  /*5240*/  FFMA.FTZ R70, -R159, R159, 1 ;  /* 0x3f8000009f467423 */ /* 0x000fe2000001019f */
[----:B------:R-:W1:Y:S01]  /*5250*/  MUFU.EX2 R130, R130 ;  /* 0x0000008200827308 */ /* 0x000e620000000800 */
[----:B------:R1:W5:Y:S01]  /*5260*/  LDL.LU R168, [R1+0x10c] ;  /* 0x00010c0001a87983 */ /* 0x0003620000300800 */
[----:B------:R-:W-:-:S06]  /*5270*/  FMUL.FTZ R58, R14, R56 ;  /* 0x000000380e3a7220 */ /* 0x000fcc0000410000 */
[----:B------:R-:W1:Y:S01]  /*5280*/  MUFU.EX2 R113, R113 ;  /* 0x0000007100717308 */ /* 0x000e620000000800 */
[----:B------:R1:W5:Y:S01]  /*5290*/  LDL.LU R167, [R1+0x108] ;  /* 0x0001080001a77983 */ /* 0x0003620000300800 */
[----:B------:R-:W-:Y:S01]  /*52a0*/  FFMA.FTZ R56, -R160, R160, 1 ;  /* 0x3f800000a0387423 */ /* 0x000fe200000101a0 */
[----:B------:R-:W-:Y:S01]  /*52b0*/  FMUL.FTZ R36, R108, R36 ;  /* 0x000000246c247220 */ /* 0x000fe20000410000 */
[----:B---3--:R-:W-:Y:S01]  /*52c0*/  FMUL.FTZ R226, R216, R226 ;  /* 0x000000e2d8e27220 */ /* 0x008fe20000410000 */
[----:B------:R3:W5:Y:S01]  /*52d0*/  LDL.LU R166, [R1+0x104] ;  /* 0x0001040001a67983 */ /* 0x0007620000300800 */
[----:B------:R-:W-:Y:S01]  /*52e0*/  FMUL.FTZ R69, R69, R59 ;  /* 0x0000003b45457220 */ /* 0x000fe20000410000 */
[----:B------:R-:W-:Y:S01]  /*52f0*/  FMUL.FTZ R70, R70, R61 ;  /* 0x0000003d46467220 */ /* 0x000fe20000410000 */
[----:B------:R-:W-:Y:S01]  /*5300*/  FFMA.FTZ R55, -R155, R155, 1 ;  /* 0x3f8000009b377423 */ /* 0x000fe2000001019b */
[----:B------:R3:W5:Y:S01]  /*5310*/  LDL.LU R165, [R1+0x100] ;  /* 0x0001000001a57983 */ /* 0x0007620000300800 */
[----:B------:R-:W-:Y:S01]  /*5320*/  FFMA.FTZ R59, -R156, R156, 1 ;  /* 0x3f8000009c3b7423 */ /* 0x000fe2000001019c */
[----:B------:R-:W-:Y:S01]  /*5330*/  FMUL.FTZ R64, R133, R64 ;  /* 0x0000004085407220 */ /* 0x000fe20000410000 */
[----:B------:R-:W-:Y:S01]  /*5340*/  FMUL.FTZ R56, R56, R60 ;  /* 0x0000003c38387220 */ /* 0x000fe20000410000 */
[----:B------:R3:W5:Y:S01]  /*5350*/  LDL.LU R164, [R1+0xfc] ;  /* 0x0000fc0001a47983 */ /* 0x0007620000300800 */
[----:B------:R-:W-:Y:S01]  /*5360*/  FMUL.FTZ R61, R135, R65 ;  /* 0x00000041873d7220 */ /* 0x000fe20000410000 */
[----:B------:R-:W-:Y:S01]  /*5370*/  FMUL.FTZ R66, R134, R66 ;  /* 0x0000004286427220 */ /* 0x000fe20000410000 */
[----:B------:R-:W-:Y:S01]  /*5380*/  FFMA.FTZ R14, -R157, R157, 1 ;  /* 0x3f8000009d0e7423 */ /* 0x000fe2000001019d */
[----:B------:R3:W5:Y:S01]  /*5390*/  LDL.LU R163, [R1+0xf8] ;  /* 0x0000f80001a37983 */ /* 0x0007620000300800 */
[----:B------:R-:W-:Y:S01]  /*53a0*/  FFMA.FTZ R60, -R154, R154, 1 ;  /* 0x3f8000009a3c7423 */ /* 0x000fe2000001019a */
[----:B------:R-:W-:Y:S01]  /*53b0*/  FMUL.FTZ R67, R107, R67 ;  /* 0x000000436b437220 */ /* 0x000fe20000410000 */
[----:B------:R-:W-:Y:S01]  /*53c0*/  FFMA.FTZ R62, -R148, R148, 1 ;  /* 0x3f800000943e7423 */ /* 0x000fe20000010194 */
[----:B------:R3:W5:Y:S01]  /*53d0*/  LDL.LU R162, [R1+0xf4] ;  /* 0x0000f40001a27983 */ /* 0x0007620000300800 */
[--C-:B------:R-:W-:Y:S01]  /*53e0*/  FADD.FTZ R73, R73, -R124.reuse ;  /* 0x8000007c49497221 */ /* 0x100fe20000010000 */
[----:B------:R-:W-:Y:S01]  /*53f0*/  FADD.FTZ R75, R75, -R124 ;  /* 0x8000007c4b4b7221 */ /* 0x000fe20000010000 */
[--C-:B----4-:R-:W-:Y:S01]  /*5400*/  FADD.FTZ R85, R85, -R63.reuse ;  /* 0x8000003f55557221 */ /* 0x110fe20000010000 */
[----:B------:R3:W5:Y:S01]  /*5410*/  LDL.LU R161, [R1+0xf0] ;  /* 0x0000f00001a17983 */ /* 0x0007620000300800 */
[----:B------:R-:W-:Y:S01]  /*5420*/  FMUL.FTZ R64, R59, R64 ;  /* 0x000000403b407220 */ /* 0x000fe20000410000 */
[----:B------:R-:W-:Y:S01]  /*5430*/  FADD.FTZ R87, R87, -R63 ;  /* 0x8000003f57577221 */ /* 0x000fe20000010000 */
[--C-:B------:R-:W-:Y:S01]  /*5440*/  FADD.FTZ R84, R84, -R212.reuse ;  /* 0x800000d454547221 */ /* 0x100fe20000010000 */
[----:B------:R3:W5:Y:S01]  /*5450*/  LDL.LU R160, [R1+0xec] ;  /* 0x0000ec0001a07983 */ /* 0x0007620000300800 */
[----:B------:R-:W-:Y:S01]  /*5460*/  FMUL.FTZ R55, R55, R61 ;  /* 0x0000003d37377220 */ /* 0x000fe20000410000 */
[----:B------:R-:W-:Y:S01]  /*5470*/  FADD.FTZ R86, R86, -R212 ;  /* 0x800000d456567221 */ /* 0x000fe20000010000 */
[----:B------:R-:W-:Y:S01]  /*5480*/  FFMA.FTZ R210, -R144, R144, 1 ;  /* 0x3f80000090d27423 */ /* 0x000fe20000010190 */
[----:B------:R3:W5:Y:S01]  /*5490*/  LDL.LU R159, [R1+0xe8] ;  /* 0x0000e800019f7983 */ /* 0x0007620000300800 */
[----:B------:R-:W-:Y:S01]  /*54a0*/  FFMA.FTZ R59, -R152, R152, 1 ;  /* 0x3f800000983b7423 */ /* 0x000fe20000010198 */
[----:B------:R-:W-:Y:S01]  /*54b0*/  FFMA.FTZ R61, -R151, R151, 1 ;  /* 0x3f800000973d7423 */ /* 0x000fe20000010197 */
[--C-:B------:R-:W-:Y:S01]  /*54c0*/  FADD.FTZ R77, R77, -R125.reuse ;  /* 0x8000007d4d4d7221 */ /* 0x100fe20000010000 */
[----:B------:R3:W5:Y:S01]  /*54d0*/  LDL.LU R158, [R1+0xe4] ;  /* 0x0000e400019e7983 */ /* 0x0007620000300800 */
[----:B------:R-:W-:Y:S01]  /*54e0*/  FMUL.FTZ R65, R60, R66 ;  /* 0x000000423c417220 */ /* 0x000fe20000410000 */
[----:B------:R-:W-:Y:S01]  /*54f0*/  FADD.FTZ R79, R79, -R125 ;  /* 0x8000007d4f4f7221 */ /* 0x000fe20000010000 */
[--C-:B------:R-:W-:Y:S01]  /*5500*/  FADD.FTZ R76, R76, -R126.reuse ;  /* 0x8000007e4c4c7221 */ /* 0x100fe20000010000 */
[----:B------:R3:W5:Y:S01]  /*5510*/  LDL.LU R157, [R1+0xe0] ;  /* 0x0000e000019d7983 */ /* 0x0007620000300800 */
[----:B------:R-:W-:Y:S01]  /*5520*/  FFMA.FTZ R66, -R153, R153, 1 ;  /* 0x3f80000099427423 */ /* 0x000fe20000010199 */
[----:B------:R-:W-:Y:S01]  /*5530*/  FADD.FTZ R78, R78, -R126 ;  /* 0x8000007e4e4e7221 */ /* 0x000fe20000010000 */
[----:B------:R-:W-:Y:S01]  /*5540*/  FMUL.FTZ R218, R136, R218 ;  /* 0x000000da88da7220 */ /* 0x000fe20000410000 */
[----:B------:R3:W5:Y:S01]  /*5550*/  LDL.LU R156, [R1+0xdc] ;  /* 0x0000dc00019c7983 */ /* 0x0007620000300800 */
[----:B------:R-:W-:Y:S01]  /*5560*/  FMUL.FTZ R59, R59, R67 ;  /* 0x000000433b3b7220 */ /* 0x000fe20000410000 */
[--C-:B------:R-:W-:Y:S01]  /*5570*/  FADD.FTZ R80, R80, -R215.reuse ;  /* 0x800000d750507221 */ /* 0x100fe20000010000 */
[----:B------:R-:W-:Y:S01]  /*5580*/  FADD.FTZ R82, R82, -R215 ;  /* 0x800000d752527221 */ /* 0x000fe20000010000 */
[----:B------:R3:W5:Y:S01]  /*5590*/  LDL.LU R155, [R1+0xd8] ;  /* 0x0000d800019b7983 */ /* 0x0007620000300800 */
[----:B------:R-:W-:Y:S01]  /*55a0*/  FMUL.FTZ R61, R61, R121 ;  /* 0x000000793d3d7220 */ /* 0x000fe20000410000 */
[--C-:B------:R-:W-:Y:S01]  /*55b0*/  FADD.FTZ R81, R81, -R217.reuse ;  /* 0x800000d951517221 */ /* 0x100fe20000010000 */
[----:B------:R-:W-:Y:S01]  /*55c0*/  FADD.FTZ R83, R83, -R217 ;  /* 0x800000d953537221 */ /* 0x000fe20000010000 */
[----:B------:R3:W5:Y:S01]  /*55d0*/  LDL.LU R154, [R1+0xd4] ;  /* 0x0000d400019a7983 */ /* 0x0007620000300800 */
[----:B------:R-:W-:Y:S01]  /*55e0*/  FFMA.FTZ R67, -R150, R150, 1 ;  /* 0x3f80000096437423 */ /* 0x000fe20000010196 */
[----:B------:R-:W-:Y:S01]  /*55f0*/  FMUL.FTZ R121, R106, R72 ;  /* 0x000000486a797220 */ /* 0x000fe20000410000 */
[----:B------:R-:W-:Y:S01]  /*5600*/  FFMA.FTZ R213, -R5, R5, 1 ;  /* 0x3f80000005d57423 */ /* 0x000fe20000010105 */
[----:B------:R3:W5:Y:S01]  /*5610*/  LDL.LU R153, [R1+0xd0] ;  /* 0x0000d00001997983 */ /* 0x0007620000300800 */
[----:B------:R-:W-:Y:S01]  /*5620*/  FFMA.FTZ R60, -R149, R149, 1 ;  /* 0x3f800000953c7423 */ /* 0x000fe20000010195 */
[----:B------:R-:W-:Y:S01]  /*5630*/  FFMA.FTZ R214, -R4, R4, 1 ;  /* 0x3f80000004d67423 */ /* 0x000fe20000010104 */
[----:B------:R-:W4:Y:S01]  /*5640*/  MUFU.EX2 R129, R129 ;  /* 0x0000008100817308 */ /* 0x000f220000000800 */
[----:B------:R3:W5:Y:S01]  /*5650*/  LDL.LU R152, [R1+0xcc] ;  /* 0x0000cc0001987983 */ /* 0x0007620000300800 */
[----:B------:R-:W-:-:S06]  /*5660*/  FFMA.FTZ R124, -R147, R147, 1 ;  /* 0x3f800000937c7423 */ /* 0x000fcc0000010193 */
[----:B------:R-:W3:Y:S01]  /*5670*/  MUFU.EX2 R128, R128 ;  /* 0x0000008000807308 */ /* 0x000ee20000000800 */
[----:B------:R1:W5:Y:S01]  /*5680*/  LDL.LU R151, [R1+0xc8] ;  /* 0x0000c80001977983 */ /* 0x0003620000300800 */
[----:B------:R-:W-:-:S06]  /*5690*/  FMUL.FTZ R62, R62, R121 ;  /* 0x000000793e3e7220 */ /* 0x000fcc0000410000 */
[----:B------:R-:W3:Y:S01]  /*56a0*/  MUFU.EX2 R207, R207 ;  /* 0x000000cf00cf7308 */ /* 0x000ee20000000800 */
[----:B------:R1:W5:Y:S01]  /*56b0*/  LDL.LU R150, [R1+0xc4] ;  /* 0x0000c40001967983 */ /* 0x0003620000300800 */
[----:B------:R-:W-:-:S06]  /*56c0*/  FFMA.FTZ R63, -R146, R146, 1 ;  /* 0x3f800000923f7423 */ /* 0x000fcc0000010192 */
[----:B------:R-:W3:Y:S01]  /*56d0*/  MUFU.EX2 R205, R205 ;  /* 0x000000cd00cd7308 */ /* 0x000ee20000000800 */
[----:B------:R1:W5:Y:S01]  /*56e0*/  LDL.LU R149, [R1+0xc0] ;  /* 0x0000c00001957983 */ /* 0x0003620000300800 */
[----:B------:R-:W-:Y:S01]  /*56f0*/  FFMA.FTZ R121, -R145, R145, 1 ;  /* 0x3f80000091797423 */ /* 0x000fe20000010191 */
        /* <DEDUP_REMOVED lines=12> */
[----:B------:R1:W5:Y:S04]  /*57c0*/  LDL.LU R143, [R1+0xa8] ;  /* 0x0000a800018f7983 */ /* 0x0003680000300800 */
        /* <DEDUP_REMOVED lines=16> */
[----:B-1----:R-:W-:Y:S01]  /*58d0*/  FMUL.FTZ R73, R130, R84 ;  /* 0x0000005482497220 */ /* 0x002fe20000410000 */
[----:B------:R-:W-:Y:S01]  /*58e0*/  FMUL.FTZ R121, R121, R36 ;  /* 0x0000002479797220 */ /* 0x000fe20000410000 */
[----:B------:R-:W-:Y:S02]  /*58f0*/  FMUL.FTZ R36, R113, R81 ;  /* 0x0000005171247220 */ /* 0x000fe40000410000 */
[----:B------:R-:W-:Y:S01]  /*5900*/  FMUL.FTZ R218, R218, R73 ;  /* 0x00000049dada7220 */ /* 0x000fe20000410000 */
[----:B------:R-:W-:Y:S01]  /*5910*/  F2FP.F16.F32.PACK_AB R73, R47, R11 ;  /* 0x0000000b2f49723e */ /* 0x000fe200000000ff */
[----:B------:R-:W-:Y:S01]  /*5920*/  FMUL.FTZ R221, R132, R221 ;  /* 0x000000dd84dd7220 */ /* 0x000fe20000410000 */
[----:B----4-:R-:W-:Y:S01]  /*5930*/  FMUL.FTZ R86, R129, R86 ;  /* 0x0000005681567220 */ /* 0x010fe20000410000 */
[----:B------:R-:W-:Y:S01]  /*5940*/  FMUL.FTZ R38, R236, R38 ;  /* 0x00000026ec267220 */ /* 0x000fe20000410000 */
[----:B------:R-:W-:Y:S01]  /*5950*/  FMUL.FTZ R74, R119, R74 ;  /* 0x0000004a774a7220 */ /* 0x000fe20000410000 */
[----:B------:R-:W-:Y:S01]  /*5960*/  FMUL.FTZ R80, R118, R80 ;  /* 0x0000005076507220 */ /* 0x000fe20000410000 */
        /* <DEDUP_REMOVED lines=66> */
[----:B--2---:R-:W-:-:S05]  /*5d90*/  IMAD R11, R0, 0x4000, R220 ;  /* 0x00004000000b7824 */ /* 0x004fca00078e02dc */
[----:B------:R-:W-:-:S05]  /*5da0*/  LEA R11, R11, R16, 0x1 ;  /* 0x000000100b0b7211 */ /* 0x000fca00078e08ff */
        /* <DEDUP_REMOVED lines=18> */
[----:B------:R-:W-:Y:S02]  /*5ed0*/  F2FP.F16.F32.PACK_AB R92, R93, R92 ;  /* 0x0000005c5d5c723e */ /* 0x000fe400000000ff */
[----:B------:R-:W-:Y:S01]  /*5ee0*/  F2FP.F16.F32.PACK_AB R93, R94, R95 ;  /* 0x0000005f5e5d723e */ /* 0x000fe200000000ff */
[----:B------:R-:W-:Y:S02]  /*5ef0*/  WARPGROUP.DEPBAR.LE gsb0, 0x0 ;  /* 0x00008000000079c5 */ /* 0x000fe40000010000 */
[----:B------:R-:W-:Y:S02]  /*5f00*/  F2FP.F16.F32.PACK_AB R24, R15, R34 ;  /* 0x000000220f18723e */ /* 0x000fe400000000ff */
[----:B------:R-:W-:-:S02]  /*5f10*/  F2FP.F16.F32.PACK_AB R25, R88, R35 ;  /* 0x000000235819723e */ /* 0x000fc400000000ff */
[----:B------:R-:W-:Y:S02]  /*5f20*/  F2FP.F16.F32.PACK_AB R26, R90, R89 ;  /* 0x000000595a1a723e */ /* 0x000fe400000000ff */
[----:B------:R-:W-:-:S04]  /*5f30*/  F2FP.F16.F32.PACK_AB R27, R10, R91 ;  /* 0x0000005b0a1b723e */ /* 0x000fc800000000ff */
        /* <DEDUP_REMOVED lines=50> */
[----:B------:R-:W-:-:S04]  /*6260*/  VIADD R40, R16, 0x20c00 ;  /* 0x00020c0010287836 */ /* 0x000fc80000000000 */
[----:B---3--:R-:W-:-:S05]  /*6270*/  IMAD R10, R14, 0x2000, R40 ;  /* 0x000020000e0a7824 */ /* 0x008fca00078e0228 */
[----:B------:R-:W-:Y:S02]  /*6280*/  SHF.R.U32.HI R10, RZ, 0x4, R10 ;  /* 0x00000004ff0a7819 */ /* 0x000fe4000001160a */
[----:B------:R-:W-:Y:S02]  /*6290*/  R2UR UR4, R16 ;  /* 0x00000000100472ca */ /* 0x000fe400000e0000 */
[----:B------:R-:W-:-:S04]  /*62a0*/  LOP3.LUT R10, R10, 0x3fff, RZ, 0xc0, !PT ;  /* 0x00003fff0a0a7812 */ /* 0x000fc800078ec0ff */
[----:B-1----:R-:W-:-:S04]  /*62b0*/  LOP3.LUT R11, R10, 0x10000, RZ, 0xfc, !PT ;  /* 0x000100000a0b7812 */ /* 0x002fc800078efcff */
[----:B------:R-:W-:-:S04]  /*62c0*/  LEA R11, R0, R11, 0xb ;  /* 0x0000000b000b7211 */ /* 0x000fc800078e58ff */
        /* <DEDUP_REMOVED lines=65> */
.L_x_1390:
        /* <DEDUP_REMOVED lines=68> */
.L_x_1391:
        /* <DEDUP_REMOVED lines=12> */
.L_x_1381:
[----:B------:R-:W2:Y:S01]  /*6be0*/  S2R R8, SR_CTAID.X ;  /* 0x0000000000087919 */ /* 0x000ea20000002500 */
[----:B------:R-:W3:Y:S01]  /*6bf0*/  LDC R5, c[0x0][0x280] ;  /* 0x0000a000ff057b82 */ /* 0x000ee20000000800 */
[----:B------:R-:W-:-:S07]  /*6c00*/  ULDC UR4, c[0x0][0x748] ;  /* 0x0001d20000047ab9 */ /* 0x000fce0000000800 */
[----:B------:R-:W3:Y:S02]  /*6c10*/  LDC R7, c[0x0][0x290] ;  /* 0x0000a400ff077b82 */ /* 0x000ee40000000800 */
[----:B---3--:R-:W-:-:S04]  /*6c20*/  IMAD.IADD R5, R5, 0x1, -R7 ;  /* 0x0000000105057824 */ /* 0x008fc800078e0a07 */
[----:B--2---:R-:W-:-:S05]  /*6c30*/  IMAD R5, R8, 0x80, R5 ;  /* 0x0000008008057824 */ /* 0x004fca00078e0205 */
[----:B------:R-:W-:-:S04]  /*6c40*/  IADD3 R5, R5, UR4, RZ ;  /* 0x0000000405057c10 */ /* 0x000fc8000fffe0ff */
        /* <DEDUP_REMOVED lines=16> */
[----:B-----5:R-:W-:Y:S01]  /*6d50*/  VIADD R9, R5, 0xffffff80 ;  /* 0xffffff8005097836 */ /* 0x020fe20000000000 */
[C---:B-1----:R-:W-:Y:S01]  /*6d60*/  IADD3 R17, R15.reuse, -0x80, RZ ;  /* 0xffffff800f117810 */ /* 0x042fe20007ffe0ff */
        /* <DEDUP_REMOVED lines=11> */
[----:B------:R-:W-:Y:S02]  /*6e20*/  SHF.R.S32.HI R13, RZ, 0x5, R6 ;  /* 0x00000005ff0d7819 */ /* 0x000fe40000011406 */
[----:B----4-:R-:W-:-:S02]  /*6e30*/  SHF.R.S32.HI R11, RZ, 0x2, R12 ;  /* 0x00000002ff0b7819 */ /* 0x010fc4000001140c */
[----:B------:R-:W-:Y:S02]  /*6e40*/  LOP3.LUT R6, R5, 0xffffffe0, RZ, 0xc0, !PT ;  /* 0xffffffe005067812 */ /* 0x000fe400078ec0ff */
[----:B------:R-:W-:Y:S02]  /*6e50*/  SHF.R.S32.HI R12, RZ, 0x1f, R12 ;  /* 0x0000001fff0c7819 */ /* 0x000fe4000001140c */
[----:B------:R-:W-:Y:S01]  /*6e60*/  LEA.HI R5, R15, R15, RZ, 0x1 ;  /* 0x0000000f0f057211 */ /* 0x000fe200078f08ff */
[----:B------:R-:W-:Y:S01]  /*6e70*/  IMAD.IADD R7, R9, 0x1, -R6 ;  /* 0x0000000109077824 */ /* 0x000fe200078e0a06 */
[----:B------:R-:W-:Y:S01]  /*6e80*/  LEA.HI R12, R12, R11, RZ, 0x3 ;  /* 0x0000000b0c0c7211 */ /* 0x000fe200078f18ff */
[----:B------:R-:W-:Y:S01]  /*6e90*/  IMAD R6, R13, -0x10, R8 ;  /* 0xfffffff00d067824 */ /* 0x000fe200078e0208 */
[----:B------:R-:W-:Y:S02]  /*6ea0*/  LOP3.LUT R5, R5, 0xfffffffe, RZ, 0xc0, !PT ;  /* 0xfffffffe05057812 */ /* 0x000fe400078ec0ff */
[----:B------:R-:W-:-:S02]  /*6eb0*/  LOP3.LUT R12, R12, 0xfffffff8, RZ, 0xc0, !PT ;  /* 0xfffffff80c0c7812 */ /* 0x000fc400078ec0ff */
[----:B------:R-:W-:Y:S02]  /*6ec0*/  SHF.R.S32.HI R8, RZ, 0x1f, R7 ;  /* 0x0000001fff087819 */ /* 0x000fe40000011407 */
[----:B------:R-:W-:Y:S02]  /*6ed0*/  IADD3 R6, R6, R12, -R11 ;  /* 0x0000000c06067210 */ /* 0x000fe40007ffe80b */
[CC--:B------:R-:W-:Y:S02]  /*6ee0*/  LEA.HI R11, R8.reuse, R7.reuse, RZ, 0x3 ;  /* 0x00000007080b7211 */ /* 0x0c0fe400078f18ff */
[----:B------:R-:W-:Y:S02]  /*6ef0*/  LEA.HI R7, R8, R7, RZ, 0x2 ;  /* 0x0000000708077211 */ /* 0x000fe400078f10ff */
[--C-:B------:R-:W-:Y:S02]  /*6f00*/  SHF.R.S32.HI R12, RZ, 0x3, R11.reuse ;  /* 0x00000003ff0c7819 */ /* 0x100fe4000001140b */
[----:B------:R-:W-:-:S02]  /*6f10*/  SHF.R.S32.HI R11, RZ, 0x1f, R11 ;  /* 0x0000001fff0b7819 */ /* 0x000fc4000001140b */
[----:B------:R-:W-:Y:S02]  /*6f20*/  SHF.R.S32.HI R14, RZ, 0x2, R7 ;  /* 0x00000002ff0e7819 */ /* 0x000fe40000011407 */
[----:B------:R-:W-:Y:S02]  /*6f30*/  IADD3 R5, R15, -R5, RZ ;  /* 0x800000050f057210 */ /* 0x000fe40007ffe0ff */
[----:B------:R-:W-:Y:S01]  /*6f40*/  LEA.HI R11, R11, R12, RZ, 0x4 ;  /* 0x0000000c0b0b7211 */ /* 0x000fe200078f20ff */
[C---:B------:R-:W-:Y:S01]  /*6f50*/  VIADD R15, R14.reuse, 0x18 ;  /* 0x000000180e0f7836 */ /* 0x040fe20000000000 */
[----:B------:R-:W-:Y:S01]  /*6f60*/  LEA.HI R7, R7, R14, RZ, 0x1 ;  /* 0x0000000e07077211 */ /* 0x000fe200078f08ff */
[----:B------:R-:W-:Y:S01]  /*6f70*/  IMAD R8, R5, -0x40, R6 ;  /* 0xffffffc005087824 */ /* 0x000fe200078e0206 */
[----:B------:R-:W-:Y:S01]  /*6f80*/  LOP3.LUT R11, R11, 0x1ffffff0, RZ, 0xc0, !PT ;  /* 0x1ffffff00b0b7812 */ /* 0x000fe200078ec0ff */
[----:B------:R-:W-:Y:S01]  /*6f90*/  VIADD R6, R14, 0x8 ;  /* 0x000000080e067836 */ /* 0x000fe20000000000 */
[----:B------:R-:W-:-:S02]  /*6fa0*/  LOP3.LUT R5, R7, 0xfffffffe, RZ, 0xc0, !PT ;  /* 0xfffffffe07057812 */ /* 0x000fc400078ec0ff */
[----:B------:R-:W-:Y:S01]  /*6fb0*/  IADD3 R7, R9, -R18, RZ ;  /* 0x8000001209077210 */ /* 0x000fe20007ffe0ff */
[----:B------:R-:W-:Y:S01]  /*6fc0*/  IMAD.IADD R12, R12, 0x1, -R11 ;  /* 0x000000010c0c7824 */ /* 0x000fe200078e0a0b */
[----:B------:R-:W-:Y:S01]  /*6fd0*/  LEA.HI R10, R6, R6, RZ, 0x1 ;  /* 0x00000006060a7211 */ /* 0x000fe200078f08ff */
[C---:B------:R-:W-:Y:S01]  /*6fe0*/  IMAD.IADD R5, R14.reuse, 0x1, -R5 ;  /* 0x000000010e057824 */ /* 0x040fe200078e0a05 */
[----:B------:R-:W-:Y:S02]  /*6ff0*/  IADD3 R11, R14, 0x10, RZ ;  /* 0x000000100e0b7810 */ /* 0x000fe40007ffe0ff */
[----:B------:R-:W-:Y:S01]  /*7000*/  LOP3.LUT R9, R10, 0xfffffffe, RZ, 0xc0, !PT ;  /* 0xfffffffe0a097812 */ /* 0x000fe200078ec0ff */
[----:B------:R-:W-:Y:S01]  /*7010*/  IMAD R5, R12, 0x8, R5 ;  /* 0x000000080c057824 */ /* 0x000fe200078e0205 */
[----:B------:R-:W-:Y:S02]  /*7020*/  LEA.HI R17, R15, R15, RZ, 0x1 ;  /* 0x0000000f0f117211 */ /* 0x000fe400078f08ff */
[----:B------:R-:W-:-:S02]  /*7030*/  IADD3 R9, R6, -R9, RZ ;  /* 0x8000000906097210 */ /* 0x000fc40007ffe0ff */
[----:B------:R-:W-:Y:S01]  /*7040*/  LEA.HI R6, R11, R11, RZ, 0x1 ;  /* 0x0000000b0b067211 */ /* 0x000fe200078f08ff */
[----:B------:R1:W-:Y:S01]  /*7050*/  STL [R1+0x54], R5 ;  /* 0x0000540501007387 */ /* 0x0003e20000100800 */
[----:B------:R-:W-:Y:S02]  /*7060*/  SHF.R.S32.HI R19, RZ, 0x1f, R17 ;  /* 0x0000001fff137819 */ /* 0x000fe40000011411 */
[--C-:B------:R-:W-:Y:S02]  /*7070*/  SHF.R.S32.HI R12, RZ, 0x1, R6.reuse ;  /* 0x00000001ff0c7819 */ /* 0x100fe40000011406 */
[----:B------:R-:W-:Y:S02]  /*7080*/  SHF.R.S32.HI R13, RZ, 0x1f, R6 ;  /* 0x0000001fff0d7819 */ /* 0x000fe40000011406 */
[----:B------:R-:W-:Y:S02]  /*7090*/  LOP3.LUT R14, R6, 0xfffffffe, RZ, 0xc0, !PT ;  /* 0xfffffffe060e7812 */ /* 0x000fe400078ec0ff */
[----:B------:R-:W-:-:S02]  /*70a0*/  LEA.HI R13, R13, R12, RZ, 0x4 ;  /* 0x0000000c0d0d7211 */ /* 0x000fc400078f20ff */
[----:B-1----:R-:W-:Y:S01]  /*70b0*/  SHF.R.S32.HI R5, RZ, 0x1, R10 ;  /* 0x00000001ff057819 */ /* 0x002fe2000001140a */
[----:B------:R-:W-:Y:S01]  /*70c0*/  IMAD.IADD R14, R11, 0x1, -R14 ;  /* 0x000000010b0e7824 */ /* 0x000fe200078e0a0e */
[----:B------:R-:W-:Y:S02]  /*70d0*/  SHF.R.S32.HI R10, RZ, 0x1f, R10 ;  /* 0x0000001fff0a7819 */ /* 0x000fe4000001140a */
[----:B------:R-:W-:Y:S02]  /*70e0*/  SHF.R.S32.HI R6, RZ, 0x1, R17 ;  /* 0x00000001ff067819 */ /* 0x000fe40000011411 */
[----:B------:R-:W-:Y:S02]  /*70f0*/  LEA.HI R10, R10, R5, RZ, 0x4 ;  /* 0x000000050a0a7211 */ /* 0x000fe400078f20ff */
[----:B------:R-:W-:Y:S02]  /*7100*/  LOP3.LUT R13, R13, 0x1ffffff0, RZ, 0xc0, !PT ;  /* 0x1ffffff00d0d7812 */ /* 0x000fe400078ec0ff */
[----:B------:R-:W-:-:S02]  /*7110*/  LOP3.LUT R10, R10, 0x1ffffff0, RZ, 0xc0, !PT ;  /* 0x1ffffff00a0a7812 */ /* 0x000fc400078ec0ff */
[----:B------:R-:W-:Y:S01]  /*7120*/  LEA.HI R19, R19, R6, RZ, 0x4 ;  /* 0x0000000613137211 */ /* 0x000fe200078f20ff */
[----:B------:R-:W-:Y:S01]  /*7130*/  IMAD.IADD R13, R12, 0x1, -R13 ;  /* 0x000000010c0d7824 */ /* 0x000fe200078e0a0d */
[----:B------:R-:W-:Y:S01]  /*7140*/  LOP3.LUT R18, R17, 0xfffffffe, RZ, 0xc0, !PT ;  /* 0xfffffffe11127812 */ /* 0x000fe200078ec0ff */
[----:B------:R-:W-:Y:S01]  /*7150*/  IMAD.IADD R10, R5, 0x1, -R10 ;  /* 0x00000001050a7824 */ /* 0x000fe200078e0a0a */
[----:B------:R-:W-:Y:S01]  /*7160*/  LOP3.LUT R19, R19, 0x1ffffff0, RZ, 0xc0, !PT ;  /* 0x1ffffff013137812 */ /* 0x000fe200078ec0ff */
[----:B------:R-:W-:Y:S01]  /*7170*/  IMAD R5, R13, 0x8, R14 ;  /* 0x000000080d057824 */ /* 0x000fe200078e020e */
[----:B------:R-:W-:Y:S01]  /*7180*/  IADD3 R18, R15, -R18, RZ ;  /* 0x800000120f127210 */ /* 0x000fe20007ffe0ff */
[----:B------:R-:W-:Y:S01]  /*7190*/  IMAD.MOV.U32 R13, RZ, RZ, 0x40000040 ;  /* 0x40000040ff0d7424 */ /* 0x000fe200078e00ff */
[----:B------:R-:W-:Y:S01]  /*71a0*/  LEA R9, R10, R9, 0x3 ;  /* 0x000000090a097211 */ /* 0x000fe200078e18ff */
[----:B------:R-:W-:Y:S01]  /*71b0*/  IMAD.IADD R19, R6, 0x1, -R19 ;  /* 0x0000000106137824 */ /* 0x000fe200078e0a13 */
[----:B------:R-:W-:Y:S01]  /*71c0*/  MOV R11, 0x40000040 ;  /* 0x40000040000b7802 */ /* 0x000fe20000000f00 */
[----:B------:R-:W-:Y:S01]  /*71d0*/  IMAD R6, R20, 0x2000, R16 ;  /* 0x0000200014067824 */ /* 0x000fe200078e0210 */
[----:B------:R-:W-:Y:S01]  /*71e0*/  MOV R15, 0x40000040 ;  /* 0x40000040000f7802 */ /* 0x000fe20000000f00 */
[----:B------:R1:W-:Y:S01]  /*71f0*/  STL [R1+0x4c], R9 ;  /* 0x00004c0901007387 */ /* 0x0003e20000100800 */
[----:B------:R-:W-:Y:S01]  /*7200*/  LEA R10, R19, R18, 0x3 ;  /* 0x00000012130a7211 */ /* 0x000fe200078e18ff */
[----:B------:R-:W-:-:S02]  /*7210*/  IMAD.MOV.U32 R19, RZ, RZ, 0x40000040 ;  /* 0x40000040ff137424 */ /* 0x000fc400078e00ff */
[----:B------:R2:W-:Y:S04]  /*7220*/  STL [R1+0x48], R5 ;  /* 0x0000480501007387 */ /* 0x0005e80000100800 */
[----:B------:R3:W-:Y:S01]  /*7230*/  STL [R1+0x44], R10 ;  /* 0x0000440a01007387 */ /* 0x0007e20000100800 */
[C---:B-1----:R-:W-:Y:S02]  /*7240*/  VIADD R9, R6.reuse, 0x4000 ;  /* 0x0000400006097836 */ /* 0x042fe40000000000 */
[----:B--2---:R-:W-:Y:S01]  /*7250*/  VIADD R5, R6, 0x20c00 ;  /* 0x00020c0006057836 */ /* 0x004fe20000000000 */
[----:B------:R-:W-:Y:S02]  /*7260*/  SHF.R.U32.HI R6, RZ, 0x4, R6 ;  /* 0x00000004ff067819 */ /* 0x000fe40000011606 */
[----:B------:R-:W-:-:S02]  /*7270*/  SHF.R.U32.HI R9, RZ, 0x4, R9 ;  /* 0x00000004ff097819 */ /* 0x000fc40000011609 */
[----:B------:R-:W-:Y:S02]  /*7280*/  SHF.R.U32.HI R5, RZ, 0x4, R5 ;  /* 0x00000004ff057819 */ /* 0x000fe40000011605 */
[----:B------:R-:W-:Y:S02]  /*7290*/  LOP3.LUT R6, R6, 0x3fff, RZ, 0xc0, !PT ;  /* 0x00003fff06067812 */ /* 0x000fe400078ec0ff */
[----:B------:R-:W-:Y:S02]  /*72a0*/  LOP3.LUT R9, R9, 0x3fff, RZ, 0xc0, !PT ;  /* 0x00003fff09097812 */ /* 0x000fe400078ec0ff */
[----:B------:R-:W-:Y:S02]  /*72b0*/  LOP3.LUT R5, R5, 0x3fff, RZ, 0xc0, !PT ;  /* 0x00003fff05057812 */ /* 0x000fe400078ec0ff */
[----:B------:R-:W-:Y:S02]  /*72c0*/  LOP3.LUT R12, R6, 0x10000, RZ, 0xfc, !PT ;  /* 0x00010000060c7812 */ /* 0x000fe400078efcff */
[----:B------:R-:W-:Y:S01]  /*72d0*/  LOP3.LUT R6, R9, 0x10000, RZ, 0xfc, !PT ;  /* 0x0001000009067812 */ /* 0x000fe200078efcff */
[----:B------:R-:W-:Y:S01]  /*72e0*/  VIADD R9, R7, 0x8 ;  /* 0x0000000807097836 */ /* 0x000fe20000000000 */
[----:B------:R-:W-:Y:S01]  /*72f0*/  LOP3.LUT R5, R5, 0x10000, RZ, 0xfc, !PT ;  /* 0x0001000005057812 */ /* 0x000fe200078efcff */
[C---:B------:R-:W-:Y:S01]  /*7300*/  VIADD R20, R12.reuse, 0x4 ;  /* 0x000000040c147836 */ /* 0x040fe20000000000 */
[C---:B------:R-:W-:Y:S01]  /*7310*/  IADD3 R22, R12.reuse, 0x2, RZ ;  /* 0x000000020c167810 */ /* 0x040fe20007ffe0ff */
[----:B------:R1:W-:Y:S01]  /*7320*/  STL [R1+0x3c], R12 ;  /* 0x00003c0c01007387 */ /* 0x0003e20000100800 */
[----:B------:R-:W-:Y:S01]  /*7330*/  IADD3 R18, R12, 0x6, RZ ;  /* 0x000000060c127810 */ /* 0x000fe20007ffe0ff */
[C---:B---3--:R-:W-:Y:S01]  /*7340*/  VIADD R10, R6.reuse, 0x6 ;  /* 0x00000006060a7836 */ /* 0x048fe20000000000 */
[----:B------:R-:W-:Y:S01]  /*7350*/  IADD3 R9, R7, 0x14, RZ ;  /* 0x0000001407097810 */ /* 0x000fe20007ffe0ff */
[----:B------:R2:W-:Y:S01]  /*7360*/  STL [R1+0x58], R5 ;  /* 0x0000580501007387 */ /* 0x0005e20000100800 */
[----:B------:R-:W-:-:S03]  /*7370*/  VIADD R14, R6, 0x2 ;  /* 0x00000002060e7836 */ /* 0x000fc60000000000 */
[----:B------:R3:W-:Y:S01]  /*7380*/  STL [R1+0x38], R6 ;  /* 0x0000380601007387 */ /* 0x0007e20000100800 */
[----:B-1----:R-:W-:-:S03]  /*7390*/  IADD3 R12, R6, 0x4, RZ ;  /* 0x00000004060c7810 */ /* 0x002fc60007ffe0ff */
[----:B------:R1:W-:Y:S01]  /*73a0*/  STL.64 [R1+0x30], R22 ;  /* 0x0000301601007387 */ /* 0x0003e20000100a00 */
[C---:B--2---:R-:W-:Y:S01]  /*73b0*/  IADD3 R5, R7.reuse, 0x4, RZ ;  /* 0x0000000407057810 */ /* 0x044fe20007ffe0ff */
[C---:B------:R-:W-:Y:S02]  /*73c0*/  VIADD R5, R7.reuse, 0x10 ;  /* 0x0000001007057836 */ /* 0x040fe40000000000 */
[----:B------:R1:W-:Y:S01]  /*73d0*/  STL.64 [R1+0x28], R20 ;  /* 0x0000281401007387 */ /* 0x0003e20000100a00 */
[C---:B------:R-:W-:Y:S02]  /*73e0*/  IADD3 R5, R7.reuse, 0x1c, RZ ;  /* 0x0000001c07057810 */ /* 0x040fe40007ffe0ff */
[C---:B---3--:R-:W-:Y:S01]  /*73f0*/  IADD3 R6, R7.reuse, 0xc, RZ ;  /* 0x0000000c07067810 */ /* 0x048fe20007ffe0ff */
[----:B------:R1:W-:Y:S01]  /*7400*/  STL.64 [R1+0x20], R18 ;  /* 0x0000201201007387 */ /* 0x0003e20000100a00 */
[----:B------:R-:W-:-:S03]  /*7410*/  VIADD R6, R7, 0x18 ;  /* 0x0000001807067836 */ /* 0x000fc60000000000 */
[----:B------:R1:W-:Y:S04]  /*7420*/  STL.64 [R1+0x8], R10 ;  /* 0x0000080a01007387 */ /* 0x0003e80000100a00 */
[----:B------:R1:W-:Y:S04]  /*7430*/  STL.64 [R1+0x18], R14 ;  /* 0x0000180e01007387 */ /* 0x0003e80000100a00 */
[----:B------:R1:W-:Y:S02]  /*7440*/  STL.64 [R1+0x10], R12 ;  /* 0x0000100c01007387 */ /* 0x0003e40000100a00 */
.L_x_1404:
[----:B------:R-:W-:-:S05]  /*7450*/  IMAD.U32 R5, RZ, RZ, UR36 ;  /* 0x00000024ff057e24 */ /* 0x000fca000f8e00ff */
[----:B------:R-:W-:-:S04]  /*7460*/  LOP3.LUT R5, R5, 0x1, RZ, 0xfc, !PT ;  /* 0x0000000105057812 */ /* 0x000fc800078efcff */
[----:B------:R-:W-:-:S13]  /*7470*/  ISETP.NE.AND P0, PT, R5, 0x3, PT ;  /* 0x000000030500780c */ /* 0x000fda0003f05270 */
[----:B------:R-:W-:Y:S05]  /*7480*/  @!P0 BRA `(.L_x_1394) ;  /* 0x0000000000048947 */ /* 0x000fea0003800000 */
[----:B------:R-:W-:Y:S01]  /*7490*/  BPT.TRAP 0x1 ;  /* 0x000000040000795c */ /* 0x000fe20000300000 */
.L_x_1394:
[----:B------:R-:W-:Y:S02]  /*74a0*/  LEA R6, R0, R16, 0x3 ;  /* 0x0000001000067211 */ /* 0x000fe400078e18ff */
[----:B-1----:R-:W-:-:S04]  /*74b0*/  SHF.L.U32 R23, R4, 0x1f, RZ ;  /* 0x0000001f04177819 */ /* 0x002fc800000006ff */
[----:B------:R1:W2:Y:S01]  /*74c0*/  SYNCS.PHASECHK.TRANS64.TRYWAIT P1, [R6+URZ+0x30c10], R23 ;  /* 0x030c1017060075a7 */ /* 0x0002a2000802017f */
[----:B------:R-:W-:Y:S05]  /*74d0*/  @!P0 BRA `(.L_x_1395) ;  /* 0x0000000000048947 */ /* 0x000fea0003800000 */
[----:B------:R-:W-:Y:S01]  /*74e0*/  BPT.TRAP 0x1 ;  /* 0x000000040000795c */ /* 0x000fe20000300000 */
.L_x_1395:
[----:B------:R-:W-:-:S05]  /*74f0*/  VIADD R5, R16, 0x10000 ;  /* 0x0001000010057836 */ /* 0x000fca0000000000 */
[----:B------:R-:W-:-:S04]  /*7500*/  SHF.R.U32.HI R5, RZ, 0x4, R5 ;  /* 0x00000004ff057819 */ /* 0x000fc80000011605 */
[----:B------:R-:W-:-:S04]  /*7510*/  LOP3.LUT R5, R5, 0x3fff, RZ, 0xc0, !PT ;  /* 0x00003fff05057812 */ /* 0x000fc800078ec0ff */
[----:B------:R-:W-:Y:S01]  /*7520*/  LOP3.LUT R9, R5, 0x10000, RZ, 0xfc, !PT ;  /* 0x0001000005097812 */ /* 0x000fe200078efcff */
[----:B--2---:R-:W-:Y:S06]  /*7530*/  @P1 BRA `(.L_x_1396) ;  /* 0x0000000000081947 */ /* 0x004fec0003800000 */
[----:B------:R-:W2:Y:S02]  /*7540*/  SYNCS.PHASECHK.TRANS64.TRYWAIT P1, [R6+URZ+0x30c10], R23 ;  /* 0x030c1017060075a7 */ /* 0x000ea4000802017f */
[----:B--2---:R-:W-:Y:S05]  /*7550*/  @!P1 BRA `(.L_x_1397) ;  /* 0x000000d000bc9947 */ /* 0x004fea0003800000 */
.L_x_1396:
[----:B------:R-:W3:Y:S04]  /*7560*/  LDL R17, [R1+0x3c] ;  /* 0x00003c0001117983 */ /* 0x000ee80000100800 */
[----:B------:R-:W4:Y:S04]  /*7570*/  LDL.64 R20, [R1+0x30] ;  /* 0x0000300001147983 */ /* 0x000f280000100a00 */
[----:B------:R-:W5:Y:S01]  /*7580*/  LDL.64 R18, [R1+0x28] ;  /* 0x0000280001127983 */ /* 0x000f620000100a00 */
[----:B------:R-:W-:Y:S01]  /*7590*/  LEA R9, R0, R9, 0xa ;  /* 0x0000000900097211 */ /* 0x000fe200078e50ff */
        /* <DEDUP_REMOVED lines=20> */
[C---:B-----5:R-:W-:Y:S01]  /*76e0*/  IMAD R10, R0.reuse, 0x80, R10 ;  /* 0x00000080000a7824 */ /* 0x060fe200078e020a */
[----:B------:R-:W-:Y:S01]  /*76f0*/  UIADD3 UR6, UR6, 0x6, URZ ;  /* 0x0000000606067890 */ /* 0x000fe2000fffe03f */
[----:B------:R-:W-:-:S04]  /*7700*/  LEA R12, R0, R12, 0x7 ;  /* 0x0000000c000c7211 */ /* 0x000fc800078e38ff */
[----:B------:R-:W-:-:S04]  /*7710*/  LEA R15, R3, R12, 0x1 ;  /* 0x0000000c030f7211 */ /* 0x000fc800078e08ff */
[----:B------:R-:W-:Y:S01]  /*7720*/  LEA R9, R15, R16, 0x2 ;  /* 0x000000100f097211 */ /* 0x000fe200078e10ff */
        /* <DEDUP_REMOVED lines=8> */
[C---:B------:R-:W-:Y:S01]  /*77b0*/  IMAD R14, R0.reuse, 0x80, R13 ;  /* 0x00000080000e7824 */ /* 0x040fe200078e020d */
[----:B------:R-:W-:Y:S01]  /*77c0*/  LEA R18, R0, R11, 0x7 ;  /* 0x0000000b00127211 */ /* 0x000fe200078e38ff */
[C---:B------:R-:W-:Y:S02]  /*77d0*/  IMAD R13, R3.reuse, 0x2, R10 ;  /* 0x00000002030d7824 */ /* 0x040fe400078e020a */
[C---:B------:R-:W-:Y:S01]  /*77e0*/  IMAD R19, R3.reuse, 0x2, R14 ;  /* 0x0000000203137824 */ /* 0x040fe200078e020e */
[----:B------:R-:W-:Y:S01]  /*77f0*/  LEA R21, R3, R18, 0x1 ;  /* 0x0000001203157211 */ /* 0x000fe200078e08ff */
[----:B------:R-:W-:-:S02]  /*7800*/  IMAD R17, R13, 0x4, R16 ;  /* 0x000000040d117824 */ /* 0x000fc400078e0210 */
[----:B------:R-:W-:Y:S01]  /*7810*/  IMAD R10, R19, 0x4, R16 ;  /* 0x00000004130a7824 */ /* 0x000fe200078e0210 */
[----:B------:R-:W-:Y:S01]  /*7820*/  LEA R11, R21, R16, 0x2 ;  /* 0x00000010150b7211 */ /* 0x000fe200078e10ff */
[----:B------:R-:W-:-:S04]  /*7830*/  VIADD R14, R16, 0x20000 ;  /* 0x00020000100e7836 */ /* 0x000fc80000000000 */
[--C-:B------:R-:W-:Y:S01]  /*7840*/  IMAD R15, R15, 0x4, R14.reuse ;  /* 0x000000040f0f7824 */ /* 0x100fe200078e020e */
[-C--:B------:R-:W-:Y:S02]  /*7850*/  LEA R12, R13, R14.reuse, 0x2 ;  /* 0x0000000e0d0c7211 */ /* 0x080fe400078e10ff */
        /* <DEDUP_REMOVED lines=15> */
.L_x_1398:
[----:B------:R1:W1:Y:S01]  /*7950*/  SYNCS.PHASECHK.TRANS64.TRYWAIT P1, [R6+URZ+0x30c30], R23 ;  /* 0x030c3017060075a7 */ /* 0x000262000802017f */
[----:B------:R-:W-:Y:S05]  /*7960*/  @!P0 BRA `(.L_x_1399) ;  /* 0x0000000000048947 */ /* 0x000fea0003800000 */
[----:B------:R-:W-:Y:S01]  /*7970*/  BPT.TRAP 0x1 ;  /* 0x000000040000795c */ /* 0x000fe20000300000 */
.L_x_1399:
[----:B-1----:R-:W-:Y:S05]  /*7980*/  @P1 BRA `(.L_x_1400) ;  /* 0x0000000000081947 */ /* 0x002fea0003800000 */
[----:B------:R-:W1:Y:S02]  /*7990*/  SYNCS.PHASECHK.TRANS64.TRYWAIT P1, [R6+URZ+0x30c30], R23 ;  /* 0x030c3017060075a7 */ /* 0x000e64000802017f */
[----:B-1----:R-:W-:Y:S05]  /*79a0*/  @!P1 BRA `(.L_x_1401) ;  /* 0x000000cc00bc9947 */ /* 0x002fea0003800000 */
.L_x_1400:
[----:B------:R-:W2:Y:S01]  /*79b0*/  LDL R26, [R1+0x38] ;  /* 0x00003800011a7983 */ /* 0x000ea20000100800 */
[----:B------:R-:W-:Y:S01]  /*79c0*/  IADD3 R24, R16, 0x18000, RZ ;  /* 0x0001800010187810 */ /* 0x000fe20007ffe0ff */
[----:B------:R-:W-:Y:S02]  /*79d0*/  ULDC UR8, c[0x0][0x75c] ;  /* 0x0001d70000087ab9 */ /* 0x000fe40000000800 */
[----:B------:R-:W-:Y:S01]  /*79e0*/  STL [R1+0xf8], R162 ;  /* 0x0000f8a201007387 */ /* 0x000fe20000100800 */
[----:B------:R-:W-:Y:S01]  /*79f0*/  SHF.R.U32.HI R24, RZ, 0x4, R24 ;  /* 0x00000004ff187819 */ /* 0x000fe20000011618 */
[----:B------:R-:W-:Y:S01]  /*7a00*/  FMUL.FTZ R18, R76, UR8 ;  /* 0x000000084c127c20 */ /* 0x000fe20008410000 */
[----:B------:R-:W-:Y:S01]  /*7a10*/  FMUL.FTZ R19, R77, UR8 ;  /* 0x000000084d137c20 */ /* 0x000fe20008410000 */
[----:B------:R-:W-:Y:S01]  /*7a20*/  STL [R1+0xf4], R161 ;  /* 0x0000f4a101007387 */ /* 0x000fe20000100800 */
[----:B------:R-:W-:Y:S01]  /*7a30*/  LOP3.LUT R210, R24, 0x3fff, RZ, 0xc0, !PT ;  /* 0x00003fff18d27812 */ /* 0x000fe200078ec0ff */
[----:B------:R-:W-:Y:S01]  /*7a40*/  FMUL.FTZ R20, R78, UR8 ;  /* 0x000000084e147c20 */ /* 0x000fe20008410000 */
[----:B------:R-:W-:Y:S01]  /*7a50*/  FMUL.FTZ R21, R79, UR8 ;  /* 0x000000084f157c20 */ /* 0x000fe20008410000 */
[----:B------:R-:W-:Y:S01]  /*7a60*/  STL [R1+0xf0], R160 ;  /* 0x0000f0a001007387 */ /* 0x000fe20000100800 */
[----:B------:R-:W-:Y:S01]  /*7a70*/  LOP3.LUT R25, R210, 0x10000, RZ, 0xfc, !PT ;  /* 0x00010000d2197812 */ /* 0x000fe200078efcff */
[----:B------:R-:W-:Y:S01]  /*7a80*/  FMUL.FTZ R22, R80, UR8 ;  /* 0x0000000850167c20 */ /* 0x000fe20008410000 */
[----:B------:R-:W-:Y:S01]  /*7a90*/  FMUL.FTZ R23, R81, UR8 ;  /* 0x0000000851177c20 */ /* 0x000fe20008410000 */
[----:B------:R-:W-:Y:S01]  /*7aa0*/  STL [R1+0xec], R159 ;  /* 0x0000ec9f01007387 */ /* 0x000fe20000100800 */
[----:B------:R-:W-:Y:S01]  /*7ab0*/  FMUL.FTZ R204, R82, UR8 ;  /* 0x0000000852cc7c20 */ /* 0x000fe20008410000 */
[----:B------:R-:W-:-:S02]  /*7ac0*/  IMAD R25, R0, 0x400, R25 ;  /* 0x0000040000197824 */ /* 0x000fc400078e0219 */
        /* <DEDUP_REMOVED lines=71> */
[C---:B------:R-:W-:Y:S01]  /*7f40*/  IADD3 R230, R7.reuse, 0x4, RZ ;  /* 0x0000000407e67810 */ /* 0x040fe20007ffe0ff */
        /* <DEDUP_REMOVED lines=34> */
[C---:B------:R-:W-:Y:S01]  /*8170*/  VIADD R220, R7.reuse, 0x10 ;  /* 0x0000001007dc7836 */ /* 0x040fe20000000000 */
[----:B------:R-:W-:-:S03]  /*8180*/  IADD3 R224, R7, 0x14, RZ ;  /* 0x0000001407e07810 */ /* 0x000fc60007ffe0ff */
        /* <DEDUP_REMOVED lines=53> */
[----:B----4-:R-:W-:Y:S01]  /*84e0*/  VIADD R128, R7, 0x18 ;  /* 0x0000001807807836 */ /* 0x010fe20000000000 */
        /* <DEDUP_REMOVED lines=10> */
[----:B------:R-:W-:Y:S01]  /*8590*/  IADD3 R221, R7, 0x1c, RZ ;  /* 0x0000001c07dd7810 */ /* 0x000fe20007ffe0ff */
[----:B------:R-:W-:-:S06]  /*85a0*/  FFMA.FTZ R95, R98, UR5, -R95 ;  /* 0x00000005625f7c23 */ /* 0x000fcc000801085f */
        /* <DEDUP_REMOVED lines=140> */
[----:B----4-:R-:W-:-:S02]  /*8e70*/  FSEL R128, R234, -INF , P2 ;  /* 0xff800000ea807808 */ /* 0x010fc40001000000 */
[----:B------:R-:W4:Y:S01]  /*8e80*/  SHFL.IDX PT, R212, R217, R212, 0x1f ;  /* 0x00001fd4d9d47589 */ /* 0x000f2200000e0000 */
[----:B---3--:R-:W-:Y:S01]  /*8e90*/  FFMA.FTZ R132, R26, UR5, -R215 ;  /* 0x000000051a847c23 */ /* 0x008fe200080108d7 */
[C---:B------:R-:W-:Y:S01]  /*8ea0*/  IADD3 R215, R7.reuse, 0x18, RZ ;  /* 0x0000001807d77810 */ /* 0x040fe20007ffe0ff */
[----:B------:R3:W-:Y:S01]  /*8eb0*/  MUFU.EX2 R12, R122 ;  /* 0x0000007a000c7308 */ /* 0x0007e20000000800 */
[----:B------:R-:W-:Y:S01]  /*8ec0*/  FFMA.FTZ R128, R128, UR5, -R127 ;  /* 0x0000000580807c23 */ /* 0x000fe2000801087f */
[----:B------:R-:W4:Y:S06]  /*8ed0*/  SHFL.IDX PT, R230, R11, R230, 0x1f ;  /* 0x00001fe60be67589 */ /* 0x000f2c00000e0000 */
[----:B------:R-:W4:Y:S01]  /*8ee0*/  MUFU.TANH R114, R114 ;  /* 0x0000007200727308 */ /* 0x000f220000002400 */
[----:B---3--:R-:W-:Y:S01]  /*8ef0*/  FSEL R122, R112, -INF , P1 ;  /* 0xff800000707a7808 */ /* 0x008fe20000800000 */
[----:B------:R-:W3:Y:S01]  /*8f00*/  SHFL.IDX PT, R215, R217, R215, 0x1f ;  /* 0x00001fd7d9d77589 */ /* 0x000ee200000e0000 */
[----:B------:R-:W-:-:S03]  /*8f10*/  VIADD R26, R7, 0x8 ;  /* 0x00000008071a7836 */ /* 0x000fc60000000000 */
[----:B------:R-:W-:Y:S01]  /*8f20*/  FFMA.FTZ R127, R122, UR5, -R127 ;  /* 0x000000057a7f7c23 */ /* 0x000fe2000801087f */
[----:B------:R4:W3:Y:S01]  /*8f30*/  SHFL.IDX PT, R217, R217, R221, 0x1f ;  /* 0x00001fddd9d97589 */ /* 0x0008e200000e0000 */
[----:B------:R-:W-:Y:S01]  /*8f40*/  FSEL R122, R149, -INF , P2 ;  /* 0xff800000957a7808 */ /* 0x000fe20001000000 */
[--C-:B------:R-:W-:Y:S01]  /*8f50*/  FADD.FTZ R32, R32, -R229.reuse ;  /* 0x800000e520207221 */ /* 0x100fe20000010000 */
[----:B------:R-:W-:Y:S01]  /*8f60*/  FADD.FTZ R34, R34, -R229 ;  /* 0x800000e522227221 */ /* 0x000fe20000010000 */
[----:B------:R-:W-:Y:S01]  /*8f70*/  FFMA.FTZ R22, -R22, R22, 1 ;  /* 0x3f80000016167423 */ /* 0x000fe20000010116 */
[----:B------:R3:W3:Y:S01]  /*8f80*/  SHFL.IDX PT, R229, R11, R26, 0x1f ;  /* 0x00001f1a0be57589 */ /* 0x0006e200000e0000 */
[--C-:B------:R-:W-:Y:S01]  /*8f90*/  FFMA.FTZ R122, R122, UR5, -R125.reuse ;  /* 0x000000057a7a7c23 */ /* 0x100fe2000801087d */
[----:B------:R-:W-:Y:S01]  /*8fa0*/  FFMA.FTZ R125, R219, UR5, -R125 ;  /* 0x00000005db7d7c23 */ /* 0x000fe2000801087d */
[--C-:B------:R-:W-:Y:S01]  /*8fb0*/  FADD.FTZ R219, R25, -R222.reuse ;  /* 0x800000de19db7221 */ /* 0x100fe20000010000 */
[----:B------:R-:W-:Y:S01]  /*8fc0*/  FADD.FTZ R222, R27, -R222 ;  /* 0x800000de1bde7221 */ /* 0x000fe20000010000 */
[----:B------:R-:W-:Y:S01]  /*8fd0*/  IADD3 R27, R7, 0xc, RZ ;  /* 0x0000000c071b7810 */ /* 0x000fe20007ffe0ff */
[--C-:B--2---:R-:W-:Y:S01]  /*8fe0*/  FADD.FTZ R33, R33, -R224.reuse ;  /* 0x800000e021217221 */ /* 0x104fe20000010000 */
[----:B------:R-:W-:Y:S01]  /*8ff0*/  FADD.FTZ R35, R35, -R224 ;  /* 0x800000e023237221 */ /* 0x000fe20000010000 */
[----:B------:R1:W-:Y:S08]  /*9000*/  MUFU.EX2 R25, R211 ;  /* 0x000000d300197308 */ /* 0x0003f00000000800 */
[----:B------:R-:W2:Y:S01]  /*9010*/  MUFU.TANH R113, R113 ;  /* 0x0000007100717308 */ /* 0x000ea20000002400 */
[----:B------:R2:W2:Y:S01]  /*9020*/  SHFL.IDX PT, R224, R11, R27, 0x1f ;  /* 0x00001f1b0be07589 */ /* 0x0004a200000e0000 */
[--C-:B-1----:R-:W-:Y:S01]  /*9030*/  FADD.FTZ R211, R29, -R213.reuse ;  /* 0x800000d51dd37221 */ /* 0x102fe20000010000 */
[----:B----4-:R-:W-:Y:S01]  /*9040*/  FADD.FTZ R221, R28, -R212 ;  /* 0x800000d41cdd7221 */ /* 0x010fe20000010000 */
[----:B------:R-:W-:Y:S01]  /*9050*/  FADD.FTZ R213, R31, -R213 ;  /* 0x800000d51fd57221 */ /* 0x000fe20000010000 */
[----:B------:R-:W-:-:S03]  /*9060*/  FSEL R28, R141, -INF , P2 ;  /* 0xff8000008d1c7808 */ /* 0x000fc60001000000 */
[----:B------:R-:W1:Y:S01]  /*9070*/  MUFU.EX2 R95, R95 ;  /* 0x0000005f005f7308 */ /* 0x000e620000000800 */
[----:B------:R-:W-:Y:S01]  /*9080*/  FSEL R31, R140, -INF , P1 ;  /* 0xff8000008c1f7808 */ /* 0x000fe20000800000 */
[----:B------:R-:W-:-:S06]  /*9090*/  FFMA.FTZ R28, R28, UR5, -R230 ;  /* 0x000000051c1c7c23 */ /* 0x000fcc00080108e6 */
[----:B------:R-:W4:Y:S01]  /*90a0*/  MUFU.TANH R118, R118 ;  /* 0x0000007600767308 */ /* 0x000f220000002400 */
[----:B------:R-:W-:-:S07]  /*90b0*/  FFMA.FTZ R31, R31, UR5, -R230 ;  /* 0x000000051f1f7c23 */ /* 0x000fce00080108e6 */
[----:B------:R-:W-:Y:S08]  /*90c0*/  MUFU.EX2 R98, R98 ;  /* 0x0000006200627308 */ /* 0x000ff00000000800 */
[----:B------:R-:W4:Y:S08]  /*90d0*/  MUFU.TANH R116, R116 ;  /* 0x0000007400747308 */ /* 0x000f300000002400 */
[----:B------:R-:W-:Y:S08]  /*90e0*/  MUFU.TANH R121, R121 ;  /* 0x0000007900797308 */ /* 0x000ff00000002400 */
[----:B------:R-:W4:Y:S08]  /*90f0*/  MUFU.EX2 R104, R104 ;  /* 0x0000006800687308 */ /* 0x000f300000000800 */
[----:B------:R-:W4:Y:S08]  /*9100*/  MUFU.TANH R115, R115 ;  /* 0x0000007300737308 */ /* 0x000f300000002400 */
[----:B------:R-:W-:Y:S01]  /*9110*/  MUFU.TANH R117, R117 ;  /* 0x0000007500757308 */ /* 0x000fe20000002400 */
[----:B------:R-:W-:-:S07]  /*9120*/  FFMA.FTZ R23, -R23, R23, 1 ;  /* 0x3f80000017177423 */ /* 0x000fce0000010117 */
[----:B------:R-:W-:Y:S08]  /*9130*/  MUFU.EX2 R103, R103 ;  /* 0x0000006700677308 */ /* 0x000ff00000000800 */
[----:B------:R-:W-:Y:S01]  /*9140*/  MUFU.EX2 R96, R96 ;  /* 0x0000006000607308 */ /* 0x000fe20000000800 */
[----:B------:R-:W-:Y:S01]  /*9150*/  FFMA.FTZ R209, -R209, R209, 1 ;  /* 0x3f800000d1d17423 */ /* 0x000fe200000101d1 */
[----:B------:R-:W-:Y:S01]  /*9160*/  FFMA.FTZ R205, -R205, R205, 1 ;  /* 0x3f800000cdcd7423 */ /* 0x000fe200000101cd */
[----:B------:R-:W-:Y:S05]  /*9170*/  LDS R13, [R13+0x400] ;  /* 0x000400000d0d7984 */ /* 0x000fea0000000800 */
[----:B---3--:R3:W-:Y:S01]  /*9180*/  MUFU.EX2 R26, R231 ;  /* 0x000000e7001a7308 */ /* 0x0087e20000000800 */
[----:B------:R-:W-:Y:S01]  /*9190*/  FADD.FTZ R36, R36, -R215 ;  /* 0x800000d724247221 */ /* 0x000fe20000010000 */
[----:B---3--:R-:W-:-:S06]  /*91a0*/  VIADD R231, R7, 0x10 ;  /* 0x0000001007e77836 */ /* 0x008fcc0000000000 */
[----:B--2---:R2:W-:Y:S01]  /*91b0*/  MUFU.EX2 R27, R214 ;  /* 0x000000d6001b7308 */ /* 0x0045e20000000800 */
[----:B------:R3:W1:Y:S01]  /*91c0*/  SHFL.IDX PT, R230, R11, R231, 0x1f ;  /* 0x00001fe70be67589 */ /* 0x00066200000e0000 */
[----:B------:R-:W-:Y:S01]  /*91d0*/  FADD.FTZ R215, R38, -R215 ;  /* 0x800000d726d77221 */ /* 0x000fe20000010000 */
[----:B--2---:R-:W-:Y:S01]  /*91e0*/  FADD.FTZ R214, R37, -R217 ;  /* 0x800000d925d67221 */ /* 0x004fe20000010000 */
[----:B------:R-:W-:Y:S01]  /*91f0*/  FFMA.FTZ R37, -R20, R20, 1 ;  /* 0x3f80000014257423 */ /* 0x000fe20000010114 */
[----:B------:R-:W-:Y:S01]  /*9200*/  FSEL R20, R6, -INF , P2 ;  /* 0xff80000006147808 */ /* 0x000fe20001000000 */
[----:B------:R-:W-:Y:S01]  /*9210*/  FFMA.FTZ R38, -R18, R18, 1 ;  /* 0x3f80000012267423 */ /* 0x000fe20000010112 */
[----:B------:R-:W-:Y:S01]  /*9220*/  FMUL.FTZ R223, R99, R223 ;  /* 0x000000df63df7220 */ /* 0x000fe20000410000 */
[----:B------:R2:W-:Y:S03]  /*9230*/  MUFU.EX2 R18, R216 ;  /* 0x000000d800127308 */ /* 0x0005e60000000800 */
[----:B------:R-:W-:Y:S01]  /*9240*/  FMUL.FTZ R37, R37, R223 ;  /* 0x000000df25257220 */ /* 0x000fe20000410000 */
[----:B------:R-:W-:Y:S01]  /*9250*/  FMUL.FTZ R223, R119, R219 ;  /* 0x000000db77df7220 */ /* 0x000fe20000410000 */
[----:B--2---:R-:W-:Y:S01]  /*9260*/  FFMA.FTZ R216, R20, UR5, -R229 ;  /* 0x0000000514d87c23 */ /* 0x004fe200080108e5 */
[----:B------:R-:W-:-:S02]  /*9270*/  FFMA.FTZ R20, -R19, R19, 1 ;  /* 0x3f80000013147423 */ /* 0x000fc40000010113 */
[----:B------:R2:W-:Y:S01]  /*9280*/  MUFU.EX2 R19, R218 ;  /* 0x000000da00137308 */ /* 0x0005e20000000800 */
[----:B------:R-:W-:Y:S01]  /*9290*/  FMUL.FTZ R222, R100, R222 ;  /* 0x000000de64de7220 */ /* 0x000fe20000410000 */
[----:B------:R-:W-:Y:S01]  /*92a0*/  FADD.FTZ R212, R30, -R212 ;  /* 0x800000d41ed47221 */ /* 0x000fe20000010000 */
[----:B--2---:R-:W-:Y:S02]  /*92b0*/  FSEL R218, R3, -INF , P1 ;  /* 0xff80000003da7808 */ /* 0x004fe40000800000 */
[----:B---3--:R-:W-:-:S03]  /*92c0*/  IADD3 R231, R7, 0x14, RZ ;  /* 0x0000001407e77810 */ /* 0x008fc60007ffe0ff */
[----:B------:R-:W-:Y:S01]  /*92d0*/  FFMA.FTZ R219, R218, UR5, -R224 ;  /* 0x00000005dadb7c23 */ /* 0x000fe200080108e0 */
[----:B------:R-:W-:Y:S01]  /*92e0*/  FMUL.FTZ R218, R20, R223 ;  /* 0x000000df14da7220 */ /* 0x000fe20000410000 */
[----:B------:R-:W-:Y:S01]  /*92f0*/  FSEL R29, R143, -INF , P2 ;  /* 0xff8000008f1d7808 */ /* 0x000fe20001000000 */
[----:B------:R2:W-:Y:S01]  /*9300*/  MUFU.EX2 R20, R210 ;  /* 0x000000d200147308 */ /* 0x0005e20000000800 */
[----:B------:R-:W-:Y:S01]  /*9310*/  FSEL R30, R142, -INF , P1 ;  /* 0xff8000008e1e7808 */ /* 0x000fe20000800000 */
[----:B------:R-:W-:Y:S01]  /*9320*/  FMUL.FTZ R223, R97, R221 ;  /* 0x000000dd61df7220 */ /* 0x000fe20000410000 */
[----:B------:R-:W-:Y:S01]  /*9330*/  FADD.FTZ R217, R39, -R217 ;  /* 0x800000d927d97221 */ /* 0x000fe20000010000 */
[--C-:B------:R-:W-:Y:S01]  /*9340*/  FFMA.FTZ R29, R29, UR5, -R233.reuse ;  /* 0x000000051d1d7c23 */ /* 0x100fe200080108e9 */
[----:B--2---:R-:W-:Y:S01]  /*9350*/  FMUL.FTZ R210, R21, R222 ;  /* 0x000000de15d27220 */ /* 0x004fe20000410000 */
[----:B------:R-:W-:Y:S01]  /*9360*/  FSEL R21, R2, -INF , P2 ;  /* 0xff80000002157808 */ /* 0x000fe20001000000 */
[----:B------:R-:W-:Y:S01]  /*9370*/  FFMA.FTZ R30, R30, UR5, -R233 ;  /* 0x000000051e1e7c23 */ /* 0x000fe200080108e9 */
[----:B------:R-:W-:Y:S01]  /*9380*/  FSEL R39, R5, -INF , P1 ;  /* 0xff80000005277808 */ /* 0x000fe20000800000 */
[----:B------:R-:W2:Y:S01]  /*9390*/  SHFL.IDX PT, R231, R11, R231, 0x1f ;  /* 0x00001fe70be77589 */ /* 0x000ea200000e0000 */
[----:B------:R-:W-:-:S02]  /*93a0*/  VIADD R233, R7, 0x18 ;  /* 0x0000001807e97836 */ /* 0x000fc40000000000 */
[----:B-1----:R-:W-:Y:S02]  /*93b0*/  FFMA.FTZ R221, R21, UR5, -R230 ;  /* 0x0000000515dd7c23 */ /* 0x002fe400080108e6 */
[----:B------:R1:W-:Y:S01]  /*93c0*/  MUFU.EX2 R21, R139 ;  /* 0x0000008b00157308 */ /* 0x0003e20000000800 */
[----:B------:R-:W-:Y:S01]  /*93d0*/  FFMA.FTZ R39, R39, UR5, -R229 ;  /* 0x0000000527277c23 */ /* 0x000fe200080108e5 */
[----:B------:R-:W-:Y:S01]  /*93e0*/  FSEL R222, R114, -INF , P1 ;  /* 0xff80000072de7808 */ /* 0x000fe20000800000 */
[----:B------:R3:W4:Y:S01]  /*93f0*/  SHFL.IDX PT, R229, R11, R233, 0x1f ;  /* 0x00001fe90be57589 */ /* 0x00072200000e0000 */
[----:B-1----:R-:W-:-:S03]  /*9400*/  FMUL.FTZ R139, R22, R223 ;  /* 0x000000df168b7220 */ /* 0x002fc60000410000 */
[----:B------:R1:W-:Y:S01]  /*9410*/  LDS R223, [R15+0x400] ;  /* 0x000400000fdf7984 */ /* 0x0003e20000000800 */
[----:B---3--:R-:W-:Y:S01]  /*9420*/  IADD3 R233, R7, 0x1c, RZ ;  /* 0x0000001c07e97810 */ /* 0x008fe20007ffe0ff */
[----:B------:R-:W-:-:S04]  /*9430*/  FFMA.FTZ R222, R222, UR5, -R230 ;  /* 0x00000005dede7c23 */ /* 0x000fc800080108e6 */
[----:B------:R3:W4:Y:S01]  /*9440*/  SHFL.IDX PT, R230, R11, R233, 0x1f ;  /* 0x00001fe90be67589 */ /* 0x00072200000e0000 */
[----:B------:R-:W4:Y:S01]  /*9450*/  MUFU.EX2 R102, R102 ;  /* 0x0000006600667308 */ /* 0x000f220000000800 */
[----:B------:R-:W-:Y:S01]  /*9460*/  FMUL.FTZ R220, R120, R220 ;  /* 0x000000dc78dc7220 */ /* 0x000fe20000410000 */
[----:B-1----:R-:W-:Y:S01]  /*9470*/  FFMA.FTZ R15, -R204, R204, 1 ;  /* 0x3f800000cc0f7423 */ /* 0x002fe200000101cc */
[----:B------:R-:W-:Y:S02]  /*9480*/  FSEL R22, R113, -INF , P2 ;  /* 0xff80000071167808 */ /* 0x000fe40001000000 */
[----:B------:R-:W-:-:S03]  /*9490*/  FMUL.FTZ R38, R38, R220 ;  /* 0x000000dc26267220 */ /* 0x000fc60000410000 */
[----:B---3--:R1:W-:Y:S01]  /*94a0*/  MUFU.EX2 R11, R138 ;  /* 0x0000008a000b7308 */ /* 0x0083e20000000800 */
[----:B------:R-:W-:Y:S01]  /*94b0*/  FSEL R220, R4, -INF , P2 ;  /* 0xff80000004dc7808 */ /* 0x000fe20001000000 */
[----:B-1----:R-:W-:Y:S01]  /*94c0*/  FMUL.FTZ R138, R95, R212 ;  /* 0x000000d45f8a7220 */ /* 0x002fe20000410000 */
[----:B--2---:R-:W-:Y:S01]  /*94d0*/  FFMA.FTZ R212, R22, UR5, -R231 ;  /* 0x0000000516d47c23 */ /* 0x004fe200080108e7 */
[----:B----4-:R-:W-:Y:S02]  /*94e0*/  FSEL R22, R118, -INF , P1 ;  /* 0xff80000076167808 */ /* 0x010fe40000800000 */
[----:B------:R-:W-:Y:S02]  /*94f0*/  FMUL.FTZ R138, R15, R138 ;  /* 0x0000008a0f8a7220 */ /* 0x000fe40000410000 */
[----:B------:R1:W-:Y:S01]  /*9500*/  MUFU.EX2 R15, R137 ;  /* 0x00000089000f7308 */ /* 0x0003e20000000800 */
[----:B------:R-:W-:Y:S01]  /*9510*/  FFMA.FTZ R220, R220, UR5, -R224 ;  /* 0x00000005dcdc7c23 */ /* 0x000fe200080108e0 */
[----:B------:R-:W-:Y:S01]  /*9520*/  FSEL R224, R116, -INF , P2 ;  /* 0xff80000074e07808 */ /* 0x000fe20001000000 */
[----:B------:R-:W-:-:S05]  /*9530*/  FMUL.FTZ R32, R104, R32 ;  /* 0x0000002068207220 */ /* 0x000fca0000410000 */
[----:B------:R-:W2:Y:S01]  /*9540*/  MUFU.EX2 R17, R17 ;  /* 0x0000001100117308 */ /* 0x000ea20000000800 */
[----:B-1----:R-:W-:Y:S01]  /*9550*/  FMUL.FTZ R137, R98, R211 ;  /* 0x000000d362897220 */ /* 0x002fe20000410000 */
[----:B------:R-:W-:-:S03]  /*9560*/  FFMA.FTZ R211, R22, UR5, -R229 ;  /* 0x0000000516d37c23 */ /* 0x000fc600080108e5 */
[----:B------:R-:W-:Y:S01]  /*9570*/  FMUL.FTZ R137, R23, R137 ;  /* 0x0000008917897220 */ /* 0x000fe20000410000 */
[----:B------:R-:W-:Y:S02]  /*9580*/  FSEL R23, R121, -INF , P1 ;  /* 0xff80000079177808 */ /* 0x000fe40000800000 */
[----:B------:R1:W-:Y:S01]  /*9590*/  MUFU.EX2 R22, R136 ;  /* 0x0000008800167308 */ /* 0x0003e20000000800 */
[----:B------:R-:W-:Y:S01]  /*95a0*/  FSEL R204, R115, -INF , P1 ;  /* 0xff80000073cc7808 */ /* 0x000fe20000800000 */
[----:B------:R-:W-:Y:S01]  /*95b0*/  FFMA.FTZ R224, R224, UR5, -R229 ;  /* 0x00000005e0e07c23 */ /* 0x000fe200080108e5 */
[----:B------:R-:W-:Y:S01]  /*95c0*/  FMUL.FTZ R35, R102, R35 ;  /* 0x0000002366237220 */ /* 0x000fe20000410000 */
[----:B------:R-:W-:Y:S01]  /*95d0*/  FSEL R229, R117, -INF , P2 ;  /* 0xff80000075e57808 */ /* 0x000fe20001000000 */
[----:B-1----:R-:W-:Y:S01]  /*95e0*/  FFMA.FTZ R136, -R206, R206, 1 ;  /* 0x3f800000ce887423 */ /* 0x002fe200000101ce */
[--C-:B------:R-:W-:Y:S01]  /*95f0*/  FFMA.FTZ R206, R23, UR5, -R230.reuse ;  /* 0x0000000517ce7c23 */ /* 0x100fe200080108e6 */
[----:B------:R-:W-:Y:S01]  /*9600*/  FFMA.FTZ R204, R204, UR5, -R231 ;  /* 0x00000005cccc7c23 */ /* 0x000fe200080108e7 */
[----:B------:R1:W-:Y:S01]  /*9610*/  MUFU.EX2 R23, R135 ;  /* 0x0000008700177308 */ /* 0x0003e20000000800 */
[----:B------:R-:W-:Y:S01]  /*9620*/  FMUL.FTZ R136, R136, R32 ;  /* 0x0000002088887220 */ /* 0x000fe20000410000 */
[----:B------:R-:W-:Y:S01]  /*9630*/  FMUL.FTZ R34, R103, R34 ;  /* 0x0000002267227220 */ /* 0x000fe20000410000 */
[----:B------:R-:W-:Y:S01]  /*9640*/  FMUL.FTZ R231, R96, R213 ;  /* 0x000000d560e77220 */ /* 0x000fe20000410000 */
[----:B------:R-:W-:-:S04]  /*9650*/  FFMA.FTZ R213, R229, UR5, -R230 ;  /* 0x00000005e5d57c23 */ /* 0x000fc800080108e6 */
[----:B------:R3:W-:Y:S01]  /*9660*/  MUFU.EX2 R32, R134 ;  /* 0x0000008600207308 */ /* 0x0007e20000000800 */
[----:B-1----:R-:W-:Y:S01]  /*9670*/  FFMA.FTZ R135, -R208, R208, 1 ;  /* 0x3f800000d0877423 */ /* 0x002fe200000101d0 */
[----:B------:R-:W-:Y:S01]  /*9680*/  IADD3 R230, R7, 0x8, RZ ;  /* 0x0000000807e67810 */ /* 0x000fe20007ffe0ff */
[----:B------:R-:W-:Y:S02]  /*9690*/  FMUL.FTZ R205, R205, R231 ;  /* 0x000000e7cdcd7220 */ /* 0x000fe40000410000 */
[----:B------:R-:W-:Y:S01]  /*96a0*/  FMUL.FTZ R135, R135, R34 ;  /* 0x0000002287877220 */ /* 0x000fe20000410000 */
[----:B---3--:R-:W-:Y:S01]  /*96b0*/  FMUL.FTZ R134, R209, R35 ;  /* 0x00000023d1867220 */ /* 0x008fe20000410000 */
[----:B------:R-:W-:Y:S01]  /*96c0*/  IADD3 R35, R7, 0x10, RZ ;  /* 0x0000001007237810 */ /* 0x000fe20007ffe0ff */
[----:B------:R-:W-:Y:S01]  /*96d0*/  FFMA.FTZ R34, -R225, R225, 1 ;  /* 0x3f800000e1227423 */ /* 0x000fe200000101e1 */
[----:B------:R-:W-:Y:S02]  /*96e0*/  VIADD R231, R7, 0xc ;  /* 0x0000000c07e77836 */ /* 0x000fe40000000000 */
[----:B--2---:R-:W-:Y:S01]  /*96f0*/  FMUL.FTZ R215, R17, R215 ;  /* 0x000000d711d77220 */ /* 0x004fe20000410000 */
[----:B------:R-:W-:Y:S01]  /*9700*/  FFMA.FTZ R88, -R88, R88, 1 ;  /* 0x3f80000058587423 */ /* 0x000fe20000010158 */
[----:B------:R1:W-:Y:S01]  /*9710*/  SHFL.IDX PT, R225, R223, R35, 0x1f ;  /* 0x00001f23dfe17589 */ /* 0x0003e200000e0000 */
[C---:B------:R-:W-:Y:S01]  /*9720*/  VIADD R229, R7.reuse, 0x4 ;  /* 0x0000000407e57836 */ /* 0x040fe20000000000 */
[----:B------:R-:W2:Y:S02]  /*9730*/  MUFU.EX2 R105, R105 ;  /* 0x0000006900697308 */ /* 0x000ea40000000800 */
[----:B------:R-:W3:Y:S01]  /*9740*/  SHFL.IDX PT, R230, R223, R230, 0x1f ;  /* 0x00001fe6dfe67589 */ /* 0x000ee200000e0000 */
[----:B------:R-:W-:Y:S01]  /*9750*/  FMUL.FTZ R88, R88, R215 ;  /* 0x000000d758587220 */ /* 0x000fe20000410000 */
[----:B-1----:R-:W-:-:S04]  /*9760*/  IADD3 R35, R7, 0x18, RZ ;  /* 0x0000001807237810 */ /* 0x002fc80007ffe0ff */
[----:B------:R-:W1:Y:S01]  /*9770*/  MUFU.EX2 R101, R101 ;  /* 0x0000006500657308 */ /* 0x000e620000000800 */
[----:B------:R-:W4:Y:S04]  /*9780*/  SHFL.IDX PT, R209, R223, R7, 0x1f ;  /* 0x00001f07dfd17589 */ /* 0x000f2800000e0000 */
[----:B------:R2:W-:Y:S04]  /*9790*/  SHFL.IDX PT, R208, R223, R231, 0x1f ;  /* 0x00001fe7dfd07589 */ /* 0x0005e800000e0000 */
[----:B------:R-:W4:Y:S04]  /*97a0*/  SHFL.IDX PT, R215, R223, R35, 0x1f ;  /* 0x00001f23dfd77589 */ /* 0x000f2800000e0000 */
[----:B------:R-:W4:Y:S01]  /*97b0*/  SHFL.IDX PT, R229, R223, R229, 0x1f ;  /* 0x00001fe5dfe57589 */ /* 0x000f2200000e0000 */
[----:B------:R-:W4:Y:S01]  /*97c0*/  MUFU.EX2 R111, R111 ;  /* 0x0000006f006f7308 */ /* 0x000f220000000800 */
[----:B--2---:R-:W-:-:S02]  /*97d0*/  VIADD R231, R7, 0x14 ;  /* 0x0000001407e77836 */ /* 0x004fc40000000000 */
[----:B------:R-:W-:Y:S01]  /*97e0*/  FMUL.FTZ R33, R105, R33 ;  /* 0x0000002169217220 */ /* 0x000fe20000410000 */
[----:B------:R-:W-:-:S04]  /*97f0*/  FFMA.FTZ R207, -R207, R207, 1 ;  /* 0x3f800000cfcf7423 */ /* 0x000fc800000101cf */
[----:B------:R-:W2:Y:S01]  /*9800*/  MUFU.EX2 R110, R110 ;  /* 0x0000006e006e7308 */ /* 0x000ea20000000800 */
[----:B-1----:R-:W-:Y:S01]  /*9810*/  FMUL.FTZ R36, R101, R36 ;  /* 0x0000002465247220 */ /* 0x002fe20000410000 */
[----:B------:R-:W-:Y:S01]  /*9820*/  FMUL.FTZ R207, R207, R33 ;  /* 0x00000021cfcf7220 */ /* 0x000fe20000410000 */
[----:B------:R-:W1:Y:S01]  /*9830*/  SHFL.IDX PT, R231, R223, R231, 0x1f ;  /* 0x00001fe7dfe77589 */ /* 0x000e6200000e0000 */
[--C-:B---3--:R-:W-:Y:S01]  /*9840*/  FADD.FTZ R44, R44, -R230.reuse ;  /* 0x800000e62c2c7221 */ /* 0x108fe20000010000 */
[----:B------:R-:W-:-:S03]  /*9850*/  FADD.FTZ R46, R46, -R230 ;  /* 0x800000e62e2e7221 */ /* 0x000fc60000010000 */
[----:B------:R3:W-:Y:S01]  /*9860*/  MUFU.EX2 R33, R133 ;  /* 0x0000008500217308 */ /* 0x0007e20000000800 */
[--C-:B----4-:R-:W-:Y:S01]  /*9870*/  FADD.FTZ R40, R40, -R209.reuse ;  /* 0x800000d128287221 */ /* 0x110fe20000010000 */
[----:B------:R-:W-:Y:S01]  /*9880*/  FADD.FTZ R42, R42, -R209 ;  /* 0x800000d12a2a7221 */ /* 0x000fe20000010000 */
[----:B------:R-:W-:Y:S01]  /*9890*/  FADD.FTZ R209, R52, -R215 ;  /* 0x800000d734d17221 */ /* 0x000fe20000010000 */
[----:B------:R-:W-:Y:S01]  /*98a0*/  FFMA.FTZ R52, -R236, R236, 1 ;  /* 0x3f800000ec347423 */ /* 0x000fe200000101ec */
[----:B------:R-:W-:Y:S01]  /*98b0*/  FMUL.FTZ R44, R111, R44 ;  /* 0x0000002c6f2c7220 */ /* 0x000fe20000410000 */
[----:B---3--:R-:W-:Y:S02]  /*98c0*/  FMUL.FTZ R133, R34, R36 ;  /* 0x0000002422857220 */ /* 0x008fe40000410000 */
[----:B------:R3:W-:Y:S01]  /*98d0*/  MUFU.EX2 R36, R124 ;  /* 0x0000007c00247308 */ /* 0x0007e20000000800 */
[--C-:B------:R-:W-:Y:S01]  /*98e0*/  FADD.FTZ R41, R41, -R229.reuse ;  /* 0x800000e529297221 */ /* 0x100fe20000010000 */
[----:B------:R-:W-:Y:S01]  /*98f0*/  FADD.FTZ R43, R43, -R229 ;  /* 0x800000e52b2b7221 */ /* 0x000fe20000010000 */
[----:B------:R-:W-:Y:S01]  /*9900*/  FFMA.FTZ R92, -R92, R92, 1 ;  /* 0x3f8000005c5c7423 */ /* 0x000fe2000001015c */
[----:B------:R-:W-:Y:S01]  /*9910*/  FFMA.FTZ R91, -R91, R91, 1 ;  /* 0x3f8000005b5b7423 */ /* 0x000fe2000001015b */
[----:B------:R-:W-:Y:S01]  /*9920*/  FMUL.FTZ R46, R10, R46 ;  /* 0x0000002e0a2e7220 */ /* 0x000fe20000410000 */
[----:B---3--:R-:W-:-:S02]  /*9930*/  FADD.FTZ R124, R45, -R208 ;  /* 0x800000d02d7c7221 */ /* 0x008fc40000010000 */
[----:B------:R-:W3:Y:S01]  /*9940*/  MUFU.EX2 R108, R108 ;  /* 0x0000006c006c7308 */ /* 0x000ee20000000800 */
[----:B------:R-:W-:Y:S01]  /*9950*/  IADD3 R229, R7, 0x8, RZ ;  /* 0x0000000807e57810 */ /* 0x000fe20007ffe0ff */
[----:B--2---:R-:W-:Y:S01]  /*9960*/  FMUL.FTZ R124, R110, R124 ;  /* 0x0000007c6e7c7220 */ /* 0x004fe20000410000 */
[----:B------:R-:W2:Y:S01]  /*9970*/  SHFL.IDX PT, R223, R223, R233, 0x1f ;  /* 0x00001fe9dfdf7589 */ /* 0x000ea200000e0000 */
[----:B------:R-:W-:Y:S01]  /*9980*/  FMUL.FTZ R52, R52, R44 ;  /* 0x0000002c34347220 */ /* 0x000fe20000410000 */
[----:B------:R-:W-:Y:S01]  /*9990*/  FMUL.FTZ R44, R92, R46 ;  /* 0x0000002e5c2c7220 */ /* 0x000fe20000410000 */
[----:B------:R-:W-:Y:S02]  /*99a0*/  FMUL.FTZ R46, R91, R124 ;  /* 0x0000007c5b2e7220 */ /* 0x000fe40000410000 */
[----:B------:R-:W4:Y:S01]  /*99b0*/  MUFU.EX2 R107, R107 ;  /* 0x0000006b006b7308 */ /* 0x000f220000000800 */
[----:B------:R-:W2:Y:S07]  /*99c0*/  SHFL.IDX PT, R91, R13, R229, 0x1f ;  /* 0x00001fe50d5b7589 */ /* 0x000eae00000e0000 */
[----:B------:R-:W2:Y:S01]  /*99d0*/  MUFU.EX2 R109, R109 ;  /* 0x0000006d006d7308 */ /* 0x000ea20000000800 */
[----:B------:R-:W-:Y:S01]  /*99e0*/  FADD.FTZ R47, R47, -R208 ;  /* 0x800000d02f2f7221 */ /* 0x000fe20000010000 */
[----:B-1----:R-:W-:Y:S01]  /*99f0*/  FADD.FTZ R208, R49, -R231 ;  /* 0x800000e731d07221 */ /* 0x002fe20000010000 */
[----:B------:R-:W-:Y:S01]  /*9a00*/  FFMA.FTZ R45, -R227, R227, 1 ;  /* 0x3f800000e32d7423 */ /* 0x000fe200000101e3 */
[----:B---3--:R-:W-:Y:S01]  /*9a10*/  FMUL.FTZ R49, R108, R40 ;  /* 0x000000286c317220 */ /* 0x008fe20000410000 */
[----:B------:R-:W-:Y:S01]  /*9a20*/  FFMA.FTZ R226, -R226, R226, 1 ;  /* 0x3f800000e2e27423 */ /* 0x000fe200000101e2 */
[----:B------:R-:W-:-:S02]  /*9a30*/  FADD.FTZ R48, R48, -R225 ;  /* 0x800000e130307221 */ /* 0x000fc40000010000 */
[----:B------:R-:W-:Y:S01]  /*9a40*/  FMUL.FTZ R45, R45, R49 ;  /* 0x000000312d2d7220 */ /* 0x000fe20000410000 */
[----:B------:R-:W-:Y:S01]  /*9a50*/  FFMA.FTZ R49, -R228, R228, 1 ;  /* 0x3f800000e4317423 */ /* 0x000fe200000101e4 */
[----:B----4-:R-:W-:Y:S01]  /*9a60*/  FMUL.FTZ R41, R107, R41 ;  /* 0x000000296b297220 */ /* 0x010fe20000410000 */
[----:B------:R-:W-:Y:S01]  /*9a70*/  FADD.FTZ R50, R50, -R225 ;  /* 0x800000e132327221 */ /* 0x000fe20000010000 */
[----:B------:R1:W-:Y:S01]  /*9a80*/  MUFU.EX2 R34, R131 ;  /* 0x0000008300227308 */ /* 0x0003e20000000800 */
[----:B------:R-:W-:Y:S01]  /*9a90*/  FMUL.FTZ R214, R9, R214 ;  /* 0x000000d609d67220 */ /* 0x000fe20000410000 */
[----:B--2---:R-:W-:Y:S01]  /*9aa0*/  FADD.FTZ R40, R53, -R223 ;  /* 0x800000df35287221 */ /* 0x004fe20000010000 */
[----:B------:R-:W-:Y:S01]  /*9ab0*/  FMUL.FTZ R217, R109, R217 ;  /* 0x000000d96dd97220 */ /* 0x000fe20000410000 */
[----:B------:R-:W-:Y:S01]  /*9ac0*/  FMUL.FTZ R49, R49, R41 ;  /* 0x0000002931317220 */ /* 0x000fe20000410000 */
[----:B------:R-:W-:-:S03]  /*9ad0*/  FFMA.FTZ R90, -R90, R90, 1 ;  /* 0x3f8000005a5a7423 */ /* 0x000fc6000001015a */
[----:B------:R2:W-:Y:S01]  /*9ae0*/  MUFU.EX2 R35, R129 ;  /* 0x0000008100237308 */ /* 0x0005e20000000800 */
[----:B-1----:R-:W-:Y:S01]  /*9af0*/  FFMA.FTZ R131, -R232, R232, 1 ;  /* 0x3f800000e8837423 */ /* 0x002fe200000101e8 */
[----:B------:R-:W-:Y:S01]  /*9b00*/  FFMA.FTZ R53, -R237, R237, 1 ;  /* 0x3f800000ed357423 */ /* 0x000fe200000101ed */
[----:B------:R-:W-:Y:S01]  /*9b10*/  FFMA.FTZ R235, -R235, R235, 1 ;  /* 0x3f800000ebeb7423 */ /* 0x000fe200000101eb */
[----:B------:R-:W-:Y:S01]  /*9b20*/  FFMA.FTZ R93, -R93, R93, 1 ;  /* 0x3f8000005d5d7423 */ /* 0x000fe2000001015d */
[----:B------:R-:W-:Y:S01]  /*9b30*/  FMUL.FTZ R47, R24, R47 ;  /* 0x0000002f182f7220 */ /* 0x000fe20000410000 */
[----:B------:R-:W-:Y:S01]  /*9b40*/  FMUL.FTZ R48, R25, R48 ;  /* 0x0000003019307220 */ /* 0x000fe20000410000 */
[----:B------:R-:W-:Y:S01]  /*9b50*/  FMUL.FTZ R41, R26, R50 ;  /* 0x000000321a297220 */ /* 0x000fe20000410000 */
[----:B------:R-:W-:Y:S01]  /*9b60*/  FMUL.FTZ R43, R12, R43 ;  /* 0x0000002b0c2b7220 */ /* 0x000fe20000410000 */
[----:B--2---:R-:W-:Y:S01]  /*9b70*/  FMUL.FTZ R129, R226, R217 ;  /* 0x000000d9e2817220 */ /* 0x004fe20000410000 */
[----:B------:R-:W-:Y:S01]  /*9b80*/  FFMA.FTZ R94, -R94, R94, 1 ;  /* 0x3f8000005e5e7423 */ /* 0x000fe2000001015e */
[----:B------:R-:W-:Y:S01]  /*9b90*/  FMUL.FTZ R208, R27, R208 ;  /* 0x000000d01bd07220 */ /* 0x000fe20000410000 */
[C---:B------:R-:W-:Y:S01]  /*9ba0*/  VIADD R230, R7.reuse, 0x4 ;  /* 0x0000000407e67836 */ /* 0x040fe20000000000 */
[----:B------:R-:W-:Y:S01]  /*9bb0*/  IADD3 R217, R7, 0x10, RZ ;  /* 0x0000001007d97810 */ /* 0x000fe20007ffe0ff */
[----:B------:R-:W-:Y:S01]  /*9bc0*/  FMUL.FTZ R131, R131, R214 ;  /* 0x000000d683837220 */ /* 0x000fe20000410000 */
[--C-:B------:R-:W-:Y:S01]  /*9bd0*/  FADD.FTZ R60, R60, -R91.reuse ;  /* 0x8000005b3c3c7221 */ /* 0x100fe20000010000 */
        /* <DEDUP_REMOVED lines=8> */
[----:B------:R-:W-:Y:S01]  /*9c60*/  FMUL.FTZ R48, R93, R208 ;  /* 0x000000d05d307220 */ /* 0x000fe20000410000 */
[----:B------:R-:W-:Y:S01]  /*9c70*/  VIADD R226, R7, 0xc ;  /* 0x0000000c07e27836 */ /* 0x000fe20000000000 */
        /* <DEDUP_REMOVED lines=176> */
[----:B------:R-:W-:Y:S01]  /*a780*/  FMUL.FTZ R75, R14, R75 ;  /* 0x0000004b0e4b7220 */ /* 0x000fe20000410000 */
[----:B------:R-:W-:Y:S01]  /*a790*/  FFMA.FTZ R65, -R113, R113, 1 ;  /* 0x3f80000071417423 */ /* 0x000fe20000010171 */
[----:B------:R-:W-:Y:S01]  /*a7a0*/  FFMA.FTZ R72, -R115, R115, 1 ;  /* 0x3f80000073487423 */ /* 0x000fe20000010173 */
[----:B--2---:R-:W-:Y:S01]  /*a7b0*/  FMUL.FTZ R81, R212, R81 ;  /* 0x00000051d4517220 */ /* 0x004fe20000410000 */
        /* <DEDUP_REMOVED lines=75> */
[----:B---3--:R-:W-:-:S05]  /*ac70*/  IMAD R29, R0, 0x4000, R209 ;  /* 0x00004000001d7824 */ /* 0x008fca00078e02d1 */
        /* <DEDUP_REMOVED lines=141> */
.L_x_1402:
        /* <DEDUP_REMOVED lines=70> */
.L_x_1403:
        /* <DEDUP_REMOVED lines=12> */
.L_x_1393:
        /* <DEDUP_REMOVED lines=9> */
[----:B-----5:R-:W-:-:S04]  /*bb00*/  IADD3 R5, R5, -0x80, RZ ;  /* 0xffffff8005057810 */ /* 0x020fc80007ffe0ff */
[----:B------:R-:W-:Y:S02]  /*bb10*/  SHF.R.S32.HI R6, RZ, 0x1f, R5 ;  /* 0x0000001fff067819 */ /* 0x000fe40000011405 */
[C---:B-1----:R-:W-:Y:S01]  /*bb20*/  IADD3 R15, R14.reuse, -0x80, RZ ;  /* 0xffffff800e0f7810 */ /* 0x042fe20007ffe0ff */
[----:B------:R-:W-:Y:S01]  /*bb30*/  VIADD R14, R14, 0xffffff80 ;  /* 0xffffff800e0e7836 */ /* 0x000fe20000000000 */
[----:B------:R-:W-:-:S04]  /*bb40*/  LEA.HI R7, R6, R5, RZ, 0x5 ;  /* 0x0000000506077211 */ /* 0x000fc800078f28ff */
[----:B------:R-:W-:Y:S02]  /*bb50*/  LOP3.LUT R8, R7, 0xffffffe0, RZ, 0xc0, !PT ;  /* 0xffffffe007087812 */ /* 0x000fe400078ec0ff */
[----:B------:R-:W-:-:S03]  /*bb60*/  SHF.R.S32.HI R14, RZ, 0x1f, R14 ;  /* 0x0000001fff0e7819 */ /* 0x000fc6000001140e */
[----:B------:R-:W-:Y:S01]  /*bb70*/  IMAD.IADD R8, R5, 0x1, -R8 ;  /* 0x0000000105087824 */ /* 0x000fe200078e0a08 */
[----:B------:R-:W-:-:S04]  /*bb80*/  LEA.HI R14, R14, R15, RZ, 0x7 ;  /* 0x0000000f0e0e7211 */ /* 0x000fc800078f38ff */
[----:B------:R-:W-:Y:S01]  /*bb90*/  SHF.R.S32.HI R14, RZ, 0x7, R14 ;  /* 0x00000007ff0e7819 */ /* 0x000fe2000001140e */
[----:B------:R-:W-:Y:S01]  /*bba0*/  IMAD.MOV.U32 R23, RZ, RZ, 0x40000040 ;  /* 0x40000040ff177424 */ /* 0x000fe200078e00ff */
[CC--:B--2---:R-:W-:Y:S02]  /*bbb0*/  LEA.HI R9, R12.reuse, R13.reuse, RZ, 0x2 ;  /* 0x0000000d0c097211 */ /* 0x0c4fe400078f10ff */
[----:B------:R-:W-:Y:S02]  /*bbc0*/  LEA.HI R12, R12, R13, RZ, 0x5 ;  /* 0x0000000d0c0c7211 */ /* 0x000fe400078f28ff */
[--C-:B------:R-:W-:Y:S02]  /*bbd0*/  SHF.R.S32.HI R10, RZ, 0x2, R9.reuse ;  /* 0x00000002ff0a7819 */ /* 0x100fe40000011409 */
[----:B------:R-:W-:Y:S02]  /*bbe0*/  SHF.R.S32.HI R7, RZ, 0x1f, R9 ;  /* 0x0000001fff077819 */ /* 0x000fe40000011409 */
[----:B------:R-:W-:-:S02]  /*bbf0*/  LEA.HI R13, R14, R14, RZ, 0x1 ;  /* 0x0000000e0e0d7211 */ /* 0x000fc400078f08ff */
[----:B------:R-:W-:Y:S02]  /*bc00*/  LEA.HI R9, R7, R10, RZ, 0x3 ;  /* 0x0000000a07097211 */ /* 0x000fe400078f18ff */
[----:B------:R-:W-:Y:S02]  /*bc10*/  SHF.R.S32.HI R7, RZ, 0x1f, R8 ;  /* 0x0000001fff077819 */ /* 0x000fe40000011408 */
[----:B------:R-:W-:Y:S02]  /*bc20*/  LOP3.LUT R11, R9, 0xfffffff8, RZ, 0xc0, !PT ;  /* 0xfffffff8090b7812 */ /* 0x000fe400078ec0ff */
[CC--:B------:R-:W-:Y:S02]  /*bc30*/  LEA.HI R9, R7.reuse, R8.reuse, RZ, 0x3 ;  /* 0x0000000807097211 */ /* 0x0c0fe400078f18ff */
[----:B------:R-:W-:Y:S02]  /*bc40*/  LEA.HI R7, R7, R8, RZ, 0x2 ;  /* 0x0000000807077211 */ /* 0x000fe400078f10ff */
[----:B------:R-:W-:-:S02]  /*bc50*/  SHF.R.S32.HI R8, RZ, 0x5, R12 ;  /* 0x00000005ff087819 */ /* 0x000fc4000001140c */
[----:B------:R-:W-:Y:S02]  /*bc60*/  IADD3 R11, R10, -R11, RZ ;  /* 0x8000000b0a0b7210 */ /* 0x000fe40007ffe0ff */
[----:B------:R-:W-:Y:S02]  /*bc70*/  SHF.R.S32.HI R12, RZ, 0x2, R7 ;  /* 0x00000002ff0c7819 */ /* 0x000fe40000011407 */
[--C-:B------:R-:W-:Y:S02]  /*bc80*/  SHF.R.S32.HI R10, RZ, 0x3, R9.reuse ;  /* 0x00000003ff0a7819 */ /* 0x100fe40000011409 */
[----:B------:R-:W-:Y:S02]  /*bc90*/  SHF.R.S32.HI R9, RZ, 0x1f, R9 ;  /* 0x0000001fff097819 */ /* 0x000fe40000011409 */
[----:B------:R-:W-:Y:S02]  /*bca0*/  LOP3.LUT R13, R13, 0x3fffffe, RZ, 0xc0, !PT ;  /* 0x03fffffe0d0d7812 */ /* 0x000fe400078ec0ff */
[----:B------:R-:W-:-:S02]  /*bcb0*/  LEA.HI R7, R7, R12, RZ, 0x1 ;  /* 0x0000000c07077211 */ /* 0x000fc400078f08ff */
[----:B------:R-:W-:Y:S01]  /*bcc0*/  LEA.HI R9, R9, R10, RZ, 0x4 ;  /* 0x0000000a09097211 */ /* 0x000fe200078f20ff */
[----:B------:R-:W-:Y:S01]  /*bcd0*/  IMAD.IADD R14, R14, 0x1, -R13 ;  /* 0x000000010e0e7824 */ /* 0x000fe200078e0a0d */
[----:B------:R-:W-:Y:S02]  /*bce0*/  LOP3.LUT R7, R7, 0xfffffffe, RZ, 0xc0, !PT ;  /* 0xfffffffe07077812 */ /* 0x000fe400078ec0ff */
[----:B------:R-:W-:Y:S02]  /*bcf0*/  LEA R13, R8, R11, 0x4 ;  /* 0x0000000b080d7211 */ /* 0x000fe400078e20ff */
[----:B------:R-:W-:Y:S01]  /*bd00*/  LOP3.LUT R9, R9, 0x1ffffff0, RZ, 0xc0, !PT ;  /* 0x1ffffff009097812 */ /* 0x000fe200078ec0ff */
[----:B------:R-:W-:Y:S01]  /*bd10*/  IMAD.IADD R7, R12, 0x1, -R7 ;  /* 0x000000010c077824 */ /* 0x000fe200078e0a07 */
[----:B------:R-:W-:Y:S01]  /*bd20*/  LEA.HI R8, R6, R5, RZ, 0x2 ;  /* 0x0000000506087211 */ /* 0x000fe200078f10ff */
[----:B------:R-:W-:Y:S01]  /*bd30*/  VIADD R6, R12, 0x8 ;  /* 0x000000080c067836 */ /* 0x000fe20000000000 */
[----:B------:R-:W-:Y:S01]  /*bd40*/  IADD3 R10, R10, -R9, RZ ;  /* 0x800000090a0a7210 */ /* 0x000fe20007ffe0ff */
[----:B------:R-:W-:Y:S01]  /*bd50*/  IMAD R19, R14, 0x40, R13 ;  /* 0x000000400e137824 */ /* 0x000fe200078e020d */
[----:B------:R-:W-:-:S02]  /*bd60*/  LOP3.LUT R18, R8, 0xfffffffc, RZ, 0xc0, !PT ;  /* 0xfffffffc08127812 */ /* 0x000fc400078ec0ff */
[----:B------:R-:W-:Y:S01]  /*bd70*/  LEA.HI R11, R6, R6, RZ, 0x1 ;  /* 0x00000006060b7211 */ /* 0x000fe200078f08ff */
[----:B------:R-:W3:Y:S01]  /*bd80*/  S2R R8, SR_CTAID.X ;  /* 0x0000000000087919 */ /* 0x000ee20000002500 */
[----:B------:R-:W-:Y:S01]  /*bd90*/  LEA R10, R10, R7, 0x3 ;  /* 0x000000070a0a7211 */ /* 0x000fe200078e18ff */
[C---:B------:R-:W-:Y:S01]  /*bda0*/  VIADD R7, R12.reuse, 0x10 ;  /* 0x000000100c077836 */ /* 0x040fe20000000000 */
[----:B------:R-:W-:Y:S02]  /*bdb0*/  IADD3 R9, R5, -R18, RZ ;  /* 0x8000001205097210 */ /* 0x000fe40007ffe0ff */
[----:B------:R-:W-:Y:S01]  /*bdc0*/  LOP3.LUT R5, R11, 0xfffffffe, RZ, 0xc0, !PT ;  /* 0xfffffffe0b057812 */ /* 0x000fe200078ec0ff */
[----:B------:R-:W-:Y:S01]  /*bdd0*/  VIADD R13, R12, 0x18 ;  /* 0x000000180c0d7836 */ /* 0x000fe20000000000 */
[----:B------:R1:W-:Y:S01]  /*bde0*/  STL [R1+0x84], R10 ;  /* 0x0000840a01007387 */ /* 0x0003e20000100800 */
[----:B------:R-:W-:Y:S02]  /*bdf0*/  LEA.HI R12, R7, R7, RZ, 0x1 ;  /* 0x00000007070c7211 */ /* 0x000fe400078f08ff */
[----:B------:R-:W-:-:S02]  /*be00*/  IADD3 R6, R6, -R5, RZ ;  /* 0x8000000506067210 */ /* 0x000fc40007ffe0ff */
[--C-:B------:R-:W-:Y:S02]  /*be10*/  SHF.R.S32.HI R5, RZ, 0x1, R11.reuse ;  /* 0x00000001ff057819 */ /* 0x100fe4000001140b */
[----:B------:R-:W-:Y:S02]  /*be20*/  LEA.HI R15, R13, R13, RZ, 0x1 ;  /* 0x0000000d0d0f7211 */ /* 0x000fe400078f08ff */
[----:B-1----:R-:W-:Y:S02]  /*be30*/  SHF.R.S32.HI R10, RZ, 0x1f, R11 ;  /* 0x0000001fff0a7819 */ /* 0x002fe4000001140b */
[----:B------:R-:W-:Y:S02]  /*be40*/  LOP3.LUT R14, R12, 0xfffffffe, RZ, 0xc0, !PT ;  /* 0xfffffffe0c0e7812 */ /* 0x000fe400078ec0ff */
[----:B------:R-:W-:Y:S02]  /*be50*/  SHF.R.S32.HI R11, RZ, 0x1, R12 ;  /* 0x00000001ff0b7819 */ /* 0x000fe4000001140c */
[----:B------:R-:W-:-:S02]  /*be60*/  LEA.HI R10, R10, R5, RZ, 0x4 ;  /* 0x000000050a0a7211 */ /* 0x000fc400078f20ff */
[----:B------:R-:W-:Y:S02]  /*be70*/  SHF.R.S32.HI R12, RZ, 0x1f, R12 ;  /* 0x0000001fff0c7819 */ /* 0x000fe4000001140c */
[--C-:B------:R-:W-:Y:S02]  /*be80*/  SHF.R.S32.HI R17, RZ, 0x1, R15.reuse ;  /* 0x00000001ff117819 */ /* 0x100fe4000001140f */
[----:B------:R-:W-:Y:S02]  /*be90*/  SHF.R.S32.HI R18, RZ, 0x1f, R15 ;  /* 0x0000001fff127819 */ /* 0x000fe4000001140f */
[----:B------:R-:W-:Y:S02]  /*bea0*/  LOP3.LUT R10, R10, 0x1ffffff0, RZ, 0xc0, !PT ;  /* 0x1ffffff00a0a7812 */ /* 0x000fe400078ec0ff */
[----:B------:R-:W-:Y:S02]  /*beb0*/  LEA.HI R12, R12, R11, RZ, 0x4 ;  /* 0x0000000b0c0c7211 */ /* 0x000fe400078f20ff */
[----:B------:R-:W-:Y:S01]  /*bec0*/  LEA.HI R18, R18, R17, RZ, 0x4 ;  /* 0x0000001112127211 */ /* 0x000fe200078f20ff */
[----:B------:R-:W-:Y:S01]  /*bed0*/  IMAD.IADD R5, R5, 0x1, -R10 ;  /* 0x0000000105057824 */ /* 0x000fe200078e0a0a */
[----:B------:R-:W-:-:S02]  /*bee0*/  LOP3.LUT R12, R12, 0x1ffffff0, RZ, 0xc0, !PT ;  /* 0x1ffffff00c0c7812 */ /* 0x000fc400078ec0ff */
[----:B------:R-:W-:Y:S02]  /*bef0*/  LOP3.LUT R10, R15, 0xfffffffe, RZ, 0xc0, !PT ;  /* 0xfffffffe0f0a7812 */ /* 0x000fe400078ec0ff */
[----:B------:R-:W-:Y:S01]  /*bf00*/  LOP3.LUT R18, R18, 0x1ffffff0, RZ, 0xc0, !PT ;  /* 0x1ffffff012127812 */ /* 0x000fe200078ec0ff */
[----:B------:R-:W-:Y:S01]  /*bf10*/  IMAD.IADD R11, R11, 0x1, -R12 ;  /* 0x000000010b0b7824 */ /* 0x000fe200078e0a0c */
[----:B------:R-:W-:Y:S01]  /*bf20*/  IADD3 R14, R7, -R14, RZ ;  /* 0x8000000e070e7210 */ /* 0x000fe20007ffe0ff */
[----:B------:R-:W-:Y:S01]  /*bf30*/  IMAD R5, R5, 0x8, R6 ;  /* 0x0000000805057824 */ /* 0x000fe200078e0206 */
[----:B------:R-:W-:Y:S02]  /*bf40*/  IADD3 R10, R13, -R10, RZ ;  /* 0x8000000a0d0a7210 */ /* 0x000fe40007ffe0ff */
[----:B------:R-:W-:Y:S02]  /*bf50*/  IADD3 R17, R17, -R18, RZ ;  /* 0x8000001211117210 */ /* 0x000fe40007ffe0ff */
[----:B------:R-:W-:Y:S01]  /*bf60*/  LEA R12, R11, R14, 0x3 ;  /* 0x0000000e0b0c7211 */ /* 0x000fe200078e18ff */
[----:B------:R4:W-:Y:S02]  /*bf70*/  STL [R1+0x80], R5 ;  /* 0x0000800501007387 */ /* 0x0009e40000100800 */
[----:B------:R-:W-:-:S02]  /*bf80*/  IMAD R7, R17, 0x8, R10 ;  /* 0x0000000811077824 */ /* 0x000fc400078e020a */
[----:B---3--:R-:W-:Y:S01]  /*bf90*/  IMAD R6, R8, -0x80, R21 ;  /* 0xffffff8008067824 */ /* 0x008fe200078e0215 */
[----:B------:R-:W-:Y:S01]  /*bfa0*/  STL [R1+0x7c], R12 ;  /* 0x00007c0c01007387 */ /* 0x000fe20000100800 */
[----:B----4-:R-:W-:-:S03]  /*bfb0*/  LEA R5, R20, R16, 0xd ;  /* 0x0000001014057211 */ /* 0x010fc600078e68ff */
[----:B------:R1:W-:Y:S02]  /*bfc0*/  STL [R1+0x78], R7 ;  /* 0x0000780701007387 */ /* 0x0003e40000100800 */
        /* <DEDUP_REMOVED lines=12> */
[----:B------:R-:W-:Y:S01]  /*c090*/  IMAD R8, R8, -0x80, -R19 ;  /* 0xffffff8008087824 */ /* 0x000fe200078e0a13 */
[C---:B------:R-:W-:Y:S01]  /*c0a0*/  IADD3 R22, R12.reuse, 0x2, RZ ;  /* 0x000000020c167810 */ /* 0x040fe20007ffe0ff */
[C---:B------:R-:W-:Y:S01]  /*c0b0*/  VIADD R20, R12.reuse, 0x4 ;  /* 0x000000040c147836 */ /* 0x040fe20000000000 */
[----:B------:R-:W-:Y:S01]  /*c0c0*/  MOV R21, 0x40000040 ;  /* 0x4000004000157802 */ /* 0x000fe20000000f00 */
[----:B------:R1:W-:Y:S01]  /*c0d0*/  STL [R1+0x6c], R12 ;  /* 0x00006c0c01007387 */ /* 0x0003e20000100800 */
[----:B------:R-:W-:Y:S01]  /*c0e0*/  IADD3 R18, R12, 0x6, RZ ;  /* 0x000000060c127810 */ /* 0x000fe20007ffe0ff */
[----:B------:R-:W-:Y:S01]  /*c0f0*/  IMAD.MOV.U32 R19, RZ, RZ, 0x40000040 ;  /* 0x40000040ff137424 */ /* 0x000fe200078e00ff */
[----:B------:R-:W-:Y:S01]  /*c100*/  MOV R11, 0x40000040 ;  /* 0x40000040000b7802 */ /* 0x000fe20000000f00 */
[----:B------:R-:W-:Y:S01]  /*c110*/  STL [R1+0x74], R6 ;  /* 0x0000740601007387 */ /* 0x000fe20000100800 */
[C---:B------:R-:W-:Y:S01]  /*c120*/  VIADD R10, R5.reuse, 0x6 ;  /* 0x00000006050a7836 */ /* 0x040fe20000000000 */
[----:B------:R-:W-:Y:S01]  /*c130*/  MOV R15, 0x40000040 ;  /* 0x40000040000f7802 */ /* 0x000fe20000000f00 */
[C---:B------:R-:W-:Y:S01]  /*c140*/  VIADD R14, R5.reuse, 0x2 ;  /* 0x00000002050e7836 */ /* 0x040fe20000000000 */
[----:B------:R2:W-:Y:S01]  /*c150*/  STL [R1+0x68], R5 ;  /* 0x0000680501007387 */ /* 0x0005e20000100800 */
[----:B------:R-:W-:Y:S01]  /*c160*/  IMAD.MOV.U32 R13, RZ, RZ, 0x40000040 ;  /* 0x40000040ff0d7424 */ /* 0x000fe200078e00ff */
[----:B-1----:R-:W-:-:S02]  /*c170*/  IADD3 R12, R5, 0x4, RZ ;  /* 0x00000004050c7810 */ /* 0x002fc40007ffe0ff */
[----:B------:R1:W-:Y:S04]  /*c180*/  STL.64 [R1+0x60], R22 ;  /* 0x0000601601007387 */ /* 0x0003e80000100a00 */
[----:B------:R1:W-:Y:S04]  /*c190*/  STL.64 [R1+0x58], R20 ;  /* 0x0000581401007387 */ /* 0x0003e80000100a00 */
[----:B------:R1:W-:Y:S04]  /*c1a0*/  STL.64 [R1+0x50], R18 ;  /* 0x0000501201007387 */ /* 0x0003e80000100a00 */
[----:B------:R1:W-:Y:S04]  /*c1b0*/  STL.64 [R1+0x38], R10 ;  /* 0x0000380a01007387 */ /* 0x0003e80000100a00 */
[----:B------:R1:W-:Y:S04]  /*c1c0*/  STL.64 [R1+0x48], R14 ;  /* 0x0000480e01007387 */ /* 0x0003e80000100a00 */
[----:B------:R1:W-:Y:S01]  /*c1d0*/  STL.64 [R1+0x40], R12 ;  /* 0x0000400c01007387 */ /* 0x0003e20000100a00 */
[C---:B--2---:R-:W-:Y:S01]  /*c1e0*/  IADD3 R5, R9.reuse, 0x4, RZ ;  /* 0x0000000409057810 */ /* 0x044fe20007ffe0ff */
[C---:B------:R-:W-:Y:S01]  /*c1f0*/  VIADD R17, R9.reuse, 0x8 ;  /* 0x0000000809117836 */ /* 0x040fe20000000000 */
[C---:B------:R-:W-:Y:S01]  /*c200*/  IADD3 R6, R9.reuse, 0xc, RZ ;  /* 0x0000000c09067810 */ /* 0x040fe20007ffe0ff */
[C---:B------:R-:W-:Y:S01]  /*c210*/  VIADD R5, R9.reuse, 0x10 ;  /* 0x0000001009057836 */ /* 0x040fe20000000000 */
[C---:B------:R-:W-:Y:S01]  /*c220*/  IADD3 R17, R9.reuse, 0x14, RZ ;  /* 0x0000001409117810 */ /* 0x040fe20007ffe0ff */
[C---:B------:R-:W-:Y:S01]  /*c230*/  VIADD R6, R9.reuse, 0x18 ;  /* 0x0000001809067836 */ /* 0x040fe20000000000 */
[----:B------:R-:W-:-:S07]  /*c240*/  IADD3 R5, R9, 0x1c, RZ ;  /* 0x0000001c09057810 */ /* 0x000fce0007ffe0ff */
.L_x_1416:
[----:B------:R-:W-:-:S05]  /*c250*/  IMAD.U32 R5, RZ, RZ, UR36 ;  /* 0x00000024ff057e24 */ /* 0x000fca000f8e00ff */
[----:B------:R-:W-:-:S04]  /*c260*/  LOP3.LUT R5, R5, 0x1, RZ, 0xfc, !PT ;  /* 0x0000000105057812 */ /* 0x000fc800078efcff */
[----:B------:R-:W-:-:S13]  /*c270*/  ISETP.NE.AND P6, PT, R5, 0x3, PT ;  /* 0x000000030500780c */ /* 0x000fda0003fc5270 */
[----:B------:R-:W-:Y:S05]  /*c280*/  @!P6 BRA `(.L_x_1406) ;  /* 0x000000000004e947 */ /* 0x000fea0003800000 */
[----:B------:R-:W-:Y:S01]  /*c290*/  BPT.TRAP 0x1 ;  /* 0x000000040000795c */ /* 0x000fe20000300000 */
.L_x_1406:
[----:B------:R-:W-:Y:S02]  /*c2a0*/  LEA R6, R0, R16, 0x3 ;  /* 0x0000001000067211 */ /* 0x000fe400078e18ff */
[----:B-1----:R-:W-:-:S04]  /*c2b0*/  SHF.L.U32 R21, R4, 0x1f, RZ ;  /* 0x0000001f04157819 */ /* 0x002fc800000006ff */
[----:B------:R1:W2:Y:S01]  /*c2c0*/  SYNCS.PHASECHK.TRANS64.TRYWAIT P0, [R6+URZ+0x30c10], R21 ;  /* 0x030c1015060075a7 */ /* 0x0002a2000800017f */
[----:B------:R-:W-:Y:S05]  /*c2d0*/  @!P6 BRA `(.L_x_1407) ;  /* 0x000000000004e947 */ /* 0x000fea0003800000 */
[----:B------:R-:W-:Y:S01]  /*c2e0*/  BPT.TRAP 0x1 ;  /* 0x000000040000795c */ /* 0x000fe20000300000 */
.L_x_1407:
[----:B------:R-:W-:-:S05]  /*c2f0*/  VIADD R5, R16, 0x10000 ;  /* 0x0001000010057836 */ /* 0x000fca0000000000 */
[----:B------:R-:W-:-:S04]  /*c300*/  SHF.R.U32.HI R5, RZ, 0x4, R5 ;  /* 0x00000004ff057819 */ /* 0x000fc80000011605 */
[----:B------:R-:W-:-:S04]  /*c310*/  LOP3.LUT R5, R5, 0x3fff, RZ, 0xc0, !PT ;  /* 0x00003fff05057812 */ /* 0x000fc800078ec0ff */
[----:B------:R-:W-:Y:S01]  /*c320*/  LOP3.LUT R11, R5, 0x10000, RZ, 0xfc, !PT ;  /* 0x00010000050b7812 */ /* 0x000fe200078efcff */
[----:B--2---:R-:W-:Y:S06]  /*c330*/  @P0 BRA `(.L_x_1408) ;  /* 0x0000000000080947 */ /* 0x004fec0003800000 */
[----:B------:R-:W2:Y:S02]  /*c340*/  SYNCS.PHASECHK.TRANS64.TRYWAIT P0, [R6+URZ+0x30c10], R21 ;  /* 0x030c1015060075a7 */ /* 0x000ea4000800017f */
[----:B--2---:R-:W-:Y:S05]  /*c350*/  @!P0 BRA `(.L_x_1409) ;  /* 0x0000008400648947 */ /* 0x004fea0003800000 */
.L_x_1408:
        /* <DEDUP_REMOVED lines=26> */
[C---:B------:R-:W-:Y:S02]  /*c500*/  LEA R12, R0.reuse, R12, 0x7 ;  /* 0x0000000c000c7211 */ /* 0x040fe400078e38ff */
[C---:B------:R-:W-:Y:S02]  /*c510*/  IMAD R227, R3.reuse, 0x2, R10 ;  /* 0x0000000203e37824 */ /* 0x040fe400078e020a */
[----:B------:R-:W-:Y:S01]  /*c520*/  IMAD R14, R0, 0x80, R14 ;  /* 0x00000080000e7824 */ /* 0x000fe200078e020e */
[----:B------:R-:W-:Y:S01]  /*c530*/  LEA R11, R3, R12, 0x1 ;  /* 0x0000000c030b7211 */ /* 0x000fe200078e08ff */
[----:B------:R-:W-:-:S03]  /*c540*/  IMAD R17, R227, 0x4, R16 ;  /* 0x00000004e3117824 */ /* 0x000fc600078e0210 */
        /* <DEDUP_REMOVED lines=8> */
[----:B------:R-:W-:Y:S02]  /*c5d0*/  R2UR UR4, R18 ;  /* 0x00000000120472ca */ /* 0x000fe400000e0000 */
[----:B------:R-:W-:Y:S01]  /*c5e0*/  LEA R18, R0, R13, 0x7 ;  /* 0x0000000d00127211 */ /* 0x000fe200078e38ff */
[----:B------:R-:W-:-:S03]  /*c5f0*/  IMAD R13, R3, 0x2, R14 ;  /* 0x00000002030d7824 */ /* 0x000fc600078e020e */
[----:B------:R-:W-:Y:S01]  /*c600*/  LEA R19, R3, R18, 0x1 ;  /* 0x0000001203137211 */ /* 0x000fe200078e08ff */
[----:B------:R-:W-:Y:S02]  /*c610*/  IMAD R10, R13, 0x4, R16 ;  /* 0x000000040d0a7824 */ /* 0x000fe400078e0210 */
[----:B------:R-:W-:Y:S01]  /*c620*/  VIADD R18, R16, 0x20000 ;  /* 0x0002000010127836 */ /* 0x000fe20000000000 */
[----:B------:R-:W-:-:S03]  /*c630*/  LEA R12, R19, R16, 0x2 ;  /* 0x00000010130c7211 */ /* 0x000fc600078e10ff */
[--C-:B------:R-:W-:Y:S01]  /*c640*/  IMAD R14, R11, 0x4, R18.reuse ;  /* 0x000000040b0e7824 */ /* 0x100fe200078e0212 */
[-C--:B------:R-:W-:Y:S01]  /*c650*/  LEA R11, R13, R18.reuse, 0x2 ;  /* 0x000000120d0b7211 */ /* 0x080fe200078e10ff */
[----:B------:R-:W-:Y:S01]  /*c660*/  IMAD R13, R19, 0x4, R18 ;  /* 0x00000004130d7824 */ /* 0x000fe200078e0212 */
[----:B------:R-:W-:Y:S01]  /*c670*/  LEA R227, R227, R18, 0x2 ;  /* 0x00000012e3e37211 */ /* 0x000fe200078e10ff */
        /* <DEDUP_REMOVED lines=13> */
.L_x_1410:
[----:B------:R1:W1:Y:S01]  /*c750*/  SYNCS.PHASECHK.TRANS64.TRYWAIT P0, [R6+URZ+0x30c30], R21 ;  /* 0x030c3015060075a7 */ /* 0x000262000800017f */
[----:B------:R-:W-:Y:S05]  /*c760*/  @!P6 BRA `(.L_x_1411) ;  /* 0x000000000004e947 */ /* 0x000fea0003800000 */
[----:B------:R-:W-:Y:S01]  /*c770*/  BPT.TRAP 0x1 ;  /* 0x000000040000795c */ /* 0x000fe20000300000 */
.L_x_1411:
[----:B-1----:R-:W-:Y:S05]  /*c780*/  @P0 BRA `(.L_x_1412) ;  /* 0x0000000000080947 */ /* 0x002fea0003800000 */
[----:B------:R-:W1:Y:S02]  /*c790*/  SYNCS.PHASECHK.TRANS64.TRYWAIT P0, [R6+URZ+0x30c30], R21 ;  /* 0x030c3015060075a7 */ /* 0x000e64000800017f */
[----:B-1----:R-:W-:Y:S05]  /*c7a0*/  @!P0 BRA `(.L_x_1413) ;  /* 0x0000008000648947 */ /* 0x002fea0003800000 */
.L_x_1412:
[----:B------:R-:W2:Y:S01]  /*c7b0*/  LDL R24, [R1+0x68] ;  /* 0x0000680001187983 */ /* 0x000ea20000100800 */
[----:B------:R-:W-:Y:S01]  /*c7c0*/  IADD3 R23, R16, 0x18000, RZ ;  /* 0x0001800010177810 */ /* 0x000fe20007ffe0ff */
[----:B------:R-:W-:Y:S02]  /*c7d0*/  ULDC UR9, c[0x0][0x75c] ;  /* 0x0001d70000097ab9 */ /* 0x000fe40000000800 */
[----:B------:R1:W-:Y:S01]  /*c7e0*/  STL [R1+0x128], R200 ;  /* 0x000128c801007387 */ /* 0x0003e20000100800 */
[----:B------:R-:W-:Y:S01]  /*c7f0*/  SHF.R.U32.HI R23, RZ, 0x4, R23 ;  /* 0x00000004ff177819 */ /* 0x000fe20000011617 */
[----:B------:R-:W-:Y:S01]  /*c800*/  FMUL.FTZ R83, R83, UR9 ;  /* 0x0000000953537c20 */ /* 0x000fe20008410000 */
[----:B------:R-:W-:Y:S01]  /*c810*/  FMUL.FTZ R84, R84, UR9 ;  /* 0x0000000954547c20 */ /* 0x000fe20008410000 */
[----:B------:R3:W-:Y:S01]  /*c820*/  STL [R1+0x124], R201 ;  /* 0x000124c901007387 */ /* 0x0007e20000100800 */
[----:B------:R-:W-:Y:S01]  /*c830*/  LOP3.LUT R136, R23, 0x3fff, RZ, 0xc0, !PT ;  /* 0x00003fff17887812 */ /* 0x000fe200078ec0ff */
[----:B------:R-:W-:Y:S01]  /*c840*/  FMUL.FTZ R85, R85, UR9 ;  /* 0x0000000955557c20 */ /* 0x000fe20008410000 */
[----:B------:R-:W-:Y:S01]  /*c850*/  FMUL.FTZ R18, R72, UR9 ;  /* 0x0000000948127c20 */ /* 0x000fe20008410000 */
[----:B------:R4:W-:Y:S01]  /*c860*/  STL [R1+0x120], R202 ;  /* 0x000120ca01007387 */ /* 0x0009e20000100800 */
[----:B------:R-:W-:Y:S01]  /*c870*/  LOP3.LUT R25, R136, 0x10000, RZ, 0xfc, !PT ;  /* 0x0001000088197812 */ /* 0x000fe200078efcff */
[----:B------:R-:W-:Y:S01]  /*c880*/  FMUL.FTZ R230, R73, UR9 ;  /* 0x0000000949e67c20 */ /* 0x000fe20008410000 */
[----:B------:R-:W-:Y:S01]  /*c890*/  FMUL.FTZ R19, R74, UR9 ;  /* 0x000000094a137c20 */ /* 0x000fe20008410000 */
[----:B------:R2:W-:Y:S01]  /*c8a0*/  STL [R1+0x11c], R203 ;  /* 0x00011ccb01007387 */ /* 0x0005e20000100800 */
        /* <DEDUP_REMOVED lines=126> */
[----:B--2---:R-:W-:Y:S01]  /*d090*/  IADD3 R2, -R2, 0x8, RZ ;  /* 0x0000000802027810 */ /* 0x004fe20007ffe1ff */
[----:B------:R-:W1:Y:S01]  /*d0a0*/  LDC.64 R94, c[0x0][0x748] ;  /* 0x0001d200ff5e7b82 */ /* 0x000e620000000a00 */
[----:B------:R1:W-:Y:S01]  /*d0b0*/  MUFU.TANH R6, R126 ;  /* 0x0000007e00067308 */ /* 0x0003e20000002400 */
[----:B------:R-:W-:-:S03]  /*d0c0*/  FMUL.FTZ R91, R97, UR9 ;  /* 0x00000009615b7c20 */ /* 0x000fc60008410000 */
[----:B------:R-:W-:Y:S01]  /*d0d0*/  HGMMA.64x128x16.F32 R24, gdesc[UR12], R24, gsb0 ;  /* 0x01e000000c1879f0 */ /* 0x000fe20008000818 */
[----:B------:R-:W-:Y:S01]  /*d0e0*/  LEA R96, R3, UR4, 0x1 ;  /* 0x0000000403607c11 */ /* 0x000fe2000f8e08ff */
[----:B------:R-:W-:Y:S01]  /*d0f0*/  UIADD3 UR4, UR6, 0x4, URZ ;  /* 0x0000000406047890 */ /* 0x000fe2000fffe03f */
[----:B------:R-:W-:Y:S01]  /*d100*/  UMOV UR15, 0x40000040 ;  /* 0x40000040000f7882 */ /* 0x000fe20000000000 */
[----:B---3--:R-:W-:Y:S01]  /*d110*/  R2UR UR5, R99 ;  /* 0x00000000630572ca */ /* 0x008fe200000e0000 */
[----:B------:R-:W-:Y:S01]  /*d120*/  UMOV UR7, 0x40000040 ;  /* 0x4000004000077882 */ /* 0x000fe20000000000 */
[----:B------:R-:W2:Y:S03]  /*d130*/  MUFU.TANH R23, R23 ;  /* 0x0000001700177308 */ /* 0x000ea60000002400 */
[----:B------:R-:W-:Y:S01]  /*d140*/  UMOV UR14, UR4 ;  /* 0x00000004000e7c82 */ /* 0x000fe20008000000 */
[----:B------:R-:W-:-:S04]  /*d150*/  IMAD.IADD R96, R7, 0x1, R96 ;  /* 0x0000000107607824 */ /* 0x000fc800078e0260 */
[----:B------:R-:W-:Y:S01]  /*d160*/  IMAD.IADD R221, R2, 0x1, -R96 ;  /* 0x0000000102dd7824 */ /* 0x000fe200078e0a60 */
[----:B------:R-:W3:Y:S01]  /*d170*/  MUFU.TANH R90, R90 ;  /* 0x0000005a005a7308 */ /* 0x000ee20000002400 */
[----:B-1----:R-:W-:Y:S02]  /*d180*/  IADD3 R126, -R96, R94, RZ ;  /* 0x0000005e607e7210 */ /* 0x002fe40007ffe1ff */
[----:B------:R-:W-:Y:S02]  /*d190*/  IADD3 R95, RZ, -R96, -R95 ;  /* 0x80000060ff5f7210 */ /* 0x000fe40007ffe85f */
[----:B------:R-:W-:-:S03]  /*d1a0*/  SEL R126, R126, 0x80, !P2 ;  /* 0x000000807e7e7807 */ /* 0x000fc60005000000 */
[----:B------:R-:W1:Y:S01]  /*d1b0*/  MUFU.TANH R91, R91 ;  /* 0x0000005b005b7308 */ /* 0x000e620000002400 */
[----:B------:R-:W-:Y:S02]  /*d1c0*/  IADD3 R94, R94, 0x8, -R96 ;  /* 0x000000085e5e7810 */ /* 0x000fe40007ffe860 */
[----:B------:R-:W-:-:S05]  /*d1d0*/  SEL R221, R221, 0x80, P3 ;  /* 0x00000080dddd7807 */ /* 0x000fca0001800000 */
        /* <DEDUP_REMOVED lines=114> */
[C---:B------:R-:W-:Y:S01]  /*d900*/  ISETP.GE.AND P5, PT, R128.reuse, 0x20, PT ;  /* 0x000000208000780c */ /* 0x040fe20003fa6270 */
[----:B------:R-:W-:Y:S01]  /*d910*/  FMUL.FTZ R138, R129, UR9 ;  /* 0x00000009818a7c20 */ /* 0x000fe20008410000 */
[----:B------:R-:W-:-:S02]  /*d920*/  ISETP.GE.AND P4, PT, R128, 0x21, PT ;  /* 0x000000218000780c */ /* 0x000fc40003f86270 */
[C---:B------:R-:W-:Y:S01]  /*d930*/  IADD3 R223, R9.reuse, 0x4, RZ ;  /* 0x0000000409df7810 */ /* 0x040fe20007ffe0ff */
[----:B------:R-:W-:Y:S01]  /*d940*/  VIADD R231, R9, 0x8 ;  /* 0x0000000809e77836 */ /* 0x000fe20000000000 */
[----:B---3--:R-:W-:Y:S01]  /*d950*/  FSEL R103, R90, -INF , !P0 ;  /* 0xff8000005a677808 */ /* 0x008fe20004000000 */
[----:B------:R3:W-:Y:S01]  /*d960*/  MUFU.TANH R146, R119 ;  /* 0x0000007700927308 */ /* 0x0007e20000002400 */
[----:B-1----:R-:W-:Y:S01]  /*d970*/  FSEL R109, R91, -INF , !P1 ;  /* 0xff8000005b6d7808 */ /* 0x002fe20004800000 */
[----:B------:R-:W-:Y:S01]  /*d980*/  ULDC UR4, c[0x0][0x744] ;  /* 0x0001d10000047ab9 */ /* 0x000fe20000000800 */
[C---:B------:R-:W-:Y:S02]  /*d990*/  ISETP.GE.AND P0, PT, R128.reuse, 0x28, PT ;  /* 0x000000288000780c */ /* 0x040fe40003f06270 */
[----:B------:R-:W-:Y:S02]  /*d9a0*/  ISETP.GE.AND P1, PT, R128, 0x29, PT ;  /* 0x000000298000780c */ /* 0x000fe40003f26270 */
[----:B------:R-:W-:-:S02]  /*d9b0*/  ISETP.GT.OR P2, PT, R218, 0x38, !P2 ;  /* 0x00000038da00780c */ /* 0x000fc40005744670 */
[----:B------:R-:W-:Y:S02]  /*d9c0*/  ISETP.GT.OR P3, PT, R218, 0x39, !P3 ;  /* 0x00000039da00780c */ /* 0x000fe40005f64670 */
[C---:B------:R-:W-:Y:S02]  /*d9d0*/  ISETP.GT.OR P5, PT, R221.reuse, 0x20, !P5 ;  /* 0x00000020dd00780c */ /* 0x040fe40006fa4670 */
[C---:B------:R-:W-:Y:S02]  /*d9e0*/  ISETP.GT.OR P4, PT, R221.reuse, 0x21, !P4 ;  /* 0x00000021dd00780c */ /* 0x040fe40006784670 */
[C---:B------:R-:W-:Y:S02]  /*d9f0*/  ISETP.GT.OR P0, PT, R221.reuse, 0x28, !P0 ;  /* 0x00000028dd00780c */ /* 0x040fe40004704670 */
[----:B------:R-:W-:Y:S02]  /*da00*/  ISETP.GT.OR P1, PT, R221, 0x29, !P1 ;  /* 0x00000029dd00780c */ /* 0x000fe40004f24670 */
[----:B------:R-:W-:-:S02]  /*da10*/  FSEL R112, R164, -INF , !P2 ;  /* 0xff800000a4707808 */ /* 0x000fc40005000000 */
[----:B------:R-:W-:Y:S02]  /*da20*/  FSEL R95, R163, -INF , !P3 ;  /* 0xff800000a35f7808 */ /* 0x000fe40005800000 */
[----:B------:R-:W-:Y:S02]  /*da30*/  FSEL R205, R168, -INF , !P5 ;  /* 0xff800000a8cd7808 */ /* 0x000fe40006800000 */
[----:B------:R-:W-:Y:S02]  /*da40*/  FSEL R124, R167, -INF , !P4 ;  /* 0xff800000a77c7808 */ /* 0x000fe40006000000 */
[C---:B------:R-:W-:Y:S02]  /*da50*/  ISETP.GE.AND P2, PT, R128.reuse, 0x30, PT ;  /* 0x000000308000780c */ /* 0x040fe40003f46270 */
[C---:B------:R-:W-:Y:S02]  /*da60*/  ISETP.GE.AND P3, PT, R128.reuse, 0x31, PT ;  /* 0x000000318000780c */ /* 0x040fe40003f66270 */
[----:B------:R-:W-:-:S02]  /*da70*/  ISETP.GE.AND P5, PT, R128, 0x38, PT ;  /* 0x000000388000780c */ /* 0x000fc40003fa6270 */
[----:B------:R-:W-:Y:S02]  /*da80*/  ISETP.GE.AND P4, PT, R128, 0x39, PT ;  /* 0x000000398000780c */ /* 0x000fe40003f86270 */
[----:B------:R-:W-:Y:S02]  /*da90*/  FSEL R125, R88, -INF , !P0 ;  /* 0xff800000587d7808 */ /* 0x000fe40004000000 */
[----:B------:R-:W-:Y:S02]  /*daa0*/  FSEL R121, R89, -INF , !P1 ;  /* 0xff80000059797808 */ /* 0x000fe40004800000 */
[C---:B------:R-:W-:Y:S02]  /*dab0*/  ISETP.GE.AND P0, PT, R126.reuse, 0x40, PT ;  /* 0x000000407e00780c */ /* 0x040fe40003f06270 */
[----:B------:R-:W-:Y:S02]  /*dac0*/  ISETP.GE.AND P1, PT, R126, 0x41, PT ;  /* 0x000000417e00780c */ /* 0x000fe40003f26270 */
[----:B------:R-:W-:-:S02]  /*dad0*/  ISETP.GT.OR P2, PT, R221, 0x30, !P2 ;  /* 0x00000030dd00780c */ /* 0x000fc40005744670 */
[C---:B------:R-:W-:Y:S02]  /*dae0*/  ISETP.GT.OR P3, PT, R221.reuse, 0x31, !P3 ;  /* 0x00000031dd00780c */ /* 0x040fe40005f64670 */
[C---:B------:R-:W-:Y:S02]  /*daf0*/  ISETP.GT.OR P5, PT, R221.reuse, 0x38, !P5 ;  /* 0x00000038dd00780c */ /* 0x040fe40006fa4670 */
[----:B------:R-:W-:Y:S02]  /*db00*/  ISETP.GT.OR P4, PT, R221, 0x39, !P4 ;  /* 0x00000039dd00780c */ /* 0x000fe40006784670 */
        /* <DEDUP_REMOVED lines=9> */
[----:B------:R-:W-:Y:S01]  /*dba0*/  ISETP.GE.AND P4, PT, R126, 0x51, PT ;  /* 0x000000517e00780c */ /* 0x000fe20003f86270 */
[----:B------:R-:W1:Y:S01]  /*dbb0*/  MUFU.TANH R149, R115 ;  /* 0x0000007300957308 */ /* 0x000e620000002400 */
[----:B------:R-:W-:Y:S02]  /*dbc0*/  FSEL R117, R161, -INF , !P0 ;  /* 0xff800000a1757808 */ /* 0x000fe40004000000 */
[----:B---3--:R-:W-:Y:S02]  /*dbd0*/  FSEL R119, R160, -INF , !P1 ;  /* 0xff800000a0777808 */ /* 0x008fe40004800000 */
[C---:B------:R-:W-:Y:S02]  /*dbe0*/  ISETP.GE.AND P0, PT, R126.reuse, 0x58, PT ;  /* 0x000000587e00780c */ /* 0x040fe40003f06270 */
[----:B------:R-:W-:Y:S02]  /*dbf0*/  ISETP.GE.AND P1, PT, R126, 0x59, PT ;  /* 0x000000597e00780c */ /* 0x000fe40003f26270 */
[----:B------:R-:W-:-:S02]  /*dc00*/  ISETP.GT.OR P2, PT, R218, 0x48, !P2 ;  /* 0x00000048da00780c */ /* 0x000fc40005744670 */
[C---:B------:R-:W-:Y:S02]  /*dc10*/  ISETP.GT.OR P3, PT, R218.reuse, 0x49, !P3 ;  /* 0x00000049da00780c */ /* 0x040fe40005f64670 */
[C---:B------:R-:W-:Y:S02]  /*dc20*/  ISETP.GT.OR P5, PT, R218.reuse, 0x50, !P5 ;  /* 0x00000050da00780c */ /* 0x040fe40006fa4670 */
[C---:B------:R-:W-:Y:S02]  /*dc30*/  ISETP.GT.OR P4, PT, R218.reuse, 0x51, !P4 ;  /* 0x00000051da00780c */ /* 0x040fe40006784670 */
[C---:B------:R-:W-:Y:S02]  /*dc40*/  ISETP.GT.OR P0, PT, R218.reuse, 0x58, !P0 ;  /* 0x00000058da00780c */ /* 0x040fe40004704670 */
[----:B------:R-:W-:Y:S01]  /*dc50*/  ISETP.GT.OR P1, PT, R218, 0x59, !P1 ;  /* 0x00000059da00780c */ /* 0x000fe20004f24670 */
[----:B------:R-:W3:Y:S01]  /*dc60*/  MUFU.TANH R147, R118 ;  /* 0x0000007600937308 */ /* 0x000ee20000002400 */
        /* <DEDUP_REMOVED lines=15> */
[C---:B------:R-:W-:Y:S02]  /*dd60*/  ISETP.GT.OR P4, PT, R221.reuse, 0x49, !P4 ;  /* 0x00000049dd00780c */ /* 0x040fe40006784670 */
[C---:B------:R-:W-:Y:S02]  /*dd70*/  ISETP.GT.OR P0, PT, R221.reuse, 0x50, !P0 ;  /* 0x00000050dd00780c */ /* 0x040fe40004704670 */
[----:B------:R-:W-:Y:S02]  /*dd80*/  ISETP.GT.OR P1, PT, R221, 0x51, !P1 ;  /* 0x00000051dd00780c */ /* 0x000fe40004f24670 */
[----:B------:R-:W-:-:S02]  /*dd90*/  FSEL R106, R159, -INF , !P2 ;  /* 0xff8000009f6a7808 */ /* 0x000fc40005000000 */
[----:B------:R-:W-:Y:S02]  /*dda0*/  FSEL R94, R158, -INF , !P3 ;  /* 0xff8000009e5e7808 */ /* 0x000fe40005800000 */
[----:B----4-:R-:W-:Y:S02]  /*ddb0*/  FSEL R111, R155, -INF , !P5 ;  /* 0xff8000009b6f7808 */ /* 0x010fe40006800000 */
[----:B--2---:R-:W-:Y:S02]  /*ddc0*/  FSEL R104, R154, -INF , !P4 ;  /* 0xff8000009a687808 */ /* 0x004fe40006000000 */
[C---:B------:R-:W-:Y:S02]  /*ddd0*/  ISETP.GE.AND P2, PT, R128.reuse, 0x58, PT ;  /* 0x000000588000780c */ /* 0x040fe40003f46270 */
[----:B------:R-:W-:Y:S02]  /*dde0*/  ISETP.GE.AND P3, PT, R128, 0x59, PT ;  /* 0x000000598000780c */ /* 0x000fe40003f66270 */
[----:B------:R-:W-:-:S02]  /*ddf0*/  ISETP.GE.AND P5, PT, R126, 0x60, PT ;  /* 0x000000607e00780c */ /* 0x000fc40003fa6270 */
[C---:B------:R-:W-:Y:S02]  /*de00*/  ISETP.GE.AND P4, PT, R126.reuse, 0x61, PT ;  /* 0x000000617e00780c */ /* 0x040fe40003f86270 */
[----:B------:R-:W-:Y:S02]  /*de10*/  FSEL R100, R151, -INF , !P0 ;  /* 0xff80000097647808 */ /* 0x000fe40004000000 */
[----:B-1----:R-:W-:Y:S02]  /*de20*/  FSEL R115, R149, -INF , !P1 ;  /* 0xff80000095737808 */ /* 0x002fe40004800000 */
[C---:B------:R-:W-:Y:S02]  /*de30*/  ISETP.GE.AND P0, PT, R126.reuse, 0x68, PT ;  /* 0x000000687e00780c */ /* 0x040fe40003f06270 */
[----:B------:R-:W-:Y:S02]  /*de40*/  ISETP.GE.AND P1, PT, R126, 0x69, PT ;  /* 0x000000697e00780c */ /* 0x000fe40003f26270 */
[----:B------:R-:W-:-:S02]  /*de50*/  ISETP.GT.OR P2, PT, R221, 0x58, !P2 ;  /* 0x00000058dd00780c */ /* 0x000fc40005744670 */
[----:B------:R-:W-:Y:S02]  /*de60*/  ISETP.GT.OR P3, PT, R221, 0x59, !P3 ;  /* 0x00000059dd00780c */ /* 0x000fe40005f64670 */
[C---:B------:R-:W-:Y:S02]  /*de70*/  ISETP.GT.OR P5, PT, R218.reuse, 0x60, !P5 ;  /* 0x00000060da00780c */ /* 0x040fe40006fa4670 */
[C---:B------:R-:W-:Y:S02]  /*de80*/  ISETP.GT.OR P4, PT, R218.reuse, 0x61, !P4 ;  /* 0x00000061da00780c */ /* 0x040fe40006784670 */
[C---:B------:R-:W-:Y:S02]  /*de90*/  ISETP.GT.OR P0, PT, R218.reuse, 0x68, !P0 ;  /* 0x00000068da00780c */ /* 0x040fe40004704670 */
[----:B------:R-:W-:Y:S01]  /*dea0*/  ISETP.GT.OR P1, PT, R218, 0x69, !P1 ;  /* 0x00000069da00780c */ /* 0x000fe20004f24670 */
[----:B------:R1:W2:Y:S01]  /*deb0*/  MUFU.TANH R5, R127 ;  /* 0x0000007f00057308 */ /* 0x0002a20000002400 */
[----:B---3--:R-:W-:-:S02]  /*dec0*/  FSEL R98, R147, -INF , !P2 ;  /* 0xff80000093627808 */ /* 0x008fc40005000000 */
[----:B------:R-:W-:Y:S02]  /*ded0*/  FSEL R118, R146, -INF , !P3 ;  /* 0xff80000092767808 */ /* 0x000fe40005800000 */
[----:B------:R-:W-:Y:S02]  /*dee0*/  FSEL R113, R145, -INF , !P5 ;  /* 0xff80000091717808 */ /* 0x000fe40006800000 */
[----:B------:R-:W-:Y:S02]  /*def0*/  FSEL R108, R144, -INF , !P4 ;  /* 0xff800000906c7808 */ /* 0x000fe40006000000 */
[C---:B------:R-:W-:Y:S02]  /*df00*/  ISETP.GE.AND P2, PT, R126.reuse, 0x70, PT ;  /* 0x000000707e00780c */ /* 0x040fe40003f46270 */
[C---:B------:R-:W-:Y:S02]  /*df10*/  ISETP.GE.AND P3, PT, R126.reuse, 0x71, PT ;  /* 0x000000717e00780c */ /* 0x040fe40003f66270 */
[----:B------:R-:W-:-:S02]  /*df20*/  ISETP.GE.AND P5, PT, R126, 0x78, PT ;  /* 0x000000787e00780c */ /* 0x000fc40003fa6270 */
[----:B------:R-:W-:Y:S01]  /*df30*/  ISETP.GE.AND P4, PT, R126, 0x79, PT ;  /* 0x000000797e00780c */ /* 0x000fe20003f86270 */
[----:B------:R3:W4:Y:S01]  /*df40*/  MUFU.TANH R2, R130 ;  /* 0x0000008200027308 */ /* 0x0007220000002400 */
[----:B------:R-:W-:Y:S02]  /*df50*/  FSEL R126, R141, -INF , !P0 ;  /* 0xff8000008d7e7808 */ /* 0x000fe40004000000 */
[----:B-1----:R-:W-:Y:S02]  /*df60*/  FSEL R127, R140, -INF , !P1 ;  /* 0xff8000008c7f7808 */ /* 0x002fe40004800000 */
[C---:B------:R-:W-:Y:S02]  /*df70*/  ISETP.GE.AND P0, PT, R128.reuse, 0x60, PT ;  /* 0x000000608000780c */ /* 0x040fe40003f06270 */
[----:B------:R-:W-:Y:S02]  /*df80*/  ISETP.GE.AND P1, PT, R128, 0x61, PT ;  /* 0x000000618000780c */ /* 0x000fe40003f26270 */
[----:B------:R-:W-:-:S02]  /*df90*/  ISETP.GT.OR P2, PT, R218, 0x70, !P2 ;  /* 0x00000070da00780c */ /* 0x000fc40005744670 */
[C---:B------:R-:W-:Y:S02]  /*dfa0*/  ISETP.GT.OR P0, PT, R221.reuse, 0x60, !P0 ;  /* 0x00000060dd00780c */ /* 0x040fe40004704670 */
[----:B------:R-:W-:Y:S02]  /*dfb0*/  ISETP.GT.OR P1, PT, R221, 0x61, !P1 ;  /* 0x00000061dd00780c */ /* 0x000fe40004f24670 */
[----:B---3--:R-:W-:Y:S02]  /*dfc0*/  FSEL R130, R4, -INF , !P2 ;  /* 0xff80000004827808 */ /* 0x008fe40005000000 */
[----:B------:R-:W-:Y:S02]  /*dfd0*/  FSEL R131, R143, -INF , !P0 ;  /* 0xff8000008f837808 */ /* 0x000fe40004000000 */
[----:B------:R-:W-:Y:S02]  /*dfe0*/  FSEL R137, R142, -INF , !P1 ;  /* 0xff8000008e897808 */ /* 0x000fe40004800000 */
[----:B------:R-:W-:-:S02]  /*dff0*/  ISETP.GE.AND P2, PT, R128, 0x68, PT ;  /* 0x000000688000780c */ /* 0x000fc40003f46270 */
[C---:B------:R-:W-:Y:S02]  /*e000*/  ISETP.GE.AND P0, PT, R128.reuse, 0x69, PT ;  /* 0x000000698000780c */ /* 0x040fe40003f06270 */
[----:B------:R-:W-:Y:S02]  /*e010*/  ISETP.GE.AND P1, PT, R128, 0x70, PT ;  /* 0x000000708000780c */ /* 0x000fe40003f26270 */
[----:B------:R-:W-:Y:S02]  /*e020*/  LEA R136, R0, R136, 0xa ;  /* 0x0000008800887211 */ /* 0x000fe400078e50ff */
[C---:B------:R-:W-:Y:S02]  /*e030*/  ISETP.GT.OR P2, PT, R221.reuse, 0x68, !P2 ;  /* 0x00000068dd00780c */ /* 0x040fe40005744670 */
[C---:B------:R-:W-:Y:S02]  /*e040*/  ISETP.GT.OR P0, PT, R221.reuse, 0x69, !P0 ;  /* 0x00000069dd00780c */ /* 0x040fe40004704670 */
[----:B------:R-:W-:-:S02]  /*e050*/  ISETP.GT.OR P1, PT, R221, 0x70, !P1 ;  /* 0x00000070dd00780c */ /* 0x000fc40004f24670 */
[----:B------:R-:W-:Y:S01]  /*e060*/  R2UR UR8, R136 ;  /* 0x00000000880872ca */ /* 0x000fe200000e0000 */
[----:B------:R-:W1:Y:S01]  /*e070*/  SHFL.IDX PT, R225, R227, R9, 0x1f ;  /* 0x00001f09e3e17589 */ /* 0x000e6200000e0000 */
[----:B------:R-:W-:Y:S02]  /*e080*/  FSEL R129, R6, -INF , !P2 ;  /* 0xff80000006817808 */ /* 0x000fe40005000000 */
[----:B--2---:R-:W-:Y:S02]  /*e090*/  FSEL R139, R5, -INF , !P0 ;  /* 0xff800000058b7808 */ /* 0x004fe40004000000 */
[----:B----4-:R-:W-:Y:S02]  /*e0a0*/  FSEL R136, R2, -INF , !P1 ;  /* 0xff80000002887808 */ /* 0x010fe40004800000 */
[C---:B------:R-:W-:Y:S02]  /*e0b0*/  ISETP.GE.AND P2, PT, R128.reuse, 0x71, PT ;  /* 0x000000718000780c */ /* 0x040fe40003f46270 */
[----:B------:R-:W-:-:S02]  /*e0c0*/  ISETP.GE.AND P0, PT, R128, 0x78, PT ;  /* 0x000000788000780c */ /* 0x000fc40003f06270 */
[----:B------:R-:W-:Y:S02]  /*e0d0*/  ISETP.GE.AND P1, PT, R128, 0x79, PT ;  /* 0x000000798000780c */ /* 0x000fe40003f26270 */
[----:B------:R2:W-:Y:S02]  /*e0e0*/  MUFU.TANH R128, R212 ;  /* 0x000000d400807308 */ /* 0x0005e40000002400 */
[----:B--2---:R-:W2:Y:S01]  /*e0f0*/  SHFL.IDX PT, R212, R227, R223, 0x1f ;  /* 0x00001fdfe3d47589 */ /* 0x004ea200000e0000 */
[C---:B------:R-:W-:Y:S02]  /*e100*/  ISETP.GT.OR P3, PT, R218.reuse, 0x71, !P3 ;  /* 0x00000071da00780c */ /* 0x040fe40005f64670 */
[C---:B------:R-:W-:Y:S02]  /*e110*/  ISETP.GT.OR P5, PT, R218.reuse, 0x78, !P5 ;  /* 0x00000078da00780c */ /* 0x040fe40006fa4670 */
[----:B------:R-:W-:Y:S02]  /*e120*/  ISETP.GT.OR P4, PT, R218, 0x79, !P4 ;  /* 0x00000079da00780c */ /* 0x000fe40006784670 */
[----:B------:R-:W3:Y:S01]  /*e130*/  SHFL.IDX PT, R218, R17, R9, 0x1f ;  /* 0x00001f0911da7589 */ /* 0x000ee200000e0000 */
[----:B------:R-:W-:Y:S01]  /*e140*/  IADD3 R232, R9, 0xc, RZ ;  /* 0x0000000c09e87810 */ /* 0x000fe20007ffe0ff */
[----:B------:R-:W-:-:S02]  /*e150*/  WARPGROUP.DEPBAR.LE gsb0, 0x0 ;  /* 0x00008000000079c5 */ /* 0x000fc40000010000 */
        /* <DEDUP_REMOVED lines=11> */
[C---:B------:R-:W-:Y:S02]  /*e210*/  VIADD R27, R9.reuse, 0x10 ;  /* 0x00000010091b7836 */ /* 0x040fe40000000000 */
[----:B------:R-:W-:Y:S01]  /*e220*/  FADD.FTZ R225, R26, -R225 ;  /* 0x800000e11ae17221 */ /* 0x000fe20000010000 */
[----:B------:R-:W-:Y:S01]  /*e230*/  IADD3 R221, R9, 0x14, RZ ;  /* 0x0000001409dd7810 */ /* 0x000fe20007ffe0ff */
        /* <DEDUP_REMOVED lines=8> */
[----:B--2---:R-:W-:Y:S01]  /*e2c0*/  FADD.FTZ R221, R29, -R223 ;  /* 0x800000df1ddd7221 */ /* 0x004fe20000010000 */
[----:B------:R-:W-:-:S02]  /*e2d0*/  VIADD R29, R9, 0x18 ;  /* 0x00000018091d7836 */ /* 0x000fc40000000000 */
[----:B------:R-:W-:Y:S01]  /*e2e0*/  FADD.FTZ R223, R31, -R223 ;  /* 0x800000df1fdf7221 */ /* 0x000fe20000010000 */
[----:B------:R-:W-:-:S03]  /*e2f0*/  VIADD R31, R9, 0x10 ;  /* 0x00000010091f7836 */ /* 0x000fc60000000000 */
        /* <DEDUP_REMOVED lines=8> */
[----:B------:R-:W-:Y:S01]  /*e380*/  IADD3 R32, R9, 0x14, RZ ;  /* 0x0000001409207810 */ /* 0x000fe20007ffe0ff */
[----:B------:R-:W-:Y:S01]  /*e390*/  FADD.FTZ R224, R34, -R28 ;  /* 0x8000001c22e07221 */ /* 0x000fe20000010000 */
        /* <DEDUP_REMOVED lines=9> */
[C---:B------:R-:W-:Y:S01]  /*e430*/  IADD3 R232, R9.reuse, 0x1c, RZ ;  /* 0x0000001c09e87810 */ /* 0x040fe20007ffe0ff */
[----:B------:R-:W-:-:S02]  /*e440*/  VIADD R34, R9, 0x18 ;  /* 0x0000001809227836 */ /* 0x000fc40000000000 */
[----:B------:R-:W-:Y:S01]  /*e450*/  FMUL.FTZ R213, R213, R229 ;  /* 0x000000e5d5d57220 */ /* 0x000fe20000410000 */
[----:B------:R-:W-:Y:S02]  /*e460*/  IADD3 R229, R9, 0x1c, RZ ;  /* 0x0000001c09e57810 */ /* 0x000fe40007ffe0ff */
        /* <DEDUP_REMOVED lines=10> */
[----:B------:R-:W-:Y:S01]  /*e510*/  FMUL.FTZ R210, R210, R225 ;  /* 0x000000e1d2d27220 */ /* 0x000fe20000410000 */
[----:B------:R-:W4:Y:S01]  /*e520*/  SHFL.IDX PT, R35, R15, R9, 0x1f ;  /* 0x00001f090f237589 */ /* 0x000f2200000e0000 */
[----:B------:R-:W-:-:S03]  /*e530*/  VIADD R225, R9, 0x4 ;  /* 0x0000000409e17836 */ /* 0x000fc60000000000 */
[----:B------:R2:W-:Y:S01]  /*e540*/  MUFU.EX2 R18, R31 ;  /* 0x0000001f00127308 */ /* 0x0005e20000000800 */
[----:B------:R-:W-:-:S07]  /*e550*/  VIADD R36, R9, 0xc ;  /* 0x0000000c09247836 */ /* 0x000fce0000000000 */
[----:B------:R1:W-:Y:S01]  /*e560*/  MUFU.EX2 R19, R32 ;  /* 0x0000002000137308 */ /* 0x0003e20000000800 */
[--C-:B--2---:R-:W-:Y:S01]  /*e570*/  FFMA.FTZ R31, R208, UR4, -R33.reuse ;  /* 0x00000004d01f7c23 */ /* 0x104fe20008010821 */
[----:B-1----:R-:W-:Y:S01]  /*e580*/  FFMA.FTZ R32, R209, UR4, -R33 ;  /* 0x00000004d1207c23 */ /* 0x002fe20008010821 */
[----:B---3--:R-:W-:Y:S02]  /*e590*/  FFMA.FTZ R33, R206, UR4, -R34 ;  /* 0x00000004ce217c23 */ /* 0x008fe40008010822 */
[----:B------:R-:W1:Y:S03]  /*e5a0*/  SHFL.IDX PT, R206, R15, R225, 0x1f ;  /* 0x00001fe10fce7589 */ /* 0x000e6600000e0000 */
[----:B------:R2:W-:Y:S01]  /*e5b0*/  MUFU.EX2 R27, R231 ;  /* 0x000000e7001b7308 */ /* 0x0005e20000000800 */
[----:B------:R-:W-:Y:S01]  /*e5c0*/  FFMA.FTZ R208, -R230, R230, 1 ;  /* 0x3f800000e6d07423 */ /* 0x000fe200000101e6 */
[----:B------:R-:W-:Y:S01]  /*e5d0*/  FMUL.FTZ R226, R219, R226 ;  /* 0x000000e2dbe27220 */ /* 0x000fe20000410000 */
[----:B--2---:R-:W-:-:S02]  /*e5e0*/  FADD.FTZ R231, R37, -R232 ;  /* 0x800000e825e77221 */ /* 0x004fc40000010000 */
[----:B------:R2:W3:Y:S01]  /*e5f0*/  SHFL.IDX PT, R37, R15, R36, 0x1f ;  /* 0x00001f240f257589 */ /* 0x0004e200000e0000 */
[----:B------:R-:W-:Y:S01]  /*e600*/  FMUL.FTZ R208, R208, R226 ;  /* 0x000000e2d0d07220 */ /* 0x000fe20000410000 */
[C---:B------:R-:W-:Y:S02]  /*e610*/  IADD3 R215, R9.reuse, 0x8, RZ ;  /* 0x0000000809d77810 */ /* 0x040fe40007ffe0ff */
[C---:B------:R-:W-:Y:S01]  /*e620*/  IADD3 R226, R9.reuse, 0x10, RZ ;  /* 0x0000001009e27810 */ /* 0x040fe20007ffe0ff */
[--C-:B----4-:R-:W-:Y:S01]  /*e630*/  FFMA.FTZ R204, R204, UR4, -R35.reuse ;  /* 0x00000004cccc7c23 */ /* 0x110fe20008010823 */
[----:B------:R-:W-:Y:S01]  /*e640*/  IADD3 R230, R9, 0x18, RZ ;  /* 0x0000001809e67810 */ /* 0x000fe20007ffe0ff */
[----:B------:R-:W4:Y:S01]  /*e650*/  SHFL.IDX PT, R209, R15, R215, 0x1f ;  /* 0x00001fd70fd17589 */ /* 0x000f2200000e0000 */
[----:B--2---:R-:W-:-:S03]  /*e660*/  FFMA.FTZ R36, R205, UR4, -R35 ;  /* 0x00000004cd247c23 */ /* 0x004fc60008010823 */
[----:B------:R-:W2:Y:S01]  /*e670*/  SHFL.IDX PT, R205, R15, R226, 0x1f ;  /* 0x00001fe20fcd7589 */ /* 0x000ea200000e0000 */
[----:B------:R1:W-:Y:S01]  /*e680*/  MUFU.EX2 R35, R204 ;  /* 0x000000cc00237308 */ /* 0x0003e20000000800 */
[----:B------:R-:W-:Y:S02]  /*e690*/  FADD.FTZ R232, R39, -R232 ;  /* 0x800000e827e87221 */ /* 0x000fe40000010000 */
[----:B------:R-:W-:Y:S01]  /*e6a0*/  SHFL.IDX PT, R39, R15, R230, 0x1f ;  /* 0x00001fe60f277589 */ /* 0x000fe200000e0000 */
[--C-:B-1----:R-:W-:Y:S01]  /*e6b0*/  FFMA.FTZ R204, R122, UR4, -R206.reuse ;  /* 0x000000047acc7c23 */ /* 0x102fe200080108ce */
[----:B------:R-:W-:Y:S02]  /*e6c0*/  FFMA.FTZ R206, R124, UR4, -R206 ;  /* 0x000000047cce7c23 */ /* 0x000fe400080108ce */
[----:B------:R-:W1:Y:S01]  /*e6d0*/  SHFL.IDX PT, R122, R15, R229, 0x1f ;  /* 0x00001fe50f7a7589 */ /* 0x000e6200000e0000 */
[--C-:B---3--:R-:W-:Y:S01]  /*e6e0*/  FFMA.FTZ R120, R120, UR4, -R37.reuse ;  /* 0x0000000478787c23 */ /* 0x108fe20008010825 */
[----:B------:R-:W-:-:S02]  /*e6f0*/  FFMA.FTZ R121, R121, UR4, -R37 ;  /* 0x0000000479797c23 */ /* 0x000fc40008010825 */
[----:B------:R-:W3:Y:S01]  /*e700*/  SHFL.IDX PT, R124, R10, R225, 0x1f ;  /* 0x00001fe10a7c7589 */ /* 0x000ee200000e0000 */
[----:B------:R4:W-:Y:S03]  /*e710*/  MUFU.EX2 R37, R206 ;  /* 0x000000ce00257308 */ /* 0x0009e60000000800 */
[----:B----4-:R-:W4:Y:S05]  /*e720*/  SHFL.IDX PT, R206, R10, R215, 0x1f ;  /* 0x00001fd70ace7589 */ /* 0x010f2a00000e0000 */
[----:B------:R2:W-:Y:S01]  /*e730*/  MUFU.EX2 R17, R211 ;  /* 0x000000d300117308 */ /* 0x0005e20000000800 */
[----:B------:R-:W-:Y:S01]  /*e740*/  FFMA.FTZ R34, R207, UR4, -R34 ;  /* 0x00000004cf227c23 */ /* 0x000fe20008010822 */
[----:B------:R-:W-:Y:S01]  /*e750*/  FFMA.FTZ R207, R123, UR4, -R209 ;  /* 0x000000047bcf7c23 */ /* 0x000fe200080108d1 */
[----:B--2---:R-:W-:-:S02]  /*e760*/  VIADD R211, R9, 0x14 ;  /* 0x0000001409d37836 */ /* 0x004fc40000000000 */
[----:B------:R-:W-:Y:S01]  /*e770*/  FFMA.FTZ R125, R125, UR4, -R209 ;  /* 0x000000047d7d7c23 */ /* 0x000fe200080108d1 */
[--C-:B------:R-:W-:Y:S02]  /*e780*/  FFMA.FTZ R123, R103, UR4, -R205.reuse ;  /* 0x00000004677b7c23 */ /* 0x100fe400080108cd */
[----:B------:R2:W-:Y:S01]  /*e790*/  SHFL.IDX PT, R38, R15, R211, 0x1f ;  /* 0x00001fd30f267589 */ /* 0x0005e200000e0000 */
[----:B------:R-:W-:Y:S02]  /*e7a0*/  VIADD R209, R9, 0xc ;  /* 0x0000000c09d17836 */ /* 0x000fe40000000000 */
[----:B------:R-:W-:Y:S01]  /*e7b0*/  FFMA.FTZ R114, R114, UR4, -R205 ;  /* 0x0000000472727c23 */ /* 0x000fe200080108cd */
[----:B-1----:R-:W-:Y:S01]  /*e7c0*/  FFMA.FTZ R205, R95, UR4, -R122 ;  /* 0x000000045fcd7c23 */ /* 0x002fe2000801087a */
[--C-:B------:R-:W-:Y:S01]  /*e7d0*/  FFMA.FTZ R112, R112, UR4, -R39.reuse ;  /* 0x0000000470707c23 */ /* 0x100fe20008010827 */
[----:B--2---:R1:W-:Y:S01]  /*e7e0*/  MUFU.EX2 R15, R204 ;  /* 0x000000cc000f7308 */ /* 0x0043e20000000800 */
[----:B------:R-:W-:Y:S01]  /*e7f0*/  FFMA.FTZ R107, R107, UR4, -R39 ;  /* 0x000000046b6b7c23 */ /* 0x000fe20008010827 */
[----:B-1----:R-:W1:Y:S06]  /*e800*/  SHFL.IDX PT, R204, R10, R9, 0x1f ;  /* 0x00001f090acc7589 */ /* 0x002e6c00000e0000 */
[----:B------:R2:W-:Y:S01]  /*e810*/  MUFU.EX2 R95, R123 ;  /* 0x0000007b005f7308 */ /* 0x0005e20000000800 */
[--C-:B---3--:R-:W-:Y:S01]  /*e820*/  FFMA.FTZ R119, R119, UR4, -R124.reuse ;  /* 0x0000000477777c23 */ /* 0x108fe2000801087c */
[----:B------:R-:W-:-:S06]  /*e830*/  FFMA.FTZ R124, R94, UR4, -R124 ;  /* 0x000000045e7c7c23 */ /* 0x000fcc000801087c */
[----:B------:R3:W-:Y:S01]  /*e840*/  MUFU.EX2 R39, R125 ;  /* 0x0000007d00277308 */ /* 0x0007e20000000800 */
[----:B--2---:R-:W2:Y:S04]  /*e850*/  SHFL.IDX PT, R123, R12, R209, 0x1f ;  /* 0x00001fd10c7b7589 */ /* 0x004ea800000e0000 */
[----:B---3--:R-:W3:Y:S03]  /*e860*/  SHFL.IDX PT, R125, R10, R230, 0x1f ;  /* 0x00001fe60a7d7589 */ /* 0x008ee600000e0000 */
[----:B------:R4:W-:Y:S02]  /*e870*/  MUFU.EX2 R94, R120 ;  /* 0x00000078005e7308 */ /* 0x0009e40000000800 */
[----:B----4-:R-:W-:-:S02]  /*e880*/  FFMA.FTZ R120, R99, UR4, -R206 ;  /* 0x0000000463787c23 */ /* 0x010fc400080108ce */
[----:B------:R-:W4:Y:S04]  /*e890*/  SHFL.IDX PT, R99, R12, R9, 0x1f ;  /* 0x00001f090c637589 */ /* 0x000f2800000e0000 */
[----:B------:R-:W4:Y:S01]  /*e8a0*/  MUFU.EX2 R29, R29 ;  /* 0x0000001d001d7308 */ /* 0x000f220000000800 */
[--C-:B-1----:R-:W-:Y:S01]  /*e8b0*/  FFMA.FTZ R117, R117, UR4, -R204.reuse ;  /* 0x0000000475757c23 */ /* 0x102fe200080108cc */
[----:B------:R-:W-:Y:S01]  /*e8c0*/  FFMA.FTZ R106, R106, UR4, -R204 ;  /* 0x000000046a6a7c23 */ /* 0x000fe200080108cc */
[----:B------:R-:W-:Y:S01]  /*e8d0*/  FFMA.FTZ R111, R111, UR4, -R206 ;  /* 0x000000046f6f7c23 */ /* 0x000fe200080108ce */
[----:B------:R-:W1:Y:S04]  /*e8e0*/  SHFL.IDX PT, R204, R10, R211, 0x1f ;  /* 0x00001fd30acc7589 */ /* 0x000e6800000e0000 */
[----:B------:R-:W1:Y:S01]  /*e8f0*/  MUFU.EX2 R31, R31 ;  /* 0x0000001f001f7308 */ /* 0x000e620000000800 */
[----:B------:R-:W1:Y:S01]  /*e900*/  SHFL.IDX PT, R206, R12, R215, 0x1f ;  /* 0x00001fd70cce7589 */ /* 0x000e6200000e0000 */
[----:B------:R-:W-:Y:S01]  /*e910*/  FMUL.FTZ R132, R132, UR9 ;  /* 0x0000000984847c20 */ /* 0x000fe20008410000 */
[----:B------:R-:W-:Y:S01]  /*e920*/  FFMA.FTZ R122, R96, UR4, -R122 ;  /* 0x00000004607a7c23 */ /* 0x000fe2000801087a */
[----:B------:R-:W-:Y:S01]  /*e930*/  FMUL.FTZ R134, R134, UR9 ;  /* 0x0000000986867c20 */ /* 0x000fe20008410000 */
[--C-:B------:R-:W-:Y:S01]  /*e940*/  FFMA.FTZ R103, R97, UR4, -R38.reuse ;  /* 0x0000000461677c23 */ /* 0x100fe20008010826 */
[----:B------:R-:W1:Y:S01]  /*e950*/  SHFL.IDX PT, R96, R10, R226, 0x1f ;  /* 0x00001fe20a607589 */ /* 0x000e6200000e0000 */
[----:B------:R-:W-:Y:S01]  /*e960*/  FFMA.FTZ R109, R109, UR4, -R38 ;  /* 0x000000046d6d7c23 */ /* 0x000fe20008010826 */
[--C-:B--2---:R-:W-:Y:S01]  /*e970*/  FFMA.FTZ R127, R127, UR4, -R123.reuse ;  /* 0x000000047f7f7c23 */ /* 0x104fe2000801087b */
[----:B------:R-:W-:Y:S01]  /*e980*/  FFMA.FTZ R139, R139, UR4, -R123 ;  /* 0x000000048b8b7c23 */ /* 0x000fe2000801087b */
[----:B------:R2:W-:Y:S01]  /*e990*/  MUFU.EX2 R38, R207 ;  /* 0x000000cf00267308 */ /* 0x0005e20000000800 */
[--C-:B---3--:R-:W-:Y:S01]  /*e9a0*/  FFMA.FTZ R116, R116, UR4, -R125.reuse ;  /* 0x0000000474747c23 */ /* 0x108fe2000801087d */
[----:B------:R-:W3:Y:S01]  /*e9b0*/  SHFL.IDX PT, R123, R12, R230, 0x1f ;  /* 0x00001fe60c7b7589 */ /* 0x000ee200000e0000 */
[----:B------:R-:W-:Y:S01]  /*e9c0*/  FFMA.FTZ R125, R98, UR4, -R125 ;  /* 0x00000004627d7c23 */ /* 0x000fe2000801087d */
[----:B------:R-:W-:-:S02]  /*e9d0*/  FMUL.FTZ R133, R133, UR9 ;  /* 0x0000000985857c20 */ /* 0x000fc40008410000 */
[----:B------:R1:W-:Y:S01]  /*e9e0*/  SHFL.IDX PT, R97, R10, R209, 0x1f ;  /* 0x00001fd10a617589 */ /* 0x0003e200000e0000 */
[----:B------:R-:W-:Y:S01]  /*e9f0*/  FMUL.FTZ R135, R135, UR9 ;  /* 0x0000000987877c20 */ /* 0x000fe20008410000 */
[----:B------:R-:W3:Y:S02]  /*ea00*/  MUFU.TANH R132, R132 ;  /* 0x0000008400847308 */ /* 0x000ee40000002400 */
[----:B--2---:R-:W2:Y:S01]  /*ea10*/  SHFL.IDX PT, R207, R10, R229, 0x1f ;  /* 0x00001fe50acf7589 */ /* 0x004ea200000e0000 */
[--C-:B----4-:R-:W-:Y:S01]  /*ea20*/  FFMA.FTZ R113, R113, UR4, -R99.reuse ;  /* 0x0000000471717c23 */ /* 0x110fe20008010863 */
[----:B------:R-:W-:-:S04]  /*ea30*/  FFMA.FTZ R131, R131, UR4, -R99 ;  /* 0x0000000483837c23 */ /* 0x000fc80008010863 */
[----:B------:R4:W-:Y:S01]  /*ea40*/  MUFU.EX2 R98, R103 ;  /* 0x0000006700627308 */ /* 0x0009e20000000800 */
[----:B-1----:R-:W-:Y:S01]  /*ea50*/  FFMA.FTZ R209, -R233, R233, 1 ;  /* 0x3f800000e9d17423 */ /* 0x002fe200000101e9 */
[----:B------:R-:W-:-:S06]  /*ea60*/  IADD3 R233, R9, 0xc, RZ ;  /* 0x0000000c09e97810 */ /* 0x000fcc0007ffe0ff */
[----:B------:R-:W1:Y:S01]  /*ea70*/  MUFU.TANH R134, R134 ;  /* 0x0000008600867308 */ /* 0x000e620000002400 */
[----:B----4-:R4:W-:Y:S07]  /*ea80*/  SHFL.IDX PT, R103, R12, R211, 0x1f ;  /* 0x00001fd30c677589 */ /* 0x0109ee00000e0000 */
[----:B------:R3:W-:Y:S01]  /*ea90*/  MUFU.EX2 R99, R112 ;  /* 0x0000007000637308 */ /* 0x0007e20000000800 */
[----:B----4-:R-:W-:Y:S01]  /*eaa0*/  FFMA.FTZ R211, -R22, R22, 1 ;  /* 0x3f80000016d37423 */ /* 0x010fe20000010116 */
[----:B------:R-:W-:-:S02]  /*eab0*/  FMUL.FTZ R22, R29, R222 ;  /* 0x000000de1d167220 */ /* 0x000fc40000410000 */
[----:B------:R4:W-:Y:S04]  /*eac0*/  SHFL.IDX PT, R222, R14, R215, 0x1f ;  /* 0x00001fd70ede7589 */ /* 0x0009e800000e0000 */
[----:B------:R-:W2:Y:S01]  /*ead0*/  MUFU.TANH R133, R133 ;  /* 0x0000008500857308 */ /* 0x000ea20000002400 */
[----:B---3--:R-:W3:Y:S01]  /*eae0*/  SHFL.IDX PT, R112, R12, R229, 0x1f ;  /* 0x00001fe50c707589 */ /* 0x008ee200000e0000 */
[----:B----4-:R-:W-:-:S06]  /*eaf0*/  FMUL.FTZ R215, R31, R217 ;  /* 0x000000d91fd77220 */ /* 0x010fcc0000410000 */
[----:B------:R-:W4:Y:S01]  /*eb00*/  MUFU.TANH R135, R135 ;  /* 0x0000008700877308 */ /* 0x000f220000002400 */
[----:B------:R-:W3:Y:S07]  /*eb10*/  SHFL.IDX PT, R217, R14, R233, 0x1f ;  /* 0x00001fe90ed97589 */ /* 0x000eee00000e0000 */
[----:B------:R-:W3:Y:S01]  /*eb20*/  MUFU.EX2 R28, R28 ;  /* 0x0000001c001c7308 */ /* 0x000ee20000000800 */
[--C-:B------:R-:W-:Y:S01]  /*eb30*/  FFMA.FTZ R102, R102, UR4, -R204.reuse ;  /* 0x0000000466667c23 */ /* 0x100fe200080108cc */
[----:B------:R-:W-:Y:S01]  /*eb40*/  FFMA.FTZ R115, R115, UR4, -R204 ;  /* 0x0000000473737c23 */ /* 0x000fe200080108cc */
[--C-:B------:R-:W-:Y:S01]  /*eb50*/  FFMA.FTZ R126, R126, UR4, -R206.reuse ;  /* 0x000000047e7e7c23 */ /* 0x100fe200080108ce */
[----:B------:R-:W-:Y:S01]  /*eb60*/  FFMA.FTZ R129, R129, UR4, -R206 ;  /* 0x0000000481817c23 */ /* 0x000fe200080108ce */
[----:B------:R-:W-:Y:S01]  /*eb70*/  FSEL R204, R132, -INF , !P5 ;  /* 0xff80000084cc7808 */ /* 0x000fe20006800000 */
[--C-:B------:R-:W-:Y:S01]  /*eb80*/  FFMA.FTZ R101, R101, UR4, -R96.reuse ;  /* 0x0000000465657c23 */ /* 0x100fe20008010860 */
[----:B-1----:R-:W-:Y:S01]  /*eb90*/  FSEL R206, R134, -INF , !P0 ;  /* 0xff80000086ce7808 */ /* 0x002fe20004000000 */
[----:B------:R-:W-:Y:S01]  /*eba0*/  FFMA.FTZ R100, R100, UR4, -R96 ;  /* 0x0000000464647c23 */ /* 0x000fe20008010860 */
[----:B------:R-:W-:Y:S01]  /*ebb0*/  FMUL.FTZ R218, R27, R218 ;  /* 0x000000da1bda7220 */ /* 0x000fe20000410000 */
[----:B------:R1:W-:Y:S01]  /*ebc0*/  MUFU.EX2 R96, R114 ;  /* 0x0000007200607308 */ /* 0x0003e20000000800 */
[----:B------:R-:W-:Y:S01]  /*ebd0*/  FFMA.FTZ R204, R204, UR4, -R123 ;  /* 0x00000004cccc7c23 */ /* 0x000fe2000801087b */
[--C-:B--2---:R-:W-:Y:S01]  /*ebe0*/  FFMA.FTZ R110, R110, UR4, -R207.reuse ;  /* 0x000000046e6e7c23 */ /* 0x104fe200080108cf */
[----:B------:R-:W-:Y:S01]  /*ebf0*/  FFMA.FTZ R118, R118, UR4, -R207 ;  /* 0x0000000476767c23 */ /* 0x000fe200080108cf */
[----:B------:R-:W-:Y:S01]  /*ec00*/  FFMA.FTZ R123, R206, UR4, -R123 ;  /* 0x00000004ce7b7c23 */ /* 0x000fe2000801087b */
[----:B------:R-:W-:Y:S01]  /*ec10*/  FSEL R206, R133, -INF , !P4 ;  /* 0xff80000085ce7808 */ /* 0x000fe20006000000 */
[----:B-1----:R-:W-:Y:S01]  /*ec20*/  FFMA.FTZ R114, -R234, R234, 1 ;  /* 0x3f800000ea727423 */ /* 0x002fe200000101ea */
[----:B----4-:R-:W-:Y:S01]  /*ec30*/  FSEL R207, R135, -INF , !P1 ;  /* 0xff80000087cf7808 */ /* 0x010fe20004800000 */
[----:B---3--:R-:W-:Y:S01]  /*ec40*/  FMUL.FTZ R221, R28, R221 ;  /* 0x000000dd1cdd7220 */ /* 0x008fe20000410000 */
[----:B------:R-:W-:Y:S01]  /*ec50*/  FFMA.FTZ R235, -R235, R235, 1 ;  /* 0x3f800000ebeb7423 */ /* 0x000fe200000101eb */
[----:B------:R-:W-:-:S02]  /*ec60*/  FMUL.FTZ R114, R114, R218 ;  /* 0x000000da72727220 */ /* 0x000fc40000410000 */
[----:B------:R-:W1:Y:S01]  /*ec70*/  SHFL.IDX PT, R218, R14, R9, 0x1f ;  /* 0x00001f090eda7589 */ /* 0x000e6200000e0000 */
[--C-:B------:R-:W-:Y:S01]  /*ec80*/  FFMA.FTZ R206, R206, UR4, -R112.reuse ;  /* 0x00000004cece7c23 */ /* 0x100fe20008010870 */
[----:B------:R-:W-:Y:S01]  /*ec90*/  FFMA.FTZ R207, R207, UR4, -R112 ;  /* 0x00000004cfcf7c23 */ /* 0x000fe20008010870 */
[----:B------:R-:W-:Y:S01]  /*eca0*/  FMUL.FTZ R112, R235, R221 ;  /* 0x000000ddeb707220 */ /* 0x000fe20000410000 */
[--C-:B------:R-:W-:Y:S01]  /*ecb0*/  FADD.FTZ R45, R45, -R217.reuse ;  /* 0x800000d92d2d7221 */ /* 0x100fe20000010000 */
[----:B------:R-:W-:Y:S01]  /*ecc0*/  FADD.FTZ R47, R47, -R217 ;  /* 0x800000d92f2f7221 */ /* 0x000fe20000010000 */
[----:B------:R-:W2:Y:S04]  /*ecd0*/  SHFL.IDX PT, R221, R14, R225, 0x1f ;  /* 0x00001fe10edd7589 */ /* 0x000ea800000e0000 */
[----:B------:R3:W4:Y:S01]  /*ece0*/  LDS R217, [R11+0x400] ;  /* 0x000400000bd97984 */ /* 0x0007220000000800 */
[----:B------:R-:W2:Y:S01]  /*ecf0*/  MUFU.EX2 R32, R32 ;  /* 0x0000002000207308 */ /* 0x000ea20000000800 */
[----:B------:R-:W-:Y:S01]  /*ed00*/  FFMA.FTZ R20, -R20, R20, 1 ;  /* 0x3f80000014147423 */ /* 0x000fe20000010114 */
[----:B------:R-:W-:Y:S01]  /*ed10*/  FMUL.FTZ R224, R18, R224 ;  /* 0x000000e012e07220 */ /* 0x000fe20000410000 */
[C---:B------:R-:W-:Y:S01]  /*ed20*/  VIADD R235, R9.reuse, 0x10 ;  /* 0x0000001009eb7836 */ /* 0x040fe20000000000 */
[----:B------:R-:W-:Y:S01]  /*ed30*/  IADD3 R234, R9, 0x14, RZ ;  /* 0x0000001409ea7810 */ /* 0x000fe20007ffe0ff */
[----:B------:R-:W-:Y:S01]  /*ed40*/  FMUL.FTZ R22, R20, R22 ;  /* 0x0000001614167220 */ /* 0x000fe20000410000 */
[----:B---3--:R-:W-:-:S02]  /*ed50*/  FFMA.FTZ R11, -R170, R170, 1 ;  /* 0x3f800000aa0b7423 */ /* 0x008fc400000101aa */
[----:B------:R-:W3:Y:S01]  /*ed60*/  MUFU.EX2 R30, R30 ;  /* 0x0000001e001e7308 */ /* 0x000ee20000000800 */
[----:B-1----:R-:W-:Y:S01]  /*ed70*/  FADD.FTZ R40, R40, -R218 ;  /* 0x800000da28287221 */ /* 0x002fe20000010000 */
[----:B------:R-:W-:-:S03]  /*ed80*/  FFMA.FTZ R21, -R21, R21, 1 ;  /* 0x3f80000015157423 */ /* 0x000fc60000010115 */
[----:B------:R-:W-:-:S03]  /*ed90*/  FMUL.FTZ R40, R35, R40 ;  /* 0x0000002823287220 */ /* 0x000fc60000410000 */
[----:B------:R1:W4:Y:S01]  /*eda0*/  MUFU.EX2 R10, R121 ;  /* 0x00000079000a7308 */ /* 0x0003220000000800 */
[--C-:B--2---:R-:W-:Y:S01]  /*edb0*/  FADD.FTZ R41, R41, -R221.reuse ;  /* 0x800000dd29297221 */ /* 0x104fe20000010000 */
[----:B------:R-:W-:Y:S01]  /*edc0*/  FMUL.FTZ R227, R17, R227 ;  /* 0x000000e311e37220 */ /* 0x000fe20000410000 */
[----:B------:R-:W-:Y:S01]  /*edd0*/  FMUL.FTZ R20, R211, R224 ;  /* 0x000000e0d3147220 */ /* 0x000fe20000410000 */
[----:B------:R-:W-:Y:S01]  /*ede0*/  FADD.FTZ R43, R43, -R221 ;  /* 0x800000dd2b2b7221 */ /* 0x000fe20000010000 */
[----:B------:R-:W2:Y:S01]  /*edf0*/  SHFL.IDX PT, R224, R14, R235, 0x1f ;  /* 0x00001feb0ee07589 */ /* 0x000ea200000e0000 */
[----:B------:R-:W-:Y:S01]  /*ee00*/  FMUL.FTZ R11, R11, R40 ;  /* 0x000000280b0b7220 */ /* 0x000fe20000410000 */
[----:B------:R-:W-:Y:S02]  /*ee10*/  FFMA.FTZ R40, -R169, R169, 1 ;  /* 0x3f800000a9287423 */ /* 0x000fe400000101a9 */
[----:B-1----:R-:W-:Y:S01]  /*ee20*/  SHFL.IDX PT, R121, R12, R225, 0x1f ;  /* 0x00001fe10c797589 */ /* 0x002fe200000e0000 */
[----:B------:R-:W-:-:S03]  /*ee30*/  FMUL.FTZ R221, R15, R41 ;  /* 0x000000290fdd7220 */ /* 0x000fc60000410000 */
[----:B------:R-:W1:Y:S01]  /*ee40*/  SHFL.IDX PT, R225, R14, R234, 0x1f ;  /* 0x00001fea0ee17589 */ /* 0x000e6200000e0000 */
[----:B------:R-:W-:Y:S01]  /*ee50*/  FMUL.FTZ R21, R21, R227 ;  /* 0x000000e315157220 */ /* 0x000fe20000410000 */
[--C-:B------:R-:W-:Y:S01]  /*ee60*/  FADD.FTZ R44, R44, -R222.reuse ;  /* 0x800000de2c2c7221 */ /* 0x100fe20000010000 */
[----:B------:R-:W-:Y:S01]  /*ee70*/  FADD.FTZ R46, R46, -R222 ;  /* 0x800000de2e2e7221 */ /* 0x000fe20000010000 */
[----:B------:R-:W-:Y:S01]  /*ee80*/  FMUL.FTZ R227, R32, R220 ;  /* 0x000000dc20e37220 */ /* 0x000fe20000410000 */
[----:B------:R-:W-:Y:S01]  /*ee90*/  FMUL.FTZ R222, R37, R43 ;  /* 0x0000002b25de7220 */ /* 0x000fe20000410000 */
[----:B------:R-:W1:Y:S01]  /*eea0*/  SHFL.IDX PT, R220, R14, R229, 0x1f ;  /* 0x00001fe50edc7589 */ /* 0x000e6200000e0000 */
[----:B------:R-:W-:Y:S01]  /*eeb0*/  FMUL.FTZ R43, R40, R221 ;  /* 0x000000dd282b7220 */ /* 0x000fe20000410000 */
[----:B------:R-:W-:Y:S01]  /*eec0*/  FFMA.FTZ R40, -R23, R23, 1 ;  /* 0x3f80000017287423 */ /* 0x000fe20000010117 */
[----:B------:R-:W-:Y:S01]  /*eed0*/  FFMA.FTZ R23, -R88, R88, 1 ;  /* 0x3f80000058177423 */ /* 0x000fe20000010158 */
[----:B------:R-:W-:Y:S01]  /*eee0*/  FMUL.FTZ R46, R39, R46 ;  /* 0x0000002e272e7220 */ /* 0x000fe20000410000 */
[--C-:B------:R-:W-:Y:S01]  /*eef0*/  FFMA.FTZ R105, R105, UR4, -R97.reuse ;  /* 0x0000000469697c23 */ /* 0x100fe20008010861 */
[----:B------:R-:W-:Y:S01]  /*ef00*/  FFMA.FTZ R104, R104, UR4, -R97 ;  /* 0x0000000468687c23 */ /* 0x000fe20008010861 */
[----:B---3--:R-:W-:Y:S01]  /*ef10*/  FMUL.FTZ R223, R30, R223 ;  /* 0x000000df1edf7220 */ /* 0x008fe20000410000 */
[----:B------:R3:W1:Y:S01]  /*ef20*/  MUFU.EX2 R97, R109 ;  /* 0x0000006d00617308 */ /* 0x0006620000000800 */
[----:B------:R-:W-:Y:S01]  /*ef30*/  FMUL.FTZ R23, R23, R46 ;  /* 0x0000002e17177220 */ /* 0x000fe20000410000 */
[----:B------:R-:W-:-:S02]  /*ef40*/  FFMA.FTZ R46, -R92, R92, 1 ;  /* 0x3f8000005c2e7423 */ /* 0x000fc4000001015c */
[----:B----4-:R-:W4:Y:S04]  /*ef50*/  SHFL.IDX PT, R92, R217, R233, 0x1f ;  /* 0x00001fe9d95c7589 */ /* 0x010f2800000e0000 */
[----:B------:R-:W4:Y:S01]  /*ef60*/  MUFU.EX2 R36, R36 ;  /* 0x0000002400247308 */ /* 0x000f220000000800 */
[----:B------:R-:W-:Y:S02]  /*ef70*/  FMUL.FTZ R209, R209, R223 ;  /* 0x000000dfd1d17220 */ /* 0x000fe40000410000 */
[----:B------:R-:W4:Y:S01]  /*ef80*/  SHFL.IDX PT, R223, R14, R230, 0x1f ;  /* 0x00001fe60edf7589 */ /* 0x000f2200000e0000 */
[----:B------:R-:W-:-:S03]  /*ef90*/  FMUL.FTZ R45, R94, R45 ;  /* 0x0000002d5e2d7220 */ /* 0x000fc60000410000 */
[----:B---3--:R3:W-:Y:S01]  /*efa0*/  SHFL.IDX PT, R109, R12, R226, 0x1f ;  /* 0x00001fe20c6d7589 */ /* 0x0087e200000e0000 */
[----:B------:R-:W-:Y:S01]  /*efb0*/  FFMA.FTZ R211, -R200, R200, 1 ;  /* 0x3f800000c8d37423 */ /* 0x000fe200000101c8 */
[----:B------:R-:W-:Y:S01]  /*efc0*/  FMUL.FTZ R228, R19, R228 ;  /* 0x000000e413e47220 */ /* 0x000fe20000410000 */
[----:B--2---:R-:W-:Y:S01]  /*efd0*/  FADD.FTZ R48, R48, -R224 ;  /* 0x800000e030307221 */ /* 0x004fe20000010000 */
[----:B-1----:R-:W-:Y:S01]  /*efe0*/  FADD.FTZ R49, R49, -R225 ;  /* 0x800000e131317221 */ /* 0x002fe20000010000 */
[----:B------:R-:W-:Y:S01]  /*eff0*/  FADD.FTZ R42, R42, -R218 ;  /* 0x800000da2a2a7221 */ /* 0x000fe20000010000 */
[----:B---3--:R-:W-:Y:S01]  /*f000*/  FFMA.FTZ R226, -R203, R203, 1 ;  /* 0x3f800000cbe27423 */ /* 0x008fe200000101cb */
[----:B------:R-:W-:Y:S01]  /*f010*/  FMUL.FTZ R45, R40, R45 ;  /* 0x0000002d282d7220 */ /* 0x000fe20000410000 */
[----:B------:R-:W-:Y:S01]  /*f020*/  FFMA.FTZ R89, -R89, R89, 1 ;  /* 0x3f80000059597423 */ /* 0x000fe20000010159 */
[----:B------:R-:W-:Y:S01]  /*f030*/  FMUL.FTZ R47, R10, R47 ;  /* 0x0000002f0a2f7220 */ /* 0x000fe20000410000 */
[----:B------:R-:W-:Y:S01]  /*f040*/  FMUL.FTZ R14, R226, R227 ;  /* 0x000000e3e20e7220 */ /* 0x000fe20000410000 */
[----:B------:R-:W-:-:S02]  /*f050*/  VIADD R227, R9, 0x4 ;  /* 0x0000000409e37836 */ /* 0x000fc40000000000 */
[----:B------:R-:W-:Y:S01]  /*f060*/  FMUL.FTZ R211, R211, R228 ;  /* 0x000000e4d3d37220 */ /* 0x000fe20000410000 */
[----:B------:R-:W-:Y:S01]  /*f070*/  FFMA.FTZ R90, -R90, R90, 1 ;  /* 0x3f8000005a5a7423 */ /* 0x000fe2000001015a */
[----:B------:R-:W-:Y:S01]  /*f080*/  FMUL.FTZ R48, R95, R48 ;  /* 0x000000305f307220 */ /* 0x000fe20000410000 */
[----:B------:R-:W-:Y:S01]  /*f090*/  FMUL.FTZ R40, R97, R49 ;  /* 0x0000003161287220 */ /* 0x000fe20000410000 */
[--C-:B------:R-:W-:Y:S01]  /*f0a0*/  FADD.FTZ R53, R53, -R220.reuse ;  /* 0x800000dc35357221 */ /* 0x100fe20000010000 */
[----:B------:R-:W-:Y:S01]  /*f0b0*/  FADD.FTZ R55, R55, -R220 ;  /* 0x800000dc37377221 */ /* 0x000fe20000010000 */
[----:B------:R-:W-:Y:S01]  /*f0c0*/  FFMA.FTZ R91, -R91, R91, 1 ;  /* 0x3f8000005b5b7423 */ /* 0x000fe2000001015b */
[----:B------:R-:W-:Y:S01]  /*f0d0*/  IADD3 R228, R9, 0x8, RZ ;  /* 0x0000000809e47810 */ /* 0x000fe20007ffe0ff */
[----:B------:R-:W-:Y:S01]  /*f0e0*/  FFMA.FTZ R218, -R168, R168, 1 ;  /* 0x3f800000a8da7423 */ /* 0x000fe200000101a8 */
[----:B----4-:R-:W-:Y:S01]  /*f0f0*/  FMUL.FTZ R220, R36, R42 ;  /* 0x0000002a24dc7220 */ /* 0x010fe20000410000 */
[----:B------:R-:W-:Y:S01]  /*f100*/  FMUL.FTZ R49, R89, R47 ;  /* 0x0000002f59317220 */ /* 0x000fe20000410000 */
[----:B------:R-:W1:Y:S01]  /*f110*/  SHFL.IDX PT, R88, R217, R227, 0x1f ;  /* 0x00001fe3d9587589 */ /* 0x000e6200000e0000 */
[----:B------:R-:W-:Y:S01]  /*f120*/  FADD.FTZ R51, R51, -R225 ;  /* 0x800000e133337221 */ /* 0x000fe20000010000 */
[----:B------:R-:W-:Y:S01]  /*f130*/  FMUL.FTZ R47, R90, R48 ;  /* 0x000000305a2f7220 */ /* 0x000fe20000410000 */
[----:B------:R-:W-:Y:S01]  /*f140*/  FMUL.FTZ R48, R91, R40 ;  /* 0x000000285b307220 */ /* 0x000fe20000410000 */
[----:B------:R-:W2:Y:S01]  /*f150*/  MUFU.EX2 R107, R107 ;  /* 0x0000006b006b7308 */ /* 0x000ea20000000800 */
[----:B------:R-:W-:Y:S01]  /*f160*/  FMUL.FTZ R41, R218, R220 ;  /* 0x000000dcda297220 */ /* 0x000fe20000410000 */
[----:B------:R-:W3:Y:S01]  /*f170*/  SHFL.IDX PT, R40, R217, R228, 0x1f ;  /* 0x00001fe4d9287589 */ /* 0x000ee200000e0000 */
[----:B------:R-:W-:Y:S01]  /*f180*/  FFMA.FTZ R218, -R166, R166, 1 ;  /* 0x3f800000a6da7423 */ /* 0x000fe200000101a6 */
[----:B------:R-:W-:Y:S01]  /*f190*/  FFMA.FTZ R90, -R165, R165, 1 ;  /* 0x3f800000a55a7423 */ /* 0x000fe200000101a5 */
[----:B------:R-:W-:Y:S01]  /*f1a0*/  FMUL.FTZ R44, R38, R44 ;  /* 0x0000002c262c7220 */ /* 0x000fe20000410000 */
[----:B------:R-:W-:-:S02]  /*f1b0*/  FMUL.FTZ R51, R98, R51 ;  /* 0x0000003362337220 */ /* 0x000fc40000410000 */
[----:B------:R-:W4:Y:S01]  /*f1c0*/  MUFU.EX2 R205, R205 ;  /* 0x000000cd00cd7308 */ /* 0x000f220000000800 */
[----:B------:R-:W-:Y:S01]  /*f1d0*/  FADD.FTZ R50, R50, -R224 ;  /* 0x800000e032327221 */ /* 0x000fe20000010000 */
[--C-:B------:R-:W-:Y:S01]  /*f1e0*/  FADD.FTZ R61, R61, -R92.reuse ;  /* 0x8000005c3d3d7221 */ /* 0x100fe20000010000 */
[----:B------:R-:W-:Y:S01]  /*f1f0*/  FADD.FTZ R92, R63, -R92 ;  /* 0x8000005c3f5c7221 */ /* 0x000fe20000010000 */
[----:B------:R-:W-:Y:S01]  /*f200*/  FMUL.FTZ R44, R218, R44 ;  /* 0x0000002cda2c7220 */ /* 0x000fe20000410000 */
[----:B------:R-:W-:Y:S03]  /*f210*/  LDS R63, [R13+0x400] ;  /* 0x000400000d3f7984 */ /* 0x000fe60000000800 */
[----:B------:R-:W1:Y:S01]  /*f220*/  MUFU.EX2 R122, R122 ;  /* 0x0000007a007a7308 */ /* 0x000e620000000800 */
[----:B------:R-:W-:Y:S01]  /*f230*/  FMUL.FTZ R51, R90, R51 ;  /* 0x000000335a337220 */ /* 0x000fe20000410000 */
[----:B------:R-:W-:Y:S01]  /*f240*/  FMUL.FTZ R50, R96, R50 ;  /* 0x0000003260327220 */ /* 0x000fe20000410000 */
[----:B------:R-:W-:Y:S01]  /*f250*/  SHFL.IDX PT, R89, R217, R9, 0x1f ;  /* 0x00001f09d9597589 */ /* 0x000fe200000e0000 */
[----:B------:R-:W-:-:S03]  /*f260*/  FADD.FTZ R52, R52, -R223 ;  /* 0x800000df34347221 */ /* 0x000fc60000010000 */
[----:B------:R-:W3:Y:S01]  /*f270*/  SHFL.IDX PT, R218, R217, R235, 0x1f ;  /* 0x00001febd9da7589 */ /* 0x000ee200000e0000 */
[----:B------:R-:W3:Y:S03]  /*f280*/  MUFU.EX2 R119, R119 ;  /* 0x0000007700777308 */ /* 0x000ee60000000800 */
[----:B------:R-:W-:Y:S04]  /*f290*/  SHFL.IDX PT, R91, R217, R234, 0x1f ;  /* 0x00001fead95b7589 */ /* 0x000fe800000e0000 */
[----:B------:R-:W-:Y:S01]  /*f2a0*/  SHFL.IDX PT, R90, R217, R230, 0x1f ;  /* 0x00001fe6d95a7589 */ /* 0x000fe200000e0000 */
[----:B------:R-:W-:-:S03]  /*f2b0*/  FMUL.FTZ R46, R46, R50 ;  /* 0x000000322e2e7220 */ /* 0x000fc60000410000 */
[----:B------:R-:W3:Y:S01]  /*f2c0*/  SHFL.IDX PT, R217, R217, R229, 0x1f ;  /* 0x00001fe5d9d97589 */ /* 0x000ee200000e0000 */
[----:B------:R-:W-:Y:S01]  /*f2d0*/  FFMA.FTZ R50, -R164, R164, 1 ;  /* 0x3f800000a4327423 */ /* 0x000fe200000101a4 */
[----:B------:R-:W-:Y:S01]  /*f2e0*/  FMUL.FTZ R52, R99, R52 ;  /* 0x0000003463347220 */ /* 0x000fe20000410000 */
[----:B------:R-:W3:Y:S01]  /*f2f0*/  MUFU.EX2 R120, R120 ;  /* 0x0000007800787308 */ /* 0x000ee20000000800 */
[----:B------:R-:W-:Y:S01]  /*f300*/  FADD.FTZ R54, R54, -R223 ;  /* 0x800000df36367221 */ /* 0x000fe20000010000 */
[----:B------:R-:W-:Y:S01]  /*f310*/  FFMA.FTZ R93, -R93, R93, 1 ;  /* 0x3f8000005d5d7423 */ /* 0x000fe2000001015d */
[----:B------:R-:W-:Y:S01]  /*f320*/  FMUL.FTZ R50, R50, R52 ;  /* 0x0000003432327220 */ /* 0x000fe20000410000 */
[----:B------:R-:W-:Y:S01]  /*f330*/  FFMA.FTZ R52, -R162, R162, 1 ;  /* 0x3f800000a2347423 */ /* 0x000fe200000101a2 */
[----:B--2---:R-:W-:Y:S01]  /*f340*/  FMUL.FTZ R54, R107, R54 ;  /* 0x000000366b367220 */ /* 0x004fe20000410000 */
[----:B------:R-:W-:Y:S02]  /*f350*/  FFMA.FTZ R220, -R163, R163, 1 ;  /* 0x3f800000a3dc7423 */ /* 0x000fe400000101a3 */
[----:B------:R-:W2:Y:S01]  /*f360*/  MUFU.EX2 R124, R124 ;  /* 0x0000007c007c7308 */ /* 0x000ea20000000800 */
[----:B----4-:R-:W-:Y:S01]  /*f370*/  FMUL.FTZ R53, R205, R53 ;  /* 0x00000035cd357220 */ /* 0x010fe20000410000 */
[----:B-1----:R-:W-:Y:S01]  /*f380*/  FMUL.FTZ R55, R122, R55 ;  /* 0x000000377a377220 */ /* 0x002fe20000410000 */
[----:B------:R-:W-:Y:S01]  /*f390*/  FMUL.FTZ R52, R52, R54 ;  /* 0x0000003634347220 */ /* 0x000fe20000410000 */
[----:B------:R-:W-:-:S04]  /*f3a0*/  FADD.FTZ R57, R57, -R88 ;  /* 0x8000005839397221 */ /* 0x000fc80000010000 */
[----:B------:R-:W1:Y:S01]  /*f3b0*/  MUFU.EX2 R26, R26 ;  /* 0x0000001a001a7308 */ /* 0x000e620000000800 */
[----:B------:R-:W-:Y:S01]  /*f3c0*/  FMUL.FTZ R54, R220, R53 ;  /* 0x00000035dc367220 */ /* 0x000fe20000410000 */
[----:B------:R-:W-:-:S06]  /*f3d0*/  FMUL.FTZ R53, R93, R55 ;  /* 0x000000375d357220 */ /* 0x000fcc0000410000 */
[----:B------:R-:W4:Y:S01]  /*f3e0*/  MUFU.EX2 R111, R111 ;  /* 0x0000006f006f7308 */ /* 0x000f220000000800 */
[----:B---3--:R-:W-:-:S07]  /*f3f0*/  FADD.FTZ R55, R60, -R40 ;  /* 0x800000283c377221 */ /* 0x008fce0000010000 */
[----:B------:R-:W3:Y:S01]  /*f400*/  MUFU.TANH R138, R138 ;  /* 0x0000008a008a7308 */ /* 0x000ee20000002400 */
[----:B------:R-:W-:-:S07]  /*f410*/  FFMA.FTZ R60, -R160, R160, 1 ;  /* 0x3f800000a03c7423 */ /* 0x000fce00000101a0 */
[----:B------:R-:W3:Y:S01]  /*f420*/  MUFU.EX2 R100, R100 ;  /* 0x0000006400647308 */ /* 0x000ee20000000800 */
[----:B------:R-:W-:-:S07]  /*f430*/  FMUL.FTZ R57, R119, R57 ;  /* 0x0000003977397220 */ /* 0x000fce0000410000 */
[----:B------:R-:W3:Y:S08]  /*f440*/  MUFU.EX2 R106, R106 ;  /* 0x0000006a006a7308 */ /* 0x000ef00000000800 */
[----:B------:R-:W3:Y:S08]  /*f450*/  MUFU.EX2 R25, R25 ;  /* 0x0000001900197308 */ /* 0x000ef00000000800 */
[----:B------:R-:W3:Y:S01]  /*f460*/  MUFU.EX2 R102, R102 ;  /* 0x0000006600667308 */ /* 0x000ee20000000800 */
[----:B------:R-:W-:-:S07]  /*f470*/  FADD.FTZ R59, R59, -R88 ;  /* 0x800000583b3b7221 */ /* 0x000fce0000010000 */
[----:B------:R-:W3:Y:S01]  /*f480*/  MUFU.EX2 R116, R116 ;  /* 0x0000007400747308 */ /* 0x000ee20000000800 */
[----:B------:R-:W-:-:S07]  /*f490*/  FMUL.FTZ R60, R60, R57 ;  /* 0x000000393c3c7220 */ /* 0x000fce0000410000 */
[----:B------:R-:W3:Y:S01]  /*f4a0*/  MUFU.EX2 R104, R104 ;  /* 0x0000006800687308 */ /* 0x000ee20000000800 */
[----:B------:R-:W-:-:S07]  /*f4b0*/  FADD.FTZ R40, R62, -R40 ;  /* 0x800000283e287221 */ /* 0x000fce0000010000 */
[----:B------:R-:W3:Y:S01]  /*f4c0*/  MUFU.EX2 R101, R101 ;  /* 0x0000006500657308 */ /* 0x000ee20000000800 */
[----:B------:R-:W-:Y:S01]  /*f4d0*/  FFMA.FTZ R57, -R157, R157, 1 ;  /* 0x3f8000009d397423 */ /* 0x000fe2000001019d */
[----:B------:R-:W-:Y:S01]  /*f4e0*/  FMUL.FTZ R55, R120, R55 ;  /* 0x0000003778377220 */ /* 0x000fe20000410000 */
[----:B------:R-:W-:Y:S01]  /*f4f0*/  FADD.FTZ R66, R66, -R218 ;  /* 0x800000da42427221 */ /* 0x000fe20000010000 */
[----:B------:R-:W-:Y:S01]  /*f500*/  FADD.FTZ R58, R58, -R89 ;  /* 0x800000593a3a7221 */ /* 0x000fe20000010000 */
[--C-:B------:R-:W-:Y:S01]  /*f510*/  FADD.FTZ R88, R69, -R217.reuse ;  /* 0x800000d945587221 */ /* 0x100fe20000010000 */
[----:B------:R-:W-:Y:S01]  /*f520*/  FADD.FTZ R217, R71, -R217 ;  /* 0x800000d947d97221 */ /* 0x000fe20000010000 */
[----:B------:R-:W-:Y:S01]  /*f530*/  FFMA.FTZ R69, -R158, R158, 1 ;  /* 0x3f8000009e457423 */ /* 0x000fe2000001019e */
[----:B--2---:R-:W-:Y:S01]  /*f540*/  FMUL.FTZ R59, R124, R59 ;  /* 0x0000003b7c3b7220 */ /* 0x004fe20000410000 */
[--C-:B------:R-:W-:Y:S01]  /*f550*/  FFMA.FTZ R108, R108, UR4, -R121.reuse ;  /* 0x000000046c6c7c23 */ /* 0x100fe20008010879 */
[----:B------:R-:W-:Y:S01]  /*f560*/  FFMA.FTZ R137, R137, UR4, -R121 ;  /* 0x0000000489897c23 */ /* 0x000fe20008010879 */
[----:B------:R-:W-:Y:S01]  /*f570*/  FFMA.FTZ R12, -R237, R237, 1 ;  /* 0x3f800000ed0c7423 */ /* 0x000fe200000101ed */
[----:B-1----:R-:W-:Y:S01]  /*f580*/  FMUL.FTZ R212, R26, R212 ;  /* 0x000000d41ad47220 */ /* 0x002fe20000410000 */
[--C-:B------:R-:W-:Y:S01]  /*f590*/  FFMA.FTZ R130, R130, UR4, -R109.reuse ;  /* 0x0000000482827c23 */ /* 0x100fe2000801086d */
[----:B------:R-:W-:Y:S01]  /*f5a0*/  FFMA.FTZ R136, R136, UR4, -R109 ;  /* 0x0000000488887c23 */ /* 0x000fe2000801086d */
[----:B------:R-:W-:Y:S01]  /*f5b0*/  FADD.FTZ R65, R65, -R91 ;  /* 0x8000005b41417221 */ /* 0x000fe20000010000 */
[----:B------:R-:W-:Y:S01]  /*f5c0*/  FFMA.FTZ R71, -R155, R155, 1 ;  /* 0x3f8000009b477423 */ /* 0x000fe2000001019b */
[----:B----4-:R-:W-:Y:S01]  /*f5d0*/  FMUL.FTZ R40, R111, R40 ;  /* 0x000000286f287220 */ /* 0x010fe20000410000 */
[----:B------:R-:W-:Y:S01]  /*f5e0*/  FMUL.FTZ R57, R57, R55 ;  /* 0x0000003739397220 */ /* 0x000fe20000410000 */
[----:B---3--:R-:W-:Y:S01]  /*f5f0*/  FSEL R109, R138, -INF , !P3 ;  /* 0xff8000008a6d7808 */ /* 0x008fe20005800000 */
[----:B------:R-:W-:Y:S01]  /*f600*/  FADD.FTZ R62, R68, -R90 ;  /* 0x8000005a443e7221 */ /* 0x000fe20000010000 */
[----:B------:R-:W-:Y:S01]  /*f610*/  FSEL R121, R128, -INF , !P2 ;  /* 0xff80000080797808 */ /* 0x000fe20005000000 */
[----:B------:R-:W-:Y:S01]  /*f620*/  FFMA.FTZ R55, -R151, R151, 1 ;  /* 0x3f80000097377423 */ /* 0x000fe20000010197 */
[----:B------:R-:W-:Y:S01]  /*f630*/  FMUL.FTZ R66, R100, R66 ;  /* 0x0000004264427220 */ /* 0x000fe20000410000 */
        /* <DEDUP_REMOVED lines=20> */
[----:B------:R-:W1:Y:S01]  /*f780*/  MUFU.EX2 R117, R117 ;  /* 0x0000007500757308 */ /* 0x000e620000000800 */
[----:B------:R-:W2:Y:S01]  /*f790*/  LDL.LU R200, [R1+0x128] ;  /* 0x0001280001c87983 */ /* 0x000ea20000300800 */
[----:B------:R-:W-:Y:S01]  /*f7a0*/  FFMA.FTZ R13, -R154, R154, 1 ;  /* 0x3f8000009a0d7423 */ /* 0x000fe2000001019a */
[----:B------:R-:W-:Y:S01]  /*f7b0*/  FFMA.FTZ R216, -R202, R202, 1 ;  /* 0x3f800000cad87423 */ /* 0x000fe200000101ca */
[----:B------:R-:W-:Y:S01]  /*f7c0*/  FMUL.FTZ R212, R212, R215 ;  /* 0x000000d7d4d47220 */ /* 0x000fe20000410000 */
[----:B------:R-:W2:Y:S01]  /*f7d0*/  LDL.LU R201, [R1+0x124] ;  /* 0x0001240001c97983 */ /* 0x000ea20000300800 */
[----:B------:R-:W-:Y:S01]  /*f7e0*/  FFMA.FTZ R215, -R171, R171, 1 ;  /* 0x3f800000abd77423 */ /* 0x000fe200000101ab */
[----:B------:R-:W-:Y:S01]  /*f7f0*/  FMUL.FTZ R64, R40, R64 ;  /* 0x0000004028407220 */ /* 0x000fe20000410000 */
[----:B------:R-:W-:Y:S01]  /*f800*/  FMUL.FTZ R66, R66, R62 ;  /* 0x0000003e42427220 */ /* 0x000fe20000410000 */
[----:B------:R-:W2:Y:S01]  /*f810*/  LDL.LU R202, [R1+0x120] ;  /* 0x0001200001ca7983 */ /* 0x000ea20000300800 */
[----:B------:R-:W3:Y:S01]  /*f820*/  MUFU.EX2 R105, R105 ;  /* 0x0000006900697308 */ /* 0x000ee20000000800 */
[----:B------:R-:W-:Y:S01]  /*f830*/  FADD.FTZ R56, R56, -R89 ;  /* 0x8000005938387221 */ /* 0x000fe20000010000 */
[----:B------:R-:W-:Y:S01]  /*f840*/  FADD.FTZ R67, R67, -R91 ;  /* 0x8000005b43437221 */ /* 0x000fe20000010000 */
[----:B------:R-:W2:Y:S01]  /*f850*/  LDL.LU R203, [R1+0x11c] ;  /* 0x00011c0001cb7983 */ /* 0x000ea20000300800 */
[----:B------:R-:W-:-:S03]  /*f860*/  FMUL.FTZ R13, R13, R92 ;  /* 0x0000005c0d0d7220 */ /* 0x000fc60000410000 */
[----:B------:R4:W5:Y:S01]  /*f870*/  LDL.LU R171, [R1+0x118] ;  /* 0x0001180001ab7983 */ /* 0x0009620000300800 */
[----:B------:R-:W4:Y:S03]  /*f880*/  MUFU.EX2 R115, R115 ;  /* 0x0000007300737308 */ /* 0x000f260000000800 */
[----:B------:R-:W4:Y:S01]  /*f890*/  SHFL.IDX PT, R40, R63, R227, 0x1f ;  /* 0x00001fe33f287589 */ /* 0x000f2200000e0000 */
[----:B------:R-:W-:-:S03]  /*f8a0*/  FFMA.FTZ R42, -R167, R167, 1 ;  /* 0x3f800000a72a7423 */ /* 0x000fc600000101a7 */
        /* <DEDUP_REMOVED lines=11> */
[----:B------:R1:W5:Y:S04]  /*f960*/  LDL.LU R167, [R1+0x108] ;  /* 0x0001080001a77983 */ /* 0x0003680000300800 */
[----:B------:R1:W5:Y:S01]  /*f970*/  LDL.LU R166, [R1+0x104] ;  /* 0x0001040001a67983 */ /* 0x0003620000300800 */
[----:B------:R-:W4:Y:S03]  /*f980*/  MUFU.EX2 R125, R125 ;  /* 0x0000007d007d7308 */ /* 0x000f260000000800 */
[----:B------:R1:W5:Y:S01]  /*f990*/  LDL.LU R165, [R1+0x100] ;  /* 0x0001000001a57983 */ /* 0x0003620000300800 */
[----:B------:R-:W-:-:S03]  /*f9a0*/  FFMA.FTZ R68, -R161, R161, 1 ;  /* 0x3f800000a1447423 */ /* 0x000fc600000101a1 */
[----:B------:R1:W5:Y:S01]  /*f9b0*/  LDL.LU R164, [R1+0xfc] ;  /* 0x0000fc0001a47983 */ /* 0x0003620000300800 */
[----:B------:R-:W4:Y:S03]  /*f9c0*/  MUFU.EX2 R118, R118 ;  /* 0x0000007600767308 */ /* 0x000f260000000800 */
[----:B------:R1:W5:Y:S04]  /*f9d0*/  LDL.LU R163, [R1+0xf8] ;  /* 0x0000f80001a37983 */ /* 0x0003680000300800 */
[----:B------:R2:W5:Y:S01]  /*f9e0*/  LDL.LU R162, [R1+0xf4] ;  /* 0x0000f40001a27983 */ /* 0x0005620000300800 */
[----:B------:R-:W4:Y:S03]  /*f9f0*/  MUFU.EX2 R137, R137 ;  /* 0x0000008900897308 */ /* 0x000f260000000800 */
[----:B------:R2:W5:Y:S01]  /*fa00*/  LDL.LU R161, [R1+0xf0] ;  /* 0x0000f00001a17983 */ /* 0x0005620000300800 */
[----:B------:R-:W-:Y:S01]  /*fa10*/  FADD.FTZ R90, R70, -R90 ;  /* 0x8000005a465a7221 */ /* 0x000fe20000010000 */
[----:B-1----:R-:W-:-:S02]  /*fa20*/  FMUL.FTZ R56, R117, R56 ;  /* 0x0000003875387220 */ /* 0x002fc40000410000 */
[----:B------:R1:W5:Y:S01]  /*fa30*/  LDL.LU R160, [R1+0xec] ;  /* 0x0000ec0001a07983 */ /* 0x0003620000300800 */
[----:B------:R-:W-:-:S03]  /*fa40*/  FFMA.FTZ R70, -R156, R156, 1 ;  /* 0x3f8000009c467423 */ /* 0x000fc6000001019c */
[----:B------:R1:W5:Y:S04]  /*fa50*/  LDL.LU R159, [R1+0xe8] ;  /* 0x0000e800019f7983 */ /* 0x0003680000300800 */
[----:B------:R1:W5:Y:S01]  /*fa60*/  LDL.LU R158, [R1+0xe4] ;  /* 0x0000e400019e7983 */ /* 0x0003620000300800 */
[----:B------:R-:W-:-:S03]  /*fa70*/  FMUL.FTZ R68, R68, R56 ;  /* 0x0000003844447220 */ /* 0x000fc60000410000 */
[----:B------:R1:W5:Y:S01]  /*fa80*/  LDL.LU R157, [R1+0xe0] ;  /* 0x0000e000019d7983 */ /* 0x0003620000300800 */
[----:B---3--:R-:W-:-:S03]  /*fa90*/  FMUL.FTZ R61, R105, R61 ;  /* 0x0000003d693d7220 */ /* 0x008fc60000410000 */
[----:B------:R1:W5:Y:S01]  /*faa0*/  LDL.LU R156, [R1+0xdc] ;  /* 0x0000dc00019c7983 */ /* 0x0003620000300800 */
[----:B------:R-:W-:Y:S01]  /*fab0*/  FFMA.FTZ R56, -R152, R152, 1 ;  /* 0x3f80000098387423 */ /* 0x000fe20000010198 */
[----:B------:R-:W-:Y:S02]  /*fac0*/  FFMA.FTZ R55, -R149, R149, 1 ;  /* 0x3f80000095377423 */ /* 0x000fe40000010195 */
[----:B------:R1:W5:Y:S01]  /*fad0*/  LDL.LU R155, [R1+0xd8] ;  /* 0x0000d800019b7983 */ /* 0x0003620000300800 */
[----:B----4-:R-:W-:-:S03]  /*fae0*/  FMUL.FTZ R67, R115, R67 ;  /* 0x0000004373437220 */ /* 0x010fc60000410000 */
        /* <DEDUP_REMOVED lines=22> */
[----:B------:R-:W-:Y:S01]  /*fc50*/  FMUL.FTZ R90, R125, R90 ;  /* 0x0000005a7d5a7220 */ /* 0x000fe20000410000 */
        /* <DEDUP_REMOVED lines=34> */
[----:B------:R-:W3:Y:S01]  /*fe80*/  LDL R220, [R1+0x70] ;  /* 0x0000700001dc7983 */ /* 0x000ee20000100800 */
[----:B------:R-:W4:Y:S08]  /*fe90*/  MUFU.EX2 R126, R126 ;  /* 0x0000007e007e7308 */ /* 0x000f300000000800 */
        /* <DEDUP_REMOVED lines=8> */
[----:B------:R-:W-:-:S07]  /*ff20*/  FADD.FTZ R82, R82, -R218 ;  /* 0x800000da52527221 */ /* 0x000fce0000010000 */
[----:B------:R-:W1:Y:S08]  /*ff30*/  MUFU.EX2 R131, R131 ;  /* 0x0000008300837308 */ /* 0x000e700000000800 */
[----:B------:R-:W1:Y:S08]  /*ff40*/  MUFU.EX2 R108, R108 ;  /* 0x0000006c006c7308 */ /* 0x000e700000000800 */
[----:B------:R-:W2:Y:S08]  /*ff50*/  MUFU.EX2 R130, R130 ;  /* 0x0000008200827308 */ /* 0x000eb00000000800 */
[----:B------:R-:W2:Y:S08]  /*ff60*/  MUFU.EX2 R109, R109 ;  /* 0x0000006d006d7308 */ /* 0x000eb00000000800 */
[----:B------:R-:W2:Y:S08]  /*ff70*/  MUFU.EX2 R121, R121 ;  /* 0x0000007900797308 */ /* 0x000eb00000000800 */
[----:B------:R-:W2:Y:S08]  /*ff80*/  MUFU.EX2 R129, R129 ;  /* 0x0000008100817308 */ /* 0x000eb00000000800 */
[----:B------:R-:W2:Y:S08]  /*ff90*/  MUFU.EX2 R127, R127 ;  /* 0x0000007f007f7308 */ /* 0x000eb00000000800 */
[----:B------:R-:W2:Y:S01]  /*ffa0*/  MUFU.EX2 R139, R139 ;  /* 0x0000008b008b7308 */ /* 0x000ea20000000800 */
[----:B----4-:R-:W-:Y:S01]  /*ffb0*/  FMUL.FTZ R76, R126, R76 ;  /* 0x0000004c7e4c7220 */ /* 0x010fe20000410000 */
[----:B-1----:R-:W-:Y:S01]  /*ffc0*/  FMUL.FTZ R72, R113, R72 ;  /* 0x0000004871487220 */ /* 0x002fe20000410000 */
        /* <DEDUP_REMOVED lines=162> */
[----:B--2---:R-:W-:-:S05]  /*109f0*/  IMAD R10, R0, 0x800, R12 ;  /* 0x00000800000a7824 */ /* 0x004fca00078e020c */
        /* <DEDUP_REMOVED lines=65> */
.L_x_1414:
        /* <DEDUP_REMOVED lines=70> */
.L_x_1415:
        /* <DEDUP_REMOVED lines=12> */
.L_x_1405:
        /* <DEDUP_REMOVED lines=34> */
.L_x_1373:
[----:B------:R-:W-:Y:S05]  /*11550*/  @P0 BRA `(.L_x_1371) ;  /* 0x0000003000580947 */ /* 0x000fea0003800000 */
[----:B------:R-:W2:Y:S01]  /*11560*/  S2UR UR8, SR_CTAID.Y ;  /* 0x00000000000879c3 */ /* 0x000ea20000002600 */
[----:B------:R-:W3:Y:S01]  /*11570*/  S2R R14, SR_TID.X ;  /* 0x00000000000e7919 */ /* 0x000ee20000002100 */
[----:B------:R-:W-:Y:S01]  /*11580*/  ULDC UR4, c[0x0][0x850] ;  /* 0x0002140000047ab9 */ /* 0x000fe20000000800 */
[----:B------:R-:W-:Y:S01]  /*11590*/  ULDC.64 UR12, c[0x0][0x818] ;  /* 0x00020600000c7ab9 */ /* 0x000fe20000000a00 */
[----:B------:R-:W-:Y:S01]  /*115a0*/  UISETP.NE.AND UP0, UPT, UR4, 0x1, UPT ;  /* 0x000000010400788c */ /* 0x000fe2000bf05270 */
[----:B------:R-:W4:Y:S01]  /*115b0*/  S2R R4, SR_CgaCtaId ;  /* 0x0000000000047919 */ /* 0x000f220000008800 */
[----:B------:R-:W-:Y:S02]  /*115c0*/  MOV R3, 0x400 ;  /* 0x0000040000037802 */ /* 0x000fe40000000f00 */
[----:B------:R-:W5:Y:S07]  /*115d0*/  S2UR UR6, SR_CTAID.X ;  /* 0x00000000000679c3 */ /* 0x000f6e0000002500 */
[----:B------:R-:W-:Y:S01]  /*115e0*/  @UP0 ULDC UR4, c[0x0][0x854] ;  /* 0x0002150000040ab9 */ /* 0x000fe20000000800 */
[----:B------:R-:W-:Y:S01]  /*115f0*/  @UP0 ULDC UR7, c[0x0][0x858] ;  /* 0x0002160000070ab9 */ /* 0x000fe20000000800 */
[----:B------:R-:W1:Y:S01]  /*11600*/  S2UR UR14, SR_CTAID.Z ;  /* 0x00000000000e79c3 */ /* 0x000e620000002700 */
[----:B--2---:R-:W-:-:S07]  /*11610*/  UIMAD.WIDE.U32 UR4, UR8, UR4, URZ ;  /* 0x00000004080472a5 */ /* 0x004fce000f8e003f */
[----:B------:R-:W2:Y:S01]  /*11620*/  LDC.64 R12, c[0x0][0x848] ;  /* 0x00021200ff0c7b82 */ /* 0x000ea20000000a00 */
[----:B------:R-:W-:Y:S02]  /*11630*/  @UP0 USHF.R.U32.HI UR8, URZ, UR7, UR5 ;  /* 0x000000073f080299 */ /* 0x000fe40008011605 */
[----:B-----5:R-:W-:-:S05]  /*11640*/  USHF.L.U32 UR6, UR6, 0xd, URZ ;  /* 0x0000000d06067899 */ /* 0x020fca000800063f */
[----:B------:R-:W5:Y:S01]  /*11650*/  LDC.64 R10, c[0x0][0x820] ;  /* 0x00020800ff0a7b82 */ /* 0x000f620000000a00 */
[----:B------:R-:W-:Y:S01]  /*11660*/  USHF.R.S32.HI UR9, URZ, 0x1f, UR8 ;  /* 0x0000001f3f097899 */ /* 0x000fe20008011408 */
[----:B---3--:R-:W-:Y:S01]  /*11670*/  IADD3 R15, R14, -0x80, RZ ;  /* 0xffffff800e0f7810 */ /* 0x008fe20007ffe0ff */
[----:B------:R-:W-:Y:S01]  /*11680*/  USHF.R.S32.HI UR7, URZ, 0x1f, UR6 ;  /* 0x0000001f3f077899 */ /* 0x000fe20008011406 */
[----:B----4-:R-:W-:Y:S01]  /*11690*/  LEA R17, R4, R3, 0x18 ;  /* 0x0000000304117211 */ /* 0x010fe200078ec0ff */
[----:B------:R-:W-:Y:S01]  /*116a0*/  UIMAD UR10, UR9, UR12, URZ ;  /* 0x0000000c090a72a4 */ /* 0x000fe2000f8e023f */
[----:B------:R-:W-:Y:S01]  /*116b0*/  SHF.R.S32.HI R0, RZ, 0x1f, R15 ;  /* 0x0000001fff007819 */ /* 0x000fe2000001140f */
[----:B------:R-:W-:Y:S02]  /*116c0*/  UIMAD.WIDE.U32 UR4, UR8, UR12, UR6 ;  /* 0x0000000c080472a5 */ /* 0x000fe4000f8e0006 */
[----:B------:R-:W-:Y:S01]  /*116d0*/  UIMAD UR10, UR8, UR13, UR10 ;  /* 0x0000000d080a72a4 */ /* 0x000fe2000f8e020a */
[----:B------:R-:W-:Y:S01]  /*116e0*/  LEA.HI R2, R0, R15, RZ, 0x7 ;  /* 0x0000000f00027211 */ /* 0x000fe200078f38ff */
[----:B-1----:R-:W-:Y:S01]  /*116f0*/  USHF.R.S32.HI UR11, URZ, 0x1f, UR14 ;  /* 0x0000001f3f0b7899 */ /* 0x002fe2000801140e */
[----:B------:R-:W-:-:S02]  /*11700*/  ULDC.64 UR12, c[0x0][0x840] ;  /* 0x00021000000c7ab9 */ /* 0x000fc40000000a00 */
[C---:B------:R-:W-:Y:S01]  /*11710*/  LOP3.LUT R0, R2.reuse, 0xfffff80, RZ, 0xc0, !PT ;  /* 0x0fffff8002007812 */ /* 0x040fe200078ec0ff */
[----:B------:R-:W-:Y:S01]  /*11720*/  UIMAD UR9, UR9, UR12, URZ ;  /* 0x0000000c090972a4 */ /* 0x000fe2000f8e023f */
[----:B------:R-:W-:Y:S01]  /*11730*/  IMAD.SHL.U32 R2, R2, 0x20, RZ ;  /* 0x0000002002027824 */ /* 0x000fe200078e00ff */
[----:B------:R-:W-:Y:S01]  /*11740*/  UIMAD.WIDE.U32 UR6, UR8, UR12, UR6 ;  /* 0x0000000c080672a5 */ /* 0x000fe2000f8e0006 */
[----:B------:R-:W-:Y:S01]  /*11750*/  IADD3 R0, R15, -R0, RZ ;  /* 0x800000000f007210 */ /* 0x000fe20007ffe0ff */
[----:B------:R-:W-:Y:S01]  /*11760*/  UIMAD UR8, UR8, UR13, UR9 ;  /* 0x0000000d080872a4 */ /* 0x000fe2000f8e0209 */
[----:B------:R-:W-:Y:S01]  /*11770*/  MOV R3, UR5 ;  /* 0x0000000500037c02 */ /* 0x000fe20008000f00 */
[----:B------:R-:W-:Y:S01]  /*11780*/  UIADD3 UR9, UR5, UR10, URZ ;  /* 0x0000000a05097290 */ /* 0x000fe2000fffe03f */
[----:B------:R-:W-:Y:S01]  /*11790*/  LOP3.LUT R7, R2, 0x3ffff000, RZ, 0xc0, !PT ;  /* 0x3ffff00002077812 */ /* 0x000fe200078ec0ff */
[----:B------:R-:W-:Y:S02]  /*117a0*/  UIADD3 UR8, UR7, UR8, URZ ;  /* 0x0000000807087290 */ /* 0x000fe4000fffe03f */
[----:B------:R-:W-:Y:S01]  /*117b0*/  IMAD.U32 R5, RZ, RZ, UR7 ;  /* 0x00000007ff057e24 */ /* 0x000fe2000f8e00ff */
[----:B------:R-:W-:Y:S01]  /*117c0*/  MOV R4, UR6 ;  /* 0x0000000600047c02 */ /* 0x000fe20008000f00 */
[----:B--2---:R-:W-:-:S02]  /*117d0*/  IMAD R8, R12, UR11, RZ ;  /* 0x0000000b0c087c24 */ /* 0x004fc4000f8e02ff */
[----:B------:R-:W-:Y:S01]  /*117e0*/  IMAD.U32 R2, RZ, RZ, UR4 ;  /* 0x00000004ff027e24 */ /* 0x000fe2000f8e00ff */
[----:B------:R-:W-:Y:S01]  /*117f0*/  MOV R5, UR8 ;  /* 0x0000000800057c02 */ /* 0x000fe20008000f00 */
[----:B------:R-:W-:Y:S02]  /*11800*/  IMAD.U32 R3, RZ, RZ, UR9 ;  /* 0x00000009ff037e24 */ /* 0x000fe4000f8e00ff */
[----:B-----5:R-:W-:Y:S02]  /*11810*/  IMAD R6, R10, UR11, RZ ;  /* 0x0000000b0a067c24 */ /* 0x020fe4000f8e02ff */
[----:B------:R-:W-:Y:S02]  /*11820*/  IMAD R0, R0, 0x4, R7 ;  /* 0x0000000400007824 */ /* 0x000fe400078e0207 */
[----:B------:R-:W-:Y:S02]  /*11830*/  IMAD R9, R13, UR14, R8 ;  /* 0x0000000e0d097c24 */ /* 0x000fe4000f8e0208 */
[----:B------:R-:W-:Y:S01]  /*11840*/  IMAD.WIDE.U32 R4, R12, UR14, R4 ;  /* 0x0000000e0c047c25 */ /* 0x000fe2000f8e0004 */
[----:B------:R-:W-:-:S03]  /*11850*/  LEA R0, R0, R17, 0x2 ;  /* 0x0000001100007211 */ /* 0x000fc600078e10ff */
[----:B------:R-:W-:Y:S01]  /*11860*/  IMAD R7, R11, UR14, R6 ;  /* 0x0000000e0b077c24 */ /* 0x000fe2000f8e0206 */
[----:B------:R-:W-:Y:S01]  /*11870*/  IADD3 R6, R5, R9, RZ ;  /* 0x0000000905067210 */ /* 0x000fe20007ffe0ff */
[----:B------:R-:W-:Y:S01]  /*11880*/  IMAD.WIDE.U32 R2, R10, UR14, R2 ;  /* 0x0000000e0a027c25 */ /* 0x000fe2000f8e0002 */
[----:B------:R-:W-:Y:S05]  /*11890*/  WARPSYNC.ALL ;  /* 0x0000000000007948 */ /* 0x000fea0003800000 */
[----:B------:R-:W-:Y:S01]  /*118a0*/  IMAD.IADD R7, R3, 0x1, R7 ;  /* 0x0000000103077824 */ /* 0x000fe200078e0207 */
[----:B------:R-:W-:Y:S01]  /*118b0*/  BAR.SYNC.DEFER_BLOCKING 0x1, 0x100 ;  /* 0x0044000000007b1d */ /* 0x000fe20000010000 */
[----:B------:R-:W-:-:S07]  /*118c0*/  ISETP.NE.AND P0, PT, R15, RZ, PT ;  /* 0x000000ff0f00720c */ /* 0x000fce0003f05270 */
        /* <DEDUP_REMOVED lines=30> */
.L_x_1419:
[----:B------:R-:W-:Y:S01]  /*11ab0*/  @P0 ELECT P1, URZ, PT ;  /* 0x00000000003f082f */ /* 0x000fe20003820000 */
[----:B------:R1:W-:-:S12]  /*11ac0*/  UBLKRED.G.S.ADD.F32.RN [UR4], [UR6], UR7, desc[UR8] ;  /* 0x00000804060073bb */ /* 0x0003d800080a1407 */
[----:B------:R-:W-:Y:S02]  /*11ad0*/  @P1 PLOP3.LUT P0, PT, P1, PT, PT, 0x8, 0x0 ;  /* 0x000000000000181c */ /* 0x000fe40000f0e170 */
[----:B------:R-:W-:-:S11]  /*11ae0*/  PLOP3.LUT P1, PT, PT, PT, PT, 0x8, 0x0 ;  /* 0x000000000000781c */ /* 0x000fd60003f2e170 */
[----:B-1----:R-:W-:Y:S05]  /*11af0*/  @P0 BRA.U.ANY `(.L_x_1419) ;  /* 0xfffffffd00ec0947 */ /* 0x002fea000393ffff */
[----:B------:R0:W-:Y:S01]  /*11b00*/  UTMACMDFLUSH ;  /* 0x00000000000079b7 */ /* 0x0001e20000000000 */
[----:B------:R-:W-:-:S04]  /*11b10*/  DEPBAR.LE SB0, 0x0 ;  /* 0x000080000000791a */ /* 0x000fc80000000000 */
.L_x_1418:
[----:B------:R-:W-:Y:S05]  /*11b20*/  BSYNC B0 ;  /* 0x0000000000007941 */ /* 0x000fea0003800000 */
.L_x_1417:
        /* <DEDUP_REMOVED lines=25> */
.L_x_1420:
        /* <DEDUP_REMOVED lines=8> */
.L_x_1369:
        /* <DEDUP_REMOVED lines=41> */
.L_x_1422:
        /* <DEDUP_REMOVED lines=36> */
.L_x_1425:
[----:B------:R-:W-:Y:S05]  /*12210*/  BSYNC B0 ;  /* 0x0000000000007941 */ /* 0x000fea0003800000 */
.L_x_1424:
        /* <DEDUP_REMOVED lines=19> */
.L_x_1427:
[----:B------:R-:W-:Y:S05]  /*12350*/  BSYNC B0 ;  /* 0x0000000000007941 */ /* 0x000fea0003800000 */
.L_x_1426:
[----:B------:R-:W-:Y:S06]  /*12360*/  BAR.ARV 0xa, 0xa0 ;  /* 0x0282800000007b1d */ /* 0x000fec0000002000 */
[----:B------:R-:W-:Y:S04]  /*12370*/  BSSY B0, `(.L_x_1428) ;  /* 0x0000003000007945 */ /* 0x000fe80003800000 */
[----:B------:R-:W-:Y:S05]  /*12380*/  @!P0 BRA `(.L_x_1429) ;  /* 0x0000000000048947 */ /* 0x000fea0003800000 */
[----:B------:R-:W-:-:S04]  /*12390*/  DEPBAR.LE SB0, 0x0 ;  /* 0x000080000000791a */ /* 0x000fc80000000000 */
.L_x_1429:
[----:B------:R-:W-:Y:S05]  /*123a0*/  BSYNC B0 ;  /* 0x0000000000007941 */ /* 0x000fea0003800000 */
.L_x_1428:
[----:B------:R-:W-:Y:S06]  /*123b0*/  BAR.ARV 0xb, 0xa0 ;  /* 0x02c2800000007b1d */ /* 0x000fec0000002000 */
[----:B------:R-:W-:Y:S01]  /*123c0*/  UIADD3 UR9, UR5, 0x1, URZ ;  /* 0x0000000105097890 */ /* 0x000fe2000fffe03f */
[----:B------:R-:W-:Y:S11]  /*123d0*/  BRA `(.L_x_1430) ;  /* 0x0000000000047947 */ /* 0x000ff60003800000 */
.L_x_1423:
[----:B------:R-:W-:-:S05]  /*123e0*/  UMOV UR9, UR5 ;  /* 0x0000000500097c82 */ /* 0x000fca0008000000 */
.L_x_1430:
        /* <DEDUP_REMOVED lines=16> */
.L_x_1443:
        /* <DEDUP_REMOVED lines=20> */
.L_x_1432:
[----:B------:R-:W-:Y:S05]  /*12630*/  BSYNC B0 ;  /* 0x0000000000007941 */ /* 0x000fea0003800000 */
.L_x_1431:
        /* <DEDUP_REMOVED lines=13> */
.L_x_1434:
[----:B------:R-:W-:Y:S05]  /*12710*/  BSYNC B0 ;  /* 0x0000000000007941 */ /* 0x000fea0003800000 */
.L_x_1433:
[----:B------:R-:W-:Y:S06]  /*12720*/  BAR.ARV 0xa, 0xa0 ;  /* 0x0282800000007b1d */ /* 0x000fec0000002000 */
[----:B------:R-:W-:Y:S04]  /*12730*/  BSSY B0, `(.L_x_1435) ;  /* 0x0000003000007945 */ /* 0x000fe80003800000 */
[----:B------:R-:W-:Y:S05]  /*12740*/  @!P0 BRA `(.L_x_1436) ;  /* 0x0000000000048947 */ /* 0x000fea0003800000 */
[----:B------:R-:W-:-:S04]  /*12750*/  DEPBAR.LE SB0, 0x0 ;  /* 0x000080000000791a */ /* 0x000fc80000000000 */
.L_x_1436:
[----:B------:R-:W-:Y:S05]  /*12760*/  BSYNC B0 ;  /* 0x0000000000007941 */ /* 0x000fea0003800000 */
.L_x_1435:
        /* <DEDUP_REMOVED lines=13> */
.L_x_1438:
[----:B------:R-:W-:Y:S05]  /*12840*/  BSYNC B0 ;  /* 0x0000000000007941 */ /* 0x000fea0003800000 */
.L_x_1437:
        /* <DEDUP_REMOVED lines=13> */
.L_x_1440:
[----:B------:R-:W-:Y:S05]  /*12920*/  BSYNC B0 ;  /* 0x0000000000007941 */ /* 0x000fea0003800000 */
.L_x_1439:
[----:B------:R-:W-:Y:S01]  /*12930*/  UIADD3 UR9, UR9, 0x2, URZ ;  /* 0x0000000209097890 */ /* 0x000fe2000fffe03f */
[----:B------:R-:W-:Y:S06]  /*12940*/  BAR.ARV 0xa, 0xa0 ;  /* 0x0282800000007b1d */ /* 0x000fec0000002000 */
[----:B------:R-:W-:Y:S01]  /*12950*/  BSSY B0, `(.L_x_1441) ;  /* 0x0000004000007945 */ /* 0x000fe20003800000 */
[----:B------:R-:W-:-:S03]  /*12960*/  ISETP.LE.AND P1, PT, R0, UR9, PT ;  /* 0x0000000900007c0c */ /* 0x000fc6000bf23270 */
[----:B------:R-:W-:Y:S10]  /*12970*/  @!P0 BRA `(.L_x_1442) ;  /* 0x0000000000048947 */ /* 0x000ff40003800000 */
[----:B------:R-:W-:-:S04]  /*12980*/  DEPBAR.LE SB0, 0x0 ;  /* 0x000080000000791a */ /* 0x000fc80000000000 */
.L_x_1442:
[----:B------:R-:W-:Y:S05]  /*12990*/  BSYNC B0 ;  /* 0x0000000000007941 */ /* 0x000fea0003800000 */
.L_x_1441:
[----:B------:R-:W-:Y:S06]  /*129a0*/  BAR.ARV 0xb, 0xa0 ;  /* 0x02c2800000007b1d */ /* 0x000fec0000002000 */
[----:B------:R-:W-:Y:S02]  /*129b0*/  UIADD3 UR13, UR13, 0x4000, URZ ;  /* 0x000040000d0d7890 */ /* 0x000fe4000fffe03f */
[----:B------:R-:W-:Y:S01]  /*129c0*/  UIADD3 UR4, UR4, 0x4000, URZ ;  /* 0x0000400004047890 */ /* 0x000fe2000fffe03f */
[----:B------:R-:W-:Y:S11]  /*129d0*/  @!P1 BRA `(.L_x_1443) ;  /* 0xfffffff800c49947 */ /* 0x000ff6000383ffff */
[----:B------:R-:W-:Y:S05]  /*129e0*/  BRA `(.L_x_1371) ;  /* 0x0000001c00347947 */ /* 0x000fea0003800000 */
.L_x_1421:
        /* <DEDUP_REMOVED lines=33> */
.L_x_1445:
        /* <DEDUP_REMOVED lines=42> */
.L_x_1475:
        /* <DEDUP_REMOVED lines=15> */
.L_x_1448:
        /* <DEDUP_REMOVED lines=75> */
.L_x_1459:
[----:B--234-:R-:W-:-:S04]  /*13440*/  SHF.L.U32 R21, R11, 0x1f, RZ ;  /* 0x0000001f0b157819 */ /* 0x01cfc800000006ff */
[----:B------:R-:W1:Y:S02]  /*13450*/  SYNCS.PHASECHK.TRANS64.TRYWAIT P1, [R16+URZ+0x30c40], R21 ;  /* 0x030c4015100075a7 */ /* 0x000e64000802017f */
[----:B-1----:R-:W-:Y:S05]  /*13460*/  @!P1 BRA `(.L_x_1451) ;  /* 0x00000014005c9947 */ /* 0x002fea0003800000 */
.L_x_1476:
[----:B------:R-:W-:Y:S05]  /*13470*/  @P0 BRA `(.L_x_1452) ;  /* 0x0000000000140947 */ /* 0x000fea0003800000 */
[----:B------:R-:W-:Y:S01]  /*13480*/  ISETP.NE.AND P1, PT, R6, RZ, PT ;  /* 0x000000ff0600720c */ /* 0x000fe20003f25270 */
[----:B------:R-:W-:-:S04]  /*13490*/  IMAD.MOV.U32 R3, RZ, RZ, 0x4200 ;  /* 0x00004200ff037424 */ /* 0x000fc800078e00ff */
[----:B------:R2:W-:Y:S08]  /*134a0*/  SYNCS.ARRIVE.TRANS64 RZ, [R16+URZ+0x30c30], R3 ;  /* 0x030c300310ff79a7 */ /* 0x0005f0000800003f */
[----:B------:R-:W-:Y:S05]  /*134b0*/  @!P1 BRA `(.L_x_1452) ;  /* 0x0000000000049947 */ /* 0x000fea0003800000 */
[----:B------:R-:W-:Y:S01]  /*134c0*/  BPT.TRAP 0x1 ;  /* 0x000000040000795c */ /* 0x000fe20000300000 */
.L_x_1452:
        /* <DEDUP_REMOVED lines=29> */
.L_x_1477:
[----:B------:R-:W-:Y:S05]  /*136a0*/  @P0 BRA `(.L_x_1454) ;  /* 0x0000000000140947 */ /* 0x000fea0003800000 */
[----:B------:R-:W-:Y:S02]  /*136b0*/  ISETP.NE.AND P1, PT, R6, RZ, PT ;  /* 0x000000ff0600720c */ /* 0x000fe40003f25270 */
[----:B------:R-:W-:-:S04]  /*136c0*/  MOV R2, 0x4200 ;  /* 0x0000420000027802 */ /* 0x000fc80000000f00 */
[----:B------:R3:W-:Y:S07]  /*136d0*/  SYNCS.ARRIVE.TRANS64 RZ, [R16+URZ+0x30c18], R2 ;  /* 0x030c180210ff79a7 */ /* 0x0007ee000800003f */
[----:B------:R-:W-:Y:S05]  /*136e0*/  @!P1 BRA `(.L_x_1454) ;  /* 0x0000000000049947 */ /* 0x000fea0003800000 */
[----:B------:R-:W-:Y:S01]  /*136f0*/  BPT.TRAP 0x1 ;  /* 0x000000040000795c */ /* 0x000fe20000300000 */
.L_x_1454:
        /* <DEDUP_REMOVED lines=29> */
.L_x_1478:
[----:B------:R-:W-:Y:S05]  /*138d0*/  @P0 BRA `(.L_x_1456) ;  /* 0x0000000000140947 */ /* 0x000fea0003800000 */
[----:B------:R-:W-:Y:S02]  /*138e0*/  ISETP.NE.AND P1, PT, R6, RZ, PT ;  /* 0x000000ff0600720c */ /* 0x000fe40003f25270 */
[----:B-123--:R-:W-:-:S04]  /*138f0*/  MOV R21, 0x4200 ;  /* 0x0000420000157802 */ /* 0x00efc80000000f00 */
[----:B------:R4:W-:Y:S07]  /*13900*/  SYNCS.ARRIVE.TRANS64 RZ, [R16+URZ+0x30c38], R21 ;  /* 0x030c381510ff79a7 */ /* 0x0009ee000800003f */
[----:B------:R-:W-:Y:S05]  /*13910*/  @!P1 BRA `(.L_x_1456) ;  /* 0x0000000000049947 */ /* 0x000fea0003800000 */
[----:B------:R-:W-:Y:S01]  /*13920*/  BPT.TRAP 0x1 ;  /* 0x000000040000795c */ /* 0x000fe20000300000 */
.L_x_1456:
        /* <DEDUP_REMOVED lines=24> */
.L_x_1480:
[----:B------:R-:W-:Y:S05]  /*13ab0*/  @P0 BRA `(.L_x_1458) ;  /* 0x0000000000140947 */ /* 0x000fea0003800000 */
[----:B------:R-:W-:Y:S02]  /*13ac0*/  ISETP.NE.AND P1, PT, R6, RZ, PT ;  /* 0x000000ff0600720c */ /* 0x000fe40003f25270 */
[----:B------:R-:W-:-:S04]  /*13ad0*/  MOV R5, 0x4200 ;  /* 0x0000420000057802 */ /* 0x000fc80000000f00 */
[----:B------:R1:W-:Y:S07]  /*13ae0*/  SYNCS.ARRIVE.TRANS64 RZ, [R16+URZ+0x30c10], R5 ;  /* 0x030c100510ff79a7 */ /* 0x0003ee000800003f */
[----:B------:R-:W-:Y:S05]  /*13af0*/  @!P1 BRA `(.L_x_1458) ;  /* 0x0000000000049947 */ /* 0x000fea0003800000 */
[----:B------:R-:W-:Y:S01]  /*13b00*/  BPT.TRAP 0x1 ;  /* 0x000000040000795c */ /* 0x000fe20000300000 */
.L_x_1458:
        /* <DEDUP_REMOVED lines=30> */
.L_x_1450:
[----:B------:R-:W2:Y:S02]  /*13cf0*/  LDL.LU R4, [R1+0x4] ;  /* 0x0000040001047983 */ /* 0x000ea40000300800 */
[----:B--2---:R-:W-:Y:S02]  /*13d00*/  ISETP.NE.AND P1, PT, R4, RZ, PT ;  /* 0x000000ff0400720c */ /* 0x004fe40003f25270 */
[----:B------:R2:W5:Y:S11]  /*13d10*/  LDL R4, [R1] ;  /* 0x0000000001047983 */ /* 0x0005760000100800 */
[----:B--2---:R-:W-:Y:S05]  /*13d20*/  @!P1 BRA `(.L_x_1449) ;  /* 0x0000000400109947 */ /* 0x004fea0003800000 */
[----:B------:R-:W-:-:S04]  /*13d30*/  SHF.L.U32 R13, R11, 0x1f, RZ ;  /* 0x0000001f0b0d7819 */ /* 0x000fc800000006ff */
[----:B------:R-:W1:Y:S02]  /*13d40*/  SYNCS.PHASECHK.TRANS64.TRYWAIT P1, [R16+URZ+0x30c40], R13 ;  /* 0x030c400d100075a7 */ /* 0x000e64000802017f */
[----:B-1----:R-:W-:Y:S05]  /*13d50*/  @!P1 BRA `(.L_x_1460) ;  /* 0x0000000c00749947 */ /* 0x002fea0003800000 */
.L_x_1481:
[----:B------:R-:W-:Y:S05]  /*13d60*/  @P0 BRA `(.L_x_1461) ;  /* 0x0000000000140947 */ /* 0x000fea0003800000 */
[----:B------:R-:W-:Y:S02]  /*13d70*/  ISETP.NE.AND P1, PT, R6, RZ, PT ;  /* 0x000000ff0600720c */ /* 0x000fe40003f25270 */
[----:B------:R-:W-:-:S04]  /*13d80*/  MOV R5, 0x4200 ;  /* 0x0000420000057802 */ /* 0x000fc80000000f00 */
[----:B------:R2:W-:Y:S07]  /*13d90*/  SYNCS.ARRIVE.TRANS64 RZ, [R16+URZ+0x30c30], R5 ;  /* 0x030c300510ff79a7 */ /* 0x0005ee000800003f */
[----:B------:R-:W-:Y:S05]  /*13da0*/  @!P1 BRA `(.L_x_1461) ;  /* 0x0000000000049947 */ /* 0x000fea0003800000 */
[----:B------:R-:W-:Y:S01]  /*13db0*/  BPT.TRAP 0x1 ;  /* 0x000000040000795c */ /* 0x000fe20000300000 */
.L_x_1461:
        /* <DEDUP_REMOVED lines=26> */
.L_x_1482:
[----:B------:R-:W-:Y:S05]  /*13f60*/  @P0 BRA `(.L_x_1463) ;  /* 0x0000000000140947 */ /* 0x000fea0003800000 */
[----:B------:R-:W-:Y:S01]  /*13f70*/  ISETP.NE.AND P0, PT, R6, RZ, PT ;  /* 0x000000ff0600720c */ /* 0x000fe20003f05270 */
[----:B------:R-:W-:-:S04]  /*13f80*/  IMAD.MOV.U32 R5, RZ, RZ, 0x4200 ;  /* 0x00004200ff057424 */ /* 0x000fc800078e00ff */
[----:B------:R2:W-:Y:S08]  /*13f90*/  SYNCS.ARRIVE.TRANS64 RZ, [R16+URZ+0x30c18], R5 ;  /* 0x030c180510ff79a7 */ /* 0x0005f0000800003f */
[----:B------:R-:W-:Y:S05]  /*13fa0*/  @!P0 BRA `(.L_x_1463) ;  /* 0x0000000000048947 */ /* 0x000fea0003800000 */
[----:B------:R-:W-:Y:S01]  /*13fb0*/  BPT.TRAP 0x1 ;  /* 0x000000040000795c */ /* 0x000fe20000300000 */
.L_x_1463:
        /* <DEDUP_REMOVED lines=27> */
.L_x_1449:
[----:B------:R-:W2:Y:S01]  /*14170*/  S2R R0, SR_TID.X ;  /* 0x0000000000007919 */ /* 0x000ea20000002100 */
[----:B------:R-:W-:Y:S02]  /*14180*/  LEA R3, R19, R16, 0x3 ;  /* 0x0000001013037211 */ /* 0x000fe400078e18ff */
[----:B--2---:R-:W-:Y:S02]  /*14190*/  LOP3.LUT R2, R0, 0x7f, RZ, 0xc0, !PT ;  /* 0x0000007f00027812 */ /* 0x004fe400078ec0ff */
[----:B------:R-:W-:Y:S02]  /*141a0*/  SHF.L.U32 R0, R11, 0x1f, RZ ;  /* 0x0000001f0b007819 */ /* 0x000fe400000006ff */
[----:B------:R-:W-:Y:S02]  /*141b0*/  ISETP.NE.AND P1, PT, R2, RZ, PT ;  /* 0x000000ff0200720c */ /* 0x000fe40003f25270 */
[----:B------:R-:W2:Y:S02]  /*141c0*/  SYNCS.PHASECHK.TRANS64.TRYWAIT P0, [R3+URZ+0x30c40], R0 ;  /* 0x030c4000030075a7 */ /* 0x000ea4000800017f */
[----:B--2---:R-:W-:Y:S09]  /*141d0*/  @!P0 BRA `(.L_x_1464) ;  /* 0x00000008007c8947 */ /* 0x004ff20003800000 */
.L_x_1483:
[----:B------:R-:W-:Y:S05]  /*141e0*/  @P1 BRA `(.L_x_1465) ;  /* 0x0000000000181947 */ /* 0x000fea0003800000 */
[----:B------:R-:W1:Y:S01]  /*141f0*/  S2R R2, SR_TID.X ;  /* 0x0000000000027919 */ /* 0x000e620000002100 */
[----:B--2---:R-:W-:-:S04]  /*14200*/  IMAD.MOV.U32 R0, RZ, RZ, 0x4200 ;  /* 0x00004200ff007424 */ /* 0x004fc800078e00ff */
[----:B------:R2:W-:Y:S01]  /*14210*/  SYNCS.ARRIVE.TRANS64 RZ, [R3+URZ+0x30c30], R0 ;  /* 0x030c300003ff79a7 */ /* 0x0005e2000800003f */
[----:B-1----:R-:W-:-:S13]  /*14220*/  LOP3.LUT P0, RZ, R2, 0x1f, RZ, 0xc0, !PT ;  /* 0x0000001f02ff7812 */ /* 0x002fda000780c0ff */
[----:B--2---:R-:W-:Y:S05]  /*14230*/  @!P0 BRA `(.L_x_1465) ;  /* 0x0000000000048947 */ /* 0x004fea0003800000 */
[----:B------:R-:W-:Y:S01]  /*14240*/  BPT.TRAP 0x1 ;  /* 0x000000040000795c */ /* 0x000fe20000300000 */
.L_x_1465:
        /* <DEDUP_REMOVED lines=33> */
.L_x_1446:
[----:B------:R-:W-:Y:S05]  /*14460*/  BSYNC B0 ;  /* 0x0000000000007941 */ /* 0x000fea0003800000 */
.L_x_1444:
[----:B------:R-:W-:-:S03]  /*14470*/  UMOV UR8, 0xffffffff ;  /* 0xffffffff00087882 */ /* 0x000fc60000000000 */
[----:B------:R-:W-:Y:S05]  /*14480*/  BRA.DIV UR8, `(.L_x_1466) ;  /* 0x0000000608e47947 */ /* 0x000fea000b800000 */
[----:B------:R-:W-:-:S13]  /*14490*/  ELECT P6, URZ, PT ;  /* 0x00000000003f782f */ /* 0x000fda00038c0000 */
.L_x_1486:
[----:B------:R-:W-:Y:S05]  /*144a0*/  @!P6 BRA `(.L_x_1371) ;  /* 0x000000000084e947 */ /* 0x000fea0003800000 */
[----:B------:R-:W-:-:S06]  /*144b0*/  ULOP3.LUT UR8, UR36, 0x2, URZ, 0xfc, !UPT ;  /* 0x0000000224087892 */ /* 0x000fcc000f8efc3f */
[----:B------:R-:W-:-:S04]  /*144c0*/  MOV R0, UR8 ;  /* 0x0000000800007c02 */ /* 0x000fc80008000f00 */
[----:B------:R-:W-:-:S13]  /*144d0*/  ISETP.NE.AND P2, PT, R0, 0x3, PT ;  /* 0x000000030000780c */ /* 0x000fda0003f45270 */
[----:B------:R-:W-:Y:S05]  /*144e0*/  @!P2 BRA `(.L_x_1467) ;  /* 0x000000000004a947 */ /* 0x000fea0003800000 */
[----:B------:R-:W-:Y:S01]  /*144f0*/  BPT.TRAP 0x1 ;  /* 0x000000040000795c */ /* 0x000fe20000300000 */
.L_x_1467:
        /* <DEDUP_REMOVED lines=15> */
.L_x_1487:
[----:B------:R-:W2:Y:S02]  /*145f0*/  SYNCS.PHASECHK.TRANS64.TRYWAIT P0, [R3+URZ], R0 ;  /* 0x00000000030075a7 */ /* 0x000ea4000800017f */
[----:B--2---:R-:W-:Y:S05]  /*14600*/  @!P0 BRA `(.L_x_1469) ;  /* 0x0000000400b88947 */ /* 0x004fea0003800000 */
.L_x_1488:
[----:B------:R-:W-:Y:S05]  /*14610*/  @!P2 BRA `(.L_x_1470) ;  /* 0x000000000004a947 */ /* 0x000fea0003800000 */
[----:B------:R-:W-:Y:S01]  /*14620*/  BPT.TRAP 0x1 ;  /* 0x000000040000795c */ /* 0x000fe20000300000 */
.L_x_1470:
[----:B--2---:R-:W-:-:S05]  /*14630*/  VIADD R3, R7, 0x30c40 ;  /* 0x00030c4007037836 */ /* 0x004fca0000000000 */
[----:B------:R-:W-:-:S04]  /*14640*/  LEA R2, R2, R3, 0x3 ;  /* 0x0000000302027211 */ /* 0x000fc800078e18ff */
[----:B------:R-:W2:Y:S02]  /*14650*/  SYNCS.PHASECHK.TRANS64.TRYWAIT P0, [R2+URZ], R5 ;  /* 0x00000005020075a7 */ /* 0x000ea4000800017f */
[----:B--2---:R-:W-:Y:S05]  /*14660*/  @!P0 BRA `(.L_x_1471) ;  /* 0x0000000400b48947 */ /* 0x004fea0003800000 */
.L_x_1489:
[----:B------:R-:W-:-:S07]  /*14670*/  IMAD R3, R4, 0x8, R3 ;  /* 0x0000000804037824 */ /* 0x000fce00078e0203 */
.L_x_1472:
[----:B---3--:R3:W4:Y:S02]  /*14680*/  SYNCS.PHASECHK.TRANS64.TRYWAIT P0, [R3+URZ], R0 ;  /* 0x00000000030075a7 */ /* 0x008724000800017f */
[----:B----4-:R-:W-:Y:S05]  /*14690*/  @!P0 NANOSLEEP.SYNCS 0x989680 ;  /* 0x009896800000895d */ /* 0x010fea0003900000 */
[----:B------:R-:W4:Y:S02]  /*146a0*/  @!P0 SYNCS.PHASECHK.TRANS64 P0, [R3+URZ], R0 ;  /* 0x00000000030085a7 */ /* 0x000f24000800007f */
[----:B----4-:R-:W-:Y:S05]  /*146b0*/  @!P0 BRA `(.L_x_1472) ;  /* 0xfffffffc00f08947 */ /* 0x010fea000383ffff */
.L_x_1371:
[----:B------:R-:W-:Y:S05]  /*146c0*/  BSYNC B6 ;  /* 0x0000000000067941 */ /* 0x000fea0003800000 */
.L_x_1368:
[----:B------:R-:W-:Y:S05]  /*146d0*/  EXIT ;  /* 0x000000000000794d */ /* 0x000fea0003800000 */
.L_x_1378:
[----:B------:R-:W-:Y:S01]  /*146e0*/  MOV R13, R18 ;  /* 0x00000012000d7202 */ /* 0x000fe20000000f00 */
[----:B------:R-:W-:Y:S01]  /*146f0*/  IMAD.MOV.U32 R12, RZ, RZ, RZ ;  /* 0x000000ffff0c7224 */ /* 0x000fe200078e00ff */
[----:B------:R-:W-:Y:S01]  /*14700*/  MOV R11, 0x1f ;  /* 0x0000001f000b7802 */ /* 0x000fe20000000f00 */
[----:B------:R-:W-:-:S07]  /*14710*/  IMAD.MOV.U32 R15, RZ, RZ, -0x1 ;  /* 0xffffffffff0f7424 */ /* 0x000fce00078e00ff */
[----:B------:R-:W-:Y:S05]  /*14720*/  WARPSYNC.COLLECTIVE R15, `(.L_x_1473) ;  /* 0x000000000f087348 */ /* 0x000fea0003c00000 */
[----:B------:R1:W2:Y:S02]  /*14730*/  SHFL.IDX P6, R14, R13, R12, R11 ;  /* 0x0000000c0d0e7389 */ /* 0x0002a400000c000b */
[----:B-12---:R-:W-:Y:S01]  /*14740*/  ENDCOLLECTIVE ;  /* 0x000000000000791b */ /* 0x006fe20003800000 */
.L_x_1473:
[----:B------:R-:W-:Y:S05]  /*14750*/  BRA `(.L_x_1474) ;  /* 0xfffffec800007947 */ /* 0x000fea000383ffff */
.L_x_1380:
[----:B--2---:R2:W3:Y:S02]  /*14760*/  SYNCS.PHASECHK.TRANS64.TRYWAIT P0, [R16+URZ+0x30c00], R11 ;  /* 0x030c000b100075a7 */ /* 0x0044e4000800017f */
[----:B---3--:R-:W-:Y:S05]  /*14770*/  @!P0 NANOSLEEP.SYNCS 0x989680 ;  /* 0x009896800000895d */ /* 0x008fea0003900000 */
[----:B------:R-:W3:Y:S02]  /*14780*/  @!P0 SYNCS.PHASECHK.TRANS64 P0, [R16+URZ+0x30c00], R11 ;  /* 0x030c000b100085a7 */ /* 0x000ee4000800007f */
[----:B---3--:R-:W-:Y:S05]  /*14790*/  @!P0 BRA `(.L_x_1380) ;  /* 0xfffffffc00f08947 */ /* 0x008fea000383ffff */
[----:B------:R-:W-:Y:S05]  /*147a0*/  BRA `(.L_x_1379) ;  /* 0xfffffec8004c7947 */ /* 0x000fea000383ffff */
.L_x_1385:
[----:B--2---:R2:W3:Y:S02]  /*147b0*/  SYNCS.PHASECHK.TRANS64.TRYWAIT P0, [R6+URZ+0x30c10], R23 ;  /* 0x030c1017060075a7 */ /* 0x0044e4000800017f */
[----:B---3--:R-:W-:Y:S05]  /*147c0*/  @!P0 NANOSLEEP.SYNCS 0x989680 ;  /* 0x009896800000895d */ /* 0x008fea0003900000 */
[----:B------:R-:W3:Y:S02]  /*147d0*/  @!P0 SYNCS.PHASECHK.TRANS64 P0, [R6+URZ+0x30c10], R23 ;  /* 0x030c1017060085a7 */ /* 0x000ee4000800007f */
[----:B---3--:R-:W-:Y:S05]  /*147e0*/  @!P0 BRA `(.L_x_1385) ;  /* 0xfffffffc00f08947 */ /* 0x008fea000383ffff */
[----:B------:R-:W-:Y:S05]  /*147f0*/  BRA `(.L_x_1384) ;  /* 0xfffffed4000c7947 */ /* 0x000fea000383ffff */
.L_x_1389:
[----:B------:R1:W1:Y:S02]  /*14800*/  SYNCS.PHASECHK.TRANS64.TRYWAIT P0, [R6+URZ+0x30c30], R23 ;  /* 0x030c3017060075a7 */ /* 0x000264000800017f */
[----:B-1----:R-:W-:Y:S05]  /*14810*/  @!P0 NANOSLEEP.SYNCS 0x989680 ;  /* 0x009896800000895d */ /* 0x002fea0003900000 */
[----:B------:R-:W1:Y:S02]  /*14820*/  @!P0 SYNCS.PHASECHK.TRANS64 P0, [R6+URZ+0x30c30], R23 ;  /* 0x030c3017060085a7 */ /* 0x000e64000800007f */
[----:B-1----:R-:W-:Y:S05]  /*14830*/  @!P0 BRA `(.L_x_1389) ;  /* 0xfffffffc00f08947 */ /* 0x002fea000383ffff */
[----:B------:R-:W-:Y:S05]  /*14840*/  BRA `(.L_x_1388) ;  /* 0xfffffed800147947 */ /* 0x000fea000383ffff */
.L_x_1397:
[----:B--2---:R2:W3:Y:S02]  /*14850*/  SYNCS.PHASECHK.TRANS64.TRYWAIT P1, [R6+URZ+0x30c10], R23 ;  /* 0x030c1017060075a7 */ /* 0x0044e4000802017f */
[----:B---3--:R-:W-:Y:S05]  /*14860*/  @!P1 NANOSLEEP.SYNCS 0x989680 ;  /* 0x009896800000995d */ /* 0x008fea0003900000 */
[----:B------:R-:W3:Y:S02]  /*14870*/  @!P1 SYNCS.PHASECHK.TRANS64 P1, [R6+URZ+0x30c10], R23 ;  /* 0x030c1017060095a7 */ /* 0x000ee4000802007f */
[----:B---3--:R-:W-:Y:S05]  /*14880*/  @!P1 BRA `(.L_x_1397) ;  /* 0xfffffffc00f09947 */ /* 0x008fea000383ffff */
[----:B------:R-:W-:Y:S05]  /*14890*/  BRA `(.L_x_1396) ;  /* 0xffffff2c00307947 */ /* 0x000fea000383ffff */
.L_x_1401:
[----:B------:R1:W1:Y:S02]  /*148a0*/  SYNCS.PHASECHK.TRANS64.TRYWAIT P1, [R6+URZ+0x30c30], R23 ;  /* 0x030c3017060075a7 */ /* 0x000264000802017f */
[----:B-1----:R-:W-:Y:S05]  /*148b0*/  @!P1 NANOSLEEP.SYNCS 0x989680 ;  /* 0x009896800000995d */ /* 0x002fea0003900000 */
[----:B------:R-:W1:Y:S02]  /*148c0*/  @!P1 SYNCS.PHASECHK.TRANS64 P1, [R6+URZ+0x30c30], R23 ;  /* 0x030c3017060095a7 */ /* 0x000e64000802007f */
[----:B-1----:R-:W-:Y:S05]  /*148d0*/  @!P1 BRA `(.L_x_1401) ;  /* 0xfffffffc00f09947 */ /* 0x002fea000383ffff */
[----:B------:R-:W-:Y:S05]  /*148e0*/  BRA `(.L_x_1400) ;  /* 0xffffff3000307947 */ /* 0x000fea000383ffff */
.L_x_1409:
[----:B--2---:R2:W3:Y:S02]  /*148f0*/  SYNCS.PHASECHK.TRANS64.TRYWAIT P0, [R6+URZ+0x30c10], R21 ;  /* 0x030c1015060075a7 */ /* 0x0044e4000800017f */
[----:B---3--:R-:W-:Y:S05]  /*14900*/  @!P0 NANOSLEEP.SYNCS 0x989680 ;  /* 0x009896800000895d */ /* 0x008fea0003900000 */
[----:B------:R-:W3:Y:S02]  /*14910*/  @!P0 SYNCS.PHASECHK.TRANS64 P0, [R6+URZ+0x30c10], R21 ;  /* 0x030c1015060085a7 */ /* 0x000ee4000800007f */
[----:B---3--:R-:W-:Y:S05]  /*14920*/  @!P0 BRA `(.L_x_1409) ;  /* 0xfffffffc00f08947 */ /* 0x008fea000383ffff */
[----:B------:R-:W-:Y:S05]  /*14930*/  BRA `(.L_x_1408) ;  /* 0xffffff7800887947 */ /* 0x000fea000383ffff */
.L_x_1413:
[----:B------:R1:W1:Y:S02]  /*14940*/  SYNCS.PHASECHK.TRANS64.TRYWAIT P0, [R6+URZ+0x30c30], R21 ;  /* 0x030c3015060075a7 */ /* 0x000264000800017f */
[----:B-1----:R-:W-:Y:S05]  /*14950*/  @!P0 NANOSLEEP.SYNCS 0x989680 ;  /* 0x009896800000895d */ /* 0x002fea0003900000 */
[----:B------:R-:W1:Y:S02]  /*14960*/  @!P0 SYNCS.PHASECHK.TRANS64 P0, [R6+URZ+0x30c30], R21 ;  /* 0x030c3015060085a7 */ /* 0x000e64000800007f */
[----:B-1----:R-:W-:Y:S05]  /*14970*/  @!P0 BRA `(.L_x_1413) ;  /* 0xfffffffc00f08947 */ /* 0x002fea000383ffff */
[----:B------:R-:W-:Y:S05]  /*14980*/  BRA `(.L_x_1412) ;  /* 0xffffff7c00887947 */ /* 0x000fea000383ffff */
.L_x_1447:
[----:B-1----:R1:W2:Y:S02]  /*14990*/  SYNCS.PHASECHK.TRANS64.TRYWAIT P0, [R16+URZ+0x30c20], R3 ;  /* 0x030c2003100075a7 */ /* 0x0022a4000800017f */
[----:B--2---:R-:W-:Y:S05]  /*149a0*/  @!P0 NANOSLEEP.SYNCS 0x989680 ;  /* 0x009896800000895d */ /* 0x004fea0003900000 */
[----:B------:R-:W2:Y:S02]  /*149b0*/  @!P0 SYNCS.PHASECHK.TRANS64 P0, [R16+URZ+0x30c20], R3 ;  /* 0x030c2003100085a7 */ /* 0x000ea4000800007f */
[----:B--2---:R-:W-:Y:S05]  /*149c0*/  @!P0 BRA `(.L_x_1447) ;  /* 0xfffffffc00f08947 */ /* 0x004fea000383ffff */
[----:B------:R-:W-:Y:S05]  /*149d0*/  BRA `(.L_x_1475) ;  /* 0xffffffe400307947 */ /* 0x000fea000383ffff */
.L_x_1451:
[----:B-1----:R1:W2:Y:S02]  /*149e0*/  SYNCS.PHASECHK.TRANS64.TRYWAIT P1, [R16+URZ+0x30c40], R21 ;  /* 0x030c4015100075a7 */ /* 0x0022a4000802017f */
[----:B--2---:R-:W-:Y:S05]  /*149f0*/  @!P1 NANOSLEEP.SYNCS 0x989680 ;  /* 0x009896800000995d */ /* 0x004fea0003900000 */
[----:B------:R-:W2:Y:S02]  /*14a00*/  @!P1 SYNCS.PHASECHK.TRANS64 P1, [R16+URZ+0x30c40], R21 ;  /* 0x030c4015100095a7 */ /* 0x000ea4000802007f */
[----:B--2---:R-:W-:Y:S05]  /*14a10*/  @!P1 BRA `(.L_x_1451) ;  /* 0xfffffffc00f09947 */ /* 0x004fea000383ffff */
[----:B------:R-:W-:Y:S05]  /*14a20*/  BRA `(.L_x_1476) ;  /* 0xffffffe800907947 */ /* 0x000fea000383ffff */
.L_x_1453:
[----:B--2---:R2:W3:Y:S02]  /*14a30*/  SYNCS.PHASECHK.TRANS64.TRYWAIT P1, [R16+URZ+0x30c28], R21 ;  /* 0x030c2815100075a7 */ /* 0x0044e4000802017f */
[----:B---3--:R-:W-:Y:S05]  /*14a40*/  @!P1 NANOSLEEP.SYNCS 0x989680 ;  /* 0x009896800000995d */ /* 0x008fea0003900000 */
[----:B------:R-:W3:Y:S02]  /*14a50*/  @!P1 SYNCS.PHASECHK.TRANS64 P1, [R16+URZ+0x30c28], R21 ;  /* 0x030c2815100095a7 */ /* 0x000ee4000802007f */
[----:B---3--:R-:W-:Y:S05]  /*14a60*/  @!P1 BRA `(.L_x_1453) ;  /* 0xfffffffc00f09947 */ /* 0x008fea000383ffff */
[----:B------:R-:W-:Y:S05]  /*14a70*/  BRA `(.L_x_1477) ;  /* 0xffffffec00087947 */ /* 0x000fea000383ffff */
.L_x_1455:
[----:B---3--:R3:W4:Y:S02]  /*14a80*/  SYNCS.PHASECHK.TRANS64.TRYWAIT P1, [R16+URZ+0x30c48], R21 ;  /* 0x030c4815100075a7 */ /* 0x008724000802017f */
[----:B----4-:R-:W-:Y:S05]  /*14a90*/  @!P1 NANOSLEEP.SYNCS 0x989680 ;  /* 0x009896800000995d */ /* 0x010fea0003900000 */
[----:B------:R-:W4:Y:S02]  /*14aa0*/  @!P1 SYNCS.PHASECHK.TRANS64 P1, [R16+URZ+0x30c48], R21 ;  /* 0x030c4815100095a7 */ /* 0x000f24000802007f */
[----:B----4-:R-:W-:Y:S05]  /*14ab0*/  @!P1 BRA `(.L_x_1455) ;  /* 0xfffffffc00f09947 */ /* 0x010fea000383ffff */
[----:B------:R-:W-:Y:S05]  /*14ac0*/  BRA `(.L_x_1478) ;  /* 0xffffffec00807947 */ /* 0x000fea000383ffff */
.L_x_1457:
[----:B------:R-:W-:-:S07]  /*14ad0*/  SHF.L.U32 R5, R11, 0x1f, RZ ;  /* 0x0000001f0b057819 */ /* 0x000fce00000006ff */
.L_x_1479:
[----:B------:R1:W1:Y:S02]  /*14ae0*/  SYNCS.PHASECHK.TRANS64.TRYWAIT P1, [R16+URZ+0x30c20], R5 ;  /* 0x030c2005100075a7 */ /* 0x000264000802017f */
[----:B-1----:R-:W-:Y:S05]  /*14af0*/  @!P1 NANOSLEEP.SYNCS 0x989680 ;  /* 0x009896800000995d */ /* 0x002fea0003900000 */
[----:B------:R-:W1:Y:S02]  /*14b00*/  @!P1 SYNCS.PHASECHK.TRANS64 P1, [R16+URZ+0x30c20], R5 ;  /* 0x030c2005100095a7 */ /* 0x000e64000802007f */
[----:B-1----:R-:W-:Y:S05]  /*14b10*/  @!P1 BRA `(.L_x_1479) ;  /* 0xfffffffc00f09947 */ /* 0x002fea000383ffff */
[----:B------:R-:W-:Y:S05]  /*14b20*/  BRA `(.L_x_1480) ;  /* 0xffffffec00e07947 */ /* 0x000fea000383ffff */
.L_x_1460:
[----:B-1----:R1:W2:Y:S02]  /*14b30*/  SYNCS.PHASECHK.TRANS64.TRYWAIT P1, [R16+URZ+0x30c40], R13 ;  /* 0x030c400d100075a7 */ /* 0x0022a4000802017f */
[----:B--2---:R-:W-:Y:S05]  /*14b40*/  @!P1 NANOSLEEP.SYNCS 0x989680 ;  /* 0x009896800000995d */ /* 0x004fea0003900000 */
[----:B------:R-:W2:Y:S02]  /*14b50*/  @!P1 SYNCS.PHASECHK.TRANS64 P1, [R16+URZ+0x30c40], R13 ;  /* 0x030c400d100095a7 */ /* 0x000ea4000802007f */
[----:B--2---:R-:W-:Y:S05]  /*14b60*/  @!P1 BRA `(.L_x_1460) ;  /* 0xfffffffc00f09947 */ /* 0x004fea000383ffff */
[----:B------:R-:W-:Y:S05]  /*14b70*/  BRA `(.L_x_1481) ;  /* 0xfffffff000787947 */ /* 0x000fea000383ffff */
.L_x_1462:
[----:B-1----:R1:W2:Y:S02]  /*14b80*/  SYNCS.PHASECHK.TRANS64.TRYWAIT P1, [R16+URZ+0x30c28], R13 ;  /* 0x030c280d100075a7 */ /* 0x0022a4000802017f */
[----:B--2---:R-:W-:Y:S05]  /*14b90*/  @!P1 NANOSLEEP.SYNCS 0x989680 ;  /* 0x009896800000995d */ /* 0x004fea0003900000 */
[----:B------:R-:W2:Y:S02]  /*14ba0*/  @!P1 SYNCS.PHASECHK.TRANS64 P1, [R16+URZ+0x30c28], R13 ;  /* 0x030c280d100095a7 */ /* 0x000ea4000802007f */
[----:B--2---:R-:W-:Y:S05]  /*14bb0*/  @!P1 BRA `(.L_x_1462) ;  /* 0xfffffffc00f09947 */ /* 0x004fea000383ffff */
[----:B------:R-:W-:Y:S05]  /*14bc0*/  BRA `(.L_x_1482) ;  /* 0xfffffff000e47947 */ /* 0x000fea000383ffff */
.L_x_1464:
[----:B--2---:R2:W1:Y:S02]  /*14bd0*/  SYNCS.PHASECHK.TRANS64.TRYWAIT P0, [R3+URZ+0x30c40], R0 ;  /* 0x030c4000030075a7 */ /* 0x004464000800017f */
[----:B-1----:R-:W-:Y:S05]  /*14be0*/  @!P0 NANOSLEEP.SYNCS 0x989680 ;  /* 0x009896800000895d */ /* 0x002fea0003900000 */
[----:B------:R-:W1:Y:S02]  /*14bf0*/  @!P0 SYNCS.PHASECHK.TRANS64 P0, [R3+URZ+0x30c40], R0 ;  /* 0x030c4000030085a7 */ /* 0x000e64000800007f */
[----:B-1----:R-:W-:Y:S05]  /*14c00*/  @!P0 BRA `(.L_x_1464) ;  /* 0xfffffffc00f08947 */ /* 0x002fea000383ffff */
[----:B------:R-:W-:Y:S05]  /*14c10*/  BRA `(.L_x_1483) ;  /* 0xfffffff400707947 */ /* 0x000fea000383ffff */
.L_x_1466:
[----:B------:R-:W-:Y:S01]  /*14c20*/  BSSY B0, `(.L_x_1484) ;  /* 0x0000006000007945 */ /* 0x000fe20003800000 */
[----:B------:R-:W-:-:S07]  /*14c30*/  MOV R15, 0xffffffff ;  /* 0xffffffff000f7802 */ /* 0x000fce0000000f00 */
[----:B------:R-:W-:Y:S05]  /*14c40*/  WARPSYNC.COLLECTIVE R15, `(.L_x_1485) ;  /* 0x000000000f0c7348 */ /* 0x000fea0003c00000 */
[----:B------:R-:W-:Y:S02]  /*14c50*/  ELECT P6, UR62, PT ;  /* 0x00000000003e782f */ /* 0x000fe400038c0000 */
[----:B------:R-:W-:Y:S01]  /*14c60*/  MOV R14, UR62 ;  /* 0x0000003e000e7c02 */ /* 0x000fe20008000f00 */
[----:B------:R-:W-:Y:S10]  /*14c70*/  ENDCOLLECTIVE ;  /* 0x000000000000791b */ /* 0x000ff40003800000 */
.L_x_1485:
[----:B------:R-:W-:Y:S05]  /*14c80*/  BSYNC B0 ;  /* 0x0000000000007941 */ /* 0x000fea0003800000 */
.L_x_1484:
[----:B------:R-:W-:Y:S05]  /*14c90*/  BRA `(.L_x_1486) ;  /* 0xfffffff800007947 */ /* 0x000fea000383ffff */
.L_x_1468:
[----:B-1----:R1:W2:Y:S02]  /*14ca0*/  SYNCS.PHASECHK.TRANS64.TRYWAIT P0, [R6+URZ], R5 ;  /* 0x00000005060075a7 */ /* 0x0022a4000800017f */
[----:B--2---:R-:W-:Y:S05]  /*14cb0*/  @!P0 NANOSLEEP.SYNCS 0x989680 ;  /* 0x009896800000895d */ /* 0x004fea0003900000 */
[----:B------:R-:W2:Y:S02]  /*14cc0*/  @!P0 SYNCS.PHASECHK.TRANS64 P0, [R6+URZ], R5 ;  /* 0x00000005060085a7 */ /* 0x000ea4000800007f */
[----:B--2---:R-:W-:Y:S05]  /*14cd0*/  @!P0 BRA `(.L_x_1468) ;  /* 0xfffffffc00f08947 */ /* 0x004fea000383ffff */
[----:B------:R-:W-:Y:S05]  /*14ce0*/  BRA `(.L_x_1487) ;  /* 0xfffffff800407947 */ /* 0x000fea000383ffff */
.L_x_1469:
[----:B--2---:R2:W3:Y:S02]  /*14cf0*/  SYNCS.PHASECHK.TRANS64.TRYWAIT P0, [R3+URZ], R0 ;  /* 0x00000000030075a7 */ /* 0x0044e4000800017f */
[----:B---3--:R-:W-:Y:S05]  /*14d00*/  @!P0 NANOSLEEP.SYNCS 0x989680 ;  /* 0x009896800000895d */ /* 0x008fea0003900000 */
[----:B------:R-:W3:Y:S02]  /*14d10*/  @!P0 SYNCS.PHASECHK.TRANS64 P0, [R3+URZ], R0 ;  /* 0x00000000030085a7 */ /* 0x000ee4000800007f */
[----:B---3--:R-:W-:Y:S05]  /*14d20*/  @!P0 BRA `(.L_x_1469) ;  /* 0xfffffffc00f08947 */ /* 0x008fea000383ffff */
[----:B------:R-:W-:Y:S05]  /*14d30*/  BRA `(.L_x_1488) ;  /* 0xfffffff800347947 */ /* 0x000fea000383ffff */
.L_x_1471:
[----:B--2---:R2:W3:Y:S02]  /*14d40*/  SYNCS.PHASECHK.TRANS64.TRYWAIT P0, [R2+URZ], R5 ;  /* 0x00000005020075a7 */ /* 0x0044e4000800017f */
[----:B---3--:R-:W-:Y:S05]  /*14d50*/  @!P0 NANOSLEEP.SYNCS 0x989680 ;  /* 0x009896800000895d */ /* 0x008fea0003900000 */
[----:B------:R-:W3:Y:S02]  /*14d60*/  @!P0 SYNCS.PHASECHK.TRANS64 P0, [R2+URZ], R5 ;  /* 0x00000005020085a7 */ /* 0x000ee4000800007f */
[----:B---3--:R-:W-:Y:S05]  /*14d70*/  @!P0 BRA `(.L_x_1471) ;  /* 0xfffffffc00f08947 */ /* 0x008fea000383ffff */
[----:B------:R-:W-:Y:S05]  /*14d80*/  BRA `(.L_x_1489) ;  /* 0xfffffff800387947 */ /* 0x000fea000383ffff */
.L_x_1490:
        /* <DEDUP_REMOVED lines=15> */
.L_x_3728:


//--------------------- .text._ZN7cutlass13device_kernelIN5flash11enable_sm90INS1_16FlashAttnBwdSm90INS1_25CollectiveMainloopBwdSm90ILi2ELi2ELi2EN4cute5tupleIJNS5_1CILi1EEES8_S8_EEENS6_IJNS7_ILi128EEESA_NS7_ILi64EEEEEENS_6half_tEfNS_4arch4Sm90ELb0ELb1ELb1ELb0ELb1ELb1ELb0ELb0ELi2ELi1ELi2ELi2ELb0EEENS1_24CollectiveEpilogueBwdGQAISC_fSF_Li256ELb0ELb1EEENS1_19SingleTileSchedulerILb0ELb0ELb0ELi128EEEEEEEEEvNT_6ParamsE --------------------------
	.section	.text._ZN7cutlass13device_kernelIN5flash11enable_sm90INS1_16FlashAttnBwdSm90INS1_25CollectiveMainloopBwdSm90ILi2ELi2ELi2EN4cute5tupleIJNS5_1CILi1EEES8_S8_EEENS6_IJNS7_ILi128EEESA_NS7_ILi64EEEEEENS_6half_tEfNS_4arch4Sm90ELb0ELb1ELb1ELb0ELb1ELb1ELb0ELb0ELi2ELi1ELi2ELi2ELb0EEENS1_24CollectiveEpilogueBwdGQAISC_fSF_Li256ELb0ELb1EEENS1_19SingleTileSchedulerILb0ELb0ELb0ELi128EEEEEEEEEvNT_6ParamsE,"ax",@progbits
	.align	128
.text._ZN7cutlass13device_kernelIN5flash11enable_sm90INS1_16FlashAttnBwdSm90INS1_25CollectiveMainloopBwdSm90ILi2ELi2ELi2EN4cute5tupleIJNS5_1CILi1EEES8_S8_EEENS6_IJNS7_ILi128EEESA_NS7_ILi64EEEEEENS_6half_tEfNS_4arch4Sm90ELb0ELb1ELb1ELb0ELb1ELb1ELb0ELb0ELi2ELi1ELi2ELi2ELb0EEENS1_24CollectiveEpilogueBwdGQAISC_fSF_Li256ELb0ELb1EEENS1_19SingleTileSchedulerILb0ELb0ELb0ELi128EEEEEEEEEvNT_6ParamsE:
        .type           _ZN7cutlass13device_kernelIN5flash11enable_sm90INS1_16FlashAttnBwdSm90INS1_25CollectiveMainloopBwdSm90ILi2ELi2ELi2EN4cute5tupleIJNS5_1CILi1EEES8_S8_EEENS6_IJNS7_ILi128EEESA_NS7_ILi64EEEEEENS_6half_tEfNS_4arch4Sm90ELb0ELb1ELb1ELb0ELb1ELb1ELb0ELb0ELi2ELi1ELi2ELi2ELb0EEENS1_24CollectiveEpilogueBwdGQAISC_fSF_Li256ELb0ELb1EEENS1_19SingleTileSchedulerILb0ELb0ELb0ELi128EEEEEEEEEvNT_6ParamsE,@function
        .size           _ZN7cutlass13device_kernelIN5flash11enable_sm90INS1_16FlashAttnBwdSm90INS1_25CollectiveMainloopBwdSm90ILi2ELi2ELi2EN4cute5tupleIJNS5_1CILi1EEES8_S8_EEENS6_IJNS7_ILi128EEESA_NS7_ILi64EEEEEENS_6half_tEfNS_4arch4Sm90ELb0ELb1ELb1ELb0ELb1ELb1ELb0ELb0ELi2ELi1ELi2ELi2ELb0EEENS1_24CollectiveEpilogueBwdGQAISC_fSF_Li256ELb0ELb1EEENS1_19SingleTileSchedulerILb0ELb0ELb0ELi128EEEEEEEEEvNT_6ParamsE,(.L_x_3729 - _ZN7cutlass13device_kernelIN5flash11enable_sm90INS1_16FlashAttnBwdSm90INS1_25CollectiveMainloopBwdSm90ILi2ELi2ELi2EN4cute5tupleIJNS5_1CILi1EEES8_S8_EEENS6_IJNS7_ILi128EEESA_NS7_ILi64EEEEEENS_6half_tEfNS_4arch4Sm90ELb0ELb1ELb1ELb0ELb1ELb1ELb0ELb0ELi2ELi1ELi2ELi2ELb0EEENS1_24CollectiveEpilogueBwdGQAISC_fSF_Li256ELb0ELb1EEENS1_19SingleTileSchedulerILb0ELb0ELb0ELi128EEEEEEEEEvNT_6ParamsE)
        .other          _ZN7cutlass13device_kernelIN5flash11enable_sm90INS1_16FlashAttnBwdSm90INS1_25CollectiveMainloopBwdSm90ILi2ELi2ELi2EN4cute5tupleIJNS5_1CILi1EEES8_S8_EEENS6_IJNS7_ILi128EEESA_NS7_ILi64EEEEEENS_6half_tEfNS_4arch4Sm90ELb0ELb1ELb1ELb0ELb1ELb1ELb0ELb0ELi2ELi1ELi2ELi2ELb0EEENS1_24CollectiveEpilogueBwdGQAISC_fSF_Li256ELb0ELb1EEENS1_19SingleTileSchedulerILb0ELb0ELb0ELi128EEEEEEEEEvNT_6ParamsE,@"STO_CUDA_ENTRY STV_DEFAULT"
_ZN7cutlass13device_kernelIN5flash11enable_sm90INS1_16FlashAttnBwdSm90INS1_25CollectiveMainloopBwdSm90ILi2ELi2ELi2EN4cute5tupleIJNS5_1CILi1EEES8_S8_EEENS6_IJNS7_ILi128EEESA_NS7_ILi64EEEEEENS_6half_tEfNS_4arch4Sm90ELb0ELb1ELb1ELb0ELb1ELb1ELb0ELb0ELi2ELi1ELi2ELi2ELb0EEENS1_24CollectiveEpilogueBwdGQAISC_fSF_Li256ELb0ELb1EEENS1_19SingleTileSchedulerILb0ELb0ELb0ELi128EEEEEEEEEvNT_6ParamsE:
        /* <DEDUP_REMOVED lines=24> */
.L_x_1492:
[----:B------:R-:W-:Y:S05]  /*0180*/  BSYNC B0 ;  /* 0x0000000000007941 */ /* 0x000fea0003800000 */
.L_x_1491:
        /* <DEDUP_REMOVED lines=37> */
.L_x_1493:
        /* <DEDUP_REMOVED lines=22> */
.L_x_1494:
[----:B------:R-:W-:Y:S01]  /*0540*/  PLOP3.LUT P0, PT, PT, PT, UP0, 0x80, 0x0 ;  /* 0x000000000000781c */ /* 0x000fe20003f0f008 */
[----:B------:R-:W-:Y:S01]  /*0550*/  NOP ;  /* 0x0000000000007918 */ /* 0x000fe20000000000 */
[----:B------:R-:W-:Y:S01]  /*0560*/  ULDC.64 UR38, c[0x0][0x208] ;  /* 0x0000820000267ab9 */ /* 0x000fe20000000a00 */
[----:B------:R-:W-:Y:S01]  /*0570*/  BSSY B6, `(.L_x_1495) ;  /* 0x0001545000067945 */ /* 0x000fe20003800000 */
[----:B-12-4-:R-:W-:Y:S09]  /*0580*/  BAR.SYNC.DEFER_BLOCKING 0x0 ;  /* 0x0000000000007b1d */ /* 0x016ff20000010000 */
[----:B------:R-:W-:Y:S05]  /*0590*/  @!P0 BRA `(.L_x_1496) ;  /* 0x0000011800e48947 */ /* 0x000fea0003800000 */
.L_x_1497:
        /* <DEDUP_REMOVED lines=71> */
.L_x_1499:
        /* <DEDUP_REMOVED lines=28> */
.L_x_1502:
        /* <DEDUP_REMOVED lines=15> */
.L_x_1501:
        /* <DEDUP_REMOVED lines=22> */
.L_x_1504:
        /* <DEDUP_REMOVED lines=15> */
.L_x_1503:
[----:B------:R-:W-:Y:S01]  /*0f10*/  SHF.R.S32.HI R6, RZ, 0x1f, R17 ;  /* 0x0000001fff067819 */ /* 0x000fe20000011411 */
[----:B------:R-:W-:-:S03]  /*0f20*/  UMOV UR4, 0xffffffff ;  /* 0xffffffff00047882 */ /* 0x000fc60000000000 */
[----:B------:R-:W-:-:S04]  /*0f30*/  LEA.HI R0, R6, R17, RZ, 0x7 ;  /* 0x0000001106007211 */ /* 0x000fc800078f38ff */
[----:B------:R-:W-:Y:S01]  /*0f40*/  SHF.R.S32.HI R18, RZ, 0x7, R0 ;  /* 0x00000007ff127819 */ /* 0x000fe20000011400 */
[----:B------:R-:W-:Y:S06]  /*0f50*/  BRA.DIV UR4, `(.L_x_1505) ;  /* 0x0000014a04a07947 */ /* 0x000fec000b800000 */
[----:B------:R1:W2:Y:S02]  /*0f60*/  SHFL.IDX PT, R14, R18, RZ, 0x1f ;  /* 0x00001fff120e7589 */ /* 0x0002a400000e0000 */
.L_x_1642:
        /* <DEDUP_REMOVED lines=24> */
.L_x_1506:
        /* <DEDUP_REMOVED lines=165> */
.L_x_1519:
[----:B------:R-:W-:-:S06]  /*1b40*/  ULOP3.LUT UR4, UR36, 0x1, URZ, 0xfc, !UPT ;  /* 0x0000000124047892 */ /* 0x000fcc000f8efc3f */
[----:B------:R-:W-:-:S05]  /*1b50*/  IMAD.U32 R5, RZ, RZ, UR4 ;  /* 0x00000004ff057e24 */ /* 0x000fca000f8e00ff */
[----:B------:R-:W-:-:S13]  /*1b60*/  ISETP.NE.AND P6, PT, R5, 0x3, PT ;  /* 0x000000030500780c */ /* 0x000fda0003fc5270 */
[----:B------:R-:W-:Y:S05]  /*1b70*/  @!P6 BRA `(.L_x_1509) ;  /* 0x000000000004e947 */ /* 0x000fea0003800000 */
[----:B------:R-:W-:Y:S01]  /*1b80*/  BPT.TRAP 0x1 ;  /* 0x000000040000795c */ /* 0x000fe20000300000 */
.L_x_1509:
[----:B------:R-:W-:Y:S01]  /*1b90*/  IMAD R6, R0, 0x8, R16 ;  /* 0x0000000800067824 */ /* 0x000fe200078e0210 */
[----:B------:R-:W-:-:S04]  /*1ba0*/  SHF.L.U32 R23, R4, 0x1f, RZ ;  /* 0x0000001f04177819 */ /* 0x000fc800000006ff */
[----:B------:R1:W2:Y:S01]  /*1bb0*/  SYNCS.PHASECHK.TRANS64.TRYWAIT P0, [R6+URZ+0x30c10], R23 ;  /* 0x030c1017060075a7 */ /* 0x0002a2000800017f */
[----:B------:R-:W-:Y:S05]  /*1bc0*/  @!P6 BRA `(.L_x_1510) ;  /* 0x000000000004e947 */ /* 0x000fea0003800000 */
[----:B------:R-:W-:Y:S01]  /*1bd0*/  BPT.TRAP 0x1 ;  /* 0x000000040000795c */ /* 0x000fe20000300000 */
.L_x_1510:
[----:B------:R-:W-:-:S04]  /*1be0*/  IADD3 R5, R16, 0x10000, RZ ;  /* 0x0001000010057810 */ /* 0x000fc80007ffe0ff */
[----:B------:R-:W-:-:S04]  /*1bf0*/  SHF.R.U32.HI R5, RZ, 0x4, R5 ;  /* 0x00000004ff057819 */ /* 0x000fc80000011605 */
[----:B------:R-:W-:Y:S01]  /*1c00*/  LOP3.LUT R5, R5, 0x3fff, RZ, 0xc0, !PT ;  /* 0x00003fff05057812 */ /* 0x000fe200078ec0ff */
[----:B--2---:R-:W-:Y:S06]  /*1c10*/  @P0 BRA `(.L_x_1511) ;  /* 0x0000000000080947 */ /* 0x004fec0003800000 */
[----:B------:R-:W2:Y:S02]  /*1c20*/  SYNCS.PHASECHK.TRANS64.TRYWAIT P0, [R6+URZ+0x30c10], R23 ;  /* 0x030c1017060075a7 */ /* 0x000ea4000800017f */
[----:B--2---:R-:W-:Y:S05]  /*1c30*/  @!P0 BRA `(.L_x_1512) ;  /* 0x0000013c009c8947 */ /* 0x004fea0003800000 */
.L_x_1511:
        /* <DEDUP_REMOVED lines=65> */
.L_x_1513:
[----:B------:R1:W1:Y:S01]  /*2050*/  SYNCS.PHASECHK.TRANS64.TRYWAIT P0, [R6+URZ+0x30c30], R23 ;  /* 0x030c3017060075a7 */ /* 0x000262000800017f */
[----:B------:R-:W-:Y:S05]  /*2060*/  @!P6 BRA `(.L_x_1514) ;  /* 0x000000000004e947 */ /* 0x000fea0003800000 */
[----:B------:R-:W-:Y:S01]  /*2070*/  BPT.TRAP 0x1 ;  /* 0x000000040000795c */ /* 0x000fe20000300000 */
.L_x_1514:
[----:B-1----:R-:W-:Y:S05]  /*2080*/  @P0 BRA `(.L_x_1515) ;  /* 0x0000000000080947 */ /* 0x002fea0003800000 */
[----:B------:R-:W1:Y:S02]  /*2090*/  SYNCS.PHASECHK.TRANS64.TRYWAIT P0, [R6+URZ+0x30c30], R23 ;  /* 0x030c3017060075a7 */ /* 0x000e64000800017f */
[----:B-1----:R-:W-:Y:S05]  /*20a0*/  @!P0 BRA `(.L_x_1516) ;  /* 0x0000013800948947 */ /* 0x002fea0003800000 */
.L_x_1515:
        /* <DEDUP_REMOVED lines=1124> */
.L_x_1517:
        /* <DEDUP_REMOVED lines=68> */
.L_x_1518:
        /* <DEDUP_REMOVED lines=12> */
.L_x_1508:
        /* <DEDUP_REMOVED lines=22> */
[----:B------:R-:W-:Y:S01]  /*6d50*/  IMAD.MOV.U32 R21, RZ, RZ, 0x40000040 ;  /* 0x40000040ff157424 */ /* 0x000fe200078e00ff */
[----:B------:R-:W1:Y:S01]  /*6d60*/  S2R R11, SR_TID.X ;  /* 0x00000000000b7919 */ /* 0x000e620000002100 */
[----:B-----5:R-:W-:Y:S01]  /*6d70*/  VIADD R9, R5, 0xffffff80 ;  /* 0xffffff8005097836 */ /* 0x020fe20000000000 */
[----:B-1----:R-:W-:Y:S01]  /*6d80*/  IADD3 R17, R11, -0x80, RZ ;  /* 0xffffff800b117810 */ /* 0x002fe20007ffe0ff */
[----:B--2---:R-:W-:-:S03]  /*6d90*/  IMAD.MOV.U32 R14, RZ, RZ, R10 ;  /* 0x000000ffff0e7224 */ /* 0x004fc600078e000a */
[----:B------:R-:W-:-:S04]  /*6da0*/  SHF.R.S32.HI R10, RZ, 0x1f, R9 ;  /* 0x0000001fff0a7819 */ /* 0x000fc80000011409 */
[----:B------:R-:W-:Y:S02]  /*6db0*/  LEA.HI R5, R10, R9, RZ, 0x5 ;  /* 0x000000090a057211 */ /* 0x000fe400078f28ff */
[----:B---3--:R-:W-:Y:S01]  /*6dc0*/  LEA.HI R13, R13, R15, RZ, 0x5 ;  /* 0x0000000f0d0d7211 */ /* 0x008fe200078f28ff */
[----:B------:R-:W-:Y:S01]  /*6dd0*/  VIADD R15, R11, 0xffffff80 ;  /* 0xffffff800b0f7836 */ /* 0x000fe20000000000 */
[----:B------:R-:W-:Y:S02]  /*6de0*/  LOP3.LUT R6, R5, 0xffffffe0, RZ, 0xc0, !PT ;  /* 0xffffffe005067812 */ /* 0x000fe400078ec0ff */
[----:B----4-:R-:W-:Y:S02]  /*6df0*/  SHF.R.S32.HI R11, RZ, 0x2, R12 ;  /* 0x00000002ff0b7819 */ /* 0x010fe4000001140c */
[----:B------:R-:W-:Y:S01]  /*6e00*/  SHF.R.S32.HI R15, RZ, 0x1f, R15 ;  /* 0x0000001fff0f7819 */ /* 0x000fe2000001140f */
[----:B------:R-:W-:Y:S01]  /*6e10*/  IMAD.IADD R7, R9, 0x1, -R6 ;  /* 0x0000000109077824 */ /* 0x000fe200078e0a06 */
[----:B------:R-:W-:-:S02]  /*6e20*/  SHF.R.S32.HI R12, RZ, 0x1f, R12 ;  /* 0x0000001fff0c7819 */ /* 0x000fc4000001140c */
[----:B------:R-:W-:Y:S02]  /*6e30*/  SHF.R.S32.HI R13, RZ, 0x5, R13 ;  /* 0x00000005ff0d7819 */ /* 0x000fe4000001140d */
[----:B------:R-:W-:Y:S01]  /*6e40*/  LEA.HI R15, R15, R17, RZ, 0x7 ;  /* 0x000000110f0f7211 */ /* 0x000fe200078f38ff */
[----:B------:R-:W-:Y:S01]  /*6e50*/  IMAD.MOV.U32 R17, RZ, RZ, R14 ;  /* 0x000000ffff117224 */ /* 0x000fe200078e000e */
[----:B------:R-:W-:Y:S01]  /*6e60*/  LEA.HI R12, R12, R11, RZ, 0x3 ;  /* 0x0000000b0c0c7211 */ /* 0x000fe200078f18ff */
[----:B------:R-:W-:Y:S01]  /*6e70*/  IMAD R6, R13, -0x10, R8 ;  /* 0xfffffff00d067824 */ /* 0x000fe200078e0208 */
[----:B------:R-:W-:Y:S02]  /*6e80*/  SHF.R.S32.HI R15, RZ, 0x7, R15 ;  /* 0x00000007ff0f7819 */ /* 0x000fe4000001140f */
[----:B------:R-:W-:Y:S02]  /*6e90*/  LOP3.LUT R12, R12, 0xfffffff8, RZ, 0xc0, !PT ;  /* 0xfffffff80c0c7812 */ /* 0x000fe400078ec0ff */
[----:B------:R-:W-:-:S02]  /*6ea0*/  SHF.R.S32.HI R8, RZ, 0x1f, R7 ;  /* 0x0000001fff087819 */ /* 0x000fc40000011407 */
[----:B------:R-:W-:Y:S02]  /*6eb0*/  LEA.HI R5, R15, R15, RZ, 0x1 ;  /* 0x0000000f0f057211 */ /* 0x000fe400078f08ff */
[----:B------:R-:W-:Y:S02]  /*6ec0*/  LEA.HI R13, R10, R9, RZ, 0x2 ;  /* 0x000000090a0d7211 */ /* 0x000fe400078f10ff */
[----:B------:R-:W-:Y:S02]  /*6ed0*/  IADD3 R6, R6, R12, -R11 ;  /* 0x0000000c06067210 */ /* 0x000fe40007ffe80b */
[CC--:B------:R-:W-:Y:S02]  /*6ee0*/  LEA.HI R12, R8.reuse, R7.reuse, RZ, 0x2 ;  /* 0x00000007080c7211 */ /* 0x0c0fe400078f10ff */
[----:B------:R-:W-:Y:S02]  /*6ef0*/  LEA.HI R10, R8, R7, RZ, 0x3 ;  /* 0x00000007080a7211 */ /* 0x000fe400078f18ff */
[----:B------:R-:W-:-:S02]  /*6f00*/  LOP3.LUT R5, R5, 0xfffffffe, RZ, 0xc0, !PT ;  /* 0xfffffffe05057812 */ /* 0x000fc400078ec0ff */
[----:B------:R-:W-:Y:S02]  /*6f10*/  LOP3.LUT R14, R13, 0xfffffffc, RZ, 0xc0, !PT ;  /* 0xfffffffc0d0e7812 */ /* 0x000fe400078ec0ff */
[----:B------:R-:W-:Y:S02]  /*6f20*/  SHF.R.S32.HI R13, RZ, 0x2, R12 ;  /* 0x00000002ff0d7819 */ /* 0x000fe4000001140c */
[----:B------:R-:W-:Y:S01]  /*6f30*/  SHF.R.S32.HI R11, RZ, 0x3, R10 ;  /* 0x00000003ff0b7819 */ /* 0x000fe2000001140a */
[----:B------:R-:W-:Y:S01]  /*6f40*/  IMAD.IADD R7, R9, 0x1, -R14 ;  /* 0x0000000109077824 */ /* 0x000fe200078e0a0e */
[----:B------:R-:W-:Y:S01]  /*6f50*/  IADD3 R5, R15, -R5, RZ ;  /* 0x800000050f057210 */ /* 0x000fe20007ffe0ff */
[----:B------:R-:W-:Y:S01]  /*6f60*/  VIADD R9, R13, 0x10 ;  /* 0x000000100d097836 */ /* 0x000fe20000000000 */
[----:B------:R-:W-:Y:S02]  /*6f70*/  SHF.R.S32.HI R10, RZ, 0x1f, R10 ;  /* 0x0000001fff0a7819 */ /* 0x000fe4000001140a */
[----:B------:R-:W-:Y:S01]  /*6f80*/  LEA.HI R12, R12, R13, RZ, 0x1 ;  /* 0x0000000d0c0c7211 */ /* 0x000fe200078f08ff */
[----:B------:R-:W-:Y:S01]  /*6f90*/  IMAD R8, R5, -0x40, R6 ;  /* 0xffffffc005087824 */ /* 0x000fe200078e0206 */
[----:B------:R-:W-:-:S02]  /*6fa0*/  LEA.HI R10, R10, R11, RZ, 0x4 ;  /* 0x0000000b0a0a7211 */ /* 0x000fc400078f20ff */
[----:B------:R-:W-:Y:S02]  /*6fb0*/  IADD3 R5, R13, 0x8, RZ ;  /* 0x000000080d057810 */ /* 0x000fe40007ffe0ff */
[----:B------:R-:W-:Y:S02]  /*6fc0*/  LOP3.LUT R10, R10, 0x1ffffff0, RZ, 0xc0, !PT ;  /* 0x1ffffff00a0a7812 */ /* 0x000fe400078ec0ff */
[----:B------:R-:W-:Y:S02]  /*6fd0*/  LOP3.LUT R12, R12, 0xfffffffe, RZ, 0xc0, !PT ;  /* 0xfffffffe0c0c7812 */ /* 0x000fe400078ec0ff */
[----:B------:R-:W-:Y:S01]  /*6fe0*/  LEA.HI R14, R9, R9, RZ, 0x1 ;  /* 0x00000009090e7211 */ /* 0x000fe200078f08ff */
[----:B------:R-:W-:Y:S01]  /*6ff0*/  IMAD.IADD R11, R11, 0x1, -R10 ;  /* 0x000000010b0b7824 */ /* 0x000fe200078e0a0a */
[----:B------:R-:W-:Y:S02]  /*7000*/  LEA.HI R6, R5, R5, RZ, 0x1 ;  /* 0x0000000505067211 */ /* 0x000fe400078f08ff */
[C---:B------:R-:W-:Y:S01]  /*7010*/  IADD3 R12, R13.reuse, -R12, RZ ;  /* 0x8000000c0d0c7210 */ /* 0x040fe20007ffe0ff */
[----:B------:R-:W-:Y:S01]  /*7020*/  VIADD R13, R13, 0x18 ;  /* 0x000000180d0d7836 */ /* 0x000fe20000000000 */
[----:B------:R-:W-:-:S02]  /*7030*/  LOP3.LUT R18, R14, 0xfffffffe, RZ, 0xc0, !PT ;  /* 0xfffffffe0e127812 */ /* 0x000fc400078ec0ff */
[----:B------:R-:W-:Y:S01]  /*7040*/  LOP3.LUT R10, R6, 0xfffffffe, RZ, 0xc0, !PT ;  /* 0xfffffffe060a7812 */ /* 0x000fe200078ec0ff */
[----:B------:R-:W-:Y:S02]  /*7050*/  IMAD R11, R11, 0x8, R12 ;  /* 0x000000080b0b7824 */ /* 0x000fe400078e020c */
[----:B------:R-:W-:Y:S01]  /*7060*/  IMAD.IADD R18, R9, 0x1, -R18 ;  /* 0x0000000109127824 */ /* 0x000fe200078e0a12 */
[----:B------:R-:W-:Y:S02]  /*7070*/  IADD3 R10, R5, -R10, RZ ;  /* 0x8000000a050a7210 */ /* 0x000fe40007ffe0ff */
[----:B------:R-:W-:Y:S01]  /*7080*/  LEA.HI R9, R13, R13, RZ, 0x1 ;  /* 0x0000000d0d097211 */ /* 0x000fe200078f08ff */
[----:B------:R1:W-:Y:S01]  /*7090*/  STL [R1+0x58], R11 ;  /* 0x0000580b01007387 */ /* 0x0003e20000100800 */
[--C-:B------:R-:W-:Y:S02]  /*70a0*/  SHF.R.S32.HI R5, RZ, 0x1, R6.reuse ;  /* 0x00000001ff057819 */ /* 0x100fe40000011406 */
[----:B------:R-:W-:-:S02]  /*70b0*/  SHF.R.S32.HI R6, RZ, 0x1f, R6 ;  /* 0x0000001fff067819 */ /* 0x000fc40000011406 */
[----:B------:R-:W-:Y:S02]  /*70c0*/  LOP3.LUT R12, R9, 0xfffffffe, RZ, 0xc0, !PT ;  /* 0xfffffffe090c7812 */ /* 0x000fe400078ec0ff */
[----:B------:R-:W-:Y:S02]  /*70d0*/  LEA.HI R6, R6, R5, RZ, 0x4 ;  /* 0x0000000506067211 */ /* 0x000fe400078f20ff */
[----:B------:R-:W-:Y:S01]  /*70e0*/  SHF.R.S32.HI R15, RZ, 0x1, R9 ;  /* 0x00000001ff0f7819 */ /* 0x000fe20000011409 */
[----:B------:R-:W-:Y:S01]  /*70f0*/  IMAD.IADD R13, R13, 0x1, -R12 ;  /* 0x000000010d0d7824 */ /* 0x000fe200078e0a0c */
[--C-:B-1----:R-:W-:Y:S02]  /*7100*/  SHF.R.S32.HI R11, RZ, 0x1, R14.reuse ;  /* 0x00000001ff0b7819 */ /* 0x102fe4000001140e */
[----:B------:R-:W-:Y:S02]  /*7110*/  SHF.R.S32.HI R14, RZ, 0x1f, R14 ;  /* 0x0000001fff0e7819 */ /* 0x000fe4000001140e */
[----:B------:R-:W-:-:S02]  /*7120*/  LOP3.LUT R12, R6, 0x1ffffff0, RZ, 0xc0, !PT ;  /* 0x1ffffff0060c7812 */ /* 0x000fc400078ec0ff */
[----:B------:R-:W-:Y:S02]  /*7130*/  LEA.HI R14, R14, R11, RZ, 0x4 ;  /* 0x0000000b0e0e7211 */ /* 0x000fe400078f20ff */
[----:B------:R-:W-:Y:S01]  /*7140*/  SHF.R.S32.HI R20, RZ, 0x1f, R9 ;  /* 0x0000001fff147819 */ /* 0x000fe20000011409 */
[----:B------:R-:W-:Y:S01]  /*7150*/  IMAD.IADD R9, R5, 0x1, -R12 ;  /* 0x0000000105097824 */ /* 0x000fe200078e0a0c */
[----:B------:R-:W-:Y:S02]  /*7160*/  LEA R6, R17, R16, 0xd ;  /* 0x0000001011067211 */ /* 0x000fe400078e68ff */
[----:B------:R-:W-:Y:S02]  /*7170*/  LOP3.LUT R14, R14, 0x1ffffff0, RZ, 0xc0, !PT ;  /* 0x1ffffff00e0e7812 */ /* 0x000fe400078ec0ff */
[----:B------:R-:W-:Y:S01]  /*7180*/  LEA.HI R20, R20, R15, RZ, 0x4 ;  /* 0x0000000f14147211 */ /* 0x000fe200078f20ff */
[C---:B------:R-:W-:Y:S01]  /*7190*/  VIADD R12, R6.reuse, 0x4000 ;  /* 0x00004000060c7836 */ /* 0x040fe20000000000 */
[----:B------:R-:W-:Y:S01]  /*71a0*/  LEA R9, R9, R10, 0x3 ;  /* 0x0000000a09097211 */ /* 0x000fe200078e18ff */
[----:B------:R-:W-:Y:S01]  /*71b0*/  VIADD R5, R6, 0x20c00 ;  /* 0x00020c0006057836 */ /* 0x000fe20000000000 */
[----:B------:R-:W-:Y:S01]  /*71c0*/  LOP3.LUT R20, R20, 0x1ffffff0, RZ, 0xc0, !PT ;  /* 0x1ffffff014147812 */ /* 0x000fe200078ec0ff */
[----:B------:R-:W-:Y:S01]  /*71d0*/  IMAD.IADD R11, R11, 0x1, -R14 ;  /* 0x000000010b0b7824 */ /* 0x000fe200078e0a0e */
[----:B------:R-:W-:Y:S01]  /*71e0*/  SHF.R.U32.HI R6, RZ, 0x4, R6 ;  /* 0x00000004ff067819 */ /* 0x000fe20000011606 */
[----:B------:R1:W-:Y:S01]  /*71f0*/  STL [R1+0x50], R9 ;  /* 0x0000500901007387 */ /* 0x0003e20000100800 */
[----:B------:R-:W-:-:S02]  /*7200*/  SHF.R.U32.HI R12, RZ, 0x4, R12 ;  /* 0x00000004ff0c7819 */ /* 0x000fc4000001160c */
[----:B------:R-:W-:Y:S02]  /*7210*/  SHF.R.U32.HI R5, RZ, 0x4, R5 ;  /* 0x00000004ff057819 */ /* 0x000fe40000011605 */
[----:B------:R-:W-:Y:S01]  /*7220*/  IADD3 R20, R15, -R20, RZ ;  /* 0x800000140f147210 */ /* 0x000fe20007ffe0ff */
[----:B------:R-:W-:Y:S01]  /*7230*/  IMAD.MOV.U32 R15, RZ, RZ, 0x40000040 ;  /* 0x40000040ff0f7424 */ /* 0x000fe200078e00ff */
[----:B------:R-:W-:Y:S02]  /*7240*/  LOP3.LUT R6, R6, 0x3fff, RZ, 0xc0, !PT ;  /* 0x00003fff06067812 */ /* 0x000fe400078ec0ff */
[----:B------:R-:W-:Y:S01]  /*7250*/  LOP3.LUT R12, R12, 0x3fff, RZ, 0xc0, !PT ;  /* 0x00003fff0c0c7812 */ /* 0x000fe200078ec0ff */
[----:B-1----:R-:W-:Y:S01]  /*7260*/  IMAD R9, R11, 0x8, R18 ;  /* 0x000000080b097824 */ /* 0x002fe200078e0212 */
[----:B------:R-:W-:Y:S01]  /*7270*/  LOP3.LUT R5, R5, 0x3fff, RZ, 0xc0, !PT ;  /* 0x00003fff05057812 */ /* 0x000fe200078ec0ff */
[----:B------:R-:W-:Y:S01]  /*7280*/  IMAD R10, R20, 0x8, R13 ;  /* 0x00000008140a7824 */ /* 0x000fe200078e020d */
[----:B------:R-:W-:Y:S01]  /*7290*/  MOV R11, 0x40000040 ;  /* 0x40000040000b7802 */ /* 0x000fe20000000f00 */
[----:B------:R-:W-:Y:S01]  /*72a0*/  IMAD.MOV.U32 R13, RZ, RZ, 0x40000040 ;  /* 0x40000040ff0d7424 */ /* 0x000fe200078e00ff */
[----:B------:R1:W-:Y:S01]  /*72b0*/  STL [R1+0x4c], R9 ;  /* 0x00004c0901007387 */ /* 0x0003e20000100800 */
[----:B------:R-:W-:-:S03]  /*72c0*/  LOP3.LUT R5, R5, 0x10000, RZ, 0xfc, !PT ;  /* 0x0001000005057812 */ /* 0x000fc600078efcff */
[----:B------:R2:W-:Y:S01]  /*72d0*/  STL [R1+0x44], R10 ;  /* 0x0000440a01007387 */ /* 0x0005e20000100800 */
[----:B-1----:R-:W-:Y:S02]  /*72e0*/  LOP3.LUT R9, R6, 0x10000, RZ, 0xfc, !PT ;  /* 0x0001000006097812 */ /* 0x002fe400078efcff */
[----:B------:R-:W-:Y:S02]  /*72f0*/  LOP3.LUT R6, R12, 0x10000, RZ, 0xfc, !PT ;  /* 0x000100000c067812 */ /* 0x000fe400078efcff */
[C---:B------:R-:W-:Y:S01]  /*7300*/  IADD3 R22, R9.reuse, 0x2, RZ ;  /* 0x0000000209167810 */ /* 0x040fe20007ffe0ff */
[C---:B------:R-:W-:Y:S01]  /*7310*/  VIADD R20, R9.reuse, 0x4 ;  /* 0x0000000409147836 */ /* 0x040fe20000000000 */
[----:B------:R1:W-:Y:S01]  /*7320*/  STL [R1+0x3c], R9 ;  /* 0x00003c0901007387 */ /* 0x0003e20000100800 */
[----:B------:R-:W-:Y:S01]  /*7330*/  VIADD R18, R9, 0x6 ;  /* 0x0000000609127836 */ /* 0x000fe20000000000 */
[C---:B------:R-:W-:Y:S01]  /*7340*/  IADD3 R14, R6.reuse, 0x2, RZ ;  /* 0x00000002060e7810 */ /* 0x040fe20007ffe0ff */
[C---:B--2---:R-:W-:Y:S01]  /*7350*/  VIADD R10, R6.reuse, 0x6 ;  /* 0x00000006060a7836 */ /* 0x044fe20000000000 */
[----:B------:R2:W-:Y:S01]  /*7360*/  STL [R1+0x5c], R5 ;  /* 0x00005c0501007387 */ /* 0x0005e20000100800 */
[----:B------:R-:W-:-:S03]  /*7370*/  VIADD R12, R6, 0x4 ;  /* 0x00000004060c7836 */ /* 0x000fc60000000000 */
[----:B------:R3:W-:Y:S01]  /*7380*/  STL [R1+0x38], R6 ;  /* 0x0000380601007387 */ /* 0x0007e20000100800 */
[----:B-1----:R-:W-:-:S03]  /*7390*/  VIADD R9, R7, 0x8 ;  /* 0x0000000807097836 */ /* 0x002fc60000000000 */
[----:B------:R1:W-:Y:S01]  /*73a0*/  STL.64 [R1+0x30], R22 ;  /* 0x0000301601007387 */ /* 0x0003e20000100a00 */
[C---:B------:R-:W-:Y:S01]  /*73b0*/  VIADD R9, R7.reuse, 0x14 ;  /* 0x0000001407097836 */ /* 0x040fe20000000000 */
[C---:B--2---:R-:W-:Y:S02]  /*73c0*/  IADD3 R5, R7.reuse, 0x4, RZ ;  /* 0x0000000407057810 */ /* 0x044fe40007ffe0ff */
[----:B------:R1:W-:Y:S01]  /*73d0*/  STL.64 [R1+0x28], R20 ;  /* 0x0000281401007387 */ /* 0x0003e20000100a00 */
[C---:B------:R-:W-:Y:S01]  /*73e0*/  IADD3 R5, R7.reuse, 0x10, RZ ;  /* 0x0000001007057810 */ /* 0x040fe20007ffe0ff */
[C---:B---3--:R-:W-:Y:S01]  /*73f0*/  VIADD R6, R7.reuse, 0xc ;  /* 0x0000000c07067836 */ /* 0x048fe20000000000 */
[C---:B------:R-:W-:Y:S01]  /*7400*/  IADD3 R5, R7.reuse, 0x1c, RZ ;  /* 0x0000001c07057810 */ /* 0x040fe20007ffe0ff */
[----:B------:R1:W-:Y:S01]  /*7410*/  STL.64 [R1+0x20], R18 ;  /* 0x0000201201007387 */ /* 0x0003e20000100a00 */
[----:B------:R-:W-:-:S03]  /*7420*/  VIADD R6, R7, 0x18 ;  /* 0x0000001807067836 */ /* 0x000fc60000000000 */
[----:B------:R1:W-:Y:S04]  /*7430*/  STL.64 [R1+0x8], R10 ;  /* 0x0000080a01007387 */ /* 0x0003e80000100a00 */
[----:B------:R1:W-:Y:S04]  /*7440*/  STL.64 [R1+0x18], R14 ;  /* 0x0000180e01007387 */ /* 0x0003e80000100a00 */
[----:B------:R1:W-:Y:S02]  /*7450*/  STL.64 [R1+0x10], R12 ;  /* 0x0000100c01007387 */ /* 0x0003e40000100a00 */
.L_x_1531:
[----:B------:R-:W-:-:S06]  /*7460*/  ULOP3.LUT UR4, UR36, 0x1, URZ, 0xfc, !UPT ;  /* 0x0000000124047892 */ /* 0x000fcc000f8efc3f */
[----:B------:R-:W-:-:S05]  /*7470*/  IMAD.U32 R5, RZ, RZ, UR4 ;  /* 0x00000004ff057e24 */ /* 0x000fca000f8e00ff */
[----:B------:R-:W-:-:S13]  /*7480*/  ISETP.NE.AND P0, PT, R5, 0x3, PT ;  /* 0x000000030500780c */ /* 0x000fda0003f05270 */
[----:B------:R-:W-:Y:S05]  /*7490*/  @!P0 BRA `(.L_x_1521) ;  /* 0x0000000000048947 */ /* 0x000fea0003800000 */
[----:B------:R-:W-:Y:S01]  /*74a0*/  BPT.TRAP 0x1 ;  /* 0x000000040000795c */ /* 0x000fe20000300000 */
.L_x_1521:
[----:B------:R-:W-:Y:S01]  /*74b0*/  IMAD R6, R0, 0x8, R16 ;  /* 0x0000000800067824 */ /* 0x000fe200078e0210 */
[----:B-1----:R-:W-:-:S04]  /*74c0*/  SHF.L.U32 R23, R4, 0x1f, RZ ;  /* 0x0000001f04177819 */ /* 0x002fc800000006ff */
[----:B------:R1:W2:Y:S01]  /*74d0*/  SYNCS.PHASECHK.TRANS64.TRYWAIT P1, [R6+URZ+0x30c10], R23 ;  /* 0x030c1017060075a7 */ /* 0x0002a2000802017f */
[----:B------:R-:W-:Y:S05]  /*74e0*/  @!P0 BRA `(.L_x_1522) ;  /* 0x0000000000048947 */ /* 0x000fea0003800000 */
[----:B------:R-:W-:Y:S01]  /*74f0*/  BPT.TRAP 0x1 ;  /* 0x000000040000795c */ /* 0x000fe20000300000 */
.L_x_1522:
[----:B------:R-:W-:-:S04]  /*7500*/  IADD3 R5, R16, 0x10000, RZ ;  /* 0x0001000010057810 */ /* 0x000fc80007ffe0ff */
[----:B------:R-:W-:-:S04]  /*7510*/  SHF.R.U32.HI R5, RZ, 0x4, R5 ;  /* 0x00000004ff057819 */ /* 0x000fc80000011605 */
[----:B------:R-:W-:-:S04]  /*7520*/  LOP3.LUT R5, R5, 0x3fff, RZ, 0xc0, !PT ;  /* 0x00003fff05057812 */ /* 0x000fc800078ec0ff */
[----:B------:R-:W-:Y:S01]  /*7530*/  LOP3.LUT R9, R5, 0x10000, RZ, 0xfc, !PT ;  /* 0x0001000005097812 */ /* 0x000fe200078efcff */
[----:B--2---:R-:W-:Y:S06]  /*7540*/  @P1 BRA `(.L_x_1523) ;  /* 0x0000000000081947 */ /* 0x004fec0003800000 */
[----:B------:R-:W2:Y:S02]  /*7550*/  SYNCS.PHASECHK.TRANS64.TRYWAIT P1, [R6+URZ+0x30c10], R23 ;  /* 0x030c1017060075a7 */ /* 0x000ea4000802017f */
[----:B--2---:R-:W-:Y:S05]  /*7560*/  @!P1 BRA `(.L_x_1524) ;  /* 0x000000e400789947 */ /* 0x004fea0003800000 */
.L_x_1523:
        /* <DEDUP_REMOVED lines=38> */
[C---:B------:R-:W-:Y:S02]  /*77d0*/  IMAD R18, R0.reuse, 0x80, R11 ;  /* 0x0000008000127824 */ /* 0x040fe400078e020b */
[----:B------:R-:W-:Y:S01]  /*77e0*/  IMAD R14, R0, 0x80, R13 ;  /* 0x00000080000e7824 */ /* 0x000fe200078e020d */
[C---:B------:R-:W-:Y:S01]  /*77f0*/  LEA R9, R3.reuse, R10, 0x1 ;  /* 0x0000000a03097211 */ /* 0x040fe200078e08ff */
[C---:B------:R-:W-:Y:S01]  /*7800*/  IMAD R11, R3.reuse, 0x2, R12 ;  /* 0x00000002030b7824 */ /* 0x040fe200078e020c */
[C---:B------:R-:W-:Y:S01]  /*7810*/  LEA R21, R3.reuse, R18, 0x1 ;  /* 0x0000001203157211 */ /* 0x040fe200078e08ff */
[----:B------:R-:W-:Y:S02]  /*7820*/  IMAD R19, R3, 0x2, R14 ;  /* 0x0000000203137824 */ /* 0x000fe400078e020e */
[----:B------:R-:W-:-:S02]  /*7830*/  IMAD R17, R9, 0x4, R16 ;  /* 0x0000000409117824 */ /* 0x000fc400078e0210 */
        /* <DEDUP_REMOVED lines=18> */
.L_x_1525:
[----:B------:R1:W1:Y:S01]  /*7960*/  SYNCS.PHASECHK.TRANS64.TRYWAIT P1, [R6+URZ+0x30c30], R23 ;  /* 0x030c3017060075a7 */ /* 0x000262000802017f */
[----:B------:R-:W-:Y:S05]  /*7970*/  @!P0 BRA `(.L_x_1526) ;  /* 0x0000000000048947 */ /* 0x000fea0003800000 */
[----:B------:R-:W-:Y:S01]  /*7980*/  BPT.TRAP 0x1 ;  /* 0x000000040000795c */ /* 0x000fe20000300000 */
.L_x_1526:
[----:B-1----:R-:W-:Y:S05]  /*7990*/  @P1 BRA `(.L_x_1527) ;  /* 0x0000000000081947 */ /* 0x002fea0003800000 */
[----:B------:R-:W1:Y:S02]  /*79a0*/  SYNCS.PHASECHK.TRANS64.TRYWAIT P1, [R6+URZ+0x30c30], R23 ;  /* 0x030c3017060075a7 */ /* 0x000e64000802017f */
[----:B-1----:R-:W-:Y:S05]  /*79b0*/  @!P1 BRA `(.L_x_1528) ;  /* 0x000000e000789947 */ /* 0x002fea0003800000 */
.L_x_1527:
        /* <DEDUP_REMOVED lines=17> */
[----:B------:R-:W-:Y:S01]  /*7ad0*/  FMUL.FTZ R205, R83, UR8 ;  /* 0x0000000853cd7c20 */ /* 0x000fe20008410000 */
[----:B------:R-:W-:Y:S01]  /*7ae0*/  IMAD R25, R0, 0x400, R25 ;  /* 0x0000040000197824 */ /* 0x000fe200078e0219 */
        /* <DEDUP_REMOVED lines=65> */
[C---:B------:R-:W-:Y:S01]  /*7f00*/  IADD3 R227, R7.reuse, 0x4, RZ ;  /* 0x0000000407e37810 */ /* 0x040fe20007ffe0ff */
        /* <DEDUP_REMOVED lines=13> */
[C---:B------:R-:W-:Y:S01]  /*7fe0*/  VIADD R213, R7.reuse, 0xc ;  /* 0x0000000c07d57836 */ /* 0x040fe20000000000 */
[C---:B------:R-:W-:Y:S01]  /*7ff0*/  ISETP.GT.AND P2, PT, R8.reuse, RZ, PT ;  /* 0x000000ff0800720c */ /* 0x040fe20003f44270 */
[----:B------:R-:W4:Y:S01]  /*8000*/  MUFU.TANH R22, R22 ;  /* 0x0000001600167308 */ /* 0x000f220000002400 */
[----:B------:R1:W-:Y:S01]  /*8010*/  STL [R1+0x70], R2 ;  /* 0x0000700201007387 */ /* 0x0003e20000100800 */
[----:B------:R-:W-:Y:S01]  /*8020*/  ISETP.GT.AND P1, PT, R8, 0x8, PT ;  /* 0x000000080800780c */ /* 0x000fe20003f24270 */
[----:B------:R-:W-:-:S05]  /*8030*/  VIADD R222, R7, 0x14 ;  /* 0x0000001407de7836 */ /* 0x000fca0000000000 */
[----:B------:R-:W4:Y:S01]  /*8040*/  MUFU.TANH R204, R204 ;  /* 0x000000cc00cc7308 */ /* 0x000f220000002400 */
[----:B-1----:R-:W2:Y:S01]  /*8050*/  LDL.64 R2, [R1+0x18] ;  /* 0x0000180001027983 */ /* 0x002ea20000100a00 */
[----:B------:R-:W-:Y:S01]  /*8060*/  WARPGROUP.ARRIVE ;  /* 0x00000000000079c5 */ /* 0x000fe20000000000 */
[----:B------:R-:W-:-:S05]  /*8070*/  IADD3 R220, R7, 0x10, RZ ;  /* 0x0000001007dc7810 */ /* 0x000fca0007ffe0ff */
        /* <DEDUP_REMOVED lines=14> */
[----:B------:R-:W-:-:S05]  /*8160*/  VIADD R214, R7, 0x18 ;  /* 0x0000001807d67836 */ /* 0x000fca0000000000 */
        /* <DEDUP_REMOVED lines=78> */
[----:B------:R-:W-:Y:S01]  /*8650*/  MUFU.TANH R230, R230 ;  /* 0x000000e600e67308 */ /* 0x000fe20000002400 */
        /* <DEDUP_REMOVED lines=8> */
[----:B------:R-:W-:Y:S07]  /*86e0*/  SHFL.IDX PT, R217, R13, R222, 0x1f ;  /* 0x00001fde0dd97589 */ /* 0x000fee00000e0000 */
[----:B------:R3:W-:Y:S01]  /*86f0*/  MUFU.TANH R159, R105 ;  /* 0x00000069009f7308 */ /* 0x0007e20000002400 */
[----:B----4-:R-:W-:-:S07]  /*8700*/  FSEL R103, R207, -INF , P2 ;  /* 0xff800000cf677808 */ /* 0x010fce0001000000 */
        /* <DEDUP_REMOVED lines=13> */
[----:B------:R-:W-:Y:S01]  /*87e0*/  LEA R209, R0, R209, 0xa ;  /* 0x000000d100d17211 */ /* 0x000fe200078e50ff */
[----:B------:R-:W-:-:S03]  /*87f0*/  FFMA.FTZ R17, R17, UR5, -R106 ;  /* 0x0000000511117c23 */ /* 0x000fc6000801086a */
[----:B------:R-:W4:Y:S01]  /*8800*/  MUFU.TANH R93, R93 ;  /* 0x0000005d005d7308 */ /* 0x000f220000002400 */
[----:B------:R-:W-:Y:S01]  /*8810*/  FFMA.FTZ R106, R105, UR5, -R106 ;  /* 0x00000005696a7c23 */ /* 0x000fe2000801086a */
[----:B------:R-:W-:Y:S02]  /*8820*/  R2UR UR4, R209 ;  /* 0x00000000d10472ca */ /* 0x000fe400000e0000 */
[----:B-1----:R-:W-:-:S04]  /*8830*/  FSEL R108, R235, -INF , P2 ;  /* 0xff800000eb6c7808 */ /* 0x002fc80001000000 */
[----:B------:R-:W1:Y:S01]  /*8840*/  MUFU.TANH R237, R237 ;  /* 0x000000ed00ed7308 */ /* 0x000e620000002400 */
[----:B------:R-:W-:Y:S01]  /*8850*/  FSEL R105, R230, -INF , P2 ;  /* 0xff800000e6697808 */ /* 0x000fe20001000000 */
[----:B------:R-:W1:Y:S01]  /*8860*/  SHFL.IDX PT, R209, R13, R214, 0x1f ;  /* 0x00001fd60dd17589 */ /* 0x000e6200000e0000 */
[----:B--2---:R-:W-:-:S05]  /*8870*/  FSEL R109, R89, -INF , P1 ;  /* 0xff800000596d7808 */ /* 0x004fca0000800000 */
[----:B------:R-:W2:Y:S01]  /*8880*/  MUFU.TANH R94, R94 ;  /* 0x0000005e005e7308 */ /* 0x000ea20000002400 */
[----:B------:R-:W-:Y:S01]  /*8890*/  FFMA.FTZ R105, R105, UR5, -R122 ;  /* 0x0000000569697c23 */ /* 0x000fe2000801087a */
[----:B------:R-:W-:-:S06]  /*88a0*/  FFMA.FTZ R108, R108, UR5, -R107 ;  /* 0x000000056c6c7c23 */ /* 0x000fcc000801086b */
[----:B------:R4:W-:Y:S01]  /*88b0*/  MUFU.TANH R2, R132 ;  /* 0x0000008400027308 */ /* 0x0009e20000002400 */
[----:B------:R-:W-:Y:S01]  /*88c0*/  FFMA.FTZ R122, R109, UR5, -R122 ;  /* 0x000000056d7a7c23 */ /* 0x000fe2000801087a */
[----:B---3--:R-:W-:-:S06]  /*88d0*/  FSEL R109, R91, -INF , P2 ;  /* 0xff8000005b6d7808 */ /* 0x008fcc0001000000 */
[----:B------:R3:W2:Y:S01]  /*88e0*/  MUFU.TANH R156, R110 ;  /* 0x0000006e009c7308 */ /* 0x0006a20000002400 */
[----:B----4-:R-:W4:Y:S04]  /*88f0*/  SHFL.IDX PT, R132, R15, R229, 0x1f ;  /* 0x00001fe50f847589 */ /* 0x010f2800000e0000 */
[----:B------:R-:W-:Y:S01]  /*8900*/  SHFL.IDX PT, R136, R15, R7, 0x1f ;  /* 0x00001f070f887589 */ /* 0x000fe200000e0000 */
[----:B---3--:R-:W-:Y:S02]  /*8910*/  FSEL R110, R225, -INF , P1 ;  /* 0xff800000e16e7808 */ /* 0x008fe40000800000 */
[----:B------:R3:W-:Y:S01]  /*8920*/  MUFU.TANH R154, R111 ;  /* 0x0000006f009a7308 */ /* 0x0007e20000002400 */
[----:B------:R-:W-:Y:S02]  /*8930*/  SHFL.IDX PT, R134, R15, R227, 0x1f ;  /* 0x00001fe30f867589 */ /* 0x000fe400000e0000 */
[----:B------:R-:W-:Y:S01]  /*8940*/  FFMA.FTZ R107, R110, UR5, -R107 ;  /* 0x000000056e6b7c23 */ /* 0x000fe2000801086b */
[----:B------:R-:W-:-:S04]  /*8950*/  FSEL R110, R164, -INF , P2 ;  /* 0xff800000a46e7808 */ /* 0x000fc80001000000 */
[----:B------:R1:W-:Y:S01]  /*8960*/  MUFU.TANH R141, R125 ;  /* 0x0000007d008d7308 */ /* 0x0003e20000002400 */
[----:B---3--:R-:W-:Y:S04]  /*8970*/  SHFL.IDX PT, R111, R13, R227, 0x1f ;  /* 0x00001fe30d6f7589 */ /* 0x008fe800000e0000 */
[----:B------:R-:W3:Y:S03]  /*8980*/  SHFL.IDX PT, R13, R13, R129, 0x1f ;  /* 0x00001f810d0d7589 */ /* 0x000ee600000e0000 */
[----:B------:R2:W-:Y:S01]  /*8990*/  MUFU.TANH R142, R126 ;  /* 0x0000007e008e7308 */ /* 0x0005e20000002400 */
[----:B-1----:R-:W-:Y:S01]  /*89a0*/  FSEL R125, R163, -INF , P1 ;  /* 0xff800000a37d7808 */ /* 0x002fe20000800000 */
[----:B------:R-:W-:Y:S01]  /*89b0*/  FFMA.FTZ R109, R109, UR5, -R212 ;  /* 0x000000056d6d7c23 */ /* 0x000fe200080108d4 */
[----:B------:R-:W-:Y:S01]  /*89c0*/  FFMA.FTZ R110, R110, UR5, -R124 ;  /* 0x000000056e6e7c23 */ /* 0x000fe2000801087c */
[----:B------:R-:W-:-:S04]  /*89d0*/  FSEL R210, R93, -INF , P2 ;  /* 0xff8000005dd27808 */ /* 0x000fc80001000000 */
[----:B------:R-:W1:Y:S01]  /*89e0*/  MUFU.TANH R231, R231 ;  /* 0x000000e700e77308 */ /* 0x000e620000002400 */
[----:B--2---:R-:W-:Y:S01]  /*89f0*/  FSEL R126, R92, -INF , P1 ;  /* 0xff8000005c7e7808 */ /* 0x004fe20000800000 */
[----:B------:R-:W-:Y:S01]  /*8a00*/  FFMA.FTZ R212, R125, UR5, -R212 ;  /* 0x000000057dd47c23 */ /* 0x000fe200080108d4 */
[----:B------:R-:W-:-:S05]  /*8a10*/  FSEL R234, R237, -INF , P2 ;  /* 0xff800000edea7808 */ /* 0x000fca0001000000 */
[----:B------:R2:W-:Y:S01]  /*8a20*/  MUFU.TANH R5, R130 ;  /* 0x0000008200057308 */ /* 0x0005e20000002400 */
[----:B------:R-:W-:Y:S01]  /*8a30*/  FFMA.FTZ R124, R126, UR5, -R124 ;  /* 0x000000057e7c7c23 */ /* 0x000fe2000801087c */
[----:B------:R-:W-:Y:S02]  /*8a40*/  FSEL R125, R162, -INF , P1 ;  /* 0xff800000a27d7808 */ /* 0x000fe40000800000 */
[----:B------:R-:W-:Y:S02]  /*8a50*/  FSEL R216, R161, -INF , P2 ;  /* 0xff800000a1d87808 */ /* 0x000fe40001000000 */
[----:B------:R-:W-:Y:S02]  /*8a60*/  FSEL R133, R153, -INF , P2 ;  /* 0xff80000099857808 */ /* 0x000fe40001000000 */
[----:B------:R4:W-:Y:S01]  /*8a70*/  MUFU.TANH R6, R128 ;  /* 0x0000008000067308 */ /* 0x0009e20000002400 */
[----:B--2---:R-:W2:Y:S01]  /*8a80*/  SHFL.IDX PT, R130, R15, R213, 0x1f ;  /* 0x00001fd50f827589 */ /* 0x004ea200000e0000 */
[----:B------:R-:W-:Y:S01]  /*8a90*/  FSEL R126, R94, -INF , P1 ;  /* 0xff8000005e7e7808 */ /* 0x000fe20000800000 */
[----:B------:R-:W-:Y:S01]  /*8aa0*/  FFMA.FTZ R210, R210, UR5, -R217 ;  /* 0x00000005d2d27c23 */ /* 0x000fe200080108d9 */
[----:B------:R-:W-:Y:S01]  /*8ab0*/  FFMA.FTZ R234, R234, UR5, -R211 ;  /* 0x00000005eaea7c23 */ /* 0x000fe200080108d3 */
[----:B------:R-:W-:Y:S01]  /*8ac0*/  FFMA.FTZ R217, R125, UR5, -R217 ;  /* 0x000000057dd97c23 */ /* 0x000fe200080108d9 */
[----:B------:R-:W-:Y:S01]  /*8ad0*/  FSEL R12, R160, -INF , P1 ;  /* 0xff800000a00c7808 */ /* 0x000fe20000800000 */
[----:B------:R-:W-:Y:S01]  /*8ae0*/  FFMA.FTZ R211, R126, UR5, -R211 ;  /* 0x000000057ed37c23 */ /* 0x000fe200080108d3 */
[----:B------:R-:W-:Y:S01]  /*8af0*/  SHFL.IDX PT, R125, R15, R222, 0x1f ;  /* 0x00001fde0f7d7589 */ /* 0x000fe200000e0000 */
[----:B------:R-:W-:Y:S01]  /*8b00*/  FSEL R126, R152, -INF , P1 ;  /* 0xff800000987e7808 */ /* 0x000fe20000800000 */
[----:B------:R-:W2:Y:S02]  /*8b10*/  MUFU.TANH R236, R236 ;  /* 0x000000ec00ec7308 */ /* 0x000ea40000002400 */
[----:B----4-:R-:W4:Y:S01]  /*8b20*/  SHFL.IDX PT, R128, R15, R220, 0x1f ;  /* 0x00001fdc0f807589 */ /* 0x010f2200000e0000 */
[----:B------:R-:W-:Y:S01]  /*8b30*/  FFMA.FTZ R216, R216, UR5, -R209 ;  /* 0x00000005d8d87c23 */ /* 0x000fe200080108d1 */
[----:B------:R-:W-:-:S02]  /*8b40*/  FFMA.FTZ R133, R133, UR5, -R132 ;  /* 0x0000000585857c23 */ /* 0x000fc40008010884 */
[----:B------:R-:W-:Y:S02]  /*8b50*/  SHFL.IDX PT, R215, R15, R214, 0x1f ;  /* 0x00001fd60fd77589 */ /* 0x000fe400000e0000 */
[----:B------:R-:W4:Y:S02]  /*8b60*/  MUFU.TANH R112, R112 ;  /* 0x0000007000707308 */ /* 0x000f240000002400 */
[----:B------:R-:W4:Y:S01]  /*8b70*/  SHFL.IDX PT, R218, R224, R7, 0x1f ;  /* 0x00001f07e0da7589 */ /* 0x000f2200000e0000 */
[----:B------:R-:W-:Y:S01]  /*8b80*/  FFMA.FTZ R209, R12, UR5, -R209 ;  /* 0x000000050cd17c23 */ /* 0x000fe200080108d1 */
[----:B------:R-:W-:Y:S02]  /*8b90*/  FSEL R139, R159, -INF , P2 ;  /* 0xff8000009f8b7808 */ /* 0x000fe40001000000 */
[----:B------:R-:W-:Y:S01]  /*8ba0*/  SHFL.IDX PT, R221, R224, R227, 0x1f ;  /* 0x00001fe3e0dd7589 */ /* 0x000fe200000e0000 */
[----:B------:R-:W-:Y:S01]  /*8bb0*/  FSEL R138, R158, -INF , P1 ;  /* 0xff8000009e8a7808 */ /* 0x000fe20000800000 */
[----:B------:R-:W-:Y:S01]  /*8bc0*/  FFMA.FTZ R132, R126, UR5, -R132 ;  /* 0x000000057e847c23 */ /* 0x000fe20008010884 */
[----:B------:R-:W-:Y:S01]  /*8bd0*/  FSEL R137, R157, -INF , P2 ;  /* 0xff8000009d897808 */ /* 0x000fe20001000000 */
[----:B------:R2:W4:Y:S01]  /*8be0*/  SHFL.IDX PT, R126, R15, R129, 0x1f ;  /* 0x00001f810f7e7589 */ /* 0x00052200000e0000 */
[----:B------:R-:W-:Y:S01]  /*8bf0*/  FSEL R12, R156, -INF , P1 ;  /* 0xff8000009c0c7808 */ /* 0x000fe20000800000 */
[----:B------:R1:W4:Y:S02]  /*8c00*/  MUFU.TANH R144, R123 ;  /* 0x0000007b00907308 */ /* 0x0003240000002400 */
[----:B------:R4:W4:Y:S01]  /*8c10*/  SHFL.IDX PT, R223, R224, R213, 0x1f ;  /* 0x00001fd5e0df7589 */ /* 0x00092200000e0000 */
[--C-:B---3--:R-:W-:Y:S01]  /*8c20*/  FFMA.FTZ R139, R139, UR5, -R13.reuse ;  /* 0x000000058b8b7c23 */ /* 0x108fe2000801080d */
[----:B------:R-:W-:Y:S01]  /*8c30*/  FFMA.FTZ R138, R138, UR5, -R13 ;  /* 0x000000058a8a7c23 */ /* 0x000fe2000801080d */
[----:B------:R-:W-:Y:S01]  /*8c40*/  FSEL R135, R155, -INF , P2 ;  /* 0xff8000009b877808 */ /* 0x000fe20001000000 */
[----:B------:R-:W-:-:S02]  /*8c50*/  FFMA.FTZ R137, R137, UR5, -R136 ;  /* 0x0000000589897c23 */ /* 0x000fc40008010888 */
[----:B------:R3:W-:Y:S01]  /*8c60*/  MUFU.TANH R3, R131 ;  /* 0x0000008300037308 */ /* 0x0007e20000002400 */
[----:B-1----:R-:W-:Y:S01]  /*8c70*/  FSEL R123, R231, -INF , P2 ;  /* 0xff800000e77b7808 */ /* 0x002fe20001000000 */
[----:B------:R-:W-:Y:S01]  /*8c80*/  FFMA.FTZ R136, R12, UR5, -R136 ;  /* 0x000000050c887c23 */ /* 0x000fe20008010888 */
[----:B------:R-:W-:Y:S01]  /*8c90*/  FSEL R13, R154, -INF , P1 ;  /* 0xff8000009a0d7808 */ /* 0x000fe20000800000 */
[--C-:B------:R-:W-:Y:S01]  /*8ca0*/  FFMA.FTZ R135, R135, UR5, -R134.reuse ;  /* 0x0000000587877c23 */ /* 0x100fe20008010886 */
[----:B------:R-:W-:Y:S01]  /*8cb0*/  FSEL R219, R146, -INF , P1 ;  /* 0xff80000092db7808 */ /* 0x000fe20000800000 */
[----:B------:R-:W-:Y:S01]  /*8cc0*/  FFMA.FTZ R123, R123, UR5, -R111 ;  /* 0x000000057b7b7c23 */ /* 0x000fe2000801086f */
[----:B------:R-:W-:Y:S01]  /*8cd0*/  SHFL.IDX PT, R232, R14, R227, 0x1f ;  /* 0x00001fe30ee87589 */ /* 0x000fe200000e0000 */
[----:B------:R1:W-:Y:S01]  /*8ce0*/  MUFU.EX2 R12, R122 ;  /* 0x0000007a000c7308 */ /* 0x0003e20000000800 */
[----:B---3--:R-:W-:Y:S01]  /*8cf0*/  FSEL R131, R151, -INF , P2 ;  /* 0xff80000097837808 */ /* 0x008fe20001000000 */
[----:B------:R-:W-:Y:S01]  /*8d00*/  FFMA.FTZ R134, R13, UR5, -R134 ;  /* 0x000000050d867c23 */ /* 0x000fe20008010886 */
[----:B------:R-:W3:Y:S01]  /*8d10*/  SHFL.IDX PT, R222, R224, R222, 0x1f ;  /* 0x00001fdee0de7589 */ /* 0x000ee200000e0000 */
[----:B--2---:R-:W-:-:S04]  /*8d20*/  FSEL R129, R236, -INF , P2 ;  /* 0xff800000ec817808 */ /* 0x004fc80001000000 */
[----:B------:R-:W2:Y:S01]  /*8d30*/  MUFU.TANH R90, R90 ;  /* 0x0000005a005a7308 */ /* 0x000ea20000002400 */
[----:B-1----:R-:W-:Y:S01]  /*8d40*/  FSEL R122, R150, -INF , P1 ;  /* 0xff800000967a7808 */ /* 0x002fe20000800000 */
[--C-:B------:R-:W-:Y:S01]  /*8d50*/  FFMA.FTZ R131, R131, UR5, -R130.reuse ;  /* 0x0000000583837c23 */ /* 0x100fe20008010882 */
[----:B------:R-:W-:Y:S01]  /*8d60*/  FSEL R15, R148, -INF , P1 ;  /* 0xff800000940f7808 */ /* 0x000fe20000800000 */
[----:B------:R-:W-:Y:S02]  /*8d70*/  SHFL.IDX PT, R233, R14, R7, 0x1f ;  /* 0x00001f070ee97589 */ /* 0x000fe400000e0000 */
[----:B------:R-:W-:Y:S02]  /*8d80*/  FFMA.FTZ R130, R122, UR5, -R130 ;  /* 0x000000057a827c23 */ /* 0x000fe40008010882 */
[----:B------:R1:W-:Y:S01]  /*8d90*/  MUFU.EX2 R13, R123 ;  /* 0x0000007b000d7308 */ /* 0x0003e20000000800 */
[----:B----4-:R-:W-:Y:S01]  /*8da0*/  FSEL R122, R112, -INF , P1 ;  /* 0xff800000707a7808 */ /* 0x010fe20000800000 */
[--C-:B------:R-:W-:Y:S01]  /*8db0*/  FFMA.FTZ R129, R129, UR5, -R128.reuse ;  /* 0x0000000581817c23 */ /* 0x100fe20008010880 */
[----:B------:R4:W2:Y:S05]  /*8dc0*/  SHFL.IDX PT, R227, R224, R220, 0x1f ;  /* 0x00001fdce0e37589 */ /* 0x0008aa00000e0000 */
[----:B------:R-:W2:Y:S01]  /*8dd0*/  MUFU.TANH R140, R127 ;  /* 0x0000007f008c7308 */ /* 0x000ea20000002400 */
[----:B-1----:R-:W-:Y:S01]  /*8de0*/  FSEL R123, R149, -INF , P2 ;  /* 0xff800000957b7808 */ /* 0x002fe20001000000 */
[----:B------:R-:W-:Y:S01]  /*8df0*/  FFMA.FTZ R128, R122, UR5, -R128 ;  /* 0x000000057a807c23 */ /* 0x000fe20008010880 */
[----:B------:R-:W-:-:S05]  /*8e00*/  FSEL R122, R145, -INF , P2 ;  /* 0xff800000917a7808 */ /* 0x000fca0001000000 */
[----:B------:R-:W-:Y:S01]  /*8e10*/  MUFU.EX2 R98, R98 ;  /* 0x0000006200627308 */ /* 0x000fe20000000800 */
[--C-:B------:R-:W-:Y:S01]  /*8e20*/  FFMA.FTZ R123, R123, UR5, -R125.reuse ;  /* 0x000000057b7b7c23 */ /* 0x100fe2000801087d */
[----:B------:R-:W-:Y:S01]  /*8e30*/  FFMA.FTZ R125, R15, UR5, -R125 ;  /* 0x000000050f7d7c23 */ /* 0x000fe2000801087d */
[----:B------:R-:W-:Y:S01]  /*8e40*/  FSEL R213, R144, -INF , P1 ;  /* 0xff80000090d57808 */ /* 0x000fe20000800000 */
[--C-:B----4-:R-:W-:Y:S01]  /*8e50*/  FADD.FTZ R220, R24, -R218.reuse ;  /* 0x800000da18dc7221 */ /* 0x110fe20000010000 */
[----:B------:R-:W-:-:S03]  /*8e60*/  FADD.FTZ R218, R26, -R218 ;  /* 0x800000da1ada7221 */ /* 0x000fc60000010000 */
[----:B------:R-:W1:Y:S01]  /*8e70*/  MUFU.EX2 R119, R119 ;  /* 0x0000007700777308 */ /* 0x000e620000000800 */
[----:B------:R-:W-:Y:S01]  /*8e80*/  SHFL.IDX PT, R214, R224, R229, 0x1f ;  /* 0x00001fe5e0d67589 */ /* 0x000fe200000e0000 */
[----:B------:R-:W-:Y:S01]  /*8e90*/  IADD3 R26, R7, 0x1c, RZ ;  /* 0x0000001c071a7810 */ /* 0x000fe20007ffe0ff */
[----:B------:R-:W-:-:S05]  /*8ea0*/  FFMA.FTZ R122, R122, UR5, -R126 ;  /* 0x000000057a7a7c23 */ /* 0x000fca000801087e */
[----:B------:R-:W-:Y:S01]  /*8eb0*/  MUFU.TANH R114, R114 ;  /* 0x0000007200727308 */ /* 0x000fe20000002400 */
[----:B------:R-:W4:Y:S01]  /*8ec0*/  SHFL.IDX PT, R229, R14, R229, 0x1f ;  /* 0x00001fe50ee57589 */ /* 0x000f2200000e0000 */
[----:B------:R-:W-:-:S06]  /*8ed0*/  FFMA.FTZ R126, R213, UR5, -R126 ;  /* 0x00000005d57e7c23 */ /* 0x000fcc000801087e */
[----:B------:R-:W1:Y:S01]  /*8ee0*/  MUFU.EX2 R99, R99 ;  /* 0x0000006300637308 */ /* 0x000e620000000800 */
[----:B------:R-:W-:-:S07]  /*8ef0*/  FADD.FTZ R213, R29, -R223 ;  /* 0x800000df1dd57221 */ /* 0x000fce0000010000 */
[----:B------:R-:W1:Y:S08]  /*8f00*/  MUFU.TANH R113, R113 ;  /* 0x0000007100717308 */ /* 0x000e700000002400 */
[----:B------:R-:W1:Y:S08]  /*8f10*/  MUFU.TANH R115, R115 ;  /* 0x0000007300737308 */ /* 0x000e700000002400 */
[----:B------:R-:W1:Y:S01]  /*8f20*/  MUFU.EX2 R96, R96 ;  /* 0x0000006000607308 */ /* 0x000e620000000800 */
[----:B------:R-:W-:-:S07]  /*8f30*/  FFMA.FTZ R21, -R21, R21, 1 ;  /* 0x3f80000015157423 */ /* 0x000fce0000010115 */
[----:B------:R-:W-:Y:S08]  /*8f40*/  MUFU.TANH R116, R116 ;  /* 0x0000007400747308 */ /* 0x000ff00000002400 */
[----:B------:R-:W1:Y:S08]  /*8f50*/  MUFU.TANH R118, R118 ;  /* 0x0000007600767308 */ /* 0x000e700000002400 */
[----:B------:R-:W1:Y:S01]  /*8f60*/  MUFU.EX2 R95, R95 ;  /* 0x0000005f005f7308 */ /* 0x000e620000000800 */
[----:B------:R-:W-:-:S07]  /*8f70*/  FFMA.FTZ R22, -R22, R22, 1 ;  /* 0x3f80000016167423 */ /* 0x000fce0000010116 */
[----:B------:R-:W-:Y:S08]  /*8f80*/  MUFU.TANH R117, R117 ;  /* 0x0000007500757308 */ /* 0x000ff00000002400 */
[----:B------:R-:W1:Y:S08]  /*8f90*/  MUFU.TANH R121, R121 ;  /* 0x0000007900797308 */ /* 0x000e700000002400 */
[----:B------:R-:W1:Y:S08]  /*8fa0*/  MUFU.EX2 R97, R97 ;  /* 0x0000006100617308 */ /* 0x000e700000000800 */
[----:B------:R-:W1:Y:S01]  /*8fb0*/  MUFU.EX2 R104, R104 ;  /* 0x0000006800687308 */ /* 0x000e620000000800 */
[----:B------:R-:W-:Y:S01]  /*8fc0*/  FFMA.FTZ R205, -R205, R205, 1 ;  /* 0x3f800000cdcd7423 */ /* 0x000fe200000101cd */
[----:B------:R-:W-:Y:S01]  /*8fd0*/  FFMA.FTZ R23, -R23, R23, 1 ;  /* 0x3f80000017177423 */ /* 0x000fe20000010117 */
[----:B------:R-:W-:Y:S01]  /*8fe0*/  FFMA.FTZ R208, -R208, R208, 1 ;  /* 0x3f800000d0d07423 */ /* 0x000fe200000101d0 */
[----:B------:R-:W-:Y:S04]  /*8ff0*/  LDS R10, [R10+0x400] ;  /* 0x000400000a0a7984 */ /* 0x000fe80000000800 */
[----:B------:R3:W-:Y:S02]  /*9000*/  MUFU.EX2 R15, R124 ;  /* 0x0000007c000f7308 */ /* 0x0007e40000000800 */
[----:B---3--:R-:W-:Y:S01]  /*9010*/  FFMA.FTZ R124, R219, UR5, -R215 ;  /* 0x00000005db7c7c23 */ /* 0x008fe200080108d7 */
[----:B------:R-:W-:Y:S01]  /*9020*/  FADD.FTZ R219, R25, -R221 ;  /* 0x800000dd19db7221 */ /* 0x000fe20000010000 */
[----:B------:R-:W-:-:S04]  /*9030*/  VIADD R25, R7, 0x18 ;  /* 0x0000001807197836 */ /* 0x000fc80000000000 */
[----:B------:R3:W-:Y:S01]  /*9040*/  MUFU.EX2 R24, R212 ;  /* 0x000000d400187308 */ /* 0x0007e20000000800 */
[----:B------:R-:W-:Y:S01]  /*9050*/  FADD.FTZ R221, R27, -R221 ;  /* 0x800000dd1bdd7221 */ /* 0x000fe20000010000 */
[----:B------:R-:W-:Y:S02]  /*9060*/  VIADD R27, R7, 0xc ;  /* 0x0000000c071b7836 */ /* 0x000fe40000000000 */
[----:B---3--:R-:W-:Y:S02]  /*9070*/  FADD.FTZ R212, R31, -R223 ;  /* 0x800000df1fd47221 */ /* 0x008fe40000010000 */
[----:B------:R-:W-:Y:S04]  /*9080*/  SHFL.IDX PT, R223, R224, R25, 0x1f ;  /* 0x00001f19e0df7589 */ /* 0x000fe800000e0000 */
[----:B------:R3:W1:Y:S01]  /*9090*/  SHFL.IDX PT, R224, R224, R26, 0x1f ;  /* 0x00001f1ae0e07589 */ /* 0x00066200000e0000 */
[--C-:B------:R-:W-:Y:S01]  /*90a0*/  FADD.FTZ R33, R33, -R222.reuse ;  /* 0x800000de21217221 */ /* 0x100fe20000010000 */
[----:B------:R-:W-:-:S02]  /*90b0*/  FADD.FTZ R35, R35, -R222 ;  /* 0x800000de23237221 */ /* 0x000fc40000010000 */
[----:B------:R4:W1:Y:S01]  /*90c0*/  SHFL.IDX PT, R222, R14, R27, 0x1f ;  /* 0x00001f1b0ede7589 */ /* 0x00086200000e0000 */
[----:B--2---:R-:W-:Y:S01]  /*90d0*/  FSEL R127, R90, -INF , P1 ;  /* 0xff8000005a7f7808 */ /* 0x004fe20000800000 */
[--C-:B------:R-:W-:Y:S01]  /*90e0*/  FADD.FTZ R32, R32, -R227.reuse ;  /* 0x800000e320207221 */ /* 0x100fe20000010000 */
[----:B------:R-:W-:Y:S01]  /*90f0*/  FADD.FTZ R34, R34, -R227 ;  /* 0x800000e322227221 */ /* 0x000fe20000010000 */
[----:B------:R-:W-:Y:S01]  /*9100*/  FSEL R227, R5, -INF , P1 ;  /* 0xff80000005e37808 */ /* 0x000fe20000800000 */
[----:B---3--:R2:W-:Y:S01]  /*9110*/  MUFU.EX2 R26, R211 ;  /* 0x000000d3001a7308 */ /* 0x0085e20000000800 */
[----:B------:R-:W-:Y:S01]  /*9120*/  FFMA.FTZ R111, R127, UR5, -R111 ;  /* 0x000000057f6f7c23 */ /* 0x000fe2000801086f */
[----:B------:R-:W-:Y:S02]  /*9130*/  FSEL R127, R147, -INF , P2 ;  /* 0xff800000937f7808 */ /* 0x000fe40001000000 */
[----:B--2---:R-:W-:-:S04]  /*9140*/  FSEL R211, R6, -INF , P2 ;  /* 0xff80000006d37808 */ /* 0x004fc80001000000 */
[----:B----4-:R2:W-:Y:S01]  /*9150*/  MUFU.EX2 R27, R210 ;  /* 0x000000d2001b7308 */ /* 0x0105e20000000800 */
[----:B------:R-:W-:Y:S01]  /*9160*/  FFMA.FTZ R127, R127, UR5, -R215 ;  /* 0x000000057f7f7c23 */ /* 0x000fe200080108d7 */
[----:B------:R-:W-:Y:S01]  /*9170*/  FFMA.FTZ R211, R211, UR5, -R229 ;  /* 0x00000005d3d37c23 */ /* 0x000fe200080108e5 */
[----:B------:R-:W-:-:S05]  /*9180*/  FADD.FTZ R215, R28, -R214 ;  /* 0x800000d61cd77221 */ /* 0x000fca0000010000 */
[----:B------:R3:W-:Y:S01]  /*9190*/  MUFU.EX2 R25, R234 ;  /* 0x000000ea00197308 */ /* 0x0007e20000000800 */
[----:B--2---:R-:W-:Y:S01]  /*91a0*/  FFMA.FTZ R210, R227, UR5, -R229 ;  /* 0x00000005e3d27c23 */ /* 0x004fe200080108e5 */
[----:B------:R-:W-:Y:S01]  /*91b0*/  FFMA.FTZ R227, -R18, R18, 1 ;  /* 0x3f80000012e37423 */ /* 0x000fe20000010112 */
[----:B------:R-:W-:Y:S01]  /*91c0*/  FMUL.FTZ R229, R120, R220 ;  /* 0x000000dc78e57220 */ /* 0x000fe20000410000 */
[----:B------:R-:W-:Y:S01]  /*91d0*/  FSEL R28, R141, -INF , P2 ;  /* 0xff8000008d1c7808 */ /* 0x000fe20001000000 */
[----:B-1----:R-:W-:Y:S01]  /*91e0*/  FADD.FTZ R220, R39, -R224 ;  /* 0x800000e027dc7221 */ /* 0x002fe20000010000 */
[----:B------:R-:W-:Y:S02]  /*91f0*/  FSEL R31, R140, -INF , P1 ;  /* 0xff8000008c1f7808 */ /* 0x000fe40000800000 */
[----:B------:R1:W-:Y:S01]  /*9200*/  MUFU.EX2 R18, R217 ;  /* 0x000000d900127308 */ /* 0x0003e20000000800 */
[----:B---3--:R-:W-:Y:S02]  /*9210*/  VIADD R234, R7, 0x10 ;  /* 0x0000001007ea7836 */ /* 0x008fe40000000000 */
[--C-:B------:R-:W-:Y:S01]  /*9220*/  FADD.FTZ R36, R36, -R223.reuse ;  /* 0x800000df24247221 */ /* 0x100fe20000010000 */
[----:B------:R-:W-:Y:S01]  /*9230*/  FADD.FTZ R38, R38, -R223 ;  /* 0x800000df26267221 */ /* 0x000fe20000010000 */
[----:B------:R-:W-:Y:S01]  /*9240*/  FADD.FTZ R214, R30, -R214 ;  /* 0x800000d61ed67221 */ /* 0x000fe20000010000 */
[----:B------:R-:W-:Y:S01]  /*9250*/  FFMA.FTZ R39, -R20, R20, 1 ;  /* 0x3f80000014277423 */ /* 0x000fe20000010114 */
[----:B------:R2:W3:Y:S01]  /*9260*/  SHFL.IDX PT, R223, R14, R234, 0x1f ;  /* 0x00001fea0edf7589 */ /* 0x0004e200000e0000 */
[----:B-1----:R-:W-:Y:S01]  /*9270*/  FADD.FTZ R217, R37, -R224 ;  /* 0x800000e025d97221 */ /* 0x002fe20000010000 */
[----:B------:R-:W-:Y:S01]  /*9280*/  FMUL.FTZ R37, R227, R229 ;  /* 0x000000e5e3257220 */ /* 0x000fe20000410000 */
[----:B------:R-:W-:-:S02]  /*9290*/  FSEL R227, R4, -INF , P2 ;  /* 0xff80000004e37808 */ /* 0x000fc40001000000 */
[----:B------:R-:W-:Y:S01]  /*92a0*/  FSEL R224, R3, -INF , P1 ;  /* 0xff80000003e07808 */ /* 0x000fe20000800000 */
[----:B------:R-:W-:Y:S01]  /*92b0*/  FFMA.FTZ R20, -R19, R19, 1 ;  /* 0x3f80000013147423 */ /* 0x000fe20000010113 */
[----:B------:R-:W-:Y:S01]  /*92c0*/  FSEL R29, R143, -INF , P2 ;  /* 0xff8000008f1d7808 */ /* 0x000fe20001000000 */
[--C-:B------:R-:W-:Y:S01]  /*92d0*/  FFMA.FTZ R28, R28, UR5, -R232.reuse ;  /* 0x000000051c1c7c23 */ /* 0x100fe200080108e8 */
[----:B------:R-:W-:Y:S01]  /*92e0*/  FSEL R30, R142, -INF , P1 ;  /* 0xff8000008e1e7808 */ /* 0x000fe20000800000 */
[----:B------:R-:W-:Y:S01]  /*92f0*/  FFMA.FTZ R31, R31, UR5, -R232 ;  /* 0x000000051f1f7c23 */ /* 0x000fe200080108e8 */
[----:B--2---:R-:W-:Y:S01]  /*9300*/  IADD3 R234, R7, 0x14, RZ ;  /* 0x0000001407ea7810 */ /* 0x004fe20007ffe0ff */
[----:B------:R1:W-:Y:S01]  /*9310*/  MUFU.EX2 R19, R216 ;  /* 0x000000d800137308 */ /* 0x0003e20000000800 */
[----:B------:R-:W-:Y:S01]  /*9320*/  FMUL.FTZ R232, R119, R219 ;  /* 0x000000db77e87220 */ /* 0x000fe20000410000 */
[--C-:B------:R-:W-:Y:S01]  /*9330*/  FFMA.FTZ R219, R227, UR5, -R222.reuse ;  /* 0x00000005e3db7c23 */ /* 0x100fe200080108de */
[--C-:B------:R-:W-:Y:S01]  /*9340*/  FFMA.FTZ R29, R29, UR5, -R233.reuse ;  /* 0x000000051d1d7c23 */ /* 0x100fe200080108e9 */
[----:B------:R-:W-:Y:S01]  /*9350*/  FFMA.FTZ R30, R30, UR5, -R233 ;  /* 0x000000051e1e7c23 */ /* 0x000fe200080108e9 */
[----:B------:R2:W4:Y:S01]  /*9360*/  SHFL.IDX PT, R229, R14, R234, 0x1f ;  /* 0x00001fea0ee57589 */ /* 0x00052200000e0000 */
[----:B-1----:R-:W-:Y:S01]  /*9370*/  FMUL.FTZ R216, R98, R218 ;  /* 0x000000da62d87220 */ /* 0x002fe20000410000 */
[----:B------:R-:W-:-:S02]  /*9380*/  FFMA.FTZ R218, R224, UR5, -R222 ;  /* 0x00000005e0da7c23 */ /* 0x000fc400080108de */
[----:B------:R-:W-:Y:S01]  /*9390*/  LDS R222, [R9+0x400] ;  /* 0x0004000009de7984 */ /* 0x000fe20000000800 */
[C---:B------:R-:W-:Y:S02]  /*93a0*/  VIADD R233, R7.reuse, 0x18 ;  /* 0x0000001807e97836 */ /* 0x040fe40000000000 */
[----:B--2---:R-:W-:-:S03]  /*93b0*/  VIADD R234, R7, 0x1c ;  /* 0x0000001c07ea7836 */ /* 0x004fc60000000000 */
[----:B------:R-:W1:Y:S01]  /*93c0*/  SHFL.IDX PT, R224, R14, R233, 0x1f ;  /* 0x00001fe90ee07589 */ /* 0x000e6200000e0000 */
[----:B------:R-:W-:Y:S01]  /*93d0*/  FMUL.FTZ R39, R39, R216 ;  /* 0x000000d827277220 */ /* 0x000fe20000410000 */
[----:B------:R-:W-:Y:S02]  /*93e0*/  FMUL.FTZ R216, R20, R232 ;  /* 0x000000e814d87220 */ /* 0x000fe40000410000 */
[----:B------:R2:W-:Y:S01]  /*93f0*/  MUFU.EX2 R20, R209 ;  /* 0x000000d100147308 */ /* 0x0005e20000000800 */
[----:B------:R3:W1:Y:S01]  /*9400*/  SHFL.IDX PT, R227, R14, R234, 0x1f ;  /* 0x00001fea0ee37589 */ /* 0x00066200000e0000 */
[----:B------:R-:W-:Y:S01]  /*9410*/  FMUL.FTZ R232, R99, R221 ;  /* 0x000000dd63e87220 */ /* 0x000fe20000410000 */
[----:B--2---:R-:W-:Y:S02]  /*9420*/  FSEL R209, R114, -INF , P1 ;  /* 0xff80000072d17808 */ /* 0x004fe40000800000 */
[----:B---3--:R-:W-:-:S03]  /*9430*/  FSEL R14, R2, -INF , P2 ;  /* 0xff800000020e7808 */ /* 0x008fc60001000000 */
        /* <DEDUP_REMOVED lines=8> */
[--C-:B----4-:R-:W-:Y:S01]  /*94c0*/  FFMA.FTZ R223, R223, UR5, -R229.reuse ;  /* 0x00000005dfdf7c23 */ /* 0x110fe200080108e5 */
[----:B------:R-:W-:Y:S01]  /*94d0*/  FFMA.FTZ R215, R21, UR5, -R229 ;  /* 0x0000000515d77c23 */ /* 0x000fe200080108e5 */
[----:B------:R-:W-:-:S05]  /*94e0*/  FSEL R229, R118, -INF , P1 ;  /* 0xff80000076e57808 */ /* 0x000fca0000800000 */
[----:B------:R3:W-:Y:S01]  /*94f0*/  MUFU.EX2 R14, R138 ;  /* 0x0000008a000e7308 */ /* 0x0007e20000000800 */
[----:B------:R-:W-:Y:S01]  /*9500*/  FMUL.FTZ R233, R95, R214 ;  /* 0x000000d65fe97220 */ /* 0x000fe20000410000 */
[----:B---3--:R-:W-:Y:S01]  /*9510*/  FMUL.FTZ R138, R22, R232 ;  /* 0x000000e8168a7220 */ /* 0x008fe20000410000 */
[----:B------:R-:W-:-:S05]  /*9520*/  FSEL R232, R116, -INF , P2 ;  /* 0xff80000074e87808 */ /* 0x000fca0001000000 */
[----:B------:R-:W3:Y:S01]  /*9530*/  MUFU.EX2 R100, R100 ;  /* 0x0000006400647308 */ /* 0x000ee20000000800 */
[----:B------:R-:W-:Y:S01]  /*9540*/  FFMA.FTZ R22, -R204, R204, 1 ;  /* 0x3f800000cc167423 */ /* 0x000fe200000101cc */
[--C-:B-1----:R-:W-:Y:S01]  /*9550*/  FFMA.FTZ R204, R229, UR5, -R224.reuse ;  /* 0x00000005e5cc7c23 */ /* 0x102fe200080108e0 */
[----:B------:R-:W-:Y:S01]  /*9560*/  FSEL R229, R121, -INF , P1 ;  /* 0xff80000079e57808 */ /* 0x000fe20000800000 */
[----:B------:R-:W-:Y:S01]  /*9570*/  FFMA.FTZ R214, R232, UR5, -R224 ;  /* 0x00000005e8d67c23 */ /* 0x000fe200080108e0 */
[----:B------:R-:W-:-:S03]  /*9580*/  FSEL R224, R117, -INF , P2 ;  /* 0xff80000075e07808 */ /* 0x000fc60001000000 */
[----:B------:R-:W1:Y:S01]  /*9590*/  MUFU.EX2 R101, R101 ;  /* 0x0000006500657308 */ /* 0x000e620000000800 */
[----:B------:R-:W-:Y:S01]  /*95a0*/  FMUL.FTZ R232, R97, R213 ;  /* 0x000000d561e87220 */ /* 0x000fe20000410000 */
[--C-:B------:R-:W-:Y:S01]  /*95b0*/  FFMA.FTZ R224, R224, UR5, -R227.reuse ;  /* 0x00000005e0e07c23 */ /* 0x100fe200080108e3 */
[----:B------:R-:W-:-:S05]  /*95c0*/  FFMA.FTZ R213, R229, UR5, -R227 ;  /* 0x00000005e5d57c23 */ /* 0x000fca00080108e3 */
[----:B------:R4:W-:Y:S01]  /*95d0*/  MUFU.EX2 R21, R137 ;  /* 0x0000008900157308 */ /* 0x0009e20000000800 */
[----:B------:R-:W-:Y:S01]  /*95e0*/  FFMA.FTZ R227, -R207, R207, 1 ;  /* 0x3f800000cfe37423 */ /* 0x000fe200000101cf */
[----:B------:R-:W-:Y:S01]  /*95f0*/  FMUL.FTZ R207, R104, R212 ;  /* 0x000000d468cf7220 */ /* 0x000fe20000410000 */
[----:B----4-:R-:W-:Y:S01]  /*9600*/  FMUL.FTZ R137, R22, R233 ;  /* 0x000000e916897220 */ /* 0x010fe20000410000 */
[----:B------:R-:W-:-:S04]  /*9610*/  VIADD R233, R7, 0x8 ;  /* 0x0000000807e97836 */ /* 0x000fc80000000000 */
[----:B------:R-:W4:Y:S01]  /*9620*/  MUFU.EX2 R102, R102 ;  /* 0x0000006600667308 */ /* 0x000f220000000800 */
[----:B--2---:R-:W-:Y:S01]  /*9630*/  FMUL.FTZ R33, R103, R33 ;  /* 0x0000002167217220 */ /* 0x004fe20000410000 */
[----:B------:R2:W4:Y:S01]  /*9640*/  SHFL.IDX PT, R212, R222, R233, 0x1f ;  /* 0x00001fe9ded47589 */ /* 0x00052200000e0000 */
[----:B---3--:R-:W-:Y:S01]  /*9650*/  FMUL.FTZ R34, R100, R34 ;  /* 0x0000002264227220 */ /* 0x008fe20000410000 */
[----:B------:R-:W-:Y:S01]  /*9660*/  FMUL.FTZ R207, R205, R207 ;  /* 0x000000cfcdcf7220 */ /* 0x000fe20000410000 */
[----:B------:R-:W-:-:S03]  /*9670*/  FMUL.FTZ R205, R227, R33 ;  /* 0x00000021e3cd7220 */ /* 0x000fc60000410000 */
[----:B------:R3:W-:Y:S01]  /*9680*/  MUFU.EX2 R22, R136 ;  /* 0x0000008800167308 */ /* 0x0007e20000000800 */
[----:B------:R-:W-:Y:S01]  /*9690*/  FFMA.FTZ R228, -R228, R228, 1 ;  /* 0x3f800000e4e47423 */ /* 0x000fe200000101e4 */
[----:B--2---:R-:W-:Y:S02]  /*96a0*/  VIADD R233, R7, 0xc ;  /* 0x0000000c07e97836 */ /* 0x004fe40000000000 */
[----:B-1----:R-:W-:Y:S01]  /*96b0*/  FMUL.FTZ R35, R101, R35 ;  /* 0x0000002365237220 */ /* 0x002fe20000410000 */
[----:B------:R-:W-:Y:S01]  /*96c0*/  IADD3 R227, R7, 0x10, RZ ;  /* 0x0000001007e37810 */ /* 0x000fe20007ffe0ff */
[----:B---3--:R-:W-:Y:S02]  /*96d0*/  FMUL.FTZ R136, R23, R232 ;  /* 0x000000e817887220 */ /* 0x008fe40000410000 */
[----:B------:R1:W-:Y:S01]  /*96e0*/  SHFL.IDX PT, R232, R222, R233, 0x1f ;  /* 0x00001fe9dee87589 */ /* 0x0003e200000e0000 */
[----:B------:R2:W-:Y:S01]  /*96f0*/  MUFU.EX2 R23, R135 ;  /* 0x0000008700177308 */ /* 0x0005e20000000800 */
[----:B-1----:R-:W-:-:S02]  /*9700*/  VIADD R233, R7, 0x18 ;  /* 0x0000001807e97836 */ /* 0x002fc40000000000 */
[----:B--2---:R-:W-:Y:S01]  /*9710*/  FMUL.FTZ R135, R208, R34 ;  /* 0x00000022d0877220 */ /* 0x004fe20000410000 */
[----:B------:R-:W-:Y:S01]  /*9720*/  FFMA.FTZ R34, -R88, R88, 1 ;  /* 0x3f80000058227423 */ /* 0x000fe20000010158 */
[----:B------:R-:W-:-:S03]  /*9730*/  FMUL.FTZ R88, R228, R35 ;  /* 0x00000023e4587220 */ /* 0x000fc60000410000 */
[----:B------:R-:W1:Y:S01]  /*9740*/  MUFU.EX2 R17, R17 ;  /* 0x0000001100117308 */ /* 0x000e620000000800 */
[----:B------:R-:W2:Y:S04]  /*9750*/  SHFL.IDX PT, R208, R222, R7, 0x1f ;  /* 0x00001f07ded07589 */ /* 0x000ea800000e0000 */
[----:B------:R-:W-:Y:S04]  /*9760*/  SHFL.IDX PT, R228, R222, R227, 0x1f ;  /* 0x00001fe3dee47589 */ /* 0x000fe800000e0000 */
[----:B------:R-:W3:Y:S01]  /*9770*/  SHFL.IDX PT, R227, R222, R233, 0x1f ;  /* 0x00001fe9dee37589 */ /* 0x000ee200000e0000 */
[----:B------:R-:W2:Y:S01]  /*9780*/  MUFU.EX2 R107, R107 ;  /* 0x0000006b006b7308 */ /* 0x000ea20000000800 */
[----:B----4-:R-:W-:Y:S01]  /*9790*/  FMUL.FTZ R32, R102, R32 ;  /* 0x0000002066207220 */ /* 0x010fe20000410000 */
[----:B------:R-:W-:Y:S01]  /*97a0*/  FFMA.FTZ R206, -R206, R206, 1 ;  /* 0x3f800000cece7423 */ /* 0x000fe200000101ce */
[----:B------:R-:W-:-:S03]  /*97b0*/  IADD3 R229, R7, 0x4, RZ ;  /* 0x0000000407e57810 */ /* 0x000fc60007ffe0ff */
[----:B------:R-:W-:Y:S02]  /*97c0*/  FMUL.FTZ R206, R206, R32 ;  /* 0x00000020cece7220 */ /* 0x000fe40000410000 */
[----:B------:R-:W4:Y:S01]  /*97d0*/  MUFU.EX2 R110, R110 ;  /* 0x0000006e006e7308 */ /* 0x000f220000000800 */
[----:B-1----:R-:W-:-:S07]  /*97e0*/  FMUL.FTZ R36, R17, R36 ;  /* 0x0000002411247220 */ /* 0x002fce0000410000 */
[----:B------:R-:W1:Y:S08]  /*97f0*/  MUFU.EX2 R109, R109 ;  /* 0x0000006d006d7308 */ /* 0x000e700000000800 */
[----:B------:R2:W-:Y:S02]  /*9800*/  MUFU.EX2 R32, R134 ;  /* 0x0000008600207308 */ /* 0x0005e40000000800 */
[----:B--2---:R2:W1:Y:S06]  /*9810*/  SHFL.IDX PT, R134, R222, R229, 0x1f ;  /* 0x00001fe5de867589 */ /* 0x00446c00000e0000 */
[----:B------:R3:W-:Y:S01]  /*9820*/  MUFU.EX2 R33, R133 ;  /* 0x0000008500217308 */ /* 0x0007e20000000800 */
[----:B------:R-:W-:Y:S01]  /*9830*/  FADD.FTZ R44, R44, -R212 ;  /* 0x800000d42c2c7221 */ /* 0x000fe20000010000 */
[----:B--2---:R-:W-:-:S02]  /*9840*/  VIADD R229, R7, 0x14 ;  /* 0x0000001407e57836 */ /* 0x004fc40000000000 */
[----:B---3--:R-:W-:Y:S01]  /*9850*/  FMUL.FTZ R133, R34, R36 ;  /* 0x0000002422857220 */ /* 0x008fe20000410000 */
[----:B------:R-:W-:Y:S01]  /*9860*/  FFMA.FTZ R225, -R225, R225, 1 ;  /* 0x3f800000e1e17423 */ /* 0x000fe200000101e1 */
[----:B------:R-:W-:Y:S02]  /*9870*/  FMUL.FTZ R220, R107, R220 ;  /* 0x000000dc6bdc7220 */ /* 0x000fe40000410000 */
[----:B------:R-:W2:Y:S01]  /*9880*/  SHFL.IDX PT, R229, R222, R229, 0x1f ;  /* 0x00001fe5dee57589 */ /* 0x000ea200000e0000 */
[----:B------:R-:W-:Y:S01]  /*9890*/  FADD.FTZ R46, R46, -R212 ;  /* 0x800000d42e2e7221 */ /* 0x000fe20000010000 */
[----:B------:R3:W-:Y:S01]  /*98a0*/  MUFU.EX2 R36, R130 ;  /* 0x0000008200247308 */ /* 0x0007e20000000800 */
[--C-:B------:R-:W-:Y:S01]  /*98b0*/  FADD.FTZ R40, R40, -R208.reuse ;  /* 0x800000d028287221 */ /* 0x100fe20000010000 */
[----:B------:R-:W-:Y:S01]  /*98c0*/  FADD.FTZ R42, R42, -R208 ;  /* 0x800000d02a2a7221 */ /* 0x000fe20000010000 */
[----:B------:R-:W-:Y:S01]  /*98d0*/  FADD.FTZ R208, R52, -R227 ;  /* 0x800000e334d07221 */ /* 0x000fe20000010000 */
[----:B------:R-:W-:Y:S01]  /*98e0*/  FFMA.FTZ R52, -R164, R164, 1 ;  /* 0x3f800000a4347423 */ /* 0x000fe200000101a4 */
[----:B----4-:R-:W-:Y:S01]  /*98f0*/  FMUL.FTZ R44, R110, R44 ;  /* 0x0000002c6e2c7220 */ /* 0x010fe20000410000 */
[----:B------:R-:W-:Y:S01]  /*9900*/  FFMA.FTZ R92, -R92, R92, 1 ;  /* 0x3f8000005c5c7423 */ /* 0x000fe2000001015c */
[----:B---3--:R-:W-:Y:S01]  /*9910*/  FADD.FTZ R130, R45, -R232 ;  /* 0x800000e82d827221 */ /* 0x008fe20000010000 */
[----:B------:R3:W-:Y:S01]  /*9920*/  MUFU.EX2 R35, R131 ;  /* 0x0000008300237308 */ /* 0x0007e20000000800 */
[----:B------:R-:W-:Y:S01]  /*9930*/  FFMA.FTZ R91, -R91, R91, 1 ;  /* 0x3f8000005b5b7423 */ /* 0x000fe2000001015b */
[----:B------:R-:W-:Y:S01]  /*9940*/  FMUL.FTZ R46, R15, R46 ;  /* 0x0000002e0f2e7220 */ /* 0x000fe20000410000 */
[----:B-1----:R-:W-:Y:S01]  /*9950*/  FMUL.FTZ R130, R109, R130 ;  /* 0x000000826d827220 */ /* 0x002fe20000410000 */
[----:B------:R-:W1:Y:S01]  /*9960*/  SHFL.IDX PT, R222, R222, R234, 0x1f ;  /* 0x00001feadede7589 */ /* 0x000e6200000e0000 */
[----:B------:R-:W-:-:S03]  /*9970*/  FMUL.FTZ R52, R52, R44 ;  /* 0x0000002c34347220 */ /* 0x000fc60000410000 */
[----:B------:R-:W4:Y:S01]  /*9980*/  MUFU.EX2 R105, R105 ;  /* 0x0000006900697308 */ /* 0x000f220000000800 */
[----:B---3--:R-:W-:Y:S01]  /*9990*/  FMUL.FTZ R131, R225, R220 ;  /* 0x000000dce1837220 */ /* 0x008fe20000410000 */
[----:B------:R-:W-:Y:S02]  /*99a0*/  VIADD R220, R7, 0x8 ;  /* 0x0000000807dc7836 */ /* 0x000fe40000000000 */
[----:B------:R-:W-:Y:S01]  /*99b0*/  FMUL.FTZ R44, R92, R46 ;  /* 0x0000002e5c2c7220 */ /* 0x000fe20000410000 */
[----:B------:R-:W-:-:S03]  /*99c0*/  FMUL.FTZ R46, R91, R130 ;  /* 0x000000825b2e7220 */ /* 0x000fc60000410000 */
[----:B------:R-:W3:Y:S01]  /*99d0*/  MUFU.EX2 R106, R106 ;  /* 0x0000006a006a7308 */ /* 0x000ee20000000800 */
[----:B------:R-:W1:Y:S01]  /*99e0*/  SHFL.IDX PT, R91, R10, R220, 0x1f ;  /* 0x00001fdc0a5b7589 */ /* 0x000e6200000e0000 */
[--C-:B------:R-:W-:Y:S01]  /*99f0*/  FADD.FTZ R41, R41, -R134.reuse ;  /* 0x8000008629297221 */ /* 0x100fe20000010000 */
[----:B------:R-:W-:-:S05]  /*9a00*/  FADD.FTZ R43, R43, -R134 ;  /* 0x800000862b2b7221 */ /* 0x000fca0000010000 */
[----:B------:R-:W1:Y:S01]  /*9a10*/  MUFU.EX2 R108, R108 ;  /* 0x0000006c006c7308 */ /* 0x000e620000000800 */
[----:B--2---:R-:W-:Y:S01]  /*9a20*/  FADD.FTZ R134, R49, -R229 ;  /* 0x800000e531867221 */ /* 0x004fe20000010000 */
[----:B------:R-:W-:-:S06]  /*9a30*/  FFMA.FTZ R45, -R230, R230, 1 ;  /* 0x3f800000e62d7423 */ /* 0x000fcc00000101e6 */
[----:B------:R-:W2:Y:S01]  /*9a40*/  MUFU.EX2 R111, R111 ;  /* 0x0000006f006f7308 */ /* 0x000ea20000000800 */
[----:B----4-:R-:W-:Y:S01]  /*9a50*/  FMUL.FTZ R49, R105, R40 ;  /* 0x0000002869317220 */ /* 0x010fe20000410000 */
[----:B------:R-:W-:Y:S01]  /*9a60*/  FMUL.FTZ R41, R13, R41 ;  /* 0x000000290d297220 */ /* 0x000fe20000410000 */
[----:B------:R-:W-:Y:S01]  /*9a70*/  FFMA.FTZ R226, -R226, R226, 1 ;  /* 0x3f800000e2e27423 */ /* 0x000fe200000101e2 */
[----:B------:R-:W-:Y:S01]  /*9a80*/  FADD.FTZ R47, R47, -R232 ;  /* 0x800000e82f2f7221 */ /* 0x000fe20000010000 */
[----:B------:R-:W-:Y:S01]  /*9a90*/  FMUL.FTZ R45, R45, R49 ;  /* 0x000000312d2d7220 */ /* 0x000fe20000410000 */
[----:B------:R-:W-:Y:S01]  /*9aa0*/  FFMA.FTZ R49, -R231, R231, 1 ;  /* 0x3f800000e7317423 */ /* 0x000fe200000101e7 */
[----:B---3--:R-:W-:Y:S01]  /*9ab0*/  FMUL.FTZ R38, R106, R38 ;  /* 0x000000266a267220 */ /* 0x008fe20000410000 */
[--C-:B------:R-:W-:Y:S01]  /*9ac0*/  FADD.FTZ R48, R48, -R228.reuse ;  /* 0x800000e430307221 */ /* 0x100fe20000010000 */
[----:B------:R-:W-:Y:S01]  /*9ad0*/  FADD.FTZ R50, R50, -R228 ;  /* 0x800000e432327221 */ /* 0x000fe20000010000 */
[----:B------:R3:W4:Y:S01]  /*9ae0*/  MUFU.EX2 R34, R132 ;  /* 0x0000008400227308 */ /* 0x0007220000000800 */
[--C-:B-1----:R-:W-:Y:S01]  /*9af0*/  FADD.FTZ R40, R53, -R222.reuse ;  /* 0x800000de35287221 */ /* 0x102fe20000010000 */
[----:B------:R-:W-:Y:S01]  /*9b00*/  FMUL.FTZ R49, R49, R41 ;  /* 0x0000002931317220 */ /* 0x000fe20000410000 */
[----:B------:R-:W-:Y:S01]  /*9b10*/  FMUL.FTZ R217, R108, R217 ;  /* 0x000000d96cd97220 */ /* 0x000fe20000410000 */
[----:B------:R-:W-:Y:S01]  /*9b20*/  FMUL.FTZ R38, R226, R38 ;  /* 0x00000026e2267220 */ /* 0x000fe20000410000 */
[----:B------:R-:W-:Y:S01]  /*9b30*/  FFMA.FTZ R90, -R90, R90, 1 ;  /* 0x3f8000005a5a7423 */ /* 0x000fe2000001015a */
[----:B------:R-:W-:Y:S01]  /*9b40*/  FFMA.FTZ R53, -R163, R163, 1 ;  /* 0x3f800000a3357423 */ /* 0x000fe200000101a3 */
[----:B------:R-:W-:Y:S01]  /*9b50*/  FFMA.FTZ R237, -R237, R237, 1 ;  /* 0x3f800000eded7423 */ /* 0x000fe200000101ed */
[----:B------:R-:W-:Y:S01]  /*9b60*/  FFMA.FTZ R93, -R93, R93, 1 ;  /* 0x3f8000005d5d7423 */ /* 0x000fe2000001015d */
[----:B---3--:R-:W-:Y:S01]  /*9b70*/  FFMA.FTZ R132, -R235, R235, 1 ;  /* 0x3f800000eb847423 */ /* 0x008fe200000101eb */
[----:B------:R-:W-:Y:S01]  /*9b80*/  FMUL.FTZ R47, R24, R47 ;  /* 0x0000002f182f7220 */ /* 0x000fe20000410000 */
[----:B------:R-:W-:Y:S01]  /*9b90*/  FMUL.FTZ R48, R25, R48 ;  /* 0x0000003019307220 */ /* 0x000fe20000410000 */
[----:B------:R-:W-:Y:S01]  /*9ba0*/  FMUL.FTZ R41, R26, R50 ;  /* 0x000000321a297220 */ /* 0x000fe20000410000 */
[----:B--2---:R-:W-:Y:S01]  /*9bb0*/  FMUL.FTZ R43, R111, R43 ;  /* 0x0000002b6f2b7220 */ /* 0x004fe20000410000 */
[----:B------:R-:W-:Y:S01]  /*9bc0*/  FFMA.FTZ R94, -R94, R94, 1 ;  /* 0x3f8000005e5e7423 */ /* 0x000fe2000001015e */
[----:B------:R-:W-:Y:S01]  /*9bd0*/  FMUL.FTZ R134, R27, R134 ;  /* 0x000000861b867220 */ /* 0x000fe20000410000 */
[C---:B------:R-:W-:Y:S01]  /*9be0*/  IADD3 R225, R7.reuse, 0x4, RZ ;  /* 0x0000000407e17810 */ /* 0x040fe20007ffe0ff */
[--C-:B------:R-:W-:Y:S01]  /*9bf0*/  FADD.FTZ R60, R60, -R91.reuse ;  /* 0x8000005b3c3c7221 */ /* 0x100fe20000010000 */
[C---:B------:R-:W-:Y:S01]  /*9c00*/  IADD3 R226, R7.reuse, 0x10, RZ ;  /* 0x0000001007e27810 */ /* 0x040fe20007ffe0ff */
        /* <DEDUP_REMOVED lines=8> */
[----:B------:R-:W-:Y:S01]  /*9c90*/  FMUL.FTZ R48, R93, R134 ;  /* 0x000000865d307220 */ /* 0x000fe20000410000 */
[----:B------:R-:W-:Y:S01]  /*9ca0*/  VIADD R217, R7, 0xc ;  /* 0x0000000c07d97836 */ /* 0x000fe20000000000 */
        /* <DEDUP_REMOVED lines=398> */
.L_x_1529:
        /* <DEDUP_REMOVED lines=13> */
[C---:B--2---:R-:W-:Y:S02]  /*b660*/  VIADD R5, R9.reuse, 0x9 ;  /* 0x0000000909057836 */ /* 0x044fe40000000000 */
        /* <DEDUP_REMOVED lines=54> */
.L_x_1530:
        /* <DEDUP_REMOVED lines=12> */
.L_x_1520:
[----:B------:R-:W-:-:S06]  /*ba90*/  UISETP.GE.AND UP0, UPT, UR40, UR37, UPT ;  /* 0x000000252800728c */ /* 0x000fcc000bf06270 */
[----:B------:R-:W-:-:S13]  /*baa0*/  PLOP3.LUT P0, PT, PT, PT, UP0, 0x80, 0x0 ;  /* 0x000000000000781c */ /* 0x000fda0003f0f008 */
[----:B------:R-:W-:Y:S05]  /*bab0*/  @P0 BRA `(.L_x_1532) ;  /* 0x0000005800080947 */ /* 0x000fea0003800000 */
[----:B------:R-:W2:Y:S01]  /*bac0*/  LDL.LU R21, [R1+0x48] ;  /* 0x0000480001157983 */ /* 0x000ea20000300800 */
[----:B------:R-:W3:Y:S01]  /*bad0*/  LDC R22, c[0x0][0x290] ;  /* 0x0000a400ff167b82 */ /* 0x000ee20000000800 */
[----:B------:R-:W-:Y:S01]  /*bae0*/  MOV R19, 0x40000040 ;  /* 0x4000004000137802 */ /* 0x000fe20000000f00 */
[----:B------:R-:W4:Y:S01]  /*baf0*/  S2R R5, SR_TID.X ;  /* 0x0000000000057919 */ /* 0x000f220000002100 */
[----:B------:R-:W5:Y:S01]  /*bb00*/  S2R R6, SR_TID.X ;  /* 0x0000000000067919 */ /* 0x000f620000002100 */
[----:B----4-:R-:W-:Y:S01]  /*bb10*/  IADD3 R5, R5, -0x80, RZ ;  /* 0xffffff8005057810 */ /* 0x010fe20007ffe0ff */
[----:B-----5:R-:W-:-:S03]  /*bb20*/  VIADD R9, R6, 0xffffff80 ;  /* 0xffffff8006097836 */ /* 0x020fc60000000000 */
[----:B------:R-:W-:Y:S02]  /*bb30*/  SHF.R.S32.HI R6, RZ, 0x1f, R5 ;  /* 0x0000001fff067819 */ /* 0x000fe40000011405 */
[----:B------:R-:W-:Y:S02]  /*bb40*/  SHF.R.S32.HI R8, RZ, 0x1f, R9 ;  /* 0x0000001fff087819 */ /* 0x000fe40000011409 */
[----:B------:R-:W-:Y:S02]  /*bb50*/  LEA.HI R7, R6, R5, RZ, 0x5 ;  /* 0x0000000506077211 */ /* 0x000fe400078f28ff */
[----:B------:R-:W-:Y:S02]  /*bb60*/  LEA.HI R11, R8, R9, RZ, 0x7 ;  /* 0x00000009080b7211 */ /* 0x000fe400078f38ff */
[----:B------:R-:W-:Y:S02]  /*bb70*/  LOP3.LUT R8, R7, 0xffffffe0, RZ, 0xc0, !PT ;  /* 0xffffffe007087812 */ /* 0x000fe400078ec0ff */
[----:B------:R-:W-:-:S02]  /*bb80*/  LEA.HI R6, R6, R5, RZ, 0x2 ;  /* 0x0000000506067211 */ /* 0x000fc400078f10ff */
[----:B------:R-:W-:Y:S01]  /*bb90*/  LOP3.LUT R10, R11, 0xffffff80, RZ, 0xc0, !PT ;  /* 0xffffff800b0a7812 */ /* 0x000fe200078ec0ff */
[----:B------:R-:W-:Y:S01]  /*bba0*/  IMAD.IADD R8, R5, 0x1, -R8 ;  /* 0x0000000105087824 */ /* 0x000fe200078e0a08 */
[----:B------:R-:W-:Y:S02]  /*bbb0*/  LOP3.LUT R6, R6, 0xfffffffc, RZ, 0xc0, !PT ;  /* 0xfffffffc06067812 */ /* 0x000fe400078ec0ff */
[----:B------:R-:W-:Y:S01]  /*bbc0*/  SHF.R.S32.HI R20, RZ, 0x7, R11 ;  /* 0x00000007ff147819 */ /* 0x000fe2000001140b */
[----:B------:R-:W-:Y:S01]  /*bbd0*/  IMAD.IADD R9, R9, 0x1, -R10 ;  /* 0x0000000109097824 */ /* 0x000fe200078e0a0a */
[----:B------:R-:W-:Y:S02]  /*bbe0*/  SHF.R.S32.HI R7, RZ, 0x1f, R8 ;  /* 0x0000001fff077819 */ /* 0x000fe40000011408 */
[----:B------:R-:W-:Y:S02]  /*bbf0*/  IADD3 R10, R5, -R6, RZ ;  /* 0x80000006050a7210 */ /* 0x000fe40007ffe0ff */
        /* <DEDUP_REMOVED lines=9> */
[--C-:B------:R-:W-:Y:S01]  /*bc90*/  SHF.R.S32.HI R9, RZ, 0x2, R12.reuse ;  /* 0x00000002ff097819 */ /* 0x100fe2000001140c */
[----:B------:R-:W-:Y:S01]  /*bca0*/  VIADD R13, R8, 0x10 ;  /* 0x00000010080d7836 */ /* 0x000fe20000000000 */
[----:B------:R-:W-:Y:S02]  /*bcb0*/  SHF.R.S32.HI R12, RZ, 0x1f, R12 ;  /* 0x0000001fff0c7819 */ /* 0x000fe4000001140c */
[----:B------:R-:W-:Y:S02]  /*bcc0*/  LEA.HI R11, R20, R20, RZ, 0x1 ;  /* 0x00000014140b7211 */ /* 0x000fe400078f08ff */
[----:B------:R-:W-:-:S02]  /*bcd0*/  LOP3.LUT R5, R5, 0x1ffffff0, RZ, 0xc0, !PT ;  /* 0x1ffffff005057812 */ /* 0x000fc400078ec0ff */
[----:B------:R-:W-:Y:S02]  /*bce0*/  LEA.HI R7, R7, R8, RZ, 0x1 ;  /* 0x0000000807077211 */ /* 0x000fe400078f08ff */
[----:B------:R-:W-:Y:S01]  /*bcf0*/  LEA.HI R12, R12, R9, RZ, 0x3 ;  /* 0x000000090c0c7211 */ /* 0x000fe200078f18ff */
[----:B------:R-:W-:Y:S01]  /*bd00*/  IMAD.IADD R6, R6, 0x1, -R5 ;  /* 0x0000000106067824 */ /* 0x000fe200078e0a05 */
[----:B------:R-:W-:Y:S02]  /*bd10*/  LOP3.LUT R11, R11, 0x3fffffe, RZ, 0xc0, !PT ;  /* 0x03fffffe0b0b7812 */ /* 0x000fe400078ec0ff */
[----:B------:R-:W-:Y:S02]  /*bd20*/  LOP3.LUT R7, R7, 0xfffffffe, RZ, 0xc0, !PT ;  /* 0xfffffffe07077812 */ /* 0x000fe400078ec0ff */
[----:B------:R-:W-:Y:S01]  /*bd30*/  IADD3 R5, R8, 0x8, RZ ;  /* 0x0000000808057810 */ /* 0x000fe20007ffe0ff */
[----:B------:R-:W-:Y:S01]  /*bd40*/  IMAD.IADD R20, R20, 0x1, -R11 ;  /* 0x0000000114147824 */ /* 0x000fe200078e0a0b */
[----:B------:R-:W-:-:S02]  /*bd50*/  LOP3.LUT R12, R12, 0xfffffff8, RZ, 0xc0, !PT ;  /* 0xfffffff80c0c7812 */ /* 0x000fc400078ec0ff */
[----:B-1----:R-:W-:Y:S02]  /*bd60*/  SHF.R.S32.HI R18, RZ, 0x5, R14 ;  /* 0x00000005ff127819 */ /* 0x002fe4000001140e */
[----:B------:R-:W-:Y:S02]  /*bd70*/  IADD3 R7, R8, -R7, RZ ;  /* 0x8000000708077210 */ /* 0x000fe40007ffe0ff */
[----:B------:R-:W-:Y:S02]  /*bd80*/  LEA.HI R11, R5, R5, RZ, 0x1 ;  /* 0x00000005050b7211 */ /* 0x000fe400078f08ff */
[----:B------:R-:W-:Y:S02]  /*bd90*/  LEA.HI R14, R13, R13, RZ, 0x1 ;  /* 0x0000000d0d0e7211 */ /* 0x000fe400078f08ff */
[----:B------:R-:W-:Y:S02]  /*bda0*/  IADD3 R15, R9, -R12, RZ ;  /* 0x8000000c090f7210 */ /* 0x000fe40007ffe0ff */
[----:B------:R-:W3:Y:S01]  /*bdb0*/  S2R R9, SR_CTAID.X ;  /* 0x0000000000097919 */ /* 0x000ee20000002500 */
[----:B------:R-:W-:-:S02]  /*bdc0*/  LEA R7, R6, R7, 0x3 ;  /* 0x0000000706077211 */ /* 0x000fc400078e18ff */
[----:B------:R-:W-:Y:S01]  /*bdd0*/  LOP3.LUT R12, R11, 0xfffffffe, RZ, 0xc0, !PT ;  /* 0xfffffffe0b0c7812 */ /* 0x000fe200078ec0ff */
[----:B------:R-:W-:Y:S01]  /*bde0*/  IMAD R17, R18, 0x10, R15 ;  /* 0x0000001012117824 */ /* 0x000fe200078e020f */
[----:B------:R-:W-:Y:S01]  /*bdf0*/  LOP3.LUT R6, R14, 0xfffffffe, RZ, 0xc0, !PT ;  /* 0xfffffffe0e067812 */ /* 0x000fe200078ec0ff */
[----:B------:R1:W-:Y:S01]  /*be00*/  STL [R1+0x64], R7 ;  /* 0x0000640701007387 */ /* 0x0003e20000100800 */
[----:B------:R-:W-:Y:S01]  /*be10*/  IADD3 R8, R8, 0x18, RZ ;  /* 0x0000001808087810 */ /* 0x000fe20007ffe0ff */
[----:B------:R-:W-:Y:S01]  /*be20*/  IMAD.IADD R12, R5, 0x1, -R12 ;  /* 0x00000001050c7824 */ /* 0x000fe200078e0a0c */
[--C-:B------:R-:W-:Y:S01]  /*be30*/  SHF.R.S32.HI R5, RZ, 0x1, R11.reuse ;  /* 0x00000001ff057819 */ /* 0x100fe2000001140b */
[----:B------:R-:W-:Y:S01]  /*be40*/  IMAD.IADD R13, R13, 0x1, -R6 ;  /* 0x000000010d0d7824 */ /* 0x000fe200078e0a06 */
[----:B------:R-:W-:Y:S02]  /*be50*/  SHF.R.S32.HI R6, RZ, 0x1f, R11 ;  /* 0x0000001fff067819 */ /* 0x000fe4000001140b */
[----:B------:R-:W-:-:S02]  /*be60*/  LEA.HI R11, R8, R8, RZ, 0x1 ;  /* 0x00000008080b7211 */ /* 0x000fc400078f08ff */
[----:B------:R-:W-:Y:S02]  /*be70*/  LEA.HI R6, R6, R5, RZ, 0x4 ;  /* 0x0000000506067211 */ /* 0x000fe400078f20ff */
[--C-:B-1----:R-:W-:Y:S02]  /*be80*/  SHF.R.S32.HI R7, RZ, 0x1, R14.reuse ;  /* 0x00000001ff077819 */ /* 0x102fe4000001140e */
[----:B------:R-:W-:Y:S02]  /*be90*/  SHF.R.S32.HI R14, RZ, 0x1f, R14 ;  /* 0x0000001fff0e7819 */ /* 0x000fe4000001140e */
[--C-:B------:R-:W-:Y:S02]  /*bea0*/  SHF.R.S32.HI R15, RZ, 0x1, R11.reuse ;  /* 0x00000001ff0f7819 */ /* 0x100fe4000001140b */
[----:B------:R-:W-:Y:S02]  /*beb0*/  SHF.R.S32.HI R18, RZ, 0x1f, R11 ;  /* 0x0000001fff127819 */ /* 0x000fe4000001140b */
[----:B------:R-:W-:-:S02]  /*bec0*/  LEA.HI R14, R14, R7, RZ, 0x4 ;  /* 0x000000070e0e7211 */ /* 0x000fc400078f20ff */
[----:B------:R-:W-:Y:S02]  /*bed0*/  LOP3.LUT R6, R6, 0x1ffffff0, RZ, 0xc0, !PT ;  /* 0x1ffffff006067812 */ /* 0x000fe400078ec0ff */
[----:B------:R-:W-:Y:S02]  /*bee0*/  LEA.HI R18, R18, R15, RZ, 0x4 ;  /* 0x0000000f12127211 */ /* 0x000fe400078f20ff */
        /* <DEDUP_REMOVED lines=8> */
[----:B---3--:R-:W-:Y:S01]  /*bf70*/  IMAD R7, R9, -0x80, R22 ;  /* 0xffffff8009077824 */ /* 0x008fe200078e0216 */
[----:B------:R-:W-:Y:S01]  /*bf80*/  LEA R8, R14, R13, 0x3 ;  /* 0x0000000d0e087211 */ /* 0x000fe200078e18ff */
[----:B------:R-:W-:Y:S01]  /*bf90*/  IMAD.MOV.U32 R15, RZ, RZ, 0x40000040 ;  /* 0x40000040ff0f7424 */ /* 0x000fe200078e00ff */
[----:B------:R-:W-:Y:S01]  /*bfa0*/  STL [R1+0x60], R5 ;  /* 0x0000600501007387 */ /* 0x000fe20000100800 */
[----:B------:R-:W-:-:S02]  /*bfb0*/  LEA R6, R18, R11, 0x3 ;  /* 0x0000000b12067211 */ /* 0x000fc400078e18ff */
[----:B------:R-:W-:Y:S01]  /*bfc0*/  LEA R20, R20, R17, 0x6 ;  /* 0x0000001114147211 */ /* 0x000fe200078e30ff */
[----:B------:R1:W-:Y:S01]  /*bfd0*/  STL [R1+0x5c], R8 ;  /* 0x00005c0801007387 */ /* 0x0003e20000100800 */
[----:B------:R-:W-:-:S03]  /*bfe0*/  MOV R13, 0x40000040 ;  /* 0x40000040000d7802 */ /* 0x000fc60000000f00 */
[----:B------:R3:W-:Y:S01]  /*bff0*/  STL [R1+0x58], R6 ;  /* 0x0000580601007387 */ /* 0x0007e20000100800 */
[--C-:B------:R-:W-:Y:S02]  /*c000*/  IMAD R9, R9, -0x80, -R20.reuse ;  /* 0xffffff8009097824 */ /* 0x100fe400078e0a14 */
[----:B-1----:R-:W-:Y:S02]  /*c010*/  IMAD.IADD R8, R7, 0x1, -R20 ;  /* 0x0000000107087824 */ /* 0x002fe400078e0a14 */
[----:B--2---:R-:W-:-:S04]  /*c020*/  IMAD R5, R21, 0x2000, R16 ;  /* 0x0000200015057824 */ /* 0x004fc800078e0210 */
[C---:B------:R-:W-:Y:S01]  /*c030*/  VIADD R7, R5.reuse, 0x20c00 ;  /* 0x00020c0005077836 */ /* 0x040fe20000000000 */
[----:B---3--:R-:W-:Y:S02]  /*c040*/  IADD3 R6, R5, 0x4000, RZ ;  /* 0x0000400005067810 */ /* 0x008fe40007ffe0ff */
        /* <DEDUP_REMOVED lines=11> */
[----:B------:R1:W-:Y:S01]  /*c100*/  STL [R1+0x34], R6 ;  /* 0x0000340601007387 */ /* 0x0003e20000100800 */
[----:B------:R-:W-:-:S02]  /*c110*/  IADD3 R18, R6, 0x2, RZ ;  /* 0x0000000206127810 */ /* 0x000fc40007ffe0ff */
[C---:B------:R-:W-:Y:S01]  /*c120*/  IADD3 R11, R10.reuse, 0x8, RZ ;  /* 0x000000080a0b7810 */ /* 0x040fe20007ffe0ff */
[----:B------:R2:W-:Y:S01]  /*c130*/  STL [R1+0x50], R5 ;  /* 0x0000500501007387 */ /* 0x0005e20000100800 */
[----:B------:R-:W-:-:S03]  /*c140*/  VIADD R11, R10, 0x14 ;  /* 0x000000140a0b7836 */ /* 0x000fc60000000000 */
[----:B------:R3:W-:Y:S01]  /*c150*/  STL.64 [R1+0x38], R12 ;  /* 0x0000380c01007387 */ /* 0x0007e20000100a00 */
[C---:B-1----:R-:W-:Y:S01]  /*c160*/  VIADD R6, R10.reuse, 0xc ;  /* 0x0000000c0a067836 */ /* 0x042fe20000000000 */
[C---:B------:R-:W-:Y:S02]  /*c170*/  IADD3 R6, R10.reuse, 0x18, RZ ;  /* 0x000000180a067810 */ /* 0x040fe40007ffe0ff */
[----:B------:R3:W-:Y:S01]  /*c180*/  STL.64 [R1+0x48], R18 ;  /* 0x0000481201007387 */ /* 0x0007e20000100a00 */
[C---:B--2---:R-:W-:Y:S01]  /*c190*/  VIADD R5, R10.reuse, 0x4 ;  /* 0x000000040a057836 */ /* 0x044fe20000000000 */
[C---:B------:R-:W-:Y:S02]  /*c1a0*/  IADD3 R5, R10.reuse, 0x10, RZ ;  /* 0x000000100a057810 */ /* 0x040fe40007ffe0ff */
[----:B------:R3:W-:Y:S01]  /*c1b0*/  STL.64 [R1+0x40], R14 ;  /* 0x0000400e01007387 */ /* 0x0007e20000100a00 */
[----:B------:R-:W-:-:S07]  /*c1c0*/  VIADD R5, R10, 0x1c ;  /* 0x0000001c0a057836 */ /* 0x000fce0000000000 */
.L_x_1543:
[----:B------:R-:W-:-:S05]  /*c1d0*/  IMAD.U32 R5, RZ, RZ, UR36 ;  /* 0x00000024ff057e24 */ /* 0x000fca000f8e00ff */
[----:B------:R-:W-:-:S04]  /*c1e0*/  LOP3.LUT R5, R5, 0x1, RZ, 0xfc, !PT ;  /* 0x0000000105057812 */ /* 0x000fc800078efcff */
[----:B------:R-:W-:-:S13]  /*c1f0*/  ISETP.NE.AND P6, PT, R5, 0x3, PT ;  /* 0x000000030500780c */ /* 0x000fda0003fc5270 */
[----:B------:R-:W-:Y:S05]  /*c200*/  @!P6 BRA `(.L_x_1533) ;  /* 0x000000000004e947 */ /* 0x000fea0003800000 */
[----:B------:R-:W-:Y:S01]  /*c210*/  BPT.TRAP 0x1 ;  /* 0x000000040000795c */ /* 0x000fe20000300000 */
.L_x_1533:
[----:B------:R-:W-:Y:S02]  /*c220*/  LEA R6, R0, R16, 0x3 ;  /* 0x0000001000067211 */ /* 0x000fe400078e18ff */
[----:B---3--:R-:W-:-:S04]  /*c230*/  SHF.L.U32 R19, R4, 0x1f, RZ ;  /* 0x0000001f04137819 */ /* 0x008fc800000006ff */
[----:B------:R1:W2:Y:S01]  /*c240*/  SYNCS.PHASECHK.TRANS64.TRYWAIT P0, [R6+URZ+0x30c10], R19 ;  /* 0x030c1013060075a7 */ /* 0x0002a2000800017f */
[----:B------:R-:W-:Y:S05]  /*c250*/  @!P6 BRA `(.L_x_1534) ;  /* 0x000000000004e947 */ /* 0x000fea0003800000 */
[----:B------:R-:W-:Y:S01]  /*c260*/  BPT.TRAP 0x1 ;  /* 0x000000040000795c */ /* 0x000fe20000300000 */
.L_x_1534:
[----:B------:R-:W-:-:S05]  /*c270*/  VIADD R5, R16, 0x10000 ;  /* 0x0001000010057836 */ /* 0x000fca0000000000 */
[----:B------:R-:W-:-:S04]  /*c280*/  SHF.R.U32.HI R5, RZ, 0x4, R5 ;  /* 0x00000004ff057819 */ /* 0x000fc80000011605 */
[----:B------:R-:W-:-:S04]  /*c290*/  LOP3.LUT R5, R5, 0x3fff, RZ, 0xc0, !PT ;  /* 0x00003fff05057812 */ /* 0x000fc800078ec0ff */
[----:B------:R-:W-:Y:S01]  /*c2a0*/  LOP3.LUT R11, R5, 0x10000, RZ, 0xfc, !PT ;  /* 0x00010000050b7812 */ /* 0x000fe200078efcff */
[----:B--2---:R-:W-:Y:S06]  /*c2b0*/  @P0 BRA `(.L_x_1535) ;  /* 0x0000000000080947 */ /* 0x004fec0003800000 */
[----:B------:R-:W2:Y:S02]  /*c2c0*/  SYNCS.PHASECHK.TRANS64.TRYWAIT P0, [R6+URZ+0x30c10], R19 ;  /* 0x030c1013060075a7 */ /* 0x000ea4000800017f */
[----:B--2---:R-:W-:Y:S05]  /*c2d0*/  @!P0 BRA `(.L_x_1536) ;  /* 0x0000009800448947 */ /* 0x004fea0003800000 */
.L_x_1535:
[----:B------:R-:W-:Y:S01]  /*c2e0*/  LEA R11, R0, R11, 0xa ;  /* 0x0000000b000b7211 */ /* 0x000fe200078e50ff */
        /* <DEDUP_REMOVED lines=11> */
[----:B------:R-:W-:Y:S01]  /*c3a0*/  VIADD R12, R7, 0x2 ;  /* 0x00000002070c7836 */ /* 0x000fe20000000000 */
[----:B------:R-:W-:Y:S01]  /*c3b0*/  MOV R13, 0x40000040 ;  /* 0x40000040000d7802 */ /* 0x000fe20000000f00 */
        /* <DEDUP_REMOVED lines=17> */
[----:B------:R-:W-:Y:S01]  /*c4d0*/  VIADD R12, R7, 0x6 ;  /* 0x00000006070c7836 */ /* 0x000fe20000000000 */
[----:B------:R-:W-:-:S04]  /*c4e0*/  MOV R13, 0x40000040 ;  /* 0x40000040000d7802 */ /* 0x000fc80000000f00 */
[----:B------:R-:W-:Y:S02]  /*c4f0*/  R2UR UR4, R12 ;  /* 0x000000000c0472ca */ /* 0x000fe400000e0000 */
[----:B------:R-:W-:Y:S01]  /*c500*/  R2UR UR5, R13 ;  /* 0x000000000d0572ca */ /* 0x000fe200000e0000 */
[----:B------:R-:W-:Y:S02]  /*c510*/  WARPGROUP.DEPBAR.LE gsb0, 0x0 ;  /* 0x00008000000079c5 */ /* 0x000fe40000010000 */
[----:B------:R-:W-:-:S06]  /*c520*/  WARPGROUP.ARRIVE ;  /* 0x00000000000079c5 */ /* 0x000fcc0000000000 */
[----:B------:R-:W-:Y:S01]  /*c530*/  HGMMA.64x128x16.F32 R72, gdesc[UR8], R72, gsb0 ;  /* 0x01e00000084879f0 */ /* 0x000fe20008000848 */
[----:B---3--:R-:W-:-:S04]  /*c540*/  IMAD R12, R0, 0x80, R18 ;  /* 0x00000080000c7824 */ /* 0x008fc800078e0212 */
[----:B------:R-:W-:Y:S01]  /*c550*/  IMAD R227, R3, 0x2, R12 ;  /* 0x0000000203e37824 */ /* 0x000fe200078e020c */
[C---:B----4-:R-:W-:Y:S01]  /*c560*/  LEA R14, R0.reuse, R14, 0x7 ;  /* 0x0000000e000e7211 */ /* 0x050fe200078e38ff */
[----:B-----5:R-:W-:-:S03]  /*c570*/  IMAD R18, R0, 0x80, R17 ;  /* 0x0000008000127824 */ /* 0x020fc600078e0211 */
[C---:B------:R-:W-:Y:S02]  /*c580*/  LEA R17, R3.reuse, R14, 0x1 ;  /* 0x0000000e03117211 */ /* 0x040fe400078e08ff */
[----:B--2---:R-:W-:Y:S01]  /*c590*/  LEA R20, R0, R15, 0x7 ;  /* 0x0000000f00147211 */ /* 0x004fe200078e38ff */
[----:B------:R-:W-:Y:S01]  /*c5a0*/  IMAD R13, R3, 0x2, R18 ;  /* 0x00000002030d7824 */ /* 0x000fe200078e0212 */
[----:B------:R-:W-:Y:S01]  /*c5b0*/  LEA R12, R17, R16, 0x2 ;  /* 0x00000010110c7211 */ /* 0x000fe200078e10ff */
[--C-:B------:R-:W-:Y:S01]  /*c5c0*/  IMAD R18, R227, 0x4, R16.reuse ;  /* 0x00000004e3127824 */ /* 0x100fe200078e0210 */
        /* <DEDUP_REMOVED lines=18> */
.L_x_1537:
[----:B------:R1:W1:Y:S01]  /*c6f0*/  SYNCS.PHASECHK.TRANS64.TRYWAIT P0, [R6+URZ+0x30c30], R19 ;  /* 0x030c3013060075a7 */ /* 0x000262000800017f */
[----:B------:R-:W-:Y:S05]  /*c700*/  @!P6 BRA `(.L_x_1538) ;  /* 0x000000000004e947 */ /* 0x000fea0003800000 */
[----:B------:R-:W-:Y:S01]  /*c710*/  BPT.TRAP 0x1 ;  /* 0x000000040000795c */ /* 0x000fe20000300000 */
.L_x_1538:
[----:B-1----:R-:W-:Y:S05]  /*c720*/  @P0 BRA `(.L_x_1539) ;  /* 0x0000000000080947 */ /* 0x002fea0003800000 */
[----:B------:R-:W1:Y:S02]  /*c730*/  SYNCS.PHASECHK.TRANS64.TRYWAIT P0, [R6+URZ+0x30c30], R19 ;  /* 0x030c3013060075a7 */ /* 0x000e64000800017f */
[----:B-1----:R-:W-:Y:S05]  /*c740*/  @!P0 BRA `(.L_x_1540) ;  /* 0x00000094003c8947 */ /* 0x002fea0003800000 */
.L_x_1539:
        /* <DEDUP_REMOVED lines=16> */
[----:B-1----:R-:W-:Y:S01]  /*c850*/  MUFU.TANH R200, R75 ;  /* 0x0000004b00c87308 */ /* 0x002fe20000002400 */
        /* <DEDUP_REMOVED lines=80> */
[----:B--2---:R-:W1:Y:S01]  /*cd60*/  LDC R2, c[0x0][0x74c] ;  /* 0x0001d300ff027b82 */ /* 0x004e620000000800 */
[----:B------:R-:W-:Y:S01]  /*cd70*/  FMUL.FTZ R138, R90, UR9 ;  /* 0x000000095a8a7c20 */ /* 0x000fe20008410000 */
[----:B------:R-:W-:Y:S01]  /*cd80*/  FMUL.FTZ R89, R94, UR9 ;  /* 0x000000095e597c20 */ /* 0x000fe20008410000 */
[----:B------:R-:W-:Y:S01]  /*cd90*/  FMUL.FTZ R90, R95, UR9 ;  /* 0x000000095f5a7c20 */ /* 0x000fe20008410000 */
[----:B------:R-:W-:Y:S01]  /*cda0*/  HGMMA.64x128x16.F32 R24, gdesc[UR4], RZ, !UPT, gsb0 ;  /* 0x01e00000041879f0 */ /* 0x000fe2000c0008ff */
[----:B------:R-:W-:Y:S01]  /*cdb0*/  UIADD3 UR4, UR6, 0x2, URZ ;  /* 0x0000000206047890 */ /* 0x000fe2000fffe03f */
[----:B------:R-:W2:Y:S01]  /*cdc0*/  MUFU.TANH R136, R136 ;  /* 0x0000008800887308 */ /* 0x000ea20000002400 */
[----:B------:R-:W-:Y:S01]  /*cdd0*/  FMUL.FTZ R205, R92, UR9 ;  /* 0x000000095ccd7c20 */ /* 0x000fe20008410000 */
[----:B------:R-:W2:Y:S01]  /*cde0*/  LDC.64 R94, c[0x0][0x748] ;  /* 0x0001d200ff5e7b82 */ /* 0x000ea20000000a00 */
[----:B------:R-:W-:Y:S01]  /*cdf0*/  FMUL.FTZ R92, R97, UR9 ;  /* 0x00000009615c7c20 */ /* 0x000fe20008410000 */
[----:B------:R-:W-:Y:S01]  /*ce00*/  FMUL.FTZ R100, R100, UR9 ;  /* 0x0000000964647c20 */ /* 0x000fe20008410000 */
[----:B------:R-:W-:Y:S01]  /*ce10*/  FMUL.FTZ R101, R101, UR9 ;  /* 0x0000000965657c20 */ /* 0x000fe20008410000 */
        /* <DEDUP_REMOVED lines=29> */
[----:B---3--:R-:W-:Y:S01]  /*cff0*/  R2UR UR12, R4 ;  /* 0x00000000040c72ca */ /* 0x008fe200000e0000 */
[----:B------:R-:W-:-:S02]  /*d000*/  WARPGROUP.DEPBAR.LE gsb0, 0x0 ;  /* 0x00008000000079c5 */ /* 0x000fc40000010000 */
[----:B------:R-:W-:Y:S01]  /*d010*/  R2UR UR13, R5 ;  /* 0x00000000050d72ca */ /* 0x000fe200000e0000 */
[----:B------:R-:W-:Y:S01]  /*d020*/  IMAD.IADD R96, R8, 0x1, R96 ;  /* 0x0000000108607824 */ /* 0x000fe200078e0260 */
[----:B------:R-:W3:Y:S01]  /*d030*/  LDL.64 R4, [R1+0x38] ;  /* 0x0000380001047983 */ /* 0x000ee20000100a00 */
[----:B------:R-:W-:Y:S01]  /*d040*/  WARPGROUP.ARRIVE ;  /* 0x00000000000079c5 */ /* 0x000fe20000000000 */
[----:B------:R-:W-:Y:S01]  /*d050*/  IADD3 R2, -R2, 0x8, RZ ;  /* 0x0000000802027810 */ /* 0x000fe20007ffe1ff */
[----:B------:R-:W-:Y:S01]  /*d060*/  UIADD3 UR6, UR6, 0x6, URZ ;  /* 0x0000000606067890 */ /* 0x000fe2000fffe03f */
[----:B------:R-:W1:Y:S01]  /*d070*/  MUFU.TANH R167, R205 ;  /* 0x000000cd00a77308 */ /* 0x000e620000002400 */
[----:B------:R-:W-:Y:S01]  /*d080*/  UMOV UR7, 0x40000040 ;  /* 0x4000004000077882 */ /* 0x000fe20000000000 */
[----:B------:R-:W-:-:S05]  /*d090*/  FMUL.FTZ R93, R98, UR9 ;  /* 0x00000009625d7c20 */ /* 0x000fca0008410000 */
[----:B------:R-:W-:Y:S01]  /*d0a0*/  HGMMA.64x128x16.F32 R24, gdesc[UR12], R24, gsb0 ;  /* 0x01e000000c1879f0 */ /* 0x000fe20008000818 */
[----:B----4-:R-:W-:Y:S01]  /*d0b0*/  R2UR UR12, R6 ;  /* 0x00000000060c72ca */ /* 0x010fe200000e0000 */
[----:B------:R-:W-:Y:S01]  /*d0c0*/  IMAD.IADD R221, R2, 0x1, -R96 ;  /* 0x0000000102dd7824 */ /* 0x000fe200078e0a60 */
[----:B------:R-:W-:Y:S01]  /*d0d0*/  R2UR UR13, R7 ;  /* 0x00000000070d72ca */ /* 0x000fe200000e0000 */
[----:B------:R-:W-:Y:S01]  /*d0e0*/  UMOV UR14, UR4 ;  /* 0x00000004000e7c82 */ /* 0x000fe20008000000 */
[----:B------:R-:W-:Y:S01]  /*d0f0*/  UMOV UR15, 0x40000040 ;  /* 0x40000040000f7882 */ /* 0x000fe20000000000 */
[----:B------:R4:W-:Y:S01]  /*d100*/  MUFU.TANH R7, R126 ;  /* 0x0000007e00077308 */ /* 0x0009e20000002400 */
[----:B--2---:R-:W-:-:S07]  /*d110*/  IADD3 R95, RZ, -R96, -R95 ;  /* 0x80000060ff5f7210 */ /* 0x004fce0007ffe85f */
[----:B------:R-:W2:Y:S01]  /*d120*/  MUFU.TANH R88, R88 ;  /* 0x0000005800587308 */ /* 0x000ea20000002400 */
[----:B----4-:R-:W-:Y:S02]  /*d130*/  IADD3 R126, -R96, R94, RZ ;  /* 0x0000005e607e7210 */ /* 0x010fe40007ffe1ff */
[----:B------:R-:W-:Y:S02]  /*d140*/  IADD3 R94, R94, 0x8, -R96 ;  /* 0x000000085e5e7810 */ /* 0x000fe40007ffe860 */
[----:B------:R-:W-:Y:S02]  /*d150*/  SEL R126, R126, 0x80, !P2 ;  /* 0x000000807e7e7807 */ /* 0x000fe40005000000 */
[----:B------:R-:W-:Y:S01]  /*d160*/  SEL R221, R221, 0x80, P3 ;  /* 0x00000080dddd7807 */ /* 0x000fe20001800000 */
[----:B------:R-:W4:Y:S01]  /*d170*/  MUFU.TANH R91, R91 ;  /* 0x0000005b005b7308 */ /* 0x000f220000002400 */
[----:B------:R-:W-:Y:S02]  /*d180*/  SEL R218, R95, 0x80, P1 ;  /* 0x000000805fda7807 */ /* 0x000fe40000800000 */
[----:B------:R-:W-:-:S02]  /*d190*/  ISETP.GE.AND P3, PT, R126, RZ, PT ;  /* 0x000000ff7e00720c */ /* 0x000fc40003f66270 */
[----:B------:R-:W-:-:S03]  /*d1a0*/  ISETP.GE.AND P4, PT, R126, 0x1, PT ;  /* 0x000000017e00780c */ /* 0x000fc60003f86270 */
[----:B------:R-:W4:Y:S08]  /*d1b0*/  MUFU.TANH R92, R92 ;  /* 0x0000005c005c7308 */ /* 0x000f300000002400 */
[----:B------:R-:W-:Y:S08]  /*d1c0*/  MUFU.TANH R169, R138 ;  /* 0x0000008a00a97308 */ /* 0x000ff00000002400 */
[----:B------:R-:W4:Y:S08]  /*d1d0*/  MUFU.TANH R165, R100 ;  /* 0x0000006400a57308 */ /* 0x000f300000002400 */
[----:B------:R-:W4:Y:S08]  /*d1e0*/  MUFU.TANH R164, R101 ;  /* 0x0000006500a47308 */ /* 0x000f300000002400 */
[----:B------:R-:W4:Y:S08]  /*d1f0*/  MUFU.TANH R89, R89 ;  /* 0x0000005900597308 */ /* 0x000f300000002400 */
[----:B------:R-:W4:Y:S08]  /*d200*/  MUFU.TANH R90, R90 ;  /* 0x0000005a005a7308 */ /* 0x000f300000002400 */
[----:B------:R-:W-:Y:S08]  /*d210*/  MUFU.TANH R145, R120 ;  /* 0x0000007800917308 */ /* 0x000ff00000002400 */
[----:B------:R-:W-:Y:S08]  /*d220*/  MUFU.TANH R143, R122 ;  /* 0x0000007a008f7308 */ /* 0x000ff00000002400 */
[----:B------:R-:W-:Y:S08]  /*d230*/  MUFU.TANH R142, R123 ;  /* 0x0000007b008e7308 */ /* 0x000ff00000002400 */
[----:B------:R-:W4:Y:S08]  /*d240*/  MUFU.TANH R93, R93 ;  /* 0x0000005d005d7308 */ /* 0x000f300000002400 */
[----:B------:R-:W4:Y:S08]  /*d250*/  MUFU.TANH R166, R99 ;  /* 0x0000006300a67308 */ /* 0x000f300000002400 */
[----:B------:R-:W4:Y:S08]  /*d260*/  MUFU.TANH R163, R102 ;  /* 0x0000006600a37308 */ /* 0x000f300000002400 */
[----:B------:R-:W4:Y:S01]  /*d270*/  MUFU.TANH R162, R103 ;  /* 0x0000006700a27308 */ /* 0x000f220000002400 */
[----:B------:R-:W-:-:S02]  /*d280*/  WARPGROUP.DEPBAR.LE gsb0, 0x0 ;  /* 0x00008000000079c5 */ /* 0x000fc40000010000 */
[----:B------:R-:W-:-:S05]  /*d290*/  WARPGROUP.ARRIVE ;  /* 0x00000000000079c5 */ /* 0x000fca0000000000 */
[----:B------:R-:W-:Y:S01]  /*d2a0*/  MUFU.TANH R156, R109 ;  /* 0x0000006d009c7308 */ /* 0x000fe20000002400 */
[----:B------:R-:W-:Y:S01]  /*d2b0*/  HGMMA.64x128x16.F32 R24, gdesc[UR12], R24, gsb0 ;  /* 0x01e000000c1879f0 */ /* 0x000fe20008000818 */
[----:B------:R-:W-:Y:S02]  /*d2c0*/  ISETP.GE.AND P1, PT, R126, 0x9, PT ;  /* 0x000000097e00780c */ /* 0x000fe40003f26270 */
[----:B------:R-:W-:-:S04]  /*d2d0*/  ISETP.GT.OR P3, PT, R218, RZ, !P3 ;  /* 0x000000ffda00720c */ /* 0x000fc80005f64670 */
[----:B------:R-:W4:Y:S01]  /*d2e0*/  MUFU.TANH R161, R104 ;  /* 0x0000006800a17308 */ /* 0x000f220000002400 */
[C---:B------:R-:W-:Y:S02]  /*d2f0*/  ISETP.GT.OR P4, PT, R218.reuse, 0x1, !P4 ;  /* 0x00000001da00780c */ /* 0x040fe40006784670 */
[----:B------:R-:W-:Y:S02]  /*d300*/  ISETP.GT.OR P1, PT, R218, 0x9, !P1 ;  /* 0x00000009da00780c */ /* 0x000fe40004f24670 */
[----:B------:R-:W-:Y:S02]  /*d310*/  FSEL R216, R19, -INF , !P3 ;  /* 0xff80000013d87808 */ /* 0x000fe40005800000 */
[----:B------:R-:W-:Y:S01]  /*d320*/  FSEL R219, R230, -INF , !P4 ;  /* 0xff800000e6db7808 */ /* 0x000fe20006000000 */
[----:B------:R-:W4:Y:S01]  /*d330*/  MUFU.TANH R160, R105 ;  /* 0x0000006900a07308 */ /* 0x000f220000002400 */
[C---:B------:R-:W-:Y:S02]  /*d340*/  ISETP.GE.AND P2, PT, R126.reuse, 0x10, PT ;  /* 0x000000107e00780c */ /* 0x040fe40003f46270 */
[----:B------:R-:W-:-:S02]  /*d350*/  ISETP.GE.AND P3, PT, R126, 0x11, PT ;  /* 0x000000117e00780c */ /* 0x000fc40003f66270 */
[C---:B------:R-:W-:Y:S02]  /*d360*/  ISETP.GE.AND P5, PT, R126.reuse, 0x18, PT ;  /* 0x000000187e00780c */ /* 0x040fe40003fa6270 */
[----:B------:R-:W-:Y:S01]  /*d370*/  ISETP.GE.AND P4, PT, R126, 0x19, PT ;  /* 0x000000197e00780c */ /* 0x000fe20003f86270 */
[----:B------:R-:W-:Y:S01]  /*d380*/  MUFU.TANH R153, R112 ;  /* 0x0000007000997308 */ /* 0x000fe20000002400 */
[----:B------:R-:W-:Y:S02]  /*d390*/  FSEL R220, R236, -INF , !P1 ;  /* 0xff800000ecdc7808 */ /* 0x000fe40004800000 */
[C---:B------:R-:W-:Y:S02]  /*d3a0*/  ISETP.GT.OR P2, PT, R218.reuse, 0x10, !P2 ;  /* 0x00000010da00780c */ /* 0x040fe40005744670 */
[C---:B------:R-:W-:Y:S02]  /*d3b0*/  ISETP.GT.OR P3, PT, R218.reuse, 0x11, !P3 ;  /* 0x00000011da00780c */ /* 0x040fe40005f64670 */
[C---:B------:R-:W-:Y:S01]  /*d3c0*/  ISETP.GT.OR P5, PT, R218.reuse, 0x18, !P5 ;  /* 0x00000018da00780c */ /* 0x040fe20006fa4670 */
[----:B------:R-:W-:Y:S01]  /*d3d0*/  MUFU.TANH R141, R124 ;  /* 0x0000007c008d7308 */ /* 0x000fe20000002400 */
[----:B------:R-:W-:-:S02]  /*d3e0*/  ISETP.GT.OR P4, PT, R218, 0x19, !P4 ;  /* 0x00000019da00780c */ /* 0x000fc40006784670 */
[----:B------:R-:W-:Y:S02]  /*d3f0*/  FSEL R215, R233, -INF , !P2 ;  /* 0xff800000e9d77808 */ /* 0x000fe40005000000 */
[----:B------:R-:W-:Y:S02]  /*d400*/  FSEL R211, R21, -INF , !P3 ;  /* 0xff80000015d37808 */ /* 0x000fe40005800000 */
[----:B------:R-:W-:Y:S01]  /*d410*/  FSEL R208, R23, -INF , !P5 ;  /* 0xff80000017d07808 */ /* 0x000fe20006800000 */
[----:B------:R-:W4:Y:S01]  /*d420*/  MUFU.TANH R157, R108 ;  /* 0x0000006c009d7308 */ /* 0x000f220000002400 */
[----:B------:R-:W-:Y:S01]  /*d430*/  FSEL R206, R202, -INF , !P4 ;  /* 0xff800000cace7808 */ /* 0x000fe20006000000 */
[----:B------:R-:W-:Y:S01]  /*d440*/  FMUL.FTZ R110, R110, UR9 ;  /* 0x000000096e6e7c20 */ /* 0x000fe20008410000 */
[----:B------:R-:W-:-:S05]  /*d450*/  FMUL.FTZ R111, R111, UR9 ;  /* 0x000000096f6f7c20 */ /* 0x000fca0008410000 */
[----:B------:R-:W4:Y:S01]  /*d460*/  MUFU.TANH R152, R113 ;  /* 0x0000007100987308 */ /* 0x000f220000002400 */
[----:B------:R-:W-:-:S07]  /*d470*/  FMUL.FTZ R119, R119, UR9 ;  /* 0x0000000977777c20 */ /* 0x000fce0008410000 */
[----:B------:R-:W-:Y:S01]  /*d480*/  MUFU.TANH R144, R121 ;  /* 0x0000007900907308 */ /* 0x000fe20000002400 */
[----:B------:R-:W-:-:S07]  /*d490*/  FMUL.FTZ R115, R115, UR9 ;  /* 0x0000000973737c20 */ /* 0x000fce0008410000 */
[----:B------:R-:W-:Y:S08]  /*d4a0*/  MUFU.TANH R140, R125 ;  /* 0x0000007d008c7308 */ /* 0x000ff00000002400 */
[----:B------:R-:W4:Y:S08]  /*d4b0*/  MUFU.TANH R150, R116 ;  /* 0x0000007400967308 */ /* 0x000f300000002400 */
[----:B------:R-:W4:Y:S01]  /*d4c0*/  MUFU.TANH R148, R117 ;  /* 0x0000007500947308 */ /* 0x000f220000002400 */
[----:B------:R-:W-:-:S07]  /*d4d0*/  FMUL.FTZ R118, R118, UR9 ;  /* 0x0000000976767c20 */ /* 0x000fce0008410000 */
[----:B------:R-:W-:Y:S08]  /*d4e0*/  MUFU.TANH R158, R107 ;  /* 0x0000006b009e7308 */ /* 0x000ff00000002400 */
[----:B------:R-:W-:Y:S08]  /*d4f0*/  MUFU.TANH R151, R114 ;  /* 0x0000007200977308 */ /* 0x000ff00000002400 */
[----:B------:R-:W4:Y:S01]  /*d500*/  MUFU.TANH R159, R106 ;  /* 0x0000006a009f7308 */ /* 0x000f220000002400 */
[----:B------:R-:W-:-:S02]  /*d510*/  WARPGROUP.DEPBAR.LE gsb0, 0x0 ;  /* 0x00008000000079c5 */ /* 0x000fc40000010000 */
[----:B------:R-:W1:Y:S01]  /*d520*/  LDS R227, [R227+0x400] ;  /* 0x00040000e3e37984 */ /* 0x000e620000000800 */
        /* <DEDUP_REMOVED lines=9> */
[C---:B------:R-:W-:Y:S01]  /*d5c0*/  ISETP.GE.AND P0, PT, R128.reuse, RZ, PT ;  /* 0x000000ff8000720c */ /* 0x040fe20003f06270 */
[----:B------:R-:W-:Y:S01]  /*d5d0*/  HGMMA.64x128x16.F32 R24, gdesc[UR4], R24, gsb0 ;  /* 0x01e00000041879f0 */ /* 0x000fe20008000818 */
[C---:B------:R-:W-:Y:S01]  /*d5e0*/  ISETP.GT.OR P1, PT, R221.reuse, 0x1, !P1 ;  /* 0x00000001dd00780c */ /* 0x040fe20004f24670 */
[----:B------:R-:W3:Y:S01]  /*d5f0*/  MUFU.TANH R155, R110 ;  /* 0x0000006e009b7308 */ /* 0x000ee20000002400 */
[----:B------:R-:W-:Y:S01]  /*d600*/  ISETP.GT.OR P0, PT, R221, RZ, !P0 ;  /* 0x000000ffdd00720c */ /* 0x000fe20004704670 */
[----:B------:R-:W-:Y:S01]  /*d610*/  FMUL.FTZ R127, R127, UR9 ;  /* 0x000000097f7f7c20 */ /* 0x000fe20008410000 */
[----:B------:R-:W-:-:S05]  /*d620*/  ISETP.GE.AND P2, PT, R128, 0x8, PT ;  /* 0x000000088000780c */ /* 0x000fca0003f46270 */
[----:B------:R-:W3:Y:S01]  /*d630*/  MUFU.TANH R154, R111 ;  /* 0x0000006f009a7308 */ /* 0x000ee20000002400 */
[----:B------:R-:W-:-:S07]  /*d640*/  ISETP.GE.AND P3, PT, R128, 0x9, PT ;  /* 0x000000098000780c */ /* 0x000fce0003f66270 */
[----:B------:R3:W-:Y:S01]  /*d650*/  MUFU.TANH R146, R119 ;  /* 0x0000007700927308 */ /* 0x0007e20000002400 */
[----:B------:R-:W-:-:S07]  /*d660*/  ISETP.GE.AND P5, PT, R128, 0x10, PT ;  /* 0x000000108000780c */ /* 0x000fce0003fa6270 */
[----:B------:R-:W3:Y:S01]  /*d670*/  MUFU.TANH R149, R115 ;  /* 0x0000007300957308 */ /* 0x000ee20000002400 */
[----:B------:R-:W-:-:S07]  /*d680*/  ISETP.GE.AND P4, PT, R128, 0x11, PT ;  /* 0x000000118000780c */ /* 0x000fce0003f86270 */
[----:B------:R-:W3:Y:S01]  /*d690*/  MUFU.TANH R147, R118 ;  /* 0x0000007600937308 */ /* 0x000ee20000002400 */
[----:B------:R-:W-:Y:S01]  /*d6a0*/  FSEL R214, R20, -INF , !P0 ;  /* 0xff80000014d67808 */ /* 0x000fe20004000000 */
[----:B------:R-:W-:Y:S01]  /*d6b0*/  FMUL.FTZ R130, R130, UR9 ;  /* 0x0000000982827c20 */ /* 0x000fe20008410000 */
[----:B------:R-:W-:Y:S01]  /*d6c0*/  FSEL R228, R200, -INF , !P1 ;  /* 0xff800000c8e47808 */ /* 0x000fe20004800000 */
[----:B------:R-:W-:Y:S01]  /*d6d0*/  FMUL.FTZ R212, R131, UR9 ;  /* 0x0000000983d47c20 */ /* 0x000fe20008410000 */
[C---:B------:R-:W-:Y:S01]  /*d6e0*/  ISETP.GE.AND P0, PT, R128.reuse, 0x18, PT ;  /* 0x000000188000780c */ /* 0x040fe20003f06270 */
[----:B------:R-:W-:Y:S01]  /*d6f0*/  FMUL.FTZ R129, R129, UR9 ;  /* 0x0000000981817c20 */ /* 0x000fe20008410000 */
[----:B------:R-:W-:Y:S02]  /*d700*/  ISETP.GE.AND P1, PT, R128, 0x19, PT ;  /* 0x000000198000780c */ /* 0x000fe40003f26270 */
[----:B------:R-:W-:Y:S02]  /*d710*/  LEA R137, R0, R137, 0xa ;  /* 0x0000008900897211 */ /* 0x000fe400078e50ff */
[C---:B------:R-:W-:Y:S01]  /*d720*/  IADD3 R223, R10.reuse, 0x4, RZ ;  /* 0x000000040adf7810 */ /* 0x040fe20007ffe0ff */
[----:B-1----:R-:W1:Y:S01]  /*d730*/  SHFL.IDX PT, R225, R227, R10, 0x1f ;  /* 0x00001f0ae3e17589 */ /* 0x002e6200000e0000 */
[C---:B------:R-:W-:Y:S01]  /*d740*/  ISETP.GT.OR P2, PT, R221.reuse, 0x8, !P2 ;  /* 0x00000008dd00780c */ /* 0x040fe20005744670 */
[----:B------:R-:W-:Y:S01]  /*d750*/  VIADD R231, R10, 0x8 ;  /* 0x000000080ae77836 */ /* 0x000fe20000000000 */
[C---:B------:R-:W-:Y:S01]  /*d760*/  ISETP.GT.OR P3, PT, R221.reuse, 0x9, !P3 ;  /* 0x00000009dd00780c */ /* 0x040fe20005f64670 */
[----:B------:R-:W-:Y:S01]  /*d770*/  ULDC UR4, c[0x0][0x744] ;  /* 0x0001d10000047ab9 */ /* 0x000fe20000000800 */
[----:B------:R-:W-:-:S02]  /*d780*/  ISETP.GT.OR P5, PT, R221, 0x10, !P5 ;  /* 0x00000010dd00780c */ /* 0x000fc40006fa4670 */
[C---:B------:R-:W-:Y:S02]  /*d790*/  ISETP.GT.OR P4, PT, R221.reuse, 0x11, !P4 ;  /* 0x00000011dd00780c */ /* 0x040fe40006784670 */
[C---:B------:R-:W-:Y:S02]  /*d7a0*/  ISETP.GT.OR P0, PT, R221.reuse, 0x18, !P0 ;  /* 0x00000018dd00780c */ /* 0x040fe40004704670 */
[----:B------:R-:W-:Y:S02]  /*d7b0*/  ISETP.GT.OR P1, PT, R221, 0x19, !P1 ;  /* 0x00000019dd00780c */ /* 0x000fe40004f24670 */
        /* <DEDUP_REMOVED lines=12> */
[C---:B------:R-:W-:Y:S02]  /*d880*/  ISETP.GT.OR P2, PT, R218.reuse, 0x20, !P2 ;  /* 0x00000020da00780c */ /* 0x040fe40005744670 */
[C---:B------:R-:W-:Y:S02]  /*d890*/  ISETP.GT.OR P3, PT, R218.reuse, 0x21, !P3 ;  /* 0x00000021da00780c */ /* 0x040fe40005f64670 */
[----:B------:R-:W-:-:S02]  /*d8a0*/  ISETP.GT.OR P5, PT, R218, 0x28, !P5 ;  /* 0x00000028da00780c */ /* 0x000fc40006fa4670 */
[C---:B------:R-:W-:Y:S02]  /*d8b0*/  ISETP.GT.OR P4, PT, R218.reuse, 0x29, !P4 ;  /* 0x00000029da00780c */ /* 0x040fe40006784670 */
[C---:B------:R-:W-:Y:S02]  /*d8c0*/  ISETP.GT.OR P0, PT, R218.reuse, 0x30, !P0 ;  /* 0x00000030da00780c */ /* 0x040fe40004704670 */
[----:B------:R-:W-:Y:S02]  /*d8d0*/  ISETP.GT.OR P1, PT, R218, 0x31, !P1 ;  /* 0x00000031da00780c */ /* 0x000fe40004f24670 */
[----:B------:R-:W-:Y:S02]  /*d8e0*/  FSEL R204, R171, -INF , !P2 ;  /* 0xff800000abcc7808 */ /* 0x000fe40005000000 */
[----:B------:R-:W-:Y:S02]  /*d8f0*/  FSEL R122, R170, -INF , !P3 ;  /* 0xff800000aa7a7808 */ /* 0x000fe40005800000 */
[----:B------:R-:W-:-:S02]  /*d900*/  FSEL R123, R167, -INF , !P5 ;  /* 0xff800000a77b7808 */ /* 0x000fc40006800000 */
[----:B--2---:R-:W-:Y:S02]  /*d910*/  FSEL R120, R88, -INF , !P4 ;  /* 0xff80000058787808 */ /* 0x004fe40006000000 */
[C---:B------:R-:W-:Y:S02]  /*d920*/  ISETP.GE.AND P2, PT, R126.reuse, 0x38, PT ;  /* 0x000000387e00780c */ /* 0x040fe40003f46270 */
[----:B------:R-:W-:Y:S02]  /*d930*/  ISETP.GE.AND P3, PT, R126, 0x39, PT ;  /* 0x000000397e00780c */ /* 0x000fe40003f66270 */
[C---:B------:R-:W-:Y:S02]  /*d940*/  ISETP.GE.AND P5, PT, R128.reuse, 0x20, PT ;  /* 0x000000208000780c */ /* 0x040fe40003fa6270 */
[----:B------:R-:W-:Y:S02]  /*d950*/  ISETP.GE.AND P4, PT, R128, 0x21, PT ;  /* 0x000000218000780c */ /* 0x000fe40003f86270 */
[----:B----4-:R-:W-:-:S02]  /*d960*/  FSEL R103, R91, -INF , !P0 ;  /* 0xff8000005b677808 */ /* 0x010fc40004000000 */
[----:B------:R-:W-:Y:S02]  /*d970*/  FSEL R109, R92, -INF , !P1 ;  /* 0xff8000005c6d7808 */ /* 0x000fe40004800000 */
[C---:B------:R-:W-:Y:S02]  /*d980*/  ISETP.GE.AND P0, PT, R128.reuse, 0x28, PT ;  /* 0x000000288000780c */ /* 0x040fe40003f06270 */
[----:B------:R-:W-:Y:S02]  /*d990*/  ISETP.GE.AND P1, PT, R128, 0x29, PT ;  /* 0x000000298000780c */ /* 0x000fe40003f26270 */
[C---:B------:R-:W-:Y:S02]  /*d9a0*/  ISETP.GT.OR P2, PT, R218.reuse, 0x38, !P2 ;  /* 0x00000038da00780c */ /* 0x040fe40005744670 */
[----:B------:R-:W-:Y:S02]  /*d9b0*/  ISETP.GT.OR P3, PT, R218, 0x39, !P3 ;  /* 0x00000039da00780c */ /* 0x000fe40005f64670 */
        /* <DEDUP_REMOVED lines=19> */
[----:B------:R-:W-:Y:S02]  /*daf0*/  ISETP.GT.OR P4, PT, R221, 0x39, !P4 ;  /* 0x00000039dd00780c */ /* 0x000fe40006784670 */
        /* <DEDUP_REMOVED lines=11> */
[----:B---3--:R-:W-:Y:S02]  /*dbb0*/  FSEL R119, R160, -INF , !P1 ;  /* 0xff800000a0777808 */ /* 0x008fe40004800000 */
        /* <DEDUP_REMOVED lines=31> */
[----:B------:R-:W-:Y:S02]  /*ddb0*/  ISETP.GE.AND P3, PT, R128, 0x59, PT ;  /* 0x000000598000780c */ /* 0x000fe40003f66270 */
[C---:B------:R-:W-:Y:S02]  /*ddc0*/  ISETP.GE.AND P5, PT, R126.reuse, 0x60, PT ;  /* 0x000000607e00780c */ /* 0x040fe40003fa6270 */
[----:B------:R-:W-:Y:S02]  /*ddd0*/  ISETP.GE.AND P4, PT, R126, 0x61, PT ;  /* 0x000000617e00780c */ /* 0x000fe40003f86270 */
[----:B------:R-:W-:-:S02]  /*dde0*/  FSEL R100, R151, -INF , !P0 ;  /* 0xff80000097647808 */ /* 0x000fc40004000000 */
        /* <DEDUP_REMOVED lines=8> */
[----:B------:R-:W-:Y:S01]  /*de70*/  ISETP.GT.OR P1, PT, R218, 0x69, !P1 ;  /* 0x00000069da00780c */ /* 0x000fe20004f24670 */
[----:B------:R2:W3:Y:S01]  /*de80*/  MUFU.TANH R6, R127 ;  /* 0x0000007f00067308 */ /* 0x0004e20000002400 */
[----:B------:R-:W-:Y:S02]  /*de90*/  FSEL R98, R147, -INF , !P2 ;  /* 0xff80000093627808 */ /* 0x000fe40005000000 */
[----:B------:R-:W-:Y:S02]  /*dea0*/  FSEL R118, R146, -INF , !P3 ;  /* 0xff80000092767808 */ /* 0x000fe40005800000 */
[----:B------:R-:W-:-:S02]  /*deb0*/  FSEL R113, R145, -INF , !P5 ;  /* 0xff80000091717808 */ /* 0x000fc40006800000 */
[----:B------:R-:W-:Y:S02]  /*dec0*/  FSEL R108, R144, -INF , !P4 ;  /* 0xff800000906c7808 */ /* 0x000fe40006000000 */
[C---:B------:R-:W-:Y:S02]  /*ded0*/  ISETP.GE.AND P2, PT, R126.reuse, 0x70, PT ;  /* 0x000000707e00780c */ /* 0x040fe40003f46270 */
[C---:B------:R-:W-:Y:S02]  /*dee0*/  ISETP.GE.AND P3, PT, R126.reuse, 0x71, PT ;  /* 0x000000717e00780c */ /* 0x040fe40003f66270 */
[C---:B------:R-:W-:Y:S02]  /*def0*/  ISETP.GE.AND P5, PT, R126.reuse, 0x78, PT ;  /* 0x000000787e00780c */ /* 0x040fe40003fa6270 */
[----:B------:R-:W-:Y:S01]  /*df00*/  ISETP.GE.AND P4, PT, R126, 0x79, PT ;  /* 0x000000797e00780c */ /* 0x000fe20003f86270 */
[----:B------:R4:W1:Y:S01]  /*df10*/  MUFU.TANH R2, R130 ;  /* 0x0000008200027308 */ /* 0x0008620000002400 */
[----:B------:R-:W-:-:S02]  /*df20*/  FSEL R126, R141, -INF , !P0 ;  /* 0xff8000008d7e7808 */ /* 0x000fc40004000000 */
[----:B--2---:R-:W-:Y:S02]  /*df30*/  FSEL R127, R140, -INF , !P1 ;  /* 0xff8000008c7f7808 */ /* 0x004fe40004800000 */
[C---:B------:R-:W-:Y:S02]  /*df40*/  ISETP.GE.AND P0, PT, R128.reuse, 0x60, PT ;  /* 0x000000608000780c */ /* 0x040fe40003f06270 */
[----:B------:R-:W-:Y:S02]  /*df50*/  ISETP.GE.AND P1, PT, R128, 0x61, PT ;  /* 0x000000618000780c */ /* 0x000fe40003f26270 */
[----:B------:R-:W-:Y:S02]  /*df60*/  ISETP.GT.OR P2, PT, R218, 0x70, !P2 ;  /* 0x00000070da00780c */ /* 0x000fe40005744670 */
[C---:B------:R-:W-:Y:S02]  /*df70*/  ISETP.GT.OR P0, PT, R221.reuse, 0x60, !P0 ;  /* 0x00000060dd00780c */ /* 0x040fe40004704670 */
[----:B------:R-:W-:-:S02]  /*df80*/  ISETP.GT.OR P1, PT, R221, 0x61, !P1 ;  /* 0x00000061dd00780c */ /* 0x000fc40004f24670 */
[----:B----4-:R-:W-:Y:S02]  /*df90*/  FSEL R130, R5, -INF , !P2 ;  /* 0xff80000005827808 */ /* 0x010fe40005000000 */
[----:B------:R-:W-:Y:S02]  /*dfa0*/  FSEL R131, R143, -INF , !P0 ;  /* 0xff8000008f837808 */ /* 0x000fe40004000000 */
[----:B------:R-:W-:Y:S02]  /*dfb0*/  FSEL R138, R142, -INF , !P1 ;  /* 0xff8000008e8a7808 */ /* 0x000fe40004800000 */
[C---:B------:R-:W-:Y:S02]  /*dfc0*/  ISETP.GE.AND P2, PT, R128.reuse, 0x68, PT ;  /* 0x000000688000780c */ /* 0x040fe40003f46270 */
[C---:B------:R-:W-:Y:S02]  /*dfd0*/  ISETP.GE.AND P0, PT, R128.reuse, 0x69, PT ;  /* 0x000000698000780c */ /* 0x040fe40003f06270 */
[----:B------:R-:W-:-:S02]  /*dfe0*/  ISETP.GE.AND P1, PT, R128, 0x70, PT ;  /* 0x000000708000780c */ /* 0x000fc40003f26270 */
[C---:B------:R-:W-:Y:S02]  /*dff0*/  ISETP.GT.OR P2, PT, R221.reuse, 0x68, !P2 ;  /* 0x00000068dd00780c */ /* 0x040fe40005744670 */
[C---:B------:R-:W-:Y:S02]  /*e000*/  ISETP.GT.OR P0, PT, R221.reuse, 0x69, !P0 ;  /* 0x00000069dd00780c */ /* 0x040fe40004704670 */
[----:B------:R-:W-:Y:S01]  /*e010*/  ISETP.GT.OR P1, PT, R221, 0x70, !P1 ;  /* 0x00000070dd00780c */ /* 0x000fe20004f24670 */
[----:B------:R2:W-:Y:S01]  /*e020*/  MUFU.TANH R4, R129 ;  /* 0x0000008100047308 */ /* 0x0005e20000002400 */
[----:B------:R-:W-:Y:S02]  /*e030*/  R2UR UR8, R137 ;  /* 0x00000000890872ca */ /* 0x000fe400000e0000 */
[----:B---3--:R-:W-:Y:S02]  /*e040*/  FSEL R139, R6, -INF , !P0 ;  /* 0xff800000068b7808 */ /* 0x008fe40004000000 */
[----:B-1----:R-:W-:-:S02]  /*e050*/  FSEL R137, R2, -INF , !P1 ;  /* 0xff80000002897808 */ /* 0x002fc40004800000 */
[C---:B------:R-:W-:Y:S02]  /*e060*/  ISETP.GE.AND P0, PT, R128.reuse, 0x78, PT ;  /* 0x000000788000780c */ /* 0x040fe40003f06270 */
[----:B--2---:R-:W-:Y:S02]  /*e070*/  FSEL R129, R7, -INF , !P2 ;  /* 0xff80000007817808 */ /* 0x004fe40005000000 */
[C---:B------:R-:W-:Y:S02]  /*e080*/  ISETP.GE.AND P2, PT, R128.reuse, 0x71, PT ;  /* 0x000000718000780c */ /* 0x040fe40003f46270 */
[----:B------:R-:W-:Y:S02]  /*e090*/  ISETP.GE.AND P1, PT, R128, 0x79, PT ;  /* 0x000000798000780c */ /* 0x000fe40003f26270 */
[----:B------:R1:W-:Y:S02]  /*e0a0*/  MUFU.TANH R128, R212 ;  /* 0x000000d400807308 */ /* 0x0003e40000002400 */
[----:B-1----:R-:W1:Y:S01]  /*e0b0*/  SHFL.IDX PT, R212, R227, R223, 0x1f ;  /* 0x00001fdfe3d47589 */ /* 0x002e6200000e0000 */
[----:B------:R-:W-:-:S02]  /*e0c0*/  ISETP.GT.OR P3, PT, R218, 0x71, !P3 ;  /* 0x00000071da00780c */ /* 0x000fc40005f64670 */
[C---:B------:R-:W-:Y:S02]  /*e0d0*/  ISETP.GT.OR P5, PT, R218.reuse, 0x78, !P5 ;  /* 0x00000078da00780c */ /* 0x040fe40006fa4670 */
[----:B------:R-:W-:Y:S02]  /*e0e0*/  ISETP.GT.OR P4, PT, R218, 0x79, !P4 ;  /* 0x00000079da00780c */ /* 0x000fe40006784670 */
[----:B------:R-:W2:Y:S01]  /*e0f0*/  SHFL.IDX PT, R218, R18, R10, 0x1f ;  /* 0x00001f0a12da7589 */ /* 0x000ea200000e0000 */
[----:B------:R-:W-:Y:S01]  /*e100*/  IADD3 R232, R10, 0xc, RZ ;  /* 0x0000000c0ae87810 */ /* 0x000fe20007ffe0ff */
[----:B------:R-:W-:Y:S02]  /*e110*/  WARPGROUP.DEPBAR.LE gsb0, 0x0 ;  /* 0x00008000000079c5 */ /* 0x000fe40000010000 */
[----:B------:R-:W-:Y:S01]  /*e120*/  FADD.FTZ R229, R24, -R225 ;  /* 0x800000e118e57221 */ /* 0x000fe20000010000 */
[C---:B------:R-:W-:Y:S01]  /*e130*/  ISETP.GT.OR P2, PT, R221.reuse, 0x71, !P2 ;  /* 0x00000071dd00780c */ /* 0x040fe20005744670 */
[----:B------:R-:W3:Y:S01]  /*e140*/  SHFL.IDX PT, R24, R227, R231, 0x1f ;  /* 0x00001fe7e3187589 */ /* 0x000ee200000e0000 */
[----:B------:R-:W-:-:S02]  /*e150*/  ISETP.GT.OR P0, PT, R221, 0x78, !P0 ;  /* 0x00000078dd00780c */ /* 0x000fc40004704670 */
[----:B------:R-:W-:Y:S01]  /*e160*/  ISETP.GT.OR P1, PT, R221, 0x79, !P1 ;  /* 0x00000079dd00780c */ /* 0x000fe20004f24670 */
[----:B------:R-:W-:Y:S01]  /*e170*/  LDS R17, [R17+0x400] ;  /* 0x0004000011117984 */ /* 0x000fe20000000800 */
[----:B------:R-:W-:Y:S01]  /*e180*/  FMUL.FTZ R132, R132, UR9 ;  /* 0x0000000984847c20 */ /* 0x000fe20008410000 */
[----:B------:R-:W-:Y:S01]  /*e190*/  FMUL.FTZ R134, R134, UR9 ;  /* 0x0000000986867c20 */ /* 0x000fe20008410000 */
[----:B------:R-:W-:Y:S01]  /*e1a0*/  FMUL.FTZ R133, R133, UR9 ;  /* 0x0000000985857c20 */ /* 0x000fe20008410000 */
[----:B------:R-:W-:Y:S01]  /*e1b0*/  FMUL.FTZ R135, R135, UR9 ;  /* 0x0000000987877c20 */ /* 0x000fe20008410000 */
[----:B------:R-:W-:Y:S01]  /*e1c0*/  FFMA.FTZ R235, -R235, R235, 1 ;  /* 0x3f800000ebeb7423 */ /* 0x000fe200000101eb */
[----:B------:R-:W-:Y:S01]  /*e1d0*/  FFMA.FTZ R236, -R236, R236, 1 ;  /* 0x3f800000ecec7423 */ /* 0x000fe200000101ec */
[--C-:B-1----:R-:W-:Y:S01]  /*e1e0*/  FADD.FTZ R226, R25, -R212.reuse ;  /* 0x800000d419e27221 */ /* 0x102fe20000010000 */
[----:B------:R-:W-:Y:S01]  /*e1f0*/  FFMA.FTZ R90, -R90, R90, 1 ;  /* 0x3f8000005a5a7423 */ /* 0x000fe2000001015a */
[----:B------:R-:W-:Y:S04]  /*e200*/  SHFL.IDX PT, R25, R18, R223, 0x1f ;  /* 0x00001fdf12197589 */ /* 0x000fe800000e0000 */
[----:B------:R-:W1:Y:S01]  /*e210*/  SHFL.IDX PT, R223, R227, R232, 0x1f ;  /* 0x00001fe8e3df7589 */ /* 0x000e6200000e0000 */
[----:B------:R-:W-:Y:S01]  /*e220*/  FADD.FTZ R212, R27, -R212 ;  /* 0x800000d41bd47221 */ /* 0x000fe20000010000 */
[----:B--2---:R-:W-:Y:S01]  /*e230*/  FFMA.FTZ R216, R216, UR4, -R218 ;  /* 0x00000004d8d87c23 */ /* 0x004fe200080108da */
[----:B------:R-:W-:-:S02]  /*e240*/  VIADD R27, R10, 0x10 ;  /* 0x000000100a1b7836 */ /* 0x000fc40000000000 */
[----:B------:R-:W-:Y:S01]  /*e250*/  FADD.FTZ R225, R26, -R225 ;  /* 0x800000e11ae17221 */ /* 0x000fe20000010000 */
[----:B------:R-:W-:Y:S01]  /*e260*/  IADD3 R221, R10, 0x14, RZ ;  /* 0x000000140add7810 */ /* 0x000fe20007ffe0ff */
[----:B------:R-:W-:Y:S01]  /*e270*/  FFMA.FTZ R26, R214, UR4, -R218 ;  /* 0x00000004d61a7c23 */ /* 0x000fe200080108da */
[----:B------:R-:W-:Y:S01]  /*e280*/  FFMA.FTZ R91, -R91, R91, 1 ;  /* 0x3f8000005b5b7423 */ /* 0x000fe2000001015b */
[----:B------:R2:W4:Y:S01]  /*e290*/  MUFU.EX2 R214, R216 ;  /* 0x000000d800d67308 */ /* 0x0005220000000800 */
[----:B------:R-:W4:Y:S01]  /*e2a0*/  SHFL.IDX PT, R231, R18, R231, 0x1f ;  /* 0x00001fe712e77589 */ /* 0x000f2200000e0000 */
[--C-:B---3--:R-:W-:Y:S01]  /*e2b0*/  FADD.FTZ R218, R30, -R24.reuse ;  /* 0x800000181eda7221 */ /* 0x108fe20000010000 */
[----:B------:R-:W-:Y:S01]  /*e2c0*/  FFMA.FTZ R93, -R93, R93, 1 ;  /* 0x3f8000005d5d7423 */ /* 0x000fe2000001015d */
[----:B------:R-:W-:Y:S01]  /*e2d0*/  FFMA.FTZ R89, -R89, R89, 1 ;  /* 0x3f80000059597423 */ /* 0x000fe20000010159 */
[----:B------:R-:W-:Y:S01]  /*e2e0*/  FFMA.FTZ R88, -R88, R88, 1 ;  /* 0x3f80000058587423 */ /* 0x000fe20000010158 */
[----:B------:R-:W-:Y:S01]  /*e2f0*/  FFMA.FTZ R92, -R92, R92, 1 ;  /* 0x3f8000005c5c7423 */ /* 0x000fe2000001015c */
[----:B------:R-:W-:Y:S01]  /*e300*/  LDS R15, [R15+0x400] ;  /* 0x000400000f0f7984 */ /* 0x000fe20000000800 */
[----:B--2---:R-:W-:-:S03]  /*e310*/  FADD.FTZ R216, R28, -R24 ;  /* 0x800000181cd87221 */ /* 0x004fc60000010000 */
[----:B------:R-:W2:Y:S04]  /*e320*/  SHFL.IDX PT, R28, R227, R27, 0x1f ;  /* 0x00001f1be31c7589 */ /* 0x000ea800000e0000 */
[----:B------:R1:W-:Y:S04]  /*e330*/  SHFL.IDX PT, R27, R227, R221, 0x1f ;  /* 0x00001fdde31b7589 */ /* 0x0003e800000e0000 */
[----:B------:R-:W3:Y:S01]  /*e340*/  SHFL.IDX PT, R30, R18, R232, 0x1f ;  /* 0x00001fe8121e7589 */ /* 0x000ee200000e0000 */
[----:B-1----:R-:W-:Y:S01]  /*e350*/  FADD.FTZ R221, R29, -R223 ;  /* 0x800000df1ddd7221 */ /* 0x002fe20000010000 */
[----:B------:R-:W-:-:S02]  /*e360*/  VIADD R29, R10, 0x18 ;  /* 0x000000180a1d7836 */ /* 0x000fc40000000000 */
[----:B------:R-:W-:Y:S01]  /*e370*/  FADD.FTZ R223, R31, -R223 ;  /* 0x800000df1fdf7221 */ /* 0x000fe20000010000 */
[----:B------:R-:W-:-:S03]  /*e380*/  VIADD R31, R10, 0x10 ;  /* 0x000000100a1f7836 */ /* 0x000fc60000000000 */
[----:B------:R-:W1:Y:S04]  /*e390*/  SHFL.IDX PT, R29, R227, R29, 0x1f ;  /* 0x00001f1de31d7589 */ /* 0x000e6800000e0000 */
[----:B------:R-:W1:Y:S01]  /*e3a0*/  SHFL.IDX PT, R31, R18, R31, 0x1f ;  /* 0x00001f1f121f7589 */ /* 0x000e6200000e0000 */
[----:B------:R4:W-:Y:S01]  /*e3b0*/  MUFU.EX2 R24, R26 ;  /* 0x0000001a00187308 */ /* 0x0009e20000000800 */
        /* <DEDUP_REMOVED lines=8> */
[----:B------:R-:W-:Y:S01]  /*e440*/  IADD3 R32, R10, 0x14, RZ ;  /* 0x000000140a207810 */ /* 0x000fe20007ffe0ff */
[--C-:B-1----:R-:W-:Y:S01]  /*e450*/  FADD.FTZ R217, R36, -R29.reuse ;  /* 0x8000001d24d97221 */ /* 0x102fe20000010000 */
[----:B------:R-:W-:Y:S01]  /*e460*/  FADD.FTZ R220, R38, -R29 ;  /* 0x8000001d26dc7221 */ /* 0x000fe20000010000 */
[----:B------:R-:W-:Y:S01]  /*e470*/  FMUL.FTZ R229, R214, R229 ;  /* 0x000000e5d6e57220 */ /* 0x000fe20000410000 */
[--C-:B------:R-:W-:Y:S01]  /*e480*/  FFMA.FTZ R29, R215, UR4, -R31.reuse ;  /* 0x00000004d71d7c23 */ /* 0x100fe2000801081f */
[----:B------:R-:W-:Y:S01]  /*e490*/  FFMA.FTZ R31, R213, UR4, -R31 ;  /* 0x00000004d51f7c23 */ /* 0x000fe2000801081f */
[----:B------:R-:W-:Y:S01]  /*e4a0*/  FFMA.FTZ R213, -R19, R19, 1 ;  /* 0x3f80000013d57423 */ /* 0x000fe20000010113 */
[C---:B------:R-:W-:Y:S01]  /*e4b0*/  IADD3 R232, R10.reuse, 0x1c, RZ ;  /* 0x0000001c0ae87810 */ /* 0x040fe20007ffe0ff */
[----:B------:R-:W1:Y:S01]  /*e4c0*/  SHFL.IDX PT, R32, R18, R32, 0x1f ;  /* 0x00001f2012207589 */ /* 0x000e6200000e0000 */
[----:B------:R-:W-:-:S02]  /*e4d0*/  VIADD R34, R10, 0x18 ;  /* 0x000000180a227836 */ /* 0x000fc40000000000 */
[----:B------:R-:W-:Y:S01]  /*e4e0*/  FMUL.FTZ R213, R213, R229 ;  /* 0x000000e5d5d57220 */ /* 0x000fe20000410000 */
[----:B------:R-:W-:Y:S01]  /*e4f0*/  IADD3 R229, R10, 0x1c, RZ ;  /* 0x0000001c0ae57810 */ /* 0x000fe20007ffe0ff */
[----:B------:R2:W-:Y:S01]  /*e500*/  SHFL.IDX PT, R232, R227, R232, 0x1f ;  /* 0x00001fe8e3e87589 */ /* 0x0005e200000e0000 */
[----:B------:R-:W3:Y:S01]  /*e510*/  MUFU.EX2 R219, R219 ;  /* 0x000000db00db7308 */ /* 0x000ee20000000800 */
[--C-:B--2---:R-:W-:Y:S02]  /*e520*/  FADD.FTZ R227, R33, -R27.reuse ;  /* 0x8000001b21e37221 */ /* 0x104fe40000010000 */
[----:B------:R-:W2:Y:S04]  /*e530*/  SHFL.IDX PT, R33, R18, R34, 0x1f ;  /* 0x00001f2212217589 */ /* 0x000ea800000e0000 */
[----:B------:R-:W4:Y:S01]  /*e540*/  SHFL.IDX PT, R34, R18, R229, 0x1f ;  /* 0x00001fe512227589 */ /* 0x000f2200000e0000 */
[----:B------:R-:W-:Y:S01]  /*e550*/  FADD.FTZ R228, R35, -R27 ;  /* 0x8000001b23e47221 */ /* 0x000fe20000010000 */
[--C-:B-1----:R-:W-:Y:S01]  /*e560*/  FFMA.FTZ R211, R211, UR4, -R32.reuse ;  /* 0x00000004d3d37c23 */ /* 0x102fe20008010820 */
[----:B------:R-:W-:Y:S01]  /*e570*/  FFMA.FTZ R32, R210, UR4, -R32 ;  /* 0x00000004d2207c23 */ /* 0x000fe20008010820 */
[----:B------:R-:W1:Y:S01]  /*e580*/  SHFL.IDX PT, R35, R12, R10, 0x1f ;  /* 0x00001f0a0c237589 */ /* 0x000e6200000e0000 */
[----:B------:R-:W-:-:S02]  /*e590*/  VIADD R215, R10, 0x4 ;  /* 0x000000040ad77836 */ /* 0x000fc40000000000 */
[----:B------:R-:W-:Y:S01]  /*e5a0*/  FFMA.FTZ R210, -R20, R20, 1 ;  /* 0x3f80000014d27423 */ /* 0x000fe20000010114 */
[----:B------:R2:W-:Y:S01]  /*e5b0*/  MUFU.EX2 R19, R31 ;  /* 0x0000001f00137308 */ /* 0x0005e20000000800 */
[----:B---3--:R-:W-:-:S07]  /*e5c0*/  FMUL.FTZ R226, R219, R226 ;  /* 0x000000e2dbe27220 */ /* 0x008fce0000410000 */
[----:B------:R3:W-:Y:S01]  /*e5d0*/  MUFU.EX2 R20, R32 ;  /* 0x0000002000147308 */ /* 0x0007e20000000800 */
[--C-:B--2---:R-:W-:Y:S01]  /*e5e0*/  FFMA.FTZ R31, R208, UR4, -R33.reuse ;  /* 0x00000004d01f7c23 */ /* 0x104fe20008010821 */
[----:B------:R-:W-:Y:S01]  /*e5f0*/  FFMA.FTZ R208, -R230, R230, 1 ;  /* 0x3f800000e6d07423 */ /* 0x000fe200000101e6 */
[----:B---3--:R-:W-:Y:S01]  /*e600*/  FFMA.FTZ R32, R209, UR4, -R33 ;  /* 0x00000004d1207c23 */ /* 0x008fe20008010821 */
[--C-:B----4-:R-:W-:Y:S02]  /*e610*/  FFMA.FTZ R33, R206, UR4, -R34.reuse ;  /* 0x00000004ce217c23 */ /* 0x110fe40008010822 */
[----:B------:R-:W2:Y:S01]  /*e620*/  SHFL.IDX PT, R206, R12, R215, 0x1f ;  /* 0x00001fd70cce7589 */ /* 0x000ea200000e0000 */
[----:B------:R-:W-:Y:S01]  /*e630*/  FMUL.FTZ R208, R208, R226 ;  /* 0x000000e2d0d07220 */ /* 0x000fe20000410000 */
[C---:B------:R-:W-:Y:S01]  /*e640*/  IADD3 R226, R10.reuse, 0x8, RZ ;  /* 0x000000080ae27810 */ /* 0x040fe20007ffe0ff */
[----:B------:R-:W-:Y:S01]  /*e650*/  VIADD R209, R10, 0xc ;  /* 0x0000000c0ad17836 */ /* 0x000fe20000000000 */
[----:B------:R3:W-:Y:S01]  /*e660*/  MUFU.EX2 R18, R211 ;  /* 0x000000d300127308 */ /* 0x0007e20000000800 */
[----:B------:R-:W-:-:S02]  /*e670*/  FFMA.FTZ R34, R207, UR4, -R34 ;  /* 0x00000004cf227c23 */ /* 0x000fc40008010822 */
[----:B------:R-:W4:Y:S05]  /*e680*/  SHFL.IDX PT, R207, R12, R226, 0x1f ;  /* 0x00001fe20ccf7589 */ /* 0x000f2a00000e0000 */
[----:B------:R1:W-:Y:S01]  /*e690*/  MUFU.EX2 R27, R231 ;  /* 0x000000e7001b7308 */ /* 0x0003e20000000800 */
[----:B---3--:R-:W-:-:S05]  /*e6a0*/  VIADD R211, R10, 0x14 ;  /* 0x000000140ad37836 */ /* 0x008fca0000000000 */
[----:B------:R-:W-:Y:S01]  /*e6b0*/  SHFL.IDX PT, R38, R12, R211, 0x1f ;  /* 0x00001fd30c267589 */ /* 0x000fe200000e0000 */
[----:B-1----:R-:W-:-:S03]  /*e6c0*/  FADD.FTZ R231, R37, -R232 ;  /* 0x800000e825e77221 */ /* 0x002fc60000010000 */
[----:B------:R-:W1:Y:S01]  /*e6d0*/  SHFL.IDX PT, R37, R12, R209, 0x1f ;  /* 0x00001fd10c257589 */ /* 0x000e6200000e0000 */
[----:B------:R-:W-:Y:S01]  /*e6e0*/  FMUL.FTZ R225, R24, R225 ;  /* 0x000000e118e17220 */ /* 0x000fe20000410000 */
[--C-:B------:R-:W-:Y:S01]  /*e6f0*/  FFMA.FTZ R204, R204, UR4, -R35.reuse ;  /* 0x00000004cccc7c23 */ /* 0x100fe20008010823 */
[----:B------:R-:W-:Y:S01]  /*e700*/  IADD3 R230, R10, 0x18, RZ ;  /* 0x000000180ae67810 */ /* 0x000fe20007ffe0ff */
[----:B------:R-:W-:Y:S01]  /*e710*/  FFMA.FTZ R36, R205, UR4, -R35 ;  /* 0x00000004cd247c23 */ /* 0x000fe20008010823 */
[----:B------:R-:W-:Y:S01]  /*e720*/  FMUL.FTZ R210, R210, R225 ;  /* 0x000000e1d2d27220 */ /* 0x000fe20000410000 */
[----:B------:R2:W-:Y:S01]  /*e730*/  MUFU.EX2 R35, R204 ;  /* 0x000000cc00237308 */ /* 0x0005e20000000800 */
[----:B------:R-:W-:Y:S01]  /*e740*/  IADD3 R225, R10, 0x10, RZ ;  /* 0x000000100ae17810 */ /* 0x000fe20007ffe0ff */
[----:B------:R-:W-:Y:S01]  /*e750*/  FADD.FTZ R232, R39, -R232 ;  /* 0x800000e827e87221 */ /* 0x000fe20000010000 */
[--C-:B--2---:R-:W-:Y:S01]  /*e760*/  FFMA.FTZ R204, R122, UR4, -R206.reuse ;  /* 0x000000047acc7c23 */ /* 0x104fe200080108ce */
[----:B------:R-:W-:Y:S01]  /*e770*/  FFMA.FTZ R206, R124, UR4, -R206 ;  /* 0x000000047cce7c23 */ /* 0x000fe200080108ce */
[----:B------:R-:W2:Y:S04]  /*e780*/  SHFL.IDX PT, R122, R12, R230, 0x1f ;  /* 0x00001fe60c7a7589 */ /* 0x000ea800000e0000 */
[----:B------:R-:W3:Y:S04]  /*e790*/  SHFL.IDX PT, R124, R12, R229, 0x1f ;  /* 0x00001fe50c7c7589 */ /* 0x000ee800000e0000 */
[----:B------:R2:W3:Y:S01]  /*e7a0*/  SHFL.IDX PT, R39, R12, R225, 0x1f ;  /* 0x00001fe10c277589 */ /* 0x0004e200000e0000 */
[--C-:B----4-:R-:W-:Y:S01]  /*e7b0*/  FFMA.FTZ R123, R123, UR4, -R207.reuse ;  /* 0x000000047b7b7c23 */ /* 0x110fe200080108cf */
[----:B------:R-:W-:Y:S01]  /*e7c0*/  FFMA.FTZ R125, R125, UR4, -R207 ;  /* 0x000000047d7d7c23 */ /* 0x000fe200080108cf */
[--C-:B-1----:R-:W-:Y:S01]  /*e7d0*/  FFMA.FTZ R120, R120, UR4, -R37.reuse ;  /* 0x0000000478787c23 */ /* 0x102fe20008010825 */
[----:B------:R-:W-:Y:S01]  /*e7e0*/  FFMA.FTZ R121, R121, UR4, -R37 ;  /* 0x0000000479797c23 */ /* 0x000fe20008010825 */
[----:B------:R-:W-:Y:S01]  /*e7f0*/  SHFL.IDX PT, R207, R11, R226, 0x1f ;  /* 0x00001fe20bcf7589 */ /* 0x000fe200000e0000 */
[----:B------:R1:W-:Y:S08]  /*e800*/  MUFU.EX2 R37, R206 ;  /* 0x000000ce00257308 */ /* 0x0003f00000000800 */
[----:B--2---:R2:W-:Y:S01]  /*e810*/  MUFU.EX2 R12, R204 ;  /* 0x000000cc000c7308 */ /* 0x0045e20000000800 */
[----:B-1----:R-:W-:-:S02]  /*e820*/  FFMA.FTZ R206, R97, UR4, -R38 ;  /* 0x0000000461ce7c23 */ /* 0x002fc40008010826 */
[----:B------:R-:W1:Y:S04]  /*e830*/  SHFL.IDX PT, R97, R11, R209, 0x1f ;  /* 0x00001fd10b617589 */ /* 0x000e6800000e0000 */
[----:B--2---:R-:W2:Y:S04]  /*e840*/  SHFL.IDX PT, R204, R11, R215, 0x1f ;  /* 0x00001fd70bcc7589 */ /* 0x004ea800000e0000 */
[----:B------:R-:W4:Y:S01]  /*e850*/  SHFL.IDX PT, R205, R11, R10, 0x1f ;  /* 0x00001f0a0bcd7589 */ /* 0x000f2200000e0000 */
[--C-:B------:R-:W-:Y:S01]  /*e860*/  FFMA.FTZ R112, R112, UR4, -R122.reuse ;  /* 0x0000000470707c23 */ /* 0x100fe2000801087a */
[----:B------:R-:W-:Y:S01]  /*e870*/  FFMA.FTZ R107, R107, UR4, -R122 ;  /* 0x000000046b6b7c23 */ /* 0x000fe2000801087a */
[--C-:B---3--:R-:W-:Y:S01]  /*e880*/  FFMA.FTZ R122, R95, UR4, -R124.reuse ;  /* 0x000000045f7a7c23 */ /* 0x108fe2000801087c */
[----:B------:R-:W-:-:S02]  /*e890*/  FFMA.FTZ R124, R96, UR4, -R124 ;  /* 0x00000004607c7c23 */ /* 0x000fc4000801087c */
[----:B------:R-:W3:Y:S01]  /*e8a0*/  SHFL.IDX PT, R96, R11, R225, 0x1f ;  /* 0x00001fe10b607589 */ /* 0x000ee200000e0000 */
[----:B------:R-:W-:Y:S01]  /*e8b0*/  FFMA.FTZ R109, R109, UR4, -R38 ;  /* 0x000000046d6d7c23 */ /* 0x000fe20008010826 */
[----:B------:R-:W-:Y:S01]  /*e8c0*/  FFMA.FTZ R103, R103, UR4, -R39 ;  /* 0x0000000467677c23 */ /* 0x000fe20008010827 */
[--C-:B-1----:R-:W-:Y:S01]  /*e8d0*/  FFMA.FTZ R105, R105, UR4, -R97.reuse ;  /* 0x0000000469697c23 */ /* 0x102fe20008010861 */
[----:B------:R-:W-:Y:S01]  /*e8e0*/  FFMA.FTZ R104, R104, UR4, -R97 ;  /* 0x0000000468687c23 */ /* 0x000fe20008010861 */
[--C-:B--2---:R-:W-:Y:S01]  /*e8f0*/  FFMA.FTZ R119, R119, UR4, -R204.reuse ;  /* 0x0000000477777c23 */ /* 0x104fe200080108cc */
[----:B------:R-:W-:Y:S02]  /*e900*/  FFMA.FTZ R204, R94, UR4, -R204 ;  /* 0x000000045ecc7c23 */ /* 0x000fe400080108cc */
[----:B------:R1:W-:Y:S02]  /*e910*/  MUFU.EX2 R94, R120 ;  /* 0x00000078005e7308 */ /* 0x0003e40000000800 */
[----:B-1----:R-:W-:-:S02]  /*e920*/  FFMA.FTZ R120, R99, UR4, -R207 ;  /* 0x0000000463787c23 */ /* 0x002fc400080108cf */
[----:B------:R-:W1:Y:S04]  /*e930*/  SHFL.IDX PT, R99, R14, R10, 0x1f ;  /* 0x00001f0a0e637589 */ /* 0x000e6800000e0000 */
[----:B------:R2:W-:Y:S01]  /*e940*/  MUFU.EX2 R97, R109 ;  /* 0x0000006d00617308 */ /* 0x0005e20000000800 */
[----:B------:R-:W-:Y:S01]  /*e950*/  FFMA.FTZ R114, R114, UR4, -R39 ;  /* 0x0000000472727c23 */ /* 0x000fe20008010827 */
[--C-:B----4-:R-:W-:Y:S01]  /*e960*/  FFMA.FTZ R117, R117, UR4, -R205.reuse ;  /* 0x0000000475757c23 */ /* 0x110fe200080108cd */
[----:B--2---:R-:W2:Y:S05]  /*e970*/  SHFL.IDX PT, R109, R14, R225, 0x1f ;  /* 0x00001fe10e6d7589 */ /* 0x004eaa00000e0000 */
[----:B------:R4:W-:Y:S01]  /*e980*/  MUFU.EX2 R95, R103 ;  /* 0x00000067005f7308 */ /* 0x0009e20000000800 */
[----:B------:R-:W-:-:S02]  /*e990*/  FFMA.FTZ R106, R106, UR4, -R205 ;  /* 0x000000046a6a7c23 */ /* 0x000fc400080108cd */
[----:B------:R-:W-:Y:S04]  /*e9a0*/  SHFL.IDX PT, R205, R11, R229, 0x1f ;  /* 0x00001fe50bcd7589 */ /* 0x000fe800000e0000 */
[----:B----4-:R-:W4:Y:S01]  /*e9b0*/  SHFL.IDX PT, R103, R14, R209, 0x1f ;  /* 0x00001fd10e677589 */ /* 0x010f2200000e0000 */
[----:B------:R-:W2:Y:S01]  /*e9c0*/  MUFU.EX2 R25, R25 ;  /* 0x0000001900197308 */ /* 0x000ea20000000800 */
[----:B---3--:R-:W-:-:S07]  /*e9d0*/  FFMA.FTZ R101, R101, UR4, -R96 ;  /* 0x0000000465657c23 */ /* 0x008fce0008010860 */
[----:B------:R3:W-:Y:S01]  /*e9e0*/  MUFU.EX2 R38, R123 ;  /* 0x0000007b00267308 */ /* 0x0007e20000000800 */
[----:B------:R-:W-:-:S07]  /*e9f0*/  FFMA.FTZ R100, R100, UR4, -R96 ;  /* 0x0000000464647c23 */ /* 0x000fce0008010860 */
[----:B------:R1:W-:Y:S01]  /*ea00*/  MUFU.EX2 R39, R125 ;  /* 0x0000007d00277308 */ /* 0x0003e20000000800 */
[----:B---3--:R-:W-:Y:S04]  /*ea10*/  SHFL.IDX PT, R123, R11, R230, 0x1f ;  /* 0x00001fe60b7b7589 */ /* 0x008fe800000e0000 */
[----:B-1----:R1:W-:Y:S03]  /*ea20*/  SHFL.IDX PT, R125, R11, R211, 0x1f ;  /* 0x00001fd30b7d7589 */ /* 0x0023e600000e0000 */
[----:B------:R3:W-:Y:S08]  /*ea30*/  MUFU.EX2 R96, R114 ;  /* 0x0000007200607308 */ /* 0x0007f00000000800 */
[----:B-1----:R1:W-:Y:S01]  /*ea40*/  MUFU.EX2 R11, R121 ;  /* 0x00000079000b7308 */ /* 0x0023e20000000800 */
[----:B---3--:R-:W-:Y:S04]  /*ea50*/  SHFL.IDX PT, R114, R14, R211, 0x1f ;  /* 0x00001fd30e727589 */ /* 0x008fe800000e0000 */
[----:B-1----:R-:W1:Y:S01]  /*ea60*/  SHFL.IDX PT, R121, R14, R215, 0x1f ;  /* 0x00001fd70e797589 */ /* 0x002e6200000e0000 */
[----:B------:R-:W-:Y:S01]  /*ea70*/  FFMA.FTZ R111, R111, UR4, -R207 ;  /* 0x000000046f6f7c23 */ /* 0x000fe200080108cf */
[--C-:B------:R-:W-:Y:S01]  /*ea80*/  FFMA.FTZ R113, R113, UR4, -R99.reuse ;  /* 0x0000000471717c23 */ /* 0x100fe20008010863 */
[----:B------:R-:W-:Y:S01]  /*ea90*/  FFMA.FTZ R131, R131, UR4, -R99 ;  /* 0x0000000483837c23 */ /* 0x000fe20008010863 */
[----:B------:R-:W3:Y:S01]  /*eaa0*/  SHFL.IDX PT, R207, R14, R226, 0x1f ;  /* 0x00001fe20ecf7589 */ /* 0x000ee200000e0000 */
[----:B------:R4:W-:Y:S01]  /*eab0*/  MUFU.EX2 R99, R112 ;  /* 0x0000007000637308 */ /* 0x0009e20000000800 */
[--C-:B--2---:R-:W-:Y:S01]  /*eac0*/  FFMA.FTZ R130, R130, UR4, -R109.reuse ;  /* 0x0000000482827c23 */ /* 0x104fe2000801086d */
[----:B------:R-:W-:Y:S01]  /*ead0*/  FFMA.FTZ R137, R137, UR4, -R109 ;  /* 0x0000000489897c23 */ /* 0x000fe2000801086d */
[----:B------:R-:W-:Y:S01]  /*eae0*/  FMUL.FTZ R216, R25, R216 ;  /* 0x000000d819d87220 */ /* 0x000fe20000410000 */
[----:B------:R-:W-:Y:S01]  /*eaf0*/  FFMA.FTZ R109, -R237, R237, 1 ;  /* 0x3f800000ed6d7423 */ /* 0x000fe200000101ed */
[----:B----4-:R-:W-:-:S03]  /*eb00*/  FFMA.FTZ R127, R127, UR4, -R103 ;  /* 0x000000047f7f7c23 */ /* 0x010fc60008010867 */
[----:B------:R-:W2:Y:S01]  /*eb10*/  MUFU.EX2 R26, R26 ;  /* 0x0000001a001a7308 */ /* 0x000ea20000000800 */
[----:B------:R-:W4:Y:S01]  /*eb20*/  SHFL.IDX PT, R112, R14, R230, 0x1f ;  /* 0x00001fe60e707589 */ /* 0x000f2200000e0000 */
[----:B------:R-:W-:Y:S01]  /*eb30*/  FFMA.FTZ R139, R139, UR4, -R103 ;  /* 0x000000048b8b7c23 */ /* 0x000fe20008010867 */
[----:B------:R-:W-:Y:S02]  /*eb40*/  FMUL.FTZ R109, R109, R216 ;  /* 0x000000d86d6d7220 */ /* 0x000fe40000410000 */
[----:B------:R3:W4:Y:S03]  /*eb50*/  SHFL.IDX PT, R103, R14, R229, 0x1f ;  /* 0x00001fe50e677589 */ /* 0x00072600000e0000 */
[----:B------:R-:W2:Y:S01]  /*eb60*/  MUFU.TANH R132, R132 ;  /* 0x0000008400847308 */ /* 0x000ea20000002400 */
[----:B------:R-:W4:Y:S07]  /*eb70*/  SHFL.IDX PT, R216, R17, R10, 0x1f ;  /* 0x00001f0a11d87589 */ /* 0x000f2e00000e0000 */
[----:B------:R-:W4:Y:S01]  /*eb80*/  MUFU.TANH R134, R134 ;  /* 0x0000008600867308 */ /* 0x000f220000002400 */
[--C-:B-1----:R-:W-:Y:S01]  /*eb90*/  FFMA.FTZ R108, R108, UR4, -R121.reuse ;  /* 0x000000046c6c7c23 */ /* 0x102fe20008010879 */
[----:B------:R-:W-:Y:S01]  /*eba0*/  FFMA.FTZ R138, R138, UR4, -R121 ;  /* 0x000000048a8a7c23 */ /* 0x000fe20008010879 */
[----:B------:R-:W-:-:S05]  /*ebb0*/  FFMA.FTZ R102, R102, UR4, -R125 ;  /* 0x0000000466667c23 */ /* 0x000fca000801087d */
[----:B------:R-:W-:Y:S01]  /*ebc0*/  MUFU.TANH R133, R133 ;  /* 0x0000008500857308 */ /* 0x000fe20000002400 */
[----:B------:R-:W-:Y:S01]  /*ebd0*/  FFMA.FTZ R115, R115, UR4, -R125 ;  /* 0x0000000473737c23 */ /* 0x000fe2000801087d */
[----:B------:R-:W-:-:S06]  /*ebe0*/  FSEL R121, R4, -INF , !P3 ;  /* 0xff80000004797808 */ /* 0x000fcc0005800000 */
[----:B------:R-:W1:Y:S01]  /*ebf0*/  MUFU.TANH R135, R135 ;  /* 0x0000008700877308 */ /* 0x000e620000002400 */
[----:B------:R-:W-:-:S07]  /*ec00*/  FSEL R125, R128, -INF , !P2 ;  /* 0xff800000807d7808 */ /* 0x000fce0005000000 */
[----:B------:R-:W1:Y:S08]  /*ec10*/  MUFU.EX2 R28, R28 ;  /* 0x0000001c001c7308 */ /* 0x000e700000000800 */
[----:B------:R-:W1:Y:S01]  /*ec20*/  MUFU.EX2 R29, R29 ;  /* 0x0000001d001d7308 */ /* 0x000e620000000800 */
[----:B------:R-:W-:-:S07]  /*ec30*/  FFMA.FTZ R121, R121, UR4, -R114 ;  /* 0x0000000479797c23 */ /* 0x000fce0008010872 */
[----:B------:R-:W1:Y:S01]  /*ec40*/  MUFU.EX2 R32, R32 ;  /* 0x0000002000207308 */ /* 0x000e620000000800 */
[--C-:B------:R-:W-:Y:S01]  /*ec50*/  FFMA.FTZ R110, R110, UR4, -R205.reuse ;  /* 0x000000046e6e7c23 */ /* 0x100fe200080108cd */
[----:B------:R-:W-:Y:S01]  /*ec60*/  FFMA.FTZ R118, R118, UR4, -R205 ;  /* 0x0000000476767c23 */ /* 0x000fe200080108cd */
[----:B---3--:R-:W-:-:S05]  /*ec70*/  FFMA.FTZ R14, -R200, R200, 1 ;  /* 0x3f800000c80e7423 */ /* 0x008fca00000101c8 */
[----:B------:R-:W3:Y:S01]  /*ec80*/  MUFU.EX2 R30, R30 ;  /* 0x0000001e001e7308 */ /* 0x000ee20000000800 */
[----:B--2---:R-:W-:Y:S01]  /*ec90*/  FMUL.FTZ R212, R26, R212 ;  /* 0x000000d41ad47220 */ /* 0x004fe20000410000 */
[----:B------:R-:W-:Y:S01]  /*eca0*/  FFMA.FTZ R114, R125, UR4, -R114 ;  /* 0x000000047d727c23 */ /* 0x000fe20008010872 */
[----:B------:R-:W-:-:S05]  /*ecb0*/  FSEL R125, R132, -INF , !P5 ;  /* 0xff800000847d7808 */ /* 0x000fca0006800000 */
[----:B------:R-:W2:Y:S01]  /*ecc0*/  MUFU.EX2 R31, R31 ;  /* 0x0000001f001f7308 */ /* 0x000ea20000000800 */
[----:B----4-:R-:W-:Y:S01]  /*ecd0*/  FSEL R205, R134, -INF , !P0 ;  /* 0xff80000086cd7808 */ /* 0x010fe20004000000 */
[----:B------:R-:W-:Y:S01]  /*ece0*/  FMUL.FTZ R218, R27, R218 ;  /* 0x000000da1bda7220 */ /* 0x000fe20000410000 */
[--C-:B------:R-:W-:Y:S01]  /*ecf0*/  FFMA.FTZ R116, R116, UR4, -R123.reuse ;  /* 0x0000000474747c23 */ /* 0x100fe2000801087b */
[----:B------:R-:W-:Y:S01]  /*ed00*/  FFMA.FTZ R123, R98, UR4, -R123 ;  /* 0x00000004627b7c23 */ /* 0x000fe2000801087b */
[----:B------:R-:W-:Y:S01]  /*ed10*/  FMUL.FTZ R14, R14, R212 ;  /* 0x000000d40e0e7220 */ /* 0x000fe20000410000 */
[--C-:B------:R-:W-:Y:S01]  /*ed20*/  FFMA.FTZ R126, R126, UR4, -R207.reuse ;  /* 0x000000047e7e7c23 */ /* 0x100fe200080108cf */
[----:B------:R-:W-:Y:S01]  /*ed30*/  FFMA.FTZ R129, R129, UR4, -R207 ;  /* 0x0000000481817c23 */ /* 0x000fe200080108cf */
[----:B------:R4:W-:Y:S01]  /*ed40*/  MUFU.EX2 R98, R206 ;  /* 0x000000ce00627308 */ /* 0x0009e20000000800 */
[----:B------:R-:W-:Y:S01]  /*ed50*/  FFMA.FTZ R212, -R21, R21, 1 ;  /* 0x3f80000015d47423 */ /* 0x000fe20000010115 */
[--C-:B------:R-:W-:Y:S01]  /*ed60*/  FFMA.FTZ R125, R125, UR4, -R112.reuse ;  /* 0x000000047d7d7c23 */ /* 0x100fe20008010870 */
[----:B------:R-:W-:Y:S01]  /*ed70*/  FFMA.FTZ R205, R205, UR4, -R112 ;  /* 0x00000004cdcd7c23 */ /* 0x000fe20008010870 */
[----:B-1----:R-:W-:Y:S01]  /*ed80*/  FSEL R207, R135, -INF , !P1 ;  /* 0xff80000087cf7808 */ /* 0x002fe20004800000 */
[----:B------:R-:W-:Y:S01]  /*ed90*/  FFMA.FTZ R21, -R22, R22, 1 ;  /* 0x3f80000016157423 */ /* 0x000fe20000010116 */
[----:B------:R-:W-:Y:S01]  /*eda0*/  FMUL.FTZ R112, R235, R218 ;  /* 0x000000daeb707220 */ /* 0x000fe20000410000 */
[----:B------:R-:W-:Y:S01]  /*edb0*/  FMUL.FTZ R221, R28, R221 ;  /* 0x000000dd1cdd7220 */ /* 0x000fe20000410000 */
[----:B------:R-:W-:Y:S01]  /*edc0*/  FMUL.FTZ R22, R18, R227 ;  /* 0x000000e312167220 */ /* 0x000fe20000410000 */
[----:B----4-:R-:W-:Y:S01]  /*edd0*/  FSEL R206, R133, -INF , !P4 ;  /* 0xff80000085ce7808 */ /* 0x010fe20006000000 */
[----:B------:R-:W-:Y:S01]  /*ede0*/  FFMA.FTZ R209, -R233, R233, 1 ;  /* 0x3f800000e9d17423 */ /* 0x000fe200000101e9 */
[----:B------:R-:W-:Y:S01]  /*edf0*/  FFMA.FTZ R211, -R234, R234, 1 ;  /* 0x3f800000ead37423 */ /* 0x000fe200000101ea */
[----:B------:R-:W-:Y:S01]  /*ee00*/  FMUL.FTZ R222, R29, R222 ;  /* 0x000000de1dde7220 */ /* 0x000fe20000410000 */
[----:B------:R-:W1:Y:S01]  /*ee10*/  SHFL.IDX PT, R218, R17, R215, 0x1f ;  /* 0x00001fd711da7589 */ /* 0x000e6200000e0000 */
[C---:B------:R-:W-:Y:S01]  /*ee20*/  VIADD R227, R10.reuse, 0x8 ;  /* 0x000000080ae37836 */ /* 0x040fe20000000000 */
[----:B------:R-:W-:Y:S01]  /*ee30*/  IADD3 R234, R10, 0xc, RZ ;  /* 0x0000000c0aea7810 */ /* 0x000fe20007ffe0ff */
[----:B------:R-:W-:Y:S01]  /*ee40*/  FMUL.FTZ R226, R32, R220 ;  /* 0x000000dc20e27220 */ /* 0x000fe20000410000 */
[--C-:B------:R-:W-:Y:S01]  /*ee50*/  FFMA.FTZ R206, R206, UR4, -R103.reuse ;  /* 0x00000004cece7c23 */ /* 0x100fe20008010867 */
[----:B------:R-:W-:Y:S01]  /*ee60*/  FFMA.FTZ R207, R207, UR4, -R103 ;  /* 0x00000004cfcf7c23 */ /* 0x000fe20008010867 */
[----:B------:R-:W4:Y:S01]  /*ee70*/  SHFL.IDX PT, R220, R17, R229, 0x1f ;  /* 0x00001fe511dc7589 */ /* 0x000f2200000e0000 */
[----:B------:R-:W-:Y:S01]  /*ee80*/  FMUL.FTZ R103, R236, R221 ;  /* 0x000000ddec677220 */ /* 0x000fe20000410000 */
[----:B---3--:R-:W-:Y:S01]  /*ee90*/  FMUL.FTZ R223, R30, R223 ;  /* 0x000000df1edf7220 */ /* 0x008fe20000410000 */
[----:B------:R-:W-:Y:S01]  /*eea0*/  FMUL.FTZ R209, R209, R222 ;  /* 0x000000ded1d17220 */ /* 0x000fe20000410000 */
[----:B------:R-:W3:Y:S01]  /*eeb0*/  SHFL.IDX PT, R221, R17, R227, 0x1f ;  /* 0x00001fe311dd7589 */ /* 0x000ee200000e0000 */
[----:B--2---:R-:W-:Y:S01]  /*eec0*/  FMUL.FTZ R222, R31, R217 ;  /* 0x000000d91fde7220 */ /* 0x004fe20000410000 */
[----:B------:R-:W-:-:S02]  /*eed0*/  VIADD R233, R10, 0x10 ;  /* 0x000000100ae97836 */ /* 0x000fc40000000000 */
[--C-:B------:R-:W-:Y:S01]  /*eee0*/  FADD.FTZ R40, R40, -R216.reuse ;  /* 0x800000d828287221 */ /* 0x100fe20000010000 */
[----:B------:R-:W-:Y:S01]  /*eef0*/  FADD.FTZ R42, R42, -R216 ;  /* 0x800000d82a2a7221 */ /* 0x000fe20000010000 */
[----:B------:R-:W2:Y:S01]  /*ef00*/  SHFL.IDX PT, R217, R17, R234, 0x1f ;  /* 0x00001fea11d97589 */ /* 0x000ea200000e0000 */
[----:B------:R-:W-:-:S03]  /*ef10*/  FMUL.FTZ R224, R19, R224 ;  /* 0x000000e013e07220 */ /* 0x000fc60000410000 */
[----:B------:R1:W-:Y:S01]  /*ef20*/  LDS R216, [R13+0x400] ;  /* 0x000400000dd87984 */ /* 0x0003e20000000800 */
[----:B------:R-:W-:Y:S01]  /*ef30*/  FMUL.FTZ R211, R211, R223 ;  /* 0x000000dfd3d37220 */ /* 0x000fe20000410000 */
[----:B------:R-:W-:Y:S01]  /*ef40*/  FMUL.FTZ R22, R212, R22 ;  /* 0x00000016d4167220 */ /* 0x000fe20000410000 */
[----:B------:R-:W-:Y:S01]  /*ef50*/  FFMA.FTZ R212, -R23, R23, 1 ;  /* 0x3f80000017d47423 */ /* 0x000fe20000010117 */
[----:B------:R-:W-:Y:S01]  /*ef60*/  IADD3 R235, R10, 0x14, RZ ;  /* 0x000000140aeb7810 */ /* 0x000fe20007ffe0ff */
[----:B------:R-:W2:Y:S01]  /*ef70*/  SHFL.IDX PT, R223, R17, R233, 0x1f ;  /* 0x00001fe911df7589 */ /* 0x000ea200000e0000 */
[----:B------:R-:W2:Y:S01]  /*ef80*/  MUFU.EX2 R36, R36 ;  /* 0x0000002400247308 */ /* 0x000ea20000000800 */
[----:B------:R-:W-:Y:S01]  /*ef90*/  FMUL.FTZ R21, R21, R224 ;  /* 0x000000e015157220 */ /* 0x000fe20000410000 */
[----:B------:R-:W-:Y:S01]  /*efa0*/  FMUL.FTZ R212, R212, R222 ;  /* 0x000000ded4d47220 */ /* 0x000fe20000410000 */
[----:B------:R-:W2:Y:S04]  /*efb0*/  SHFL.IDX PT, R224, R17, R235, 0x1f ;  /* 0x00001feb11e07589 */ /* 0x000ea800000e0000 */
[----:B------:R-:W2:Y:S01]  /*efc0*/  SHFL.IDX PT, R222, R17, R230, 0x1f ;  /* 0x00001fe611de7589 */ /* 0x000ea200000e0000 */
[----:B-1----:R-:W-:Y:S01]  /*efd0*/  FFMA.FTZ R13, -R171, R171, 1 ;  /* 0x3f800000ab0d7423 */ /* 0x002fe200000101ab */
[----:B------:R-:W-:Y:S01]  /*efe0*/  FMUL.FTZ R40, R35, R40 ;  /* 0x0000002823287220 */ /* 0x000fe20000410000 */
[--C-:B------:R-:W-:Y:S01]  /*eff0*/  FADD.FTZ R41, R41, -R218.reuse ;  /* 0x800000da29297221 */ /* 0x100fe20000010000 */
[----:B------:R-:W-:Y:S01]  /*f000*/  FADD.FTZ R43, R43, -R218 ;  /* 0x800000da2b2b7221 */ /* 0x000fe20000010000 */
[--C-:B----4-:R-:W-:Y:S01]  /*f010*/  FADD.FTZ R53, R53, -R220.reuse ;  /* 0x800000dc35357221 */ /* 0x110fe20000010000 */
[----:B------:R-:W-:Y:S01]  /*f020*/  FADD.FTZ R55, R55, -R220 ;  /* 0x800000dc37377221 */ /* 0x000fe20000010000 */
[----:B------:R-:W-:Y:S01]  /*f030*/  FMUL.FTZ R13, R13, R40 ;  /* 0x000000280d0d7220 */ /* 0x000fe20000410000 */
[----:B------:R-:W-:Y:S01]  /*f040*/  FFMA.FTZ R40, -R170, R170, 1 ;  /* 0x3f800000aa287423 */ /* 0x000fe200000101aa */
[----:B------:R-:W-:Y:S01]  /*f050*/  FMUL.FTZ R220, R12, R41 ;  /* 0x000000290cdc7220 */ /* 0x000fe20000410000 */
[--C-:B---3--:R-:W-:Y:S01]  /*f060*/  FADD.FTZ R44, R44, -R221.reuse ;  /* 0x800000dd2c2c7221 */ /* 0x108fe20000010000 */
[----:B------:R-:W-:Y:S01]  /*f070*/  FADD.FTZ R46, R46, -R221 ;  /* 0x800000dd2e2e7221 */ /* 0x000fe20000010000 */
[--C-:B--2---:R-:W-:Y:S01]  /*f080*/  FADD.FTZ R45, R45, -R217.reuse ;  /* 0x800000d92d2d7221 */ /* 0x104fe20000010000 */
[----:B------:R-:W-:Y:S01]  /*f090*/  FADD.FTZ R47, R47, -R217 ;  /* 0x800000d92f2f7221 */ /* 0x000fe20000010000 */
[----:B------:R-:W-:Y:S01]  /*f0a0*/  FFMA.FTZ R217, -R169, R169, 1 ;  /* 0x3f800000a9d97423 */ /* 0x000fe200000101a9 */
[----:B------:R-:W-:Y:S01]  /*f0b0*/  FMUL.FTZ R218, R36, R42 ;  /* 0x0000002a24da7220 */ /* 0x000fe20000410000 */
[----:B------:R-:W-:Y:S01]  /*f0c0*/  FMUL.FTZ R221, R37, R43 ;  /* 0x0000002b25dd7220 */ /* 0x000fe20000410000 */
[----:B------:R-:W-:Y:S01]  /*f0d0*/  FMUL.FTZ R43, R40, R220 ;  /* 0x000000dc282b7220 */ /* 0x000fe20000410000 */
[----:B------:R-:W-:Y:S01]  /*f0e0*/  FFMA.FTZ R40, -R167, R167, 1 ;  /* 0x3f800000a7287423 */ /* 0x000fe200000101a7 */
[----:B------:R-:W-:Y:S01]  /*f0f0*/  FMUL.FTZ R44, R38, R44 ;  /* 0x0000002c262c7220 */ /* 0x000fe20000410000 */
[--C-:B------:R-:W-:Y:S01]  /*f100*/  FADD.FTZ R48, R48, -R223.reuse ;  /* 0x800000df30307221 */ /* 0x100fe20000010000 */
[----:B------:R-:W-:Y:S01]  /*f110*/  FADD.FTZ R50, R50, -R223 ;  /* 0x800000df32327221 */ /* 0x000fe20000010000 */
        /* <DEDUP_REMOVED lines=8> */
[----:B------:R-:W-:Y:S01]  /*f1a0*/  FADD.FTZ R51, R51, -R224 ;  /* 0x800000e033337221 */ /* 0x000fe20000010000 */
[----:B------:R-:W-:Y:S01]  /*f1b0*/  FADD.FTZ R52, R52, -R222 ;  /* 0x800000de34347221 */ /* 0x000fe20000010000 */
[----:B------:R-:W-:Y:S01]  /*f1c0*/  FADD.FTZ R49, R49, -R224 ;  /* 0x800000e031317221 */ /* 0x000fe20000010000 */
        /* <DEDUP_REMOVED lines=9> */
[----:B------:R-:W-:-:S02]  /*f260*/  VIADD R228, R10, 0x4 ;  /* 0x000000040ae47836 */ /* 0x000fc40000000000 */
[----:B------:R-:W-:Y:S01]  /*f270*/  FFMA.FTZ R51, -R165, R165, 1 ;  /* 0x3f800000a5337423 */ /* 0x000fe200000101a5 */
[----:B------:R-:W-:Y:S01]  /*f280*/  FMUL.FTZ R44, R89, R46 ;  /* 0x0000002e592c7220 */ /* 0x000fe20000410000 */
[----:B------:R-:W-:Y:S01]  /*f290*/  SHFL.IDX PT, R40, R216, R227, 0x1f ;  /* 0x00001fe3d8287589 */ /* 0x000fe200000e0000 */
[----:B------:R-:W1:Y:S01]  /*f2a0*/  MUFU.EX2 R122, R122 ;  /* 0x0000007a007a7308 */ /* 0x000e620000000800 */
[----:B------:R-:W-:Y:S02]  /*f2b0*/  FMUL.FTZ R46, R88, R217 ;  /* 0x000000d9582e7220 */ /* 0x000fe40000410000 */
[----:B------:R-:W2:Y:S01]  /*f2c0*/  SHFL.IDX PT, R89, R216, R10, 0x1f ;  /* 0x00001f0ad8597589 */ /* 0x000ea200000e0000 */
[----:B------:R-:W-:Y:S01]  /*f2d0*/  FMUL.FTZ R49, R92, R49 ;  /* 0x000000315c317220 */ /* 0x000fe20000410000 */
[----:B------:R-:W-:Y:S01]  /*f2e0*/  FMUL.FTZ R52, R90, R91 ;  /* 0x0000005b5a347220 */ /* 0x000fe20000410000 */
[----:B------:R-:W-:Y:S01]  /*f2f0*/  FMUL.FTZ R51, R51, R93 ;  /* 0x0000005d33337220 */ /* 0x000fe20000410000 */
[----:B------:R-:W3:Y:S01]  /*f300*/  SHFL.IDX PT, R88, R216, R228, 0x1f ;  /* 0x00001fe4d8587589 */ /* 0x000ee200000e0000 */
[----:B------:R-:W4:Y:S03]  /*f310*/  MUFU.EX2 R124, R124 ;  /* 0x0000007c007c7308 */ /* 0x000f260000000800 */
[----:B------:R-:W-:Y:S04]  /*f320*/  SHFL.IDX PT, R92, R216, R234, 0x1f ;  /* 0x00001fead85c7589 */ /* 0x000fe800000e0000 */
[----:B------:R-:W-:Y:S04]  /*f330*/  SHFL.IDX PT, R93, R216, R233, 0x1f ;  /* 0x00001fe9d85d7589 */ /* 0x000fe800000e0000 */
[----:B------:R-:W-:Y:S04]  /*f340*/  SHFL.IDX PT, R91, R216, R235, 0x1f ;  /* 0x00001febd85b7589 */ /* 0x000fe800000e0000 */
[----:B------:R-:W-:Y:S04]  /*f350*/  SHFL.IDX PT, R90, R216, R230, 0x1f ;  /* 0x00001fe6d85a7589 */ /* 0x000fe800000e0000 */
[----:B------:R-:W3:Y:S01]  /*f360*/  SHFL.IDX PT, R216, R216, R229, 0x1f ;  /* 0x00001fe5d8d87589 */ /* 0x000ee200000e0000 */
[----:B------:R-:W3:Y:S01]  /*f370*/  MUFU.EX2 R111, R111 ;  /* 0x0000006f006f7308 */ /* 0x000ee20000000800 */
[----:B------:R-:W-:Y:S01]  /*f380*/  FFMA.FTZ R42, -R168, R168, 1 ;  /* 0x3f800000a82a7423 */ /* 0x000fe200000101a8 */
[----:B------:R-:W-:Y:S01]  /*f390*/  FFMA.FTZ R217, -R164, R164, 1 ;  /* 0x3f800000a4d97423 */ /* 0x000fe200000101a4 */
[----:B------:R-:W3:Y:S02]  /*f3a0*/  LDL.LU R200, [R1+0x110] ;  /* 0x0001100001c87983 */ /* 0x000ee40000300800 */
[----:B------:R-:W-:Y:S01]  /*f3b0*/  FMUL.FTZ R42, R42, R221 ;  /* 0x000000dd2a2a7220 */ /* 0x000fe20000410000 */
[----:B-1----:R-:W-:-:S02]  /*f3c0*/  FMUL.FTZ R221, R122, R53 ;  /* 0x000000357add7220 */ /* 0x002fc40000410000 */
[----:B------:R-:W1:Y:S01]  /*f3d0*/  MUFU.EX2 R204, R204 ;  /* 0x000000cc00cc7308 */ /* 0x000e620000000800 */
[----:B------:R-:W-:Y:S01]  /*f3e0*/  FADD.FTZ R54, R54, -R222 ;  /* 0x800000de36367221 */ /* 0x000fe20000010000 */
[----:B----4-:R-:W-:Y:S01]  /*f3f0*/  FMUL.FTZ R222, R124, R55 ;  /* 0x000000377cde7220 */ /* 0x010fe20000410000 */
[----:B------:R-:W-:-:S05]  /*f400*/  FMUL.FTZ R55, R217, R221 ;  /* 0x000000ddd9377220 */ /* 0x000fca0000410000 */
[----:B------:R-:W4:Y:S01]  /*f410*/  MUFU.EX2 R119, R119 ;  /* 0x0000007700777308 */ /* 0x000f220000000800 */
[----:B--2---:R-:W-:Y:S01]  /*f420*/  FADD.FTZ R217, R56, -R89 ;  /* 0x8000005938d97221 */ /* 0x004fe20000010000 */
[----:B------:R-:W-:-:S06]  /*f430*/  FADD.FTZ R56, R60, -R40 ;  /* 0x800000283c387221 */ /* 0x000fcc0000010000 */
[----:B------:R-:W2:Y:S01]  /*f440*/  MUFU.EX2 R101, R101 ;  /* 0x0000006500657308 */ /* 0x000ea20000000800 */
[----:B------:R-:W-:Y:S01]  /*f450*/  FADD.FTZ R40, R62, -R40 ;  /* 0x800000283e287221 */ /* 0x000fe20000010000 */
[--C-:B---3--:R-:W-:Y:S01]  /*f460*/  FADD.FTZ R57, R57, -R88.reuse ;  /* 0x8000005839397221 */ /* 0x108fe20000010000 */
[----:B------:R-:W-:-:S05]  /*f470*/  FADD.FTZ R59, R59, -R88 ;  /* 0x800000583b3b7221 */ /* 0x000fca0000010000 */
[----:B------:R-:W3:Y:S01]  /*f480*/  MUFU.EX2 R120, R120 ;  /* 0x0000007800787308 */ /* 0x000ee20000000800 */
[--C-:B------:R-:W-:Y:S01]  /*f490*/  FADD.FTZ R88, R69, -R216.reuse ;  /* 0x800000d845587221 */ /* 0x100fe20000010000 */
[----:B------:R-:W-:-:S06]  /*f4a0*/  FADD.FTZ R216, R71, -R216 ;  /* 0x800000d847d87221 */ /* 0x000fcc0000010000 */
[----:B------:R-:W3:Y:S01]  /*f4b0*/  MUFU.EX2 R104, R104 ;  /* 0x0000006800687308 */ /* 0x000ee20000000800 */
[----:B------:R-:W-:Y:S01]  /*f4c0*/  FFMA.FTZ R71, -R155, R155, 1 ;  /* 0x3f8000009b477423 */ /* 0x000fe2000001019b */
[----:B------:R-:W-:-:S06]  /*f4d0*/  FMUL.FTZ R40, R111, R40 ;  /* 0x000000286f287220 */ /* 0x000fcc0000410000 */
[----:B------:R-:W3:Y:S01]  /*f4e0*/  MUFU.EX2 R107, R107 ;  /* 0x0000006b006b7308 */ /* 0x000ee20000000800 */
[----:B------:R-:W-:Y:S01]  /*f4f0*/  FADD.FTZ R64, R64, -R93 ;  /* 0x8000005d40407221 */ /* 0x000fe20000010000 */
[----:B------:R-:W-:Y:S01]  /*f500*/  FMUL.FTZ R71, R71, R40 ;  /* 0x0000002847477220 */ /* 0x000fe20000410000 */
[----:B------:R-:W-:Y:S01]  /*f510*/  FADD.FTZ R61, R61, -R92 ;  /* 0x8000005c3d3d7221 */ /* 0x000fe20000010000 */
[----:B------:R-:W-:-:S04]  /*f520*/  FFMA.FTZ R69, -R158, R158, 1 ;  /* 0x3f8000009e457423 */ /* 0x000fc8000001019e */
[----:B------:R-:W3:Y:S01]  /*f530*/  MUFU.EX2 R105, R105 ;  /* 0x0000006900697308 */ /* 0x000ee20000000800 */
[----:B-1----:R-:W-:Y:S01]  /*f540*/  FMUL.FTZ R59, R204, R59 ;  /* 0x0000003bcc3b7220 */ /* 0x002fe20000410000 */
[----:B------:R-:W-:Y:S01]  /*f550*/  FFMA.FTZ R40, -R153, R153, 1 ;  /* 0x3f80000099287423 */ /* 0x000fe20000010199 */
[----:B------:R-:W-:Y:S01]  /*f560*/  FADD.FTZ R92, R63, -R92 ;  /* 0x8000005c3f5c7221 */ /* 0x000fe20000010000 */
[----:B------:R-:W-:Y:S01]  /*f570*/  FFMA.FTZ R62, -R160, R160, 1 ;  /* 0x3f800000a03e7423 */ /* 0x000fe200000101a0 */
[----:B----4-:R-:W-:-:S03]  /*f580*/  FMUL.FTZ R57, R119, R57 ;  /* 0x0000003977397220 */ /* 0x010fc60000410000 */
[----:B------:R-:W1:Y:S01]  /*f590*/  MUFU.EX2 R100, R100 ;  /* 0x0000006400647308 */ /* 0x000e620000000800 */
[----:B--2---:R-:W-:Y:S01]  /*f5a0*/  FMUL.FTZ R64, R101, R64 ;  /* 0x0000004065407220 */ /* 0x004fe20000410000 */
[----:B------:R-:W2:Y:S01]  /*f5b0*/  LDL.LU R201, [R1+0x10c] ;  /* 0x00010c0001c97983 */ /* 0x000ea20000300800 */
[----:B------:R-:W-:Y:S01]  /*f5c0*/  FFMA.FTZ R215, -R202, R202, 1 ;  /* 0x3f800000cad77423 */ /* 0x000fe200000101ca */
[----:B------:R-:W-:Y:S01]  /*f5d0*/  FFMA.FTZ R225, -R203, R203, 1 ;  /* 0x3f800000cbe17423 */ /* 0x000fe200000101cb */
[----:B------:R-:W-:Y:S01]  /*f5e0*/  FMUL.FTZ R69, R69, R59 ;  /* 0x0000003b45457220 */ /* 0x000fe20000410000 */
[----:B------:R-:W2:Y:S02]  /*f5f0*/  LDL.LU R202, [R1+0x108] ;  /* 0x0001080001ca7983 */ /* 0x000ea40000300800 */
[----:B------:R-:W4:Y:S01]  /*f600*/  MUFU.EX2 R106, R106 ;  /* 0x0000006a006a7308 */ /* 0x000f220000000800 */
[--C-:B------:R-:W-:Y:S01]  /*f610*/  FADD.FTZ R65, R65, -R91.reuse ;  /* 0x8000005b41417221 */ /* 0x100fe20000010000 */
[----:B------:R-:W2:Y:S01]  /*f620*/  LDL.LU R203, [R1+0x104] ;  /* 0x0001040001cb7983 */ /* 0x000ea20000300800 */
[----:B------:R-:W-:Y:S01]  /*f630*/  FADD.FTZ R67, R67, -R91 ;  /* 0x8000005b43437221 */ /* 0x000fe20000010000 */
[----:B------:R-:W-:-:S04]  /*f640*/  FMUL.FTZ R62, R62, R57 ;  /* 0x000000393e3e7220 */ /* 0x000fc80000410000 */
[----:B------:R-:W4:Y:S01]  /*f650*/  MUFU.EX2 R102, R102 ;  /* 0x0000006600667308 */ /* 0x000f220000000800 */
[----:B------:R1:W5:Y:S01]  /*f660*/  LDL.LU R171, [R1+0x100] ;  /* 0x0001000001ab7983 */ /* 0x0003620000300800 */
[----:B------:R-:W-:Y:S01]  /*f670*/  FFMA.FTZ R59, -R157, R157, 1 ;  /* 0x3f8000009d3b7423 */ /* 0x000fe2000001019d */
[----:B---3--:R-:W-:Y:S01]  /*f680*/  FMUL.FTZ R56, R120, R56 ;  /* 0x0000003878387220 */ /* 0x008fe20000410000 */
[----:B------:R-:W-:Y:S01]  /*f690*/  FMUL.FTZ R92, R104, R92 ;  /* 0x0000005c685c7220 */ /* 0x000fe20000410000 */
[----:B------:R-:W-:Y:S01]  /*f6a0*/  FMUL.FTZ R64, R40, R64 ;  /* 0x0000004028407220 */ /* 0x000fe20000410000 */
[----:B------:R3:W5:Y:S02]  /*f6b0*/  LDL.LU R170, [R1+0xfc] ;  /* 0x0000fc0001aa7983 */ /* 0x0007640000300800 */
[----:B------:R-:W4:Y:S01]  /*f6c0*/  MUFU.EX2 R116, R116 ;  /* 0x0000007400747308 */ /* 0x000f220000000800 */
[----:B------:R-:W-:Y:S01]  /*f6d0*/  FADD.FTZ R58, R58, -R89 ;  /* 0x800000593a3a7221 */ /* 0x000fe20000010000 */
[----:B------:R-:W-:Y:S01]  /*f6e0*/  FFMA.FTZ R57, -R154, R154, 1 ;  /* 0x3f8000009a397423 */ /* 0x000fe2000001019a */
[----:B------:R-:W4:Y:S01]  /*f6f0*/  SHFL.IDX PT, R40, R15, R228, 0x1f ;  /* 0x00001fe40f287589 */ /* 0x000f2200000e0000 */
[----:B------:R-:W-:Y:S01]  /*f700*/  FMUL.FTZ R220, R107, R54 ;  /* 0x000000366bdc7220 */ /* 0x000fe20000410000 */
[----:B------:R-:W-:-:S02]  /*f710*/  FFMA.FTZ R218, -R163, R163, 1 ;  /* 0x3f800000a3da7423 */ /* 0x000fc400000101a3 */
[----:B------:R-:W4:Y:S01]  /*f720*/  SHFL.IDX PT, R91, R15, R235, 0x1f ;  /* 0x00001feb0f5b7589 */ /* 0x000f2200000e0000 */
[----:B------:R-:W4:Y:S01]  /*f730*/  MUFU.EX2 R115, R115 ;  /* 0x0000007300737308 */ /* 0x000f220000000800 */
[----:B------:R-:W-:Y:S02]  /*f740*/  FMUL.FTZ R59, R59, R56 ;  /* 0x000000383b3b7220 */ /* 0x000fe40000410000 */
[----:B------:R3:W5:Y:S01]  /*f750*/  LDL.LU R169, [R1+0xf8] ;  /* 0x0000f80001a97983 */ /* 0x0007620000300800 */
[----:B------:R-:W-:-:S03]  /*f760*/  FMUL.FTZ R56, R57, R92 ;  /* 0x0000005c39387220 */ /* 0x000fc60000410000 */
[----:B------:R-:W4:Y:S01]  /*f770*/  SHFL.IDX PT, R89, R15, R10, 0x1f ;  /* 0x00001f0a0f597589 */ /* 0x000f2200000e0000 */
[----:B------:R-:W4:Y:S03]  /*f780*/  MUFU.EX2 R110, R110 ;  /* 0x0000006e006e7308 */ /* 0x000f260000000800 */
[----:B------:R3:W5:Y:S01]  /*f790*/  LDL.LU R168, [R1+0xf4] ;  /* 0x0000f40001a87983 */ /* 0x0007620000300800 */
[----:B------:R-:W-:Y:S01]  /*f7a0*/  FADD.FTZ R66, R66, -R93 ;  /* 0x8000005d42427221 */ /* 0x000fe20000010000 */
[----:B------:R-:W-:Y:S02]  /*f7b0*/  FADD.FTZ R63, R68, -R90 ;  /* 0x8000005a443f7221 */ /* 0x000fe40000010000 */
[----:B------:R3:W5:Y:S01]  /*f7c0*/  LDL.LU R167, [R1+0xf0] ;  /* 0x0000f00001a77983 */ /* 0x0007620000300800 */
[----:B------:R-:W4:Y:S01]  /*f7d0*/  MUFU.EX2 R117, R117 ;  /* 0x0000007500757308 */ /* 0x000f220000000800 */
[----:B------:R-:W-:-:S02]  /*f7e0*/  FMUL.FTZ R53, R218, R220 ;  /* 0x000000dcda357220 */ /* 0x000fc40000410000 */
[----:B------:R3:W5:Y:S01]  /*f7f0*/  LDL.LU R166, [R1+0xec] ;  /* 0x0000ec0001a67983 */ /* 0x0007620000300800 */
[----:B------:R-:W-:Y:S01]  /*f800*/  FADD.FTZ R90, R70, -R90 ;  /* 0x8000005a465a7221 */ /* 0x000fe20000010000 */
[----:B------:R-:W-:Y:S02]  /*f810*/  FFMA.FTZ R54, -R162, R162, 1 ;  /* 0x3f800000a2367423 */ /* 0x000fe400000101a2 */
[----:B------:R3:W5:Y:S01]  /*f820*/  LDL.LU R165, [R1+0xe8] ;  /* 0x0000e80001a57983 */ /* 0x0007620000300800 */
[----:B------:R-:W4:Y:S01]  /*f830*/  MUFU.EX2 R123, R123 ;  /* 0x0000007b007b7308 */ /* 0x000f220000000800 */
[----:B------:R-:W-:Y:S02]  /*f840*/  FFMA.FTZ R70, -R156, R156, 1 ;  /* 0x3f8000009c467423 */ /* 0x000fe4000001019c */
[----:B------:R-:W4:Y:S01]  /*f850*/  SHFL.IDX PT, R92, R15, R230, 0x1f ;  /* 0x00001fe60f5c7589 */ /* 0x000f2200000e0000 */
[----:B------:R-:W-:Y:S01]  /*f860*/  FMUL.FTZ R61, R105, R61 ;  /* 0x0000003d693d7220 */ /* 0x000fe20000410000 */
[----:B------:R-:W-:-:S02]  /*f870*/  FFMA.FTZ R68, -R161, R161, 1 ;  /* 0x3f800000a1447423 */ /* 0x000fc400000101a1 */
[----:B------:R3:W5:Y:S01]  /*f880*/  LDL.LU R164, [R1+0xe4] ;  /* 0x0000e40001a47983 */ /* 0x0007620000300800 */
[----:B------:R-:W4:Y:S03]  /*f890*/  MUFU.EX2 R118, R118 ;  /* 0x0000007600767308 */ /* 0x000f260000000800 */
[----:B------:R-:W4:Y:S01]  /*f8a0*/  SHFL.IDX PT, R93, R15, R227, 0x1f ;  /* 0x00001fe30f5d7589 */ /* 0x000f2200000e0000 */
[----:B------:R-:W-:Y:S01]  /*f8b0*/  FFMA.FTZ R57, -R151, R151, 1 ;  /* 0x3f80000097397423 */ /* 0x000fe20000010197 */
[----:B-1----:R-:W-:Y:S02]  /*f8c0*/  FMUL.FTZ R66, R100, R66 ;  /* 0x0000004264427220 */ /* 0x002fe40000410000 */
[----:B------:R3:W5:Y:S01]  /*f8d0*/  LDL.LU R163, [R1+0xe0] ;  /* 0x0000e00001a37983 */ /* 0x0007620000300800 */
[----:B------:R-:W-:-:S03]  /*f8e0*/  FFMA.FTZ R60, -R159, R159, 1 ;  /* 0x3f8000009f3c7423 */ /* 0x000fc6000001019f */
[----:B------:R-:W1:Y:S01]  /*f8f0*/  SHFL.IDX PT, R220, R15, R229, 0x1f ;  /* 0x00001fe50fdc7589 */ /* 0x000e6200000e0000 */
[----:B------:R-:W-:-:S03]  /*f900*/  FMUL.FTZ R70, R70, R61 ;  /* 0x0000003d46467220 */ /* 0x000fc60000410000 */
[----:B------:R3:W5:Y:S04]  /*f910*/  LDL.LU R162, [R1+0xdc] ;  /* 0x0000dc0001a27983 */ /* 0x0007680000300800 */
[----:B------:R-:W1:Y:S01]  /*f920*/  SHFL.IDX PT, R218, R15, R233, 0x1f ;  /* 0x00001fe90fda7589 */ /* 0x000e6200000e0000 */
[----:B----4-:R-:W-:-:S03]  /*f930*/  FMUL.FTZ R58, R106, R58 ;  /* 0x0000003a6a3a7220 */ /* 0x010fc60000410000 */
[----:B------:R3:W5:Y:S01]  /*f940*/  LDL.LU R161, [R1+0xd8] ;  /* 0x0000d80001a17983 */ /* 0x0007620000300800 */
[----:B------:R-:W4:Y:S01]  /*f950*/  MUFU.EX2 R138, R138 ;  /* 0x0000008a008a7308 */ /* 0x000f220000000800 */
[----:B------:R-:W-:Y:S02]  /*f960*/  FMUL.FTZ R61, R102, R65 ;  /* 0x00000041663d7220 */ /* 0x000fe40000410000 */
[----:B------:R3:W5:Y:S01]  /*f970*/  LDL.LU R160, [R1+0xd4] ;  /* 0x0000d40001a07983 */ /* 0x0007620000300800 */
[----:B------:R-:W-:-:S03]  /*f980*/  FMUL.FTZ R65, R57, R66 ;  /* 0x0000004239417220 */ /* 0x000fc60000410000 */
[----:B------:R3:W5:Y:S01]  /*f990*/  LDL.LU R159, [R1+0xd0] ;  /* 0x0000d000019f7983 */ /* 0x0007620000300800 */
[----:B------:R-:W-:Y:S01]  /*f9a0*/  FFMA.FTZ R66, -R150, R150, 1 ;  /* 0x3f80000096427423 */ /* 0x000fe20000010196 */
[----:B------:R-:W-:Y:S02]  /*f9b0*/  FMUL.FTZ R63, R116, R63 ;  /* 0x0000003f743f7220 */ /* 0x000fe40000410000 */
[----:B------:R3:W5:Y:S01]  /*f9c0*/  LDL.LU R158, [R1+0xcc] ;  /* 0x0000cc00019e7983 */ /* 0x0007620000300800 */
[----:B------:R-:W-:-:S03]  /*f9d0*/  FMUL.FTZ R60, R60, R58 ;  /* 0x0000003a3c3c7220 */ /* 0x000fc60000410000 */
[----:B------:R3:W5:Y:S01]  /*f9e0*/  LDL.LU R157, [R1+0xc8] ;  /* 0x0000c800019d7983 */ /* 0x0007620000300800 */
[----:B------:R-:W-:-:S03]  /*f9f0*/  FFMA.FTZ R58, -R152, R152, 1 ;  /* 0x3f800000983a7423 */ /* 0x000fc60000010198 */
[----:B------:R3:W5:Y:S01]  /*fa00*/  LDL.LU R156, [R1+0xc4] ;  /* 0x0000c400019c7983 */ /* 0x0007620000300800 */
[----:B------:R-:W-:Y:S01]  /*fa10*/  FFMA.FTZ R57, -R149, R149, 1 ;  /* 0x3f80000095397423 */ /* 0x000fe20000010195 */
        /* <DEDUP_REMOVED lines=18> */
[----:B------:R-:W-:-:S02]  /*fb40*/  FMUL.FTZ R216, R118, R216 ;  /* 0x000000d876d87220 */ /* 0x000fc40000410000 */
[----:B------:R3:W5:Y:S01]  /*fb50*/  LDL.LU R148, [R1+0xa4] ;  /* 0x0000a40001947983 */ /* 0x0007620000300800 */
[--C-:B------:R-:W-:Y:S01]  /*fb60*/  FADD.FTZ R73, R73, -R40.reuse ;  /* 0x8000002849497221 */ /* 0x100fe20000010000 */
[--C-:B------:R-:W-:Y:S01]  /*fb70*/  FADD.FTZ R81, R81, -R91.reuse ;  /* 0x8000005b51517221 */ /* 0x100fe20000010000 */
[----:B------:R-:W-:Y:S01]  /*fb80*/  FADD.FTZ R83, R83, -R91 ;  /* 0x8000005b53537221 */ /* 0x000fe20000010000 */
[----:B------:R3:W5:Y:S01]  /*fb90*/  LDL.LU R147, [R1+0xa0] ;  /* 0x0000a00001937983 */ /* 0x0007620000300800 */
[----:B------:R-:W-:Y:S01]  /*fba0*/  FFMA.FTZ R88, -R145, R145, 1 ;  /* 0x3f80000091587423 */ /* 0x000fe20000010191 */
[----:B------:R-:W-:Y:S01]  /*fbb0*/  FMUL.FTZ R68, R68, R217 ;  /* 0x000000d944447220 */ /* 0x000fe20000410000 */
[--C-:B------:R-:W-:Y:S01]  /*fbc0*/  FADD.FTZ R72, R72, -R89.reuse ;  /* 0x8000005948487221 */ /* 0x100fe20000010000 */
[----:B------:R3:W5:Y:S01]  /*fbd0*/  LDL.LU R146, [R1+0x9c] ;  /* 0x00009c0001927983 */ /* 0x0007620000300800 */
[----:B------:R-:W-:Y:S01]  /*fbe0*/  FADD.FTZ R74, R74, -R89 ;  /* 0x800000594a4a7221 */ /* 0x000fe20000010000 */
[----:B------:R-:W-:Y:S01]  /*fbf0*/  FADD.FTZ R40, R75, -R40 ;  /* 0x800000284b287221 */ /* 0x000fe20000010000 */
[----:B------:R-:W-:Y:S01]  /*fc00*/  FFMA.FTZ R91, -R144, R144, 1 ;  /* 0x3f800000905b7423 */ /* 0x000fe20000010190 */
[----:B------:R3:W5:Y:S01]  /*fc10*/  LDL.LU R145, [R1+0x98] ;  /* 0x0000980001917983 */ /* 0x0007620000300800 */
[----:B------:R-:W-:Y:S01]  /*fc20*/  FMUL.FTZ R67, R67, R90 ;  /* 0x0000005a43437220 */ /* 0x000fe20000410000 */
[----:B------:R-:W-:Y:S01]  /*fc30*/  FFMA.FTZ R89, -R143, R143, 1 ;  /* 0x3f8000008f597423 */ /* 0x000fe2000001018f */
[----:B------:R-:W-:Y:S01]  /*fc40*/  FFMA.FTZ R90, -R142, R142, 1 ;  /* 0x3f8000008e5a7423 */ /* 0x000fe2000001018e */
[----:B------:R4:W3:Y:S01]  /*fc50*/  SHFL.IDX PT, R217, R15, R234, 0x1f ;  /* 0x00001fea0fd97589 */ /* 0x0008e200000e0000 */
[----:B------:R-:W-:-:S03]  /*fc60*/  FMUL.FTZ R61, R61, R216 ;  /* 0x000000d83d3d7220 */ /* 0x000fc60000410000 */
[----:B------:R1:W5:Y:S01]  /*fc70*/  LDL.LU R144, [R1+0x94] ;  /* 0x0000940001907983 */ /* 0x0003620000300800 */
[--C-:B------:R-:W-:Y:S01]  /*fc80*/  FADD.FTZ R84, R84, -R92.reuse ;  /* 0x8000005c54547221 */ /* 0x100fe20000010000 */
[----:B------:R-:W-:Y:S02]  /*fc90*/  FADD.FTZ R86, R86, -R92 ;  /* 0x8000005c56567221 */ /* 0x000fe40000010000 */
[----:B------:R1:W5:Y:S01]  /*fca0*/  LDL.LU R143, [R1+0x90] ;  /* 0x00009000018f7983 */ /* 0x0003620000300800 */
[----:B----4-:R4:W-:Y:S01]  /*fcb0*/  MUFU.EX2 R15, R121 ;  /* 0x00000079000f7308 */ /* 0x0109e20000000800 */
[----:B------:R-:W-:Y:S02]  /*fcc0*/  FMUL.FTZ R40, R138, R40 ;  /* 0x000000288a287220 */ /* 0x000fe40000410000 */
[----:B------:R1:W5:Y:S01]  /*fcd0*/  LDL.LU R142, [R1+0x8c] ;  /* 0x00008c00018e7983 */ /* 0x0003620000300800 */
[----:B------:R-:W-:Y:S01]  /*fce0*/  FFMA.FTZ R216, -R140, R140, 1 ;  /* 0x3f8000008cd87423 */ /* 0x000fe2000001018c */
[--C-:B------:R-:W-:Y:S01]  /*fcf0*/  FADD.FTZ R76, R76, -R93.reuse ;  /* 0x8000005d4c4c7221 */ /* 0x100fe20000010000 */
[----:B------:R-:W-:Y:S01]  /*fd00*/  FADD.FTZ R78, R78, -R93 ;  /* 0x8000005d4e4e7221 */ /* 0x000fe20000010000 */
[----:B------:R-:W-:Y:S01]  /*fd10*/  FFMA.FTZ R92, -R7, R7, 1 ;  /* 0x3f800000075c7423 */ /* 0x000fe20000010107 */
[----:B----4-:R-:W-:-:S02]  /*fd20*/  FFMA.FTZ R121, -R141, R141, 1 ;  /* 0x3f8000008d797423 */ /* 0x010fc4000001018d */
        /* <DEDUP_REMOVED lines=12> */
[----:B------:R-:W-:-:S03]  /*fdf0*/  FFMA.FTZ R40, -R2, R2, 1 ;  /* 0x3f80000002287423 */ /* 0x000fc60000010102 */
[----:B------:R4:W5:Y:S04]  /*fe00*/  LDL.LU R5, [R1+0x78] ;  /* 0x0000780001057983 */ /* 0x0009680000300800 */
[----:B------:R4:W5:Y:S04]  /*fe10*/  LDL.LU R4, [R1+0x74] ;  /* 0x0000740001047983 */ /* 0x0009680000300800 */
[----:B------:R4:W5:Y:S04]  /*fe20*/  LDL.LU R2, [R1+0x70] ;  /* 0x0000700001027983 */ /* 0x0009680000300800 */
[----:B------:R-:W4:Y:S01]  /*fe30*/  LDL R221, [R1+0x54] ;  /* 0x0000540001dd7983 */ /* 0x000f220000100800 */
[----:B------:R-:W1:Y:S08]  /*fe40*/  MUFU.EX2 R131, R131 ;  /* 0x0000008300837308 */ /* 0x000e700000000800 */
        /* <DEDUP_REMOVED lines=16> */
[----:B------:R-:W-:Y:S01]  /*ff50*/  FMUL.FTZ R76, R126, R76 ;  /* 0x0000004c7e4c7220 */ /* 0x000fe20000410000 */
[----:B---3--:R-:W-:Y:S01]  /*ff60*/  FMUL.FTZ R82, R137, R82 ;  /* 0x0000005289527220 */ /* 0x008fe20000410000 */
        /* <DEDUP_REMOVED lines=229> */
.L_x_1541:
        /* <DEDUP_REMOVED lines=70> */
.L_x_1542:
        /* <DEDUP_REMOVED lines=12> */
.L_x_1532:
        /* <DEDUP_REMOVED lines=34> */
.L_x_1500:
[----:B------:R-:W-:Y:S05]  /*11500*/  @P0 BRA `(.L_x_1498) ;  /* 0x00000044002c0947 */ /* 0x000fea0003800000 */
[----:B------:R-:W2:Y:S01]  /*11510*/  LDC R17, c[0x0][0x850] ;  /* 0x00021400ff117b82 */ /* 0x000ea20000000800 */
[----:B------:R-:W3:Y:S01]  /*11520*/  S2R R14, SR_TID.X ;  /* 0x00000000000e7919 */ /* 0x000ee20000002100 */
[----:B------:R-:W-:Y:S01]  /*11530*/  MOV R4, 0x400 ;  /* 0x0000040000047802 */ /* 0x000fe20000000f00 */
[----:B------:R-:W-:Y:S01]  /*11540*/  ULDC.64 UR4, c[0x0][0x818] ;  /* 0x0002060000047ab9 */ /* 0x000fe20000000a00 */
[----:B------:R-:W-:Y:S01]  /*11550*/  ULDC.64 UR6, c[0x0][0x840] ;  /* 0x0002100000067ab9 */ /* 0x000fe20000000a00 */
[----:B------:R-:W4:Y:S01]  /*11560*/  S2R R10, SR_CTAID.Y ;  /* 0x00000000000a7919 */ /* 0x000f220000002600 */
[----:B------:R-:W5:Y:S01]  /*11570*/  S2R R9, SR_CgaCtaId ;  /* 0x0000000000097919 */ /* 0x000f620000008800 */
[----:B------:R-:W1:Y:S01]  /*11580*/  S2R R12, SR_CTAID.X ;  /* 0x00000000000c7919 */ /* 0x000e620000002500 */
[----:B------:R-:W1:Y:S01]  /*11590*/  S2R R21, SR_CTAID.Z ;  /* 0x0000000000157919 */ /* 0x000e620000002700 */
[----:B--2---:R-:W-:Y:S01]  /*115a0*/  ISETP.NE.AND P0, PT, R17, 0x1, PT ;  /* 0x000000011100780c */ /* 0x004fe20003f05270 */
[----:B---3--:R-:W-:-:S12]  /*115b0*/  VIADD R19, R14, 0xffffff80 ;  /* 0xffffff800e137836 */ /* 0x008fd80000000000 */
[----:B------:R-:W2:Y:S01]  /*115c0*/  @P0 LDC R3, c[0x0][0x854] ;  /* 0x00021500ff030b82 */ /* 0x000ea20000000800 */
[----:B------:R-:W-:Y:S02]  /*115d0*/  SHF.R.S32.HI R2, RZ, 0x1f, R19 ;  /* 0x0000001fff027819 */ /* 0x000fe40000011413 */
[----:B----4-:R-:W-:Y:S02]  /*115e0*/  MOV R7, R10 ;  /* 0x0000000a00077202 */ /* 0x010fe40000000f00 */
[----:B-----5:R-:W-:Y:S02]  /*115f0*/  LEA R23, R9, R4, 0x18 ;  /* 0x0000000409177211 */ /* 0x020fe400078ec0ff */
[----:B------:R-:W-:Y:S01]  /*11600*/  LEA.HI R2, R2, R19, RZ, 0x7 ;  /* 0x0000001302027211 */ /* 0x000fe200078f38ff */
[----:B------:R-:W3:Y:S01]  /*11610*/  @P0 LDC R5, c[0x0][0x858] ;  /* 0x00021600ff050b82 */ /* 0x000ee20000000800 */
[----:B-1----:R-:W-:Y:S02]  /*11620*/  IMAD.SHL.U32 R4, R12, 0x2000, RZ ;  /* 0x000020000c047824 */ /* 0x002fe400078e00ff */
[----:B--2---:R-:W-:-:S05]  /*11630*/  @P0 IMAD.HI.U32 R0, R10, R3, RZ ;  /* 0x000000030a000227 */ /* 0x004fca00078e00ff */
[----:B---3--:R-:W-:Y:S02]  /*11640*/  @P0 SHF.R.U32.HI R7, RZ, R5, R0 ;  /* 0x00000005ff070219 */ /* 0x008fe40000011600 */
[C---:B------:R-:W-:Y:S02]  /*11650*/  LOP3.LUT R0, R2.reuse, 0xfffff80, RZ, 0xc0, !PT ;  /* 0x0fffff8002007812 */ /* 0x040fe400078ec0ff */
[----:B------:R-:W-:Y:S02]  /*11660*/  SHF.R.S32.HI R11, RZ, 0x1f, R7 ;  /* 0x0000001fff0b7819 */ /* 0x000fe40000011407 */
[----:B------:R-:W-:Y:S01]  /*11670*/  SHF.R.S32.HI R5, RZ, 0x1f, R4 ;  /* 0x0000001fff057819 */ /* 0x000fe20000011404 */
[----:B------:R-:W-:Y:S01]  /*11680*/  IMAD.IADD R0, R19, 0x1, -R0 ;  /* 0x0000000113007824 */ /* 0x000fe200078e0a00 */
[----:B------:R-:W-:Y:S01]  /*11690*/  SHF.L.U32 R2, R2, 0x5, RZ ;  /* 0x0000000502027819 */ /* 0x000fe200000006ff */
[C---:B------:R-:W-:Y:S02]  /*116a0*/  IMAD R6, R11.reuse, UR4, RZ ;  /* 0x000000040b067c24 */ /* 0x040fe4000f8e02ff */
[----:B------:R-:W-:Y:S01]  /*116b0*/  IMAD R8, R11, UR6, RZ ;  /* 0x000000060b087c24 */ /* 0x000fe2000f8e02ff */
[----:B------:R-:W-:Y:S01]  /*116c0*/  LOP3.LUT R9, R2, 0x3ffff000, RZ, 0xc0, !PT ;  /* 0x3ffff00002097812 */ /* 0x000fe200078ec0ff */
[----:B------:R-:W-:-:S03]  /*116d0*/  IMAD.WIDE.U32 R2, R7, UR4, R4 ;  /* 0x0000000407027c25 */ /* 0x000fc6000f8e0004 */
[----:B------:R-:W-:Y:S01]  /*116e0*/  LEA R0, R0, R9, 0x2 ;  /* 0x0000000900007211 */ /* 0x000fe200078e10ff */
[C---:B------:R-:W-:Y:S01]  /*116f0*/  IMAD R13, R7.reuse, UR5, R6 ;  /* 0x00000005070d7c24 */ /* 0x040fe2000f8e0206 */
[----:B------:R-:W-:Y:S01]  /*11700*/  SHF.R.S32.HI R6, RZ, 0x1f, R21 ;  /* 0x0000001fff067819 */ /* 0x000fe20000011415 */
        /* <DEDUP_REMOVED lines=8> */
[C---:B------:R-:W-:Y:S02]  /*11790*/  IMAD R13, R21.reuse, UR5, R8 ;  /* 0x00000005150d7c24 */ /* 0x040fe4000f8e0208 */
[----:B------:R-:W-:-:S04]  /*117a0*/  IMAD.WIDE.U32 R2, R21, UR4, R2 ;  /* 0x0000000415027c25 */ /* 0x000fc8000f8e0002 */
[----:B------:R-:W-:Y:S01]  /*117b0*/  IMAD R9, R21, UR7, R6 ;  /* 0x0000000715097c24 */ /* 0x000fe2000f8e0206 */
[----:B------:R-:W-:Y:S01]  /*117c0*/  IADD3 R13, R3, R13, RZ ;  /* 0x0000000d030d7210 */ /* 0x000fe20007ffe0ff */
[----:B------:R-:W-:Y:S01]  /*117d0*/  IMAD.WIDE.U32 R4, R21, UR6, R4 ;  /* 0x0000000615047c25 */ /* 0x000fe2000f8e0004 */
[----:B------:R-:W-:Y:S05]  /*117e0*/  WARPSYNC.ALL ;  /* 0x0000000000007948 */ /* 0x000fea0003800000 */
[----:B------:R-:W-:Y:S02]  /*117f0*/  IMAD R0, R0, 0x4, R23 ;  /* 0x0000000400007824 */ /* 0x000fe400078e0217 */
[----:B------:R-:W-:Y:S01]  /*11800*/  IMAD.IADD R9, R5, 0x1, R9 ;  /* 0x0000000105097824 */ /* 0x000fe200078e0209 */
[----:B------:R-:W-:Y:S01]  /*11810*/  BAR.SYNC.DEFER_BLOCKING 0x1, 0x100 ;  /* 0x0044000000007b1d */ /* 0x000fe20000010000 */
[----:B------:R-:W-:-:S02]  /*11820*/  ISETP.NE.AND P0, PT, R19, RZ, PT ;  /* 0x000000ff1300720c */ /* 0x000fc40003f05270 */
[----:B------:R-:W-:-:S03]  /*11830*/  ISETP.NE.AND P1, PT, R14, 0x80, PT ;  /* 0x000000800e00780c */ /* 0x000fc60003f25270 */
        /* <DEDUP_REMOVED lines=10> */
[----:B------:R-:W-:Y:S02]  /*118e0*/  IADD3 R6, P2, P3, R8, R6, R7 ;  /* 0x0000000608067210 */ /* 0x000fe40007b5e007 */
[----:B------:R-:W-:Y:S01]  /*118f0*/  SHF.R.S32.HI R8, RZ, 0x1f, R8 ;  /* 0x0000001fff087819 */ /* 0x000fe20000011408 */
[----:B------:R3:W-:Y:S03]  /*11900*/  STS.128 [R0], R172 ;  /* 0x000000ac00007388 */ /* 0x0007e60000000c00 */
[----:B------:R-:W-:Y:S01]  /*11910*/  IADD3.X R11, R8, R12, R11, P2, P3 ;  /* 0x0000000c080b7210 */ /* 0x000fe200017e640b */
[----:B------:R-:W-:Y:S01]  /*11920*/  IMAD.MOV R8, RZ, RZ, -R7 ;  /* 0x000000ffff087224 */ /* 0x000fe200078e0a07 */
[C---:B------:R-:W-:Y:S01]  /*11930*/  SHF.L.U32 R12, R6.reuse, 0x2, RZ ;  /* 0x00000002060c7819 */ /* 0x040fe200000006ff */
[----:B------:R3:W-:Y:S01]  /*11940*/  STS.128 [R0+0x800], R176 ;  /* 0x000800b000007388 */ /* 0x0007e20000000c00 */
[----:B------:R-:W-:Y:S01]  /*11950*/  SHF.L.U64.HI R11, R6, 0x2, R11 ;  /* 0x00000002060b7819 */ /* 0x000fe2000001020b */
[----:B------:R-:W-:Y:S01]  /*11960*/  IMAD R17, R17, R8, R10 ;  /* 0x0000000811117224 */ /* 0x000fe200078e020a */
        /* <DEDUP_REMOVED lines=11> */
.L_x_1546:
[----:B------:R-:W2:Y:S04]  /*11a20*/  LDG.E.STRONG.GPU R8, desc[UR38][R6.64] ;  /* 0x0000002606087981 */ /* 0x000ea8000c1ef900 */
[----:B--2---:R-:W-:Y:S01]  /*11a30*/  CCTL.IVALL ;  /* 0x00000000ff00798f */ /* 0x004fe20002000000 */
[----:B------:R-:W-:Y:S05]  /*11a40*/  YIELD ;  /* 0x0000000000007946 */ /* 0x000fea0003800000 */
[----:B------:R-:W-:-:S13]  /*11a50*/  ISETP.NE.AND P0, PT, R8, R17, PT ;  /* 0x000000110800720c */ /* 0x000fda0003f05270 */
[----:B------:R-:W-:Y:S05]  /*11a60*/  @P0 BRA `(.L_x_1546) ;  /* 0xfffffffc00ec0947 */ /* 0x000fea000383ffff */
.L_x_1545:
[----:B------:R-:W-:Y:S05]  /*11a70*/  BSYNC B0 ;  /* 0x0000000000007941 */ /* 0x000fea0003800000 */
.L_x_1544:
[----:B------:R-:W-:Y:S01]  /*11a80*/  UMOV UR4, 0xffffffff ;  /* 0xffffffff00047882 */ /* 0x000fe20000000000 */
[----:B------:R-:W-:Y:S02]  /*11a90*/  LEA.HI.X R13, R2, R15, R13, 0x2, P2 ;  /* 0x0000000f020d7211 */ /* 0x000fe400010f140d */
[----:B------:R-:W-:Y:S01]  /*11aa0*/  LEA.HI.X R9, R4, R19, R9, 0x2, P3 ;  /* 0x0000001304097211 */ /* 0x000fe200018f1409 */
[----:B------:R-:W-:Y:S06]  /*11ab0*/  BRA.DIV UR4, `(.L_x_1547) ;  /* 0x0000004204747947 */ /* 0x000fec000b800000 */
[----:B------:R-:W-:Y:S01]  /*11ac0*/  NOP ;  /* 0x0000000000007918 */ /* 0x000fe20000000000 */
.L_x_1645:
        /* <DEDUP_REMOVED lines=17> */
.L_x_1550:
[----:B------:R-:W-:Y:S01]  /*11be0*/  @P0 ELECT P2, URZ, PT ;  /* 0x00000000003f082f */ /* 0x000fe20003840000 */
[----:B------:R1:W-:-:S12]  /*11bf0*/  UBLKRED.G.S.ADD.F32.RN [UR4], [UR6], UR7, desc[UR8] ;  /* 0x00000804060073bb */ /* 0x0003d800080a1407 */
[----:B------:R-:W-:Y:S02]  /*11c00*/  @P2 PLOP3.LUT P0, PT, P2, PT, PT, 0x8, 0x0 ;  /* 0x000000000000281c */ /* 0x000fe4000170e170 */
[----:B------:R-:W-:-:S11]  /*11c10*/  PLOP3.LUT P2, PT, PT, PT, PT, 0x8, 0x0 ;  /* 0x000000000000781c */ /* 0x000fd60003f4e170 */
[----:B-1----:R-:W-:Y:S05]  /*11c20*/  @P0 BRA.U.ANY `(.L_x_1550) ;  /* 0xfffffffd00ec0947 */ /* 0x002fea000393ffff */
[----:B------:R0:W-:Y:S01]  /*11c30*/  UTMACMDFLUSH ;  /* 0x00000000000079b7 */ /* 0x0001e20000000000 */
[----:B------:R-:W-:-:S04]  /*11c40*/  DEPBAR.LE SB0, 0x0 ;  /* 0x000080000000791a */ /* 0x000fc80000000000 */
.L_x_1549:
[----:B------:R-:W-:Y:S05]  /*11c50*/  BSYNC B0 ;  /* 0x0000000000007941 */ /* 0x000fea0003800000 */
.L_x_1548:
        /* <DEDUP_REMOVED lines=12> */
[----:B------:R-:W-:-:S05]  /*11d20*/  MOV R3, 0x1 ;  /* 0x0000000100037802 */ /* 0x000fca0000000f00 */
[----:B------:R1:W-:Y:S02]  /*11d30*/  REDG.E.ADD.S32.STRONG.GPU desc[UR38][R6.64], R3 ;  /* 0x000000030600798e */ /* 0x0003e4000c10e3a6 */
.L_x_1552:
[----:B------:R-:W-:Y:S05]  /*11d40*/  BSYNC B0 ;  /* 0x0000000000007941 */ /* 0x000fea0003800000 */
.L_x_1551:
[----:B------:R-:W-:Y:S06]  /*11d50*/  BAR.SYNC.DEFER_BLOCKING 0x1, 0x100 ;  /* 0x0044000000007b1d */ /* 0x000fec0000010000 */
[----:B------:R-:W-:Y:S01]  /*11d60*/  ULDC.64 UR4, c[0x0][0x860] ;  /* 0x0002180000047ab9 */ /* 0x000fe20000000a00 */
[----:B------:R-:W-:Y:S01]  /*11d70*/  BSSY B0, `(.L_x_1553) ;  /* 0x0000011000007945 */ /* 0x000fe20003800000 */
[----:B------:R-:W-:-:S04]  /*11d80*/  IADD3 R2, P0, R12, UR4, RZ ;  /* 0x000000040c027c10 */ /* 0x000fc8000ff1e0ff */
[----:B-1----:R-:W-:Y:S01]  /*11d90*/  IADD3.X R3, R11, UR5, RZ, P0, !PT ;  /* 0x000000050b037c10 */ /* 0x002fe200087fe4ff */
        /* <DEDUP_REMOVED lines=9> */
.L_x_1555:
[----:B-1-3--:R-:W2:Y:S04]  /*11e30*/  LDG.E.STRONG.GPU R0, desc[UR38][R2.64] ;  /* 0x0000002602007981 */ /* 0x00aea8000c1ef900 */
[----:B--2---:R-:W-:Y:S01]  /*11e40*/  CCTL.IVALL ;  /* 0x00000000ff00798f */ /* 0x004fe20002000000 */
[----:B------:R-:W-:Y:S05]  /*11e50*/  YIELD ;  /* 0x0000000000007946 */ /* 0x000fea0003800000 */
[----:B------:R-:W-:-:S13]  /*11e60*/  ISETP.NE.AND P0, PT, R0, R17, PT ;  /* 0x000000110000720c */ /* 0x000fda0003f05270 */
[----:B------:R-:W-:Y:S05]  /*11e70*/  @P0 BRA `(.L_x_1555) ;  /* 0xfffffffc00ec0947 */ /* 0x000fea000383ffff */
.L_x_1554:
[----:B------:R-:W-:Y:S05]  /*11e80*/  BSYNC B0 ;  /* 0x0000000000007941 */ /* 0x000fea0003800000 */
.L_x_1553:
[----:B------:R-:W-:-:S03]  /*11e90*/  UMOV UR4, 0xffffffff ;  /* 0xffffffff00047882 */ /* 0x000fc60000000000 */
[----:B------:R-:W-:Y:S05]  /*11ea0*/  BRA.DIV UR4, `(.L_x_1556) ;  /* 0x0000003e04947947 */ /* 0x000fea000b800000 */
[----:B------:R-:W-:Y:S01]  /*11eb0*/  NOP ;  /* 0x0000000000007918 */ /* 0x000fe20000000000 */
.L_x_1648:
        /* <DEDUP_REMOVED lines=17> */
.L_x_1559:
[----:B------:R-:W-:Y:S01]  /*11fd0*/  @P0 ELECT P2, URZ, PT ;  /* 0x00000000003f082f */ /* 0x000fe20003840000 */
[----:B------:R2:W-:-:S12]  /*11fe0*/  UBLKRED.G.S.ADD.F32.RN [UR4], [UR6], UR7, desc[UR8] ;  /* 0x00000804060073bb */ /* 0x0005d800080a1407 */
[----:B------:R-:W-:Y:S02]  /*11ff0*/  @P2 PLOP3.LUT P0, PT, P2, PT, PT, 0x8, 0x0 ;  /* 0x000000000000281c */ /* 0x000fe4000170e170 */
[----:B------:R-:W-:-:S11]  /*12000*/  PLOP3.LUT P2, PT, PT, PT, PT, 0x8, 0x0 ;  /* 0x000000000000781c */ /* 0x000fd60003f4e170 */
[----:B--2---:R-:W-:Y:S05]  /*12010*/  @P0 BRA.U.ANY `(.L_x_1559) ;  /* 0xfffffffd00ec0947 */ /* 0x004fea000393ffff */
[----:B------:R0:W-:Y:S01]  /*12020*/  UTMACMDFLUSH ;  /* 0x00000000000079b7 */ /* 0x0001e20000000000 */
[----:B------:R-:W-:-:S04]  /*12030*/  DEPBAR.LE SB0, 0x0 ;  /* 0x000080000000791a */ /* 0x000fc80000000000 */
.L_x_1558:
[----:B------:R-:W-:Y:S05]  /*12040*/  BSYNC B0 ;  /* 0x0000000000007941 */ /* 0x000fea0003800000 */
.L_x_1557:
        /* <DEDUP_REMOVED lines=11> */
[----:B012345:R-:W-:Y:S04]  /*12100*/  CCTL.IVALL ;  /* 0x00000000ff00798f */ /* 0x03ffe80002000000 */
[----:B------:R2:W-:Y:S01]  /*12110*/  REDG.E.ADD.S32.STRONG.GPU desc[UR38][R2.64], R5 ;  /* 0x000000050200798e */ /* 0x0005e2000c10e3a6 */
[----:B------:R-:W-:Y:S05]  /*12120*/  BRA `(.L_x_1498) ;  /* 0x0000003800247947 */ /* 0x000fea0003800000 */
.L_x_1496:
        /* <DEDUP_REMOVED lines=34> */
.L_x_1561:
[----:B------:R-:W-:-:S07]  /*12350*/  MOV R9, UR5 ;  /* 0x0000000500097c02 */ /* 0x000fce0008000f00 */
.L_x_1562:
[----:B------:R-:W-:Y:S01]  /*12360*/  ULEA UR6, UR22, UR6, 0x7 ;  /* 0x0000000616067291 */ /* 0x000fe2000f8e383f */
[----:B------:R-:W-:Y:S01]  /*12370*/  ULDC UR4, c[0x0][0x290] ;  /* 0x0000a40000047ab9 */ /* 0x000fe20000000800 */
[----:B------:R-:W-:Y:S01]  /*12380*/  ULDC UR7, c[0x0][0x74c] ;  /* 0x0001d30000077ab9 */ /* 0x000fe20000000800 */
[----:B------:R-:W-:Y:S01]  /*12390*/  ULDC UR14, c[0x0][0x288] ;  /* 0x0000a200000e7ab9 */ /* 0x000fe20000000800 */
[----:B------:R-:W-:Y:S01]  /*123a0*/  UIADD3 UR10, -UR7, UR6, -UR4 ;  /* 0x00000006070a7290 */ /* 0x000fe2000fffe904 */
[----:B------:R-:W-:-:S03]  /*123b0*/  ELECT P0, URZ, PT ;  /* 0x00000000003f782f */ /* 0x000fc60003800000 */
[----:B------:R-:W-:Y:S01]  /*123c0*/  USHF.R.S32.HI UR12, URZ, 0x1f, UR10 ;  /* 0x0000001f3f0c7899 */ /* 0x000fe2000801140a */
[----:B------:R-:W-:Y:S02]  /*123d0*/  ULDC.64 UR6, c[0x0][0x2d8] ;  /* 0x0000b60000067ab9 */ /* 0x000fe40000000a00 */
[----:B------:R-:W-:Y:S02]  /*123e0*/  UIMAD UR4, UR11, UR6, URZ ;  /* 0x000000060b0472a4 */ /* 0x000fe4000f8e023f */
[----:B------:R-:W-:Y:S02]  /*123f0*/  ULEA.HI UR10, UR12, UR10, URZ, 0x7 ;  /* 0x0000000a0c0a7291 */ /* 0x000fe4000f8f383f */
[----:B------:R-:W-:Y:S02]  /*12400*/  UIMAD.WIDE.U32 UR8, UR16, UR6, URZ ;  /* 0x00000006100872a5 */ /* 0x000fe4000f8e003f */
[----:B------:R-:W-:Y:S02]  /*12410*/  UIMAD UR4, UR16, UR7, UR4 ;  /* 0x00000007100472a4 */ /* 0x000fe4000f8e0204 */
[----:B------:R-:W-:-:S02]  /*12420*/  USHF.R.S32.HI UR6, URZ, 0x1f, UR15 ;  /* 0x0000001f3f067899 */ /* 0x000fc4000801140f */
[----:B------:R-:W-:Y:S01]  /*12430*/  USHF.R.S32.HI UR7, URZ, 0x7, UR10 ;  /* 0x000000073f077899 */ /* 0x000fe2000801140a */
[----:B------:R-:W-:Y:S01]  /*12440*/  ULDC.64 UR12, c[0x0][0x2e0] ;  /* 0x0000b800000c7ab9 */ /* 0x000fe20000000a00 */
[----:B------:R-:W-:Y:S02]  /*12450*/  UIADD3 UR9, UR9, UR4, URZ ;  /* 0x0000000409097290 */ /* 0x000fe4000fffe03f */
[----:B------:R-:W-:Y:S02]  /*12460*/  UIMAD UR6, UR6, UR12, URZ ;  /* 0x0000000c060672a4 */ /* 0x000fe4000f8e023f */
[----:B------:R-:W-:Y:S02]  /*12470*/  UISETP.LT.AND UP0, UPT, URZ, UR7, UPT ;  /* 0x000000073f00728c */ /* 0x000fe4000bf01270 */
[----:B------:R-:W-:Y:S02]  /*12480*/  UIMAD UR4, UR15, UR13, UR6 ;  /* 0x0000000d0f0472a4 */ /* 0x000fe4000f8e0206 */
[----:B------:R-:W-:-:S02]  /*12490*/  USEL UR6, URZ, UR7, !UP0 ;  /* 0x000000073f067287 */ /* 0x000fc4000c000000 */
[----:B------:R-:W-:Y:S02]  /*124a0*/  UIMAD UR10, UR15, UR14, URZ ;  /* 0x0000000e0f0a72a4 */ /* 0x000fe4000f8e023f */
[----:B------:R-:W-:Y:S02]  /*124b0*/  UIMAD.WIDE.U32 UR8, UR15, UR12, UR8 ;  /* 0x0000000c0f0872a5 */ /* 0x000fe4000f8e0008 */
[----:B------:R-:W-:Y:S01]  /*124c0*/  ISETP.GT.AND P1, PT, R9, UR6, PT ;  /* 0x0000000609007c0c */ /* 0x000fe2000bf24270 */
[----:B------:R-:W-:-:S04]  /*124d0*/  UIADD3 UR7, UP0, UR10, UR16, URZ ;  /* 0x000000100a077290 */ /* 0x000fc8000ff1e03f */
        /* <DEDUP_REMOVED lines=22> */
.L_x_1567:
[----:B------:R-:W2:Y:S04]  /*12640*/  LDG.E.STRONG.GPU R0, desc[UR38][R2.64] ;  /* 0x0000002602007981 */ /* 0x000ea8000c1ef900 */
[----:B--2---:R-:W-:Y:S01]  /*12650*/  CCTL.IVALL ;  /* 0x00000000ff00798f */ /* 0x004fe20002000000 */
[----:B------:R-:W-:Y:S05]  /*12660*/  YIELD ;  /* 0x0000000000007946 */ /* 0x000fea0003800000 */
[----:B------:R-:W-:-:S13]  /*12670*/  ISETP.NE.AND P1, PT, R0, UR22, PT ;  /* 0x0000001600007c0c */ /* 0x000fda000bf25270 */
[----:B------:R-:W-:Y:S05]  /*12680*/  @P1 BRA `(.L_x_1567) ;  /* 0xfffffffc00ec1947 */ /* 0x000fea000383ffff */
.L_x_1566:
[----:B------:R-:W-:Y:S05]  /*12690*/  BSYNC B0 ;  /* 0x0000000000007941 */ /* 0x000fea0003800000 */
.L_x_1565:
[----:B------:R-:W-:-:S03]  /*126a0*/  UMOV UR4, 0xffffffff ;  /* 0xffffffff00047882 */ /* 0x000fc60000000000 */
[----:B------:R-:W-:Y:S05]  /*126b0*/  BRA.DIV UR4, `(.L_x_1568) ;  /* 0x0000003604ac7947 */ /* 0x000fea000b800000 */
[----:B------:R-:W-:Y:S01]  /*126c0*/  NOP ;  /* 0x0000000000007918 */ /* 0x000fe20000000000 */
.L_x_1651:
        /* <DEDUP_REMOVED lines=22> */
.L_x_1570:
[----:B------:R-:W-:Y:S05]  /*12830*/  BSYNC B0 ;  /* 0x0000000000007941 */ /* 0x000fea0003800000 */
.L_x_1569:
        /* <DEDUP_REMOVED lines=20> */
.L_x_1572:
[----:B------:R-:W-:Y:S05]  /*12980*/  BSYNC B0 ;  /* 0x0000000000007941 */ /* 0x000fea0003800000 */
.L_x_1571:
[----:B------:R-:W-:Y:S06]  /*12990*/  BAR.ARV 0xa, 0xa0 ;  /* 0x0282800000007b1d */ /* 0x000fec0000002000 */
[----:B------:R-:W-:Y:S04]  /*129a0*/  BSSY B0, `(.L_x_1573) ;  /* 0x0000003000007945 */ /* 0x000fe80003800000 */
[----:B------:R-:W-:Y:S05]  /*129b0*/  @!P0 BRA `(.L_x_1574) ;  /* 0x0000000000048947 */ /* 0x000fea0003800000 */
[----:B------:R-:W-:-:S04]  /*129c0*/  DEPBAR.LE SB0, 0x0 ;  /* 0x000080000000791a */ /* 0x000fc80000000000 */
.L_x_1574:
[----:B------:R-:W-:Y:S05]  /*129d0*/  BSYNC B0 ;  /* 0x0000000000007941 */ /* 0x000fea0003800000 */
.L_x_1573:
        /* <DEDUP_REMOVED lines=19> */
.L_x_1576:
[----:B------:R-:W-:Y:S05]  /*12b10*/  BSYNC B0 ;  /* 0x0000000000007941 */ /* 0x000fea0003800000 */
.L_x_1575:
[----:B------:R-:W-:Y:S01]  /*12b20*/  UIADD3 UR13, UR6, 0x1, URZ ;  /* 0x00000001060d7890 */ /* 0x000fe2000fffe03f */
[----:B------:R-:W-:Y:S11]  /*12b30*/  BRA `(.L_x_1577) ;  /* 0x0000000000047947 */ /* 0x000ff60003800000 */
.L_x_1564:
[----:B------:R-:W-:-:S05]  /*12b40*/  UMOV UR13, UR6 ;  /* 0x00000006000d7c82 */ /* 0x000fca0008000000 */
.L_x_1577:
        /* <DEDUP_REMOVED lines=11> */
.L_x_1602:
        /* <DEDUP_REMOVED lines=11> */
.L_x_1580:
[----:B------:R-:W2:Y:S04]  /*12cb0*/  LDG.E.STRONG.GPU R0, desc[UR38][R2.64] ;  /* 0x0000002602007981 */ /* 0x000ea8000c1ef900 */
[----:B--2---:R-:W-:Y:S01]  /*12cc0*/  CCTL.IVALL ;  /* 0x00000000ff00798f */ /* 0x004fe20002000000 */
[----:B------:R-:W-:Y:S05]  /*12cd0*/  YIELD ;  /* 0x0000000000007946 */ /* 0x000fea0003800000 */
[----:B------:R-:W-:-:S13]  /*12ce0*/  ISETP.NE.AND P1, PT, R0, UR22, PT ;  /* 0x0000001600007c0c */ /* 0x000fda000bf25270 */
[----:B------:R-:W-:Y:S05]  /*12cf0*/  @P1 BRA `(.L_x_1580) ;  /* 0xfffffffc00ec1947 */ /* 0x000fea000383ffff */
.L_x_1579:
[----:B------:R-:W-:Y:S05]  /*12d00*/  BSYNC B0 ;  /* 0x0000000000007941 */ /* 0x000fea0003800000 */
.L_x_1578:
[----:B------:R-:W-:-:S03]  /*12d10*/  UMOV UR16, 0xffffffff ;  /* 0xffffffff00107882 */ /* 0x000fc60000000000 */
[----:B------:R-:W-:Y:S05]  /*12d20*/  BRA.DIV UR16, `(.L_x_1581) ;  /* 0x00000032102c7947 */ /* 0x000fea000b800000 */
[----:B------:R-:W-:Y:S01]  /*12d30*/  NOP ;  /* 0x0000000000007918 */ /* 0x000fe20000000000 */
.L_x_1654:
        /* <DEDUP_REMOVED lines=19> */
.L_x_1583:
[----:B------:R-:W-:Y:S05]  /*12e70*/  BSYNC B0 ;  /* 0x0000000000007941 */ /* 0x000fea0003800000 */
.L_x_1582:
        /* <DEDUP_REMOVED lines=15> */
.L_x_1585:
[----:B------:R-:W-:Y:S05]  /*12f70*/  BSYNC B0 ;  /* 0x0000000000007941 */ /* 0x000fea0003800000 */
.L_x_1584:
[----:B------:R-:W-:Y:S06]  /*12f80*/  BAR.ARV 0xa, 0xa0 ;  /* 0x0282800000007b1d */ /* 0x000fec0000002000 */
[----:B------:R-:W-:Y:S04]  /*12f90*/  BSSY B0, `(.L_x_1586) ;  /* 0x0000003000007945 */ /* 0x000fe80003800000 */
[----:B------:R-:W-:Y:S05]  /*12fa0*/  @!P0 BRA `(.L_x_1587) ;  /* 0x0000000000048947 */ /* 0x000fea0003800000 */
[----:B------:R-:W-:-:S04]  /*12fb0*/  DEPBAR.LE SB0, 0x0 ;  /* 0x000080000000791a */ /* 0x000fc80000000000 */
.L_x_1587:
[----:B------:R-:W-:Y:S05]  /*12fc0*/  BSYNC B0 ;  /* 0x0000000000007941 */ /* 0x000fea0003800000 */
.L_x_1586:
        /* <DEDUP_REMOVED lines=19> */
.L_x_1589:
[----:B------:R-:W-:Y:S05]  /*13100*/  BSYNC B0 ;  /* 0x0000000000007941 */ /* 0x000fea0003800000 */
.L_x_1588:
        /* <DEDUP_REMOVED lines=9> */
.L_x_1592:
[----:B------:R-:W2:Y:S04]  /*131a0*/  LDG.E.STRONG.GPU R0, desc[UR38][R2.64] ;  /* 0x0000002602007981 */ /* 0x000ea8000c1ef900 */
[----:B--2---:R-:W-:Y:S01]  /*131b0*/  CCTL.IVALL ;  /* 0x00000000ff00798f */ /* 0x004fe20002000000 */
[----:B------:R-:W-:Y:S05]  /*131c0*/  YIELD ;  /* 0x0000000000007946 */ /* 0x000fea0003800000 */
[----:B------:R-:W-:-:S13]  /*131d0*/  ISETP.NE.AND P1, PT, R0, UR22, PT ;  /* 0x0000001600007c0c */ /* 0x000fda000bf25270 */
[----:B------:R-:W-:Y:S05]  /*131e0*/  @P1 BRA `(.L_x_1592) ;  /* 0xfffffffc00ec1947 */ /* 0x000fea000383ffff */
.L_x_1591:
[----:B------:R-:W-:Y:S05]  /*131f0*/  BSYNC B0 ;  /* 0x0000000000007941 */ /* 0x000fea0003800000 */
.L_x_1590:
[----:B------:R-:W-:-:S03]  /*13200*/  UMOV UR14, 0xffffffff ;  /* 0xffffffff000e7882 */ /* 0x000fc60000000000 */
[----:B------:R-:W-:Y:S05]  /*13210*/  BRA.DIV UR14, `(.L_x_1593) ;  /* 0x0000002e0e0c7947 */ /* 0x000fea000b800000 */
[----:B------:R-:W-:Y:S01]  /*13220*/  NOP ;  /* 0x0000000000007918 */ /* 0x000fe20000000000 */
.L_x_1657:
        /* <DEDUP_REMOVED lines=15> */
.L_x_1595:
[----:B------:R-:W-:Y:S05]  /*13320*/  BSYNC B0 ;  /* 0x0000000000007941 */ /* 0x000fea0003800000 */
.L_x_1594:
        /* <DEDUP_REMOVED lines=15> */
.L_x_1597:
[----:B------:R-:W-:Y:S05]  /*13420*/  BSYNC B0 ;  /* 0x0000000000007941 */ /* 0x000fea0003800000 */
.L_x_1596:
[----:B------:R-:W-:Y:S06]  /*13430*/  BAR.ARV 0xa, 0xa0 ;  /* 0x0282800000007b1d */ /* 0x000fec0000002000 */
[----:B------:R-:W-:Y:S04]  /*13440*/  BSSY B0, `(.L_x_1598) ;  /* 0x0000003000007945 */ /* 0x000fe80003800000 */
[----:B------:R-:W-:Y:S05]  /*13450*/  @!P0 BRA `(.L_x_1599) ;  /* 0x0000000000048947 */ /* 0x000fea0003800000 */
[----:B------:R-:W-:-:S04]  /*13460*/  DEPBAR.LE SB0, 0x0 ;  /* 0x000080000000791a */ /* 0x000fc80000000000 */
.L_x_1599:
[----:B------:R-:W-:Y:S05]  /*13470*/  BSYNC B0 ;  /* 0x0000000000007941 */ /* 0x000fea0003800000 */
.L_x_1598:
        /* <DEDUP_REMOVED lines=19> */
.L_x_1601:
[----:B------:R-:W-:Y:S05]  /*135b0*/  BSYNC B0 ;  /* 0x0000000000007941 */ /* 0x000fea0003800000 */
.L_x_1600:
[----:B------:R-:W-:Y:S02]  /*135c0*/  UIADD3 UR6, UR6, 0x2, URZ ;  /* 0x0000000206067890 */ /* 0x000fe4000fffe03f */
[----:B------:R-:W-:-:S04]  /*135d0*/  UIADD3 UR4, UR4, 0x4000, URZ ;  /* 0x0000400004047890 */ /* 0x000fc8000fffe03f */
[----:B------:R-:W-:-:S13]  /*135e0*/  ISETP.LE.AND P1, PT, R9, UR6, PT ;  /* 0x0000000609007c0c */ /* 0x000fda000bf23270 */
[----:B------:R-:W-:Y:S05]  /*135f0*/  @!P1 BRA `(.L_x_1602) ;  /* 0xfffffff400809947 */ /* 0x000fea000383ffff */
.L_x_1563:
        /* <DEDUP_REMOVED lines=41> */
.L_x_1605:
[----:B------:R-:W-:Y:S05]  /*13890*/  BSYNC B0 ;  /* 0x0000000000007941 */ /* 0x000fea0003800000 */
.L_x_1604:
[----:B------:R-:W-:Y:S05]  /*138a0*/  BRA `(.L_x_1606) ;  /* 0x0000000000047947 */ /* 0x000fea0003800000 */
.L_x_1603:
[----:B------:R-:W-:-:S05]  /*138b0*/  UMOV UR4, UR6 ;  /* 0x0000000600047c82 */ /* 0x000fca0008000000 */
.L_x_1606:
        /* <DEDUP_REMOVED lines=11> */
.L_x_1611:
        /* <DEDUP_REMOVED lines=24> */
.L_x_1608:
[----:B------:R-:W-:Y:S05]  /*13af0*/  BSYNC B0 ;  /* 0x0000000000007941 */ /* 0x000fea0003800000 */
.L_x_1607:
        /* <DEDUP_REMOVED lines=24> */
.L_x_1610:
[----:B------:R-:W-:Y:S05]  /*13c80*/  BSYNC B0 ;  /* 0x0000000000007941 */ /* 0x000fea0003800000 */
.L_x_1609:
[----:B------:R-:W-:Y:S02]  /*13c90*/  UIADD3 UR11, UR11, 0x2, URZ ;  /* 0x000000020b0b7890 */ /* 0x000fe4000fffe03f */
[----:B------:R-:W-:Y:S02]  /*13ca0*/  ULEA UR8, UR18, UR8, 0x1 ;  /* 0x0000000812087291 */ /* 0x000fe4000f8e083f */
[----:B------:R-:W-:Y:S02]  /*13cb0*/  ULEA UR9, UR18, UR9, 0x1 ;  /* 0x0000000912097291 */ /* 0x000fe4000f8e083f */
[----:B------:R-:W-:-:S13]  /*13cc0*/  ISETP.NE.AND P0, PT, RZ, UR11, PT ;  /* 0x0000000bff007c0c */ /* 0x000fda000bf05270 */
[----:B------:R-:W-:Y:S05]  /*13cd0*/  @!P0 BRA `(.L_x_1498) ;  /* 0x0000001c00388947 */ /* 0x000fea0003800000 */
[----:B------:R-:W-:Y:S05]  /*13ce0*/  BRA `(.L_x_1611) ;  /* 0xfffffffc00207947 */ /* 0x000fea000383ffff */
.L_x_1560:
        /* <DEDUP_REMOVED lines=33> */
.L_x_1613:
        /* <DEDUP_REMOVED lines=42> */
.L_x_1658:
        /* <DEDUP_REMOVED lines=15> */
.L_x_1616:
        /* <DEDUP_REMOVED lines=75> */
.L_x_1627:
[----:B--234-:R-:W-:-:S04]  /*14740*/  SHF.L.U32 R21, R11, 0x1f, RZ ;  /* 0x0000001f0b157819 */ /* 0x01cfc800000006ff */
[----:B------:R-:W1:Y:S02]  /*14750*/  SYNCS.PHASECHK.TRANS64.TRYWAIT P1, [R16+URZ+0x30c40], R21 ;  /* 0x030c4015100075a7 */ /* 0x000e64000802017f */
[----:B-1----:R-:W-:Y:S05]  /*14760*/  @!P1 BRA `(.L_x_1619) ;  /* 0x0000001400e89947 */ /* 0x002fea0003800000 */
.L_x_1659:
[----:B------:R-:W-:Y:S05]  /*14770*/  @P0 BRA `(.L_x_1620) ;  /* 0x0000000000140947 */ /* 0x000fea0003800000 */
[----:B------:R-:W-:Y:S02]  /*14780*/  ISETP.NE.AND P1, PT, R6, RZ, PT ;  /* 0x000000ff0600720c */ /* 0x000fe40003f25270 */
[----:B------:R-:W-:-:S04]  /*14790*/  MOV R3, 0x4200 ;  /* 0x0000420000037802 */ /* 0x000fc80000000f00 */
[----:B------:R2:W-:Y:S07]  /*147a0*/  SYNCS.ARRIVE.TRANS64 RZ, [R16+URZ+0x30c30], R3 ;  /* 0x030c300310ff79a7 */ /* 0x0005ee000800003f */
[----:B------:R-:W-:Y:S05]  /*147b0*/  @!P1 BRA `(.L_x_1620) ;  /* 0x0000000000049947 */ /* 0x000fea0003800000 */
[----:B------:R-:W-:Y:S01]  /*147c0*/  BPT.TRAP 0x1 ;  /* 0x000000040000795c */ /* 0x000fe20000300000 */
.L_x_1620:
        /* <DEDUP_REMOVED lines=29> */
.L_x_1660:
[----:B------:R-:W-:Y:S05]  /*149a0*/  @P0 BRA `(.L_x_1622) ;  /* 0x0000000000140947 */ /* 0x000fea0003800000 */
[----:B------:R-:W-:Y:S01]  /*149b0*/  ISETP.NE.AND P1, PT, R6, RZ, PT ;  /* 0x000000ff0600720c */ /* 0x000fe20003f25270 */
[----:B------:R-:W-:-:S04]  /*149c0*/  IMAD.MOV.U32 R2, RZ, RZ, 0x4200 ;  /* 0x00004200ff027424 */ /* 0x000fc800078e00ff */
[----:B------:R3:W-:Y:S08]  /*149d0*/  SYNCS.ARRIVE.TRANS64 RZ, [R16+URZ+0x30c18], R2 ;  /* 0x030c180210ff79a7 */ /* 0x0007f0000800003f */
[----:B------:R-:W-:Y:S05]  /*149e0*/  @!P1 BRA `(.L_x_1622) ;  /* 0x0000000000049947 */ /* 0x000fea0003800000 */
[----:B------:R-:W-:Y:S01]  /*149f0*/  BPT.TRAP 0x1 ;  /* 0x000000040000795c */ /* 0x000fe20000300000 */
.L_x_1622:
        /* <DEDUP_REMOVED lines=29> */
.L_x_1661:
[----:B------:R-:W-:Y:S05]  /*14bd0*/  @P0 BRA `(.L_x_1624) ;  /* 0x0000000000140947 */ /* 0x000fea0003800000 */
[----:B------:R-:W-:Y:S01]  /*14be0*/  ISETP.NE.AND P1, PT, R6, RZ, PT ;  /* 0x000000ff0600720c */ /* 0x000fe20003f25270 */
[----:B-123--:R-:W-:-:S04]  /*14bf0*/  IMAD.MOV.U32 R21, RZ, RZ, 0x4200 ;  /* 0x00004200ff157424 */ /* 0x00efc800078e00ff */
[----:B------:R4:W-:Y:S08]  /*14c00*/  SYNCS.ARRIVE.TRANS64 RZ, [R16+URZ+0x30c38], R21 ;  /* 0x030c381510ff79a7 */ /* 0x0009f0000800003f */
[----:B------:R-:W-:Y:S05]  /*14c10*/  @!P1 BRA `(.L_x_1624) ;  /* 0x0000000000049947 */ /* 0x000fea0003800000 */
[----:B------:R-:W-:Y:S01]  /*14c20*/  BPT.TRAP 0x1 ;  /* 0x000000040000795c */ /* 0x000fe20000300000 */
.L_x_1624:
        /* <DEDUP_REMOVED lines=24> */
.L_x_1663:
[----:B------:R-:W-:Y:S05]  /*14db0*/  @P0 BRA `(.L_x_1626) ;  /* 0x0000000000140947 */ /* 0x000fea0003800000 */
[----:B------:R-:W-:Y:S01]  /*14dc0*/  ISETP.NE.AND P1, PT, R6, RZ, PT ;  /* 0x000000ff0600720c */ /* 0x000fe20003f25270 */
[----:B------:R-:W-:-:S04]  /*14dd0*/  IMAD.MOV.U32 R5, RZ, RZ, 0x4200 ;  /* 0x00004200ff057424 */ /* 0x000fc800078e00ff */
[----:B------:R1:W-:Y:S08]  /*14de0*/  SYNCS.ARRIVE.TRANS64 RZ, [R16+URZ+0x30c10], R5 ;  /* 0x030c100510ff79a7 */ /* 0x0003f0000800003f */
[----:B------:R-:W-:Y:S05]  /*14df0*/  @!P1 BRA `(.L_x_1626) ;  /* 0x0000000000049947 */ /* 0x000fea0003800000 */
[----:B------:R-:W-:Y:S01]  /*14e00*/  BPT.TRAP 0x1 ;  /* 0x000000040000795c */ /* 0x000fe20000300000 */
.L_x_1626:
        /* <DEDUP_REMOVED lines=30> */
.L_x_1618:
[----:B------:R-:W2:Y:S02]  /*14ff0*/  LDL.LU R4, [R1+0x4] ;  /* 0x0000040001047983 */ /* 0x000ea40000300800 */
[----:B--2---:R-:W-:Y:S02]  /*15000*/  ISETP.NE.AND P1, PT, R4, RZ, PT ;  /* 0x000000ff0400720c */ /* 0x004fe40003f25270 */
[----:B------:R2:W5:Y:S11]  /*15010*/  LDL R4, [R1] ;  /* 0x0000000001047983 */ /* 0x0005760000100800 */
[----:B--2---:R-:W-:Y:S05]  /*15020*/  @!P1 BRA `(.L_x_1617) ;  /* 0x0000000400109947 */ /* 0x004fea0003800000 */
[----:B------:R-:W-:-:S04]  /*15030*/  SHF.L.U32 R13, R11, 0x1f, RZ ;  /* 0x0000001f0b0d7819 */ /* 0x000fc800000006ff */
[----:B------:R-:W1:Y:S02]  /*15040*/  SYNCS.PHASECHK.TRANS64.TRYWAIT P1, [R16+URZ+0x30c40], R13 ;  /* 0x030c400d100075a7 */ /* 0x000e64000802017f */
[----:B-1----:R-:W-:Y:S05]  /*15050*/  @!P1 BRA `(.L_x_1628) ;  /* 0x0000001000009947 */ /* 0x002fea0003800000 */
.L_x_1664:
[----:B------:R-:W-:Y:S05]  /*15060*/  @P0 BRA `(.L_x_1629) ;  /* 0x0000000000140947 */ /* 0x000fea0003800000 */
[----:B------:R-:W-:Y:S01]  /*15070*/  ISETP.NE.AND P1, PT, R6, RZ, PT ;  /* 0x000000ff0600720c */ /* 0x000fe20003f25270 */
[----:B------:R-:W-:-:S04]  /*15080*/  IMAD.MOV.U32 R5, RZ, RZ, 0x4200 ;  /* 0x00004200ff057424 */ /* 0x000fc800078e00ff */
[----:B------:R2:W-:Y:S08]  /*15090*/  SYNCS.ARRIVE.TRANS64 RZ, [R16+URZ+0x30c30], R5 ;  /* 0x030c300510ff79a7 */ /* 0x0005f0000800003f */
[----:B------:R-:W-:Y:S05]  /*150a0*/  @!P1 BRA `(.L_x_1629) ;  /* 0x0000000000049947 */ /* 0x000fea0003800000 */
[----:B------:R-:W-:Y:S01]  /*150b0*/  BPT.TRAP 0x1 ;  /* 0x000000040000795c */ /* 0x000fe20000300000 */
.L_x_1629:
        /* <DEDUP_REMOVED lines=26> */
.L_x_1665:
[----:B------:R-:W-:Y:S05]  /*15260*/  @P0 BRA `(.L_x_1631) ;  /* 0x0000000000140947 */ /* 0x000fea0003800000 */
[----:B------:R-:W-:Y:S02]  /*15270*/  ISETP.NE.AND P0, PT, R6, RZ, PT ;  /* 0x000000ff0600720c */ /* 0x000fe40003f05270 */
[----:B------:R-:W-:-:S04]  /*15280*/  MOV R5, 0x4200 ;  /* 0x0000420000057802 */ /* 0x000fc80000000f00 */
[----:B------:R2:W-:Y:S07]  /*15290*/  SYNCS.ARRIVE.TRANS64 RZ, [R16+URZ+0x30c18], R5 ;  /* 0x030c180510ff79a7 */ /* 0x0005ee000800003f */
[----:B------:R-:W-:Y:S05]  /*152a0*/  @!P0 BRA `(.L_x_1631) ;  /* 0x0000000000048947 */ /* 0x000fea0003800000 */
[----:B------:R-:W-:Y:S01]  /*152b0*/  BPT.TRAP 0x1 ;  /* 0x000000040000795c */ /* 0x000fe20000300000 */
.L_x_1631:
        /* <DEDUP_REMOVED lines=27> */
.L_x_1617:
[----:B------:R-:W2:Y:S01]  /*15470*/  S2R R0, SR_TID.X ;  /* 0x0000000000007919 */ /* 0x000ea20000002100 */
[----:B------:R-:W-:Y:S01]  /*15480*/  IMAD R3, R19, 0x8, R16 ;  /* 0x0000000813037824 */ /* 0x000fe200078e0210 */
[----:B--2---:R-:W-:Y:S02]  /*15490*/  LOP3.LUT R2, R0, 0x7f, RZ, 0xc0, !PT ;  /* 0x0000007f00027812 */ /* 0x004fe400078ec0ff */
[----:B------:R-:W-:Y:S02]  /*154a0*/  SHF.L.U32 R0, R11, 0x1f, RZ ;  /* 0x0000001f0b007819 */ /* 0x000fe400000006ff */
[----:B------:R-:W-:Y:S02]  /*154b0*/  ISETP.NE.AND P1, PT, R2, RZ, PT ;  /* 0x000000ff0200720c */ /* 0x000fe40003f25270 */
[----:B------:R-:W2:Y:S02]  /*154c0*/  SYNCS.PHASECHK.TRANS64.TRYWAIT P0, [R3+URZ+0x30c40], R0 ;  /* 0x030c4000030075a7 */ /* 0x000ea4000800017f */
[----:B--2---:R-:W-:Y:S09]  /*154d0*/  @!P0 BRA `(.L_x_1632) ;  /* 0x0000000c00088947 */ /* 0x004ff20003800000 */
.L_x_1666:
[----:B------:R-:W-:Y:S05]  /*154e0*/  @P1 BRA `(.L_x_1633) ;  /* 0x0000000000181947 */ /* 0x000fea0003800000 */
[----:B------:R-:W1:Y:S01]  /*154f0*/  S2R R2, SR_TID.X ;  /* 0x0000000000027919 */ /* 0x000e620000002100 */
[----:B--2---:R-:W-:-:S04]  /*15500*/  MOV R0, 0x4200 ;  /* 0x0000420000007802 */ /* 0x004fc80000000f00 */
[----:B------:R2:W-:Y:S01]  /*15510*/  SYNCS.ARRIVE.TRANS64 RZ, [R3+URZ+0x30c30], R0 ;  /* 0x030c300003ff79a7 */ /* 0x0005e2000800003f */
[----:B-1----:R-:W-:-:S13]  /*15520*/  LOP3.LUT P0, RZ, R2, 0x1f, RZ, 0xc0, !PT ;  /* 0x0000001f02ff7812 */ /* 0x002fda000780c0ff */
[----:B--2---:R-:W-:Y:S05]  /*15530*/  @!P0 BRA `(.L_x_1633) ;  /* 0x0000000000048947 */ /* 0x004fea0003800000 */
[----:B------:R-:W-:Y:S01]  /*15540*/  BPT.TRAP 0x1 ;  /* 0x000000040000795c */ /* 0x000fe20000300000 */
.L_x_1633:
        /* <DEDUP_REMOVED lines=33> */
.L_x_1614:
[----:B------:R-:W-:Y:S05]  /*15760*/  BSYNC B0 ;  /* 0x0000000000007941 */ /* 0x000fea0003800000 */
.L_x_1612:
[----:B------:R-:W-:-:S03]  /*15770*/  UMOV UR8, 0xffffffff ;  /* 0xffffffff00087882 */ /* 0x000fc60000000000 */
[----:B------:R-:W-:Y:S05]  /*15780*/  BRA.DIV UR8, `(.L_x_1634) ;  /* 0x0000000a08707947 */ /* 0x000fea000b800000 */
[----:B------:R-:W-:-:S13]  /*15790*/  ELECT P6, URZ, PT ;  /* 0x00000000003f782f */ /* 0x000fda00038c0000 */
.L_x_1669:
[----:B------:R-:W-:Y:S05]  /*157a0*/  @!P6 BRA `(.L_x_1498) ;  /* 0x000000000084e947 */ /* 0x000fea0003800000 */
[----:B------:R-:W-:-:S06]  /*157b0*/  ULOP3.LUT UR8, UR36, 0x2, URZ, 0xfc, !UPT ;  /* 0x0000000224087892 */ /* 0x000fcc000f8efc3f */
[----:B------:R-:W-:-:S05]  /*157c0*/  IMAD.U32 R0, RZ, RZ, UR8 ;  /* 0x00000008ff007e24 */ /* 0x000fca000f8e00ff */
[----:B------:R-:W-:-:S13]  /*157d0*/  ISETP.NE.AND P2, PT, R0, 0x3, PT ;  /* 0x000000030000780c */ /* 0x000fda0003f45270 */
[----:B------:R-:W-:Y:S05]  /*157e0*/  @!P2 BRA `(.L_x_1635) ;  /* 0x000000000004a947 */ /* 0x000fea0003800000 */
[----:B------:R-:W-:Y:S01]  /*157f0*/  BPT.TRAP 0x1 ;  /* 0x000000040000795c */ /* 0x000fe20000300000 */
.L_x_1635:
        /* <DEDUP_REMOVED lines=15> */
.L_x_1670:
[----:B------:R-:W2:Y:S02]  /*158f0*/  SYNCS.PHASECHK.TRANS64.TRYWAIT P0, [R3+URZ], R0 ;  /* 0x00000000030075a7 */ /* 0x000ea4000800017f */
[----:B--2---:R-:W-:Y:S05]  /*15900*/  @!P0 BRA `(.L_x_1637) ;  /* 0x0000000800448947 */ /* 0x004fea0003800000 */
.L_x_1671:
[----:B------:R-:W-:Y:S05]  /*15910*/  @!P2 BRA `(.L_x_1638) ;  /* 0x000000000004a947 */ /* 0x000fea0003800000 */
[----:B------:R-:W-:Y:S01]  /*15920*/  BPT.TRAP 0x1 ;  /* 0x000000040000795c */ /* 0x000fe20000300000 */
.L_x_1638:
[----:B--2---:R-:W-:-:S05]  /*15930*/  IADD3 R3, R7, 0x30c40, RZ ;  /* 0x00030c4007037810 */ /* 0x004fca0007ffe0ff */
[----:B------:R-:W-:-:S04]  /*15940*/  IMAD R2, R2, 0x8, R3 ;  /* 0x0000000802027824 */ /* 0x000fc800078e0203 */
[----:B------:R-:W2:Y:S02]  /*15950*/  SYNCS.PHASECHK.TRANS64.TRYWAIT P0, [R2+URZ], R5 ;  /* 0x00000005020075a7 */ /* 0x000ea4000800017f */
[----:B--2---:R-:W-:Y:S05]  /*15960*/  @!P0 BRA `(.L_x_1639) ;  /* 0x0000000800408947 */ /* 0x004fea0003800000 */
.L_x_1672:
[----:B------:R-:W-:-:S07]  /*15970*/  LEA R3, R4, R3, 0x3 ;  /* 0x0000000304037211 */ /* 0x000fce00078e18ff */
.L_x_1640:
[----:B---3--:R3:W4:Y:S02]  /*15980*/  SYNCS.PHASECHK.TRANS64.TRYWAIT P0, [R3+URZ], R0 ;  /* 0x00000000030075a7 */ /* 0x008724000800017f */
[----:B----4-:R-:W-:Y:S05]  /*15990*/  @!P0 NANOSLEEP.SYNCS 0x989680 ;  /* 0x009896800000895d */ /* 0x010fea0003900000 */
[----:B------:R-:W4:Y:S02]  /*159a0*/  @!P0 SYNCS.PHASECHK.TRANS64 P0, [R3+URZ], R0 ;  /* 0x00000000030085a7 */ /* 0x000f24000800007f */
[----:B----4-:R-:W-:Y:S05]  /*159b0*/  @!P0 BRA `(.L_x_1640) ;  /* 0xfffffffc00f08947 */ /* 0x010fea000383ffff */
.L_x_1498:
[----:B------:R-:W-:Y:S05]  /*159c0*/  BSYNC B6 ;  /* 0x0000000000067941 */ /* 0x000fea0003800000 */
.L_x_1495:
[----:B------:R-:W-:Y:S05]  /*159d0*/  EXIT ;  /* 0x000000000000794d */ /* 0x000fea0003800000 */
.L_x_1505:
[----:B------:R-:W-:Y:S01]  /*159e0*/  IMAD.MOV.U32 R13, RZ, RZ, R18 ;  /* 0x000000ffff0d7224 */ /* 0x000fe200078e0012 */
[----:B------:R-:W-:Y:S01]  /*159f0*/  MOV R12, RZ ;  /* 0x000000ff000c7202 */ /* 0x000fe20000000f00 */
[----:B------:R-:W-:Y:S01]  /*15a00*/  IMAD.MOV.U32 R11, RZ, RZ, 0x1f ;  /* 0x0000001fff0b7424 */ /* 0x000fe200078e00ff */
[----:B------:R-:W-:-:S07]  /*15a10*/  MOV R15, 0xffffffff ;  /* 0xffffffff000f7802 */ /* 0x000fce0000000f00 */
[----:B------:R-:W-:Y:S05]  /*15a20*/  WARPSYNC.COLLECTIVE R15, `(.L_x_1641) ;  /* 0x000000000f087348 */ /* 0x000fea0003c00000 */
[----:B------:R1:W2:Y:S02]  /*15a30*/  SHFL.IDX P6, R14, R13, R12, R11 ;  /* 0x0000000c0d0e7389 */ /* 0x0002a400000c000b */
[----:B-12---:R-:W-:Y:S01]  /*15a40*/  ENDCOLLECTIVE ;  /* 0x000000000000791b */ /* 0x006fe20003800000 */
.L_x_1641:
[----:B------:R-:W-:Y:S05]  /*15a50*/  BRA `(.L_x_1642) ;  /* 0xfffffeb400447947 */ /* 0x000fea000383ffff */
.L_x_1507:
[----:B--2---:R2:W3:Y:S02]  /*15a60*/  SYNCS.PHASECHK.TRANS64.TRYWAIT P0, [R16+URZ+0x30c00], R11 ;  /* 0x030c000b100075a7 */ /* 0x0044e4000800017f */
[----:B---3--:R-:W-:Y:S05]  /*15a70*/  @!P0 NANOSLEEP.SYNCS 0x989680 ;  /* 0x009896800000895d */ /* 0x008fea0003900000 */
[----:B------:R-:W3:Y:S02]  /*15a80*/  @!P0 SYNCS.PHASECHK.TRANS64 P0, [R16+URZ+0x30c00], R11 ;  /* 0x030c000b100085a7 */ /* 0x000ee4000800007f */
[----:B---3--:R-:W-:Y:S05]  /*15a90*/  @!P0 BRA `(.L_x_1507) ;  /* 0xfffffffc00f08947 */ /* 0x008fea000383ffff */
[----:B------:R-:W-:Y:S05]  /*15aa0*/  BRA `(.L_x_1506) ;  /* 0xfffffeb400907947 */ /* 0x000fea000383ffff */
.L_x_1512:
[----:B--2---:R2:W3:Y:S02]  /*15ab0*/  SYNCS.PHASECHK.TRANS64.TRYWAIT P0, [R6+URZ+0x30c10], R23 ;  /* 0x030c1017060075a7 */ /* 0x0044e4000800017f */
[----:B---3--:R-:W-:Y:S05]  /*15ac0*/  @!P0 NANOSLEEP.SYNCS 0x989680 ;  /* 0x009896800000895d */ /* 0x008fea0003900000 */
[----:B------:R-:W3:Y:S02]  /*15ad0*/  @!P0 SYNCS.PHASECHK.TRANS64 P0, [R6+URZ+0x30c10], R23 ;  /* 0x030c1017060085a7 */ /* 0x000ee4000800007f */
[----:B---3--:R-:W-:Y:S05]  /*15ae0*/  @!P0 BRA `(.L_x_1512) ;  /* 0xfffffffc00f08947 */ /* 0x008fea000383ffff */
[----:B------:R-:W-:Y:S05]  /*15af0*/  BRA `(.L_x_1511) ;  /* 0xfffffec000507947 */ /* 0x000fea000383ffff */
.L_x_1516:
[----:B------:R1:W1:Y:S02]  /*15b00*/  SYNCS.PHASECHK.TRANS64.TRYWAIT P0, [R6+URZ+0x30c30], R23 ;  /* 0x030c3017060075a7 */ /* 0x000264000800017f */
[----:B-1----:R-:W-:Y:S05]  /*15b10*/  @!P0 NANOSLEEP.SYNCS 0x989680 ;  /* 0x009896800000895d */ /* 0x002fea0003900000 */
[----:B------:R-:W1:Y:S02]  /*15b20*/  @!P0 SYNCS.PHASECHK.TRANS64 P0, [R6+URZ+0x30c30], R23 ;  /* 0x030c3017060085a7 */ /* 0x000e64000800007f */
[----:B-1----:R-:W-:Y:S05]  /*15b30*/  @!P0 BRA `(.L_x_1516) ;  /* 0xfffffffc00f08947 */ /* 0x002fea000383ffff */
[----:B------:R-:W-:Y:S05]  /*15b40*/  BRA `(.L_x_1515) ;  /* 0xfffffec400587947 */ /* 0x000fea000383ffff */
.L_x_1524:
[----:B--2---:R2:W3:Y:S02]  /*15b50*/  SYNCS.PHASECHK.TRANS64.TRYWAIT P1, [R6+URZ+0x30c10], R23 ;  /* 0x030c1017060075a7 */ /* 0x0044e4000802017f */
[----:B---3--:R-:W-:Y:S05]  /*15b60*/  @!P1 NANOSLEEP.SYNCS 0x989680 ;  /* 0x009896800000995d */ /* 0x008fea0003900000 */
[----:B------:R-:W3:Y:S02]  /*15b70*/  @!P1 SYNCS.PHASECHK.TRANS64 P1, [R6+URZ+0x30c10], R23 ;  /* 0x030c1017060095a7 */ /* 0x000ee4000802007f */
[----:B---3--:R-:W-:Y:S05]  /*15b80*/  @!P1 BRA `(.L_x_1524) ;  /* 0xfffffffc00f09947 */ /* 0x008fea000383ffff */
[----:B------:R-:W-:Y:S05]  /*15b90*/  BRA `(.L_x_1523) ;  /* 0xffffff1800747947 */ /* 0x000fea000383ffff */
.L_x_1528:
[----:B------:R1:W1:Y:S02]  /*15ba0*/  SYNCS.PHASECHK.TRANS64.TRYWAIT P1, [R6+URZ+0x30c30], R23 ;  /* 0x030c3017060075a7 */ /* 0x000264000802017f */
[----:B-1----:R-:W-:Y:S05]  /*15bb0*/  @!P1 NANOSLEEP.SYNCS 0x989680 ;  /* 0x009896800000995d */ /* 0x002fea0003900000 */
[----:B------:R-:W1:Y:S02]  /*15bc0*/  @!P1 SYNCS.PHASECHK.TRANS64 P1, [R6+URZ+0x30c30], R23 ;  /* 0x030c3017060095a7 */ /* 0x000e64000802007f */
[----:B-1----:R-:W-:Y:S05]  /*15bd0*/  @!P1 BRA `(.L_x_1528) ;  /* 0xfffffffc00f09947 */ /* 0x002fea000383ffff */
[----:B------:R-:W-:Y:S05]  /*15be0*/  BRA `(.L_x_1527) ;  /* 0xffffff1c00747947 */ /* 0x000fea000383ffff */
.L_x_1536:
[----:B--2---:R2:W3:Y:S02]  /*15bf0*/  SYNCS.PHASECHK.TRANS64.TRYWAIT P0, [R6+URZ+0x30c10], R19 ;  /* 0x030c1013060075a7 */ /* 0x0044e4000800017f */
[----:B---3--:R-:W-:Y:S05]  /*15c00*/  @!P0 NANOSLEEP.SYNCS 0x989680 ;  /* 0x009896800000895d */ /* 0x008fea0003900000 */
[----:B------:R-:W3:Y:S02]  /*15c10*/  @!P0 SYNCS.PHASECHK.TRANS64 P0, [R6+URZ+0x30c10], R19 ;  /* 0x030c1013060085a7 */ /* 0x000ee4000800007f */
[----:B---3--:R-:W-:Y:S05]  /*15c20*/  @!P0 BRA `(.L_x_1536) ;  /* 0xfffffffc00f08947 */ /* 0x008fea000383ffff */
[----:B------:R-:W-:Y:S05]  /*15c30*/  BRA `(.L_x_1535) ;  /* 0xffffff6400a87947 */ /* 0x000fea000383ffff */
.L_x_1540:
[----:B------:R1:W1:Y:S02]  /*15c40*/  SYNCS.PHASECHK.TRANS64.TRYWAIT P0, [R6+URZ+0x30c30], R19 ;  /* 0x030c3013060075a7 */ /* 0x000264000800017f */
[----:B-1----:R-:W-:Y:S05]  /*15c50*/  @!P0 NANOSLEEP.SYNCS 0x989680 ;  /* 0x009896800000895d */ /* 0x002fea0003900000 */
[----:B------:R-:W1:Y:S02]  /*15c60*/  @!P0 SYNCS.PHASECHK.TRANS64 P0, [R6+URZ+0x30c30], R19 ;  /* 0x030c3013060085a7 */ /* 0x000e64000800007f */
[----:B-1----:R-:W-:Y:S05]  /*15c70*/  @!P0 BRA `(.L_x_1540) ;  /* 0xfffffffc00f08947 */ /* 0x002fea000383ffff */
[----:B------:R-:W-:Y:S05]  /*15c80*/  BRA `(.L_x_1539) ;  /* 0xffffff6800b07947 */ /* 0x000fea000383ffff */
.L_x_1547:
[----:B------:R-:W-:Y:S01]  /*15c90*/  BSSY B0, `(.L_x_1643) ;  /* 0x0000005000007945 */ /* 0x000fe20003800000 */
[----:B------:R-:W-:-:S07]  /*15ca0*/  IMAD.MOV.U32 R15, RZ, RZ, -0x1 ;  /* 0xffffffffff0f7424 */ /* 0x000fce00078e00ff */
[----:B---3--:R-:W-:Y:S05]  /*15cb0*/  WARPSYNC.COLLECTIVE R15, `(.L_x_1644) ;  /* 0x000000000f087348 */ /* 0x008fea0003c00000 */
[----:B------:R-:W-:Y:S01]  /*15cc0*/  NOP ;  /* 0x0000000000007918 */ /* 0x000fe20000000000 */
[----:B---3--:R-:W-:Y:S01]  /*15cd0*/  ENDCOLLECTIVE ;  /* 0x000000000000791b */ /* 0x008fe20003800000 */
.L_x_1644:
[----:B------:R-:W-:Y:S05]  /*15ce0*/  BSYNC B0 ;  /* 0x0000000000007941 */ /* 0x000fea0003800000 */
.L_x_1643:
[----:B------:R-:W-:Y:S05]  /*15cf0*/  BRA `(.L_x_1645) ;  /* 0xffffffbc00747947 */ /* 0x000fea000383ffff */
.L_x_1556:
[----:B------:R-:W-:Y:S01]  /*15d00*/  BSSY B0, `(.L_x_1646) ;  /* 0x0000005000007945 */ /* 0x000fe20003800000 */
[----:B------:R-:W-:-:S07]  /*15d10*/  MOV R15, 0xffffffff ;  /* 0xffffffff000f7802 */ /* 0x000fce0000000f00 */
[----:B-1-3--:R-:W-:Y:S05]  /*15d20*/  WARPSYNC.COLLECTIVE R15, `(.L_x_1647) ;  /* 0x000000000f087348 */ /* 0x00afea0003c00000 */
[----:B------:R-:W-:Y:S01]  /*15d30*/  NOP ;  /* 0x0000000000007918 */ /* 0x000fe20000000000 */
[----:B-1-3--:R-:W-:Y:S01]  /*15d40*/  ENDCOLLECTIVE ;  /* 0x000000000000791b */ /* 0x00afe20003800000 */
.L_x_1647:
[----:B------:R-:W-:Y:S05]  /*15d50*/  BSYNC B0 ;  /* 0x0000000000007941 */ /* 0x000fea0003800000 */
.L_x_1646:
[----:B------:R-:W-:Y:S05]  /*15d60*/  BRA `(.L_x_1648) ;  /* 0xffffffc000547947 */ /* 0x000fea000383ffff */
.L_x_1568:
[----:B------:R-:W-:Y:S01]  /*15d70*/  BSSY B0, `(.L_x_1649) ;  /* 0x0000005000007945 */ /* 0x000fe20003800000 */
[----:B------:R-:W-:-:S07]  /*15d80*/  IMAD.MOV.U32 R15, RZ, RZ, -0x1 ;  /* 0xffffffffff0f7424 */ /* 0x000fce00078e00ff */
[----:B------:R-:W-:Y:S05]  /*15d90*/  WARPSYNC.COLLECTIVE R15, `(.L_x_1650) ;  /* 0x000000000f087348 */ /* 0x000fea0003c00000 */
[----:B------:R-:W-:Y:S01]  /*15da0*/  NOP ;  /* 0x0000000000007918 */ /* 0x000fe20000000000 */
[----:B------:R-:W-:Y:S01]  /*15db0*/  ENDCOLLECTIVE ;  /* 0x000000000000791b */ /* 0x000fe20003800000 */
.L_x_1650:
[----:B------:R-:W-:Y:S05]  /*15dc0*/  BSYNC B0 ;  /* 0x0000000000007941 */ /* 0x000fea0003800000 */
.L_x_1649:
[----:B------:R-:W-:Y:S05]  /*15dd0*/  BRA `(.L_x_1651) ;  /* 0xffffffc8003c7947 */ /* 0x000fea000383ffff */
.L_x_1581:
[----:B------:R-:W-:Y:S01]  /*15de0*/  BSSY B0, `(.L_x_1652) ;  /* 0x0000005000007945 */ /* 0x000fe20003800000 */
[----:B------:R-:W-:-:S07]  /*15df0*/  MOV R15, 0xffffffff ;  /* 0xffffffff000f7802 */ /* 0x000fce0000000f00 */
[----:B------:R-:W-:Y:S05]  /*15e00*/  WARPSYNC.COLLECTIVE R15, `(.L_x_1653) ;  /* 0x000000000f087348 */ /* 0x000fea0003c00000 */
[----:B------:R-:W-:Y:S01]  /*15e10*/  NOP ;  /* 0x0000000000007918 */ /* 0x000fe20000000000 */
[----:B------:R-:W-:Y:S01]  /*15e20*/  ENDCOLLECTIVE ;  /* 0x000000000000791b */ /* 0x000fe20003800000 */
.L_x_1653:
[----:B------:R-:W-:Y:S05]  /*15e30*/  BSYNC B0 ;  /* 0x0000000000007941 */ /* 0x000fea0003800000 */
.L_x_1652:
[----:B------:R-:W-:Y:S05]  /*15e40*/  BRA `(.L_x_1654) ;  /* 0xffffffcc00bc7947 */ /* 0x000fea000383ffff */
.L_x_1593:
[----:B------:R-:W-:Y:S01]  /*15e50*/  BSSY B0, `(.L_x_1655) ;  /* 0x0000005000007945 */ /* 0x000fe20003800000 */
[----:B------:R-:W-:-:S07]  /*15e60*/  IMAD.MOV.U32 R15, RZ, RZ, -0x1 ;  /* 0xffffffffff0f7424 */ /* 0x000fce00078e00ff */
[----:B------:R-:W-:Y:S05]  /*15e70*/  WARPSYNC.COLLECTIVE R15, `(.L_x_1656) ;  /* 0x000000000f087348 */ /* 0x000fea0003c00000 */
[----:B------:R-:W-:Y:S01]  /*15e80*/  NOP ;  /* 0x0000000000007918 */ /* 0x000fe20000000000 */
[----:B------:R-:W-:Y:S01]  /*15e90*/  ENDCOLLECTIVE ;  /* 0x000000000000791b */ /* 0x000fe20003800000 */
.L_x_1656:
[----:B------:R-:W-:Y:S05]  /*15ea0*/  BSYNC B0 ;  /* 0x0000000000007941 */ /* 0x000fea0003800000 */
.L_x_1655:
[----:B------:R-:W-:Y:S05]  /*15eb0*/  BRA `(.L_x_1657) ;  /* 0xffffffd000dc7947 */ /* 0x000fea000383ffff */
.L_x_1615:
[----:B-1----:R1:W2:Y:S02]  /*15ec0*/  SYNCS.PHASECHK.TRANS64.TRYWAIT P0, [R16+URZ+0x30c20], R3 ;  /* 0x030c2003100075a7 */ /* 0x0022a4000800017f */
[----:B--2---:R-:W-:Y:S05]  /*15ed0*/  @!P0 NANOSLEEP.SYNCS 0x989680 ;  /* 0x009896800000895d */ /* 0x004fea0003900000 */
[----:B------:R-:W2:Y:S02]  /*15ee0*/  @!P0 SYNCS.PHASECHK.TRANS64 P0, [R16+URZ+0x30c20], R3 ;  /* 0x030c2003100085a7 */ /* 0x000ea4000800007f */
[----:B--2---:R-:W-:Y:S05]  /*15ef0*/  @!P0 BRA `(.L_x_1615) ;  /* 0xfffffffc00f08947 */ /* 0x004fea000383ffff */
[----:B------:R-:W-:Y:S05]  /*15f00*/  BRA `(.L_x_1658) ;  /* 0xffffffe000a47947 */ /* 0x000fea000383ffff */
.L_x_1619:
[----:B-1----:R1:W2:Y:S02]  /*15f10*/  SYNCS.PHASECHK.TRANS64.TRYWAIT P1, [R16+URZ+0x30c40], R21 ;  /* 0x030c4015100075a7 */ /* 0x0022a4000802017f */
[----:B--2---:R-:W-:Y:S05]  /*15f20*/  @!P1 NANOSLEEP.SYNCS 0x989680 ;  /* 0x009896800000995d */ /* 0x004fea0003900000 */
[----:B------:R-:W2:Y:S02]  /*15f30*/  @!P1 SYNCS.PHASECHK.TRANS64 P1, [R16+URZ+0x30c40], R21 ;  /* 0x030c4015100095a7 */ /* 0x000ea4000802007f */
[----:B--2---:R-:W-:Y:S05]  /*15f40*/  @!P1 BRA `(.L_x_1619) ;  /* 0xfffffffc00f09947 */ /* 0x004fea000383ffff */
[----:B------:R-:W-:Y:S05]  /*15f50*/  BRA `(.L_x_1659) ;  /* 0xffffffe800047947 */ /* 0x000fea000383ffff */
.L_x_1621:
[----:B--2---:R2:W3:Y:S02]  /*15f60*/  SYNCS.PHASECHK.TRANS64.TRYWAIT P1, [R16+URZ+0x30c28], R21 ;  /* 0x030c2815100075a7 */ /* 0x0044e4000802017f */
[----:B---3--:R-:W-:Y:S05]  /*15f70*/  @!P1 NANOSLEEP.SYNCS 0x989680 ;  /* 0x009896800000995d */ /* 0x008fea0003900000 */
[----:B------:R-:W3:Y:S02]  /*15f80*/  @!P1 SYNCS.PHASECHK.TRANS64 P1, [R16+URZ+0x30c28], R21 ;  /* 0x030c2815100095a7 */ /* 0x000ee4000802007f */
[----:B---3--:R-:W-:Y:S05]  /*15f90*/  @!P1 BRA `(.L_x_1621) ;  /* 0xfffffffc00f09947 */ /* 0x008fea000383ffff */
[----:B------:R-:W-:Y:S05]  /*15fa0*/  BRA `(.L_x_1660) ;  /* 0xffffffe8007c7947 */ /* 0x000fea000383ffff */
.L_x_1623:
[----:B---3--:R3:W4:Y:S02]  /*15fb0*/  SYNCS.PHASECHK.TRANS64.TRYWAIT P1, [R16+URZ+0x30c48], R21 ;  /* 0x030c4815100075a7 */ /* 0x008724000802017f */
[----:B----4-:R-:W-:Y:S05]  /*15fc0*/  @!P1 NANOSLEEP.SYNCS 0x989680 ;  /* 0x009896800000995d */ /* 0x010fea0003900000 */
[----:B------:R-:W4:Y:S02]  /*15fd0*/  @!P1 SYNCS.PHASECHK.TRANS64 P1, [R16+URZ+0x30c48], R21 ;  /* 0x030c4815100095a7 */ /* 0x000f24000802007f */
[----:B----4-:R-:W-:Y:S05]  /*15fe0*/  @!P1 BRA `(.L_x_1623) ;  /* 0xfffffffc00f09947 */ /* 0x010fea000383ffff */
[----:B------:R-:W-:Y:S05]  /*15ff0*/  BRA `(.L_x_1661) ;  /* 0xffffffe800f47947 */ /* 0x000fea000383ffff */
.L_x_1625:
[----:B------:R-:W-:-:S07]  /*16000*/  SHF.L.U32 R5, R11, 0x1f, RZ ;  /* 0x0000001f0b057819 */ /* 0x000fce00000006ff */
.L_x_1662:
[----:B------:R1:W1:Y:S02]  /*16010*/  SYNCS.PHASECHK.TRANS64.TRYWAIT P1, [R16+URZ+0x30c20], R5 ;  /* 0x030c2005100075a7 */ /* 0x000264000802017f */
[----:B-1----:R-:W-:Y:S05]  /*16020*/  @!P1 NANOSLEEP.SYNCS 0x989680 ;  /* 0x009896800000995d */ /* 0x002fea0003900000 */
[----:B------:R-:W1:Y:S02]  /*16030*/  @!P1 SYNCS.PHASECHK.TRANS64 P1, [R16+URZ+0x30c20], R5 ;  /* 0x030c2005100095a7 */ /* 0x000e64000802007f */
[----:B-1----:R-:W-:Y:S05]  /*16040*/  @!P1 BRA `(.L_x_1662) ;  /* 0xfffffffc00f09947 */ /* 0x002fea000383ffff */
[----:B------:R-:W-:Y:S05]  /*16050*/  BRA `(.L_x_1663) ;  /* 0xffffffec00547947 */ /* 0x000fea000383ffff */
.L_x_1628:
[----:B-1----:R1:W2:Y:S02]  /*16060*/  SYNCS.PHASECHK.TRANS64.TRYWAIT P1, [R16+URZ+0x30c40], R13 ;  /* 0x030c400d100075a7 */ /* 0x0022a4000802017f */
[----:B--2---:R-:W-:Y:S05]  /*16070*/  @!P1 NANOSLEEP.SYNCS 0x989680 ;  /* 0x009896800000995d */ /* 0x004fea0003900000 */
[----:B------:R-:W2:Y:S02]  /*16080*/  @!P1 SYNCS.PHASECHK.TRANS64 P1, [R16+URZ+0x30c40], R13 ;  /* 0x030c400d100095a7 */ /* 0x000ea4000802007f */
[----:B--2---:R-:W-:Y:S05]  /*16090*/  @!P1 BRA `(.L_x_1628) ;  /* 0xfffffffc00f09947 */ /* 0x004fea000383ffff */
[----:B------:R-:W-:Y:S05]  /*160a0*/  BRA `(.L_x_1664) ;  /* 0xffffffec00ec7947 */ /* 0x000fea000383ffff */
.L_x_1630:
[----:B-1----:R1:W2:Y:S02]  /*160b0*/  SYNCS.PHASECHK.TRANS64.TRYWAIT P1, [R16+URZ+0x30c28], R13 ;  /* 0x030c280d100075a7 */ /* 0x0022a4000802017f */
[----:B--2---:R-:W-:Y:S05]  /*160c0*/  @!P1 NANOSLEEP.SYNCS 0x989680 ;  /* 0x009896800000995d */ /* 0x004fea0003900000 */
[----:B------:R-:W2:Y:S02]  /*160d0*/  @!P1 SYNCS.PHASECHK.TRANS64 P1, [R16+URZ+0x30c28], R13 ;  /* 0x030c280d100095a7 */ /* 0x000ea4000802007f */
[----:B--2---:R-:W-:Y:S05]  /*160e0*/  @!P1 BRA `(.L_x_1630) ;  /* 0xfffffffc00f09947 */ /* 0x004fea000383ffff */
[----:B------:R-:W-:Y:S05]  /*160f0*/  BRA `(.L_x_1665) ;  /* 0xfffffff000587947 */ /* 0x000fea000383ffff */
.L_x_1632:
[----:B--2---:R2:W1:Y:S02]  /*16100*/  SYNCS.PHASECHK.TRANS64.TRYWAIT P0, [R3+URZ+0x30c40], R0 ;  /* 0x030c4000030075a7 */ /* 0x004464000800017f */
[----:B-1----:R-:W-:Y:S05]  /*16110*/  @!P0 NANOSLEEP.SYNCS 0x989680 ;  /* 0x009896800000895d */ /* 0x002fea0003900000 */
[----:B------:R-:W1:Y:S02]  /*16120*/  @!P0 SYNCS.PHASECHK.TRANS64 P0, [R3+URZ+0x30c40], R0 ;  /* 0x030c4000030085a7 */ /* 0x000e64000800007f */
[----:B-1----:R-:W-:Y:S05]  /*16130*/  @!P0 BRA `(.L_x_1632) ;  /* 0xfffffffc00f08947 */ /* 0x002fea000383ffff */
[----:B------:R-:W-:Y:S05]  /*16140*/  BRA `(.L_x_1666) ;  /* 0xfffffff000e47947 */ /* 0x000fea000383ffff */
.L_x_1634:
[----:B------:R-:W-:Y:S01]  /*16150*/  BSSY B0, `(.L_x_1667) ;  /* 0x0000006000007945 */ /* 0x000fe20003800000 */
[----:B------:R-:W-:-:S07]  /*16160*/  MOV R15, 0xffffffff ;  /* 0xffffffff000f7802 */ /* 0x000fce0000000f00 */
[----:B------:R-:W-:Y:S05]  /*16170*/  WARPSYNC.COLLECTIVE R15, `(.L_x_1668) ;  /* 0x000000000f0c7348 */ /* 0x000fea0003c00000 */
[----:B------:R-:W-:Y:S02]  /*16180*/  ELECT P6, UR62, PT ;  /* 0x00000000003e782f */ /* 0x000fe400038c0000 */
[----:B------:R-:W-:Y:S01]  /*16190*/  MOV R14, UR62 ;  /* 0x0000003e000e7c02 */ /* 0x000fe20008000f00 */
[----:B------:R-:W-:Y:S10]  /*161a0*/  ENDCOLLECTIVE ;  /* 0x000000000000791b */ /* 0x000ff40003800000 */
.L_x_1668:
[----:B------:R-:W-:Y:S05]  /*161b0*/  BSYNC B0 ;  /* 0x0000000000007941 */ /* 0x000fea0003800000 */
.L_x_1667:
[----:B------:R-:W-:Y:S05]  /*161c0*/  BRA `(.L_x_1669) ;  /* 0xfffffff400747947 */ /* 0x000fea000383ffff */
.L_x_1636:
[----:B-1----:R1:W2:Y:S02]  /*161d0*/  SYNCS.PHASECHK.TRANS64.TRYWAIT P0, [R6+URZ], R5 ;  /* 0x00000005060075a7 */ /* 0x0022a4000800017f */
[----:B--2---:R-:W-:Y:S05]  /*161e0*/  @!P0 NANOSLEEP.SYNCS 0x989680 ;  /* 0x009896800000895d */ /* 0x004fea0003900000 */
[----:B------:R-:W2:Y:S02]  /*161f0*/  @!P0 SYNCS.PHASECHK.TRANS64 P0, [R6+URZ], R5 ;  /* 0x00000005060085a7 */ /* 0x000ea4000800007f */
[----:B--2---:R-:W-:Y:S05]  /*16200*/  @!P0 BRA `(.L_x_1636) ;  /* 0xfffffffc00f08947 */ /* 0x004fea000383ffff */
[----:B------:R-:W-:Y:S05]  /*16210*/  BRA `(.L_x_1670) ;  /* 0xfffffff400b47947 */ /* 0x000fea000383ffff */
.L_x_1637:
[----:B--2---:R2:W3:Y:S02]  /*16220*/  SYNCS.PHASECHK.TRANS64.TRYWAIT P0, [R3+URZ], R0 ;  /* 0x00000000030075a7 */ /* 0x0044e4000800017f */
[----:B---3--:R-:W-:Y:S05]  /*16230*/  @!P0 NANOSLEEP.SYNCS 0x989680 ;  /* 0x009896800000895d */ /* 0x008fea0003900000 */
[----:B------:R-:W3:Y:S02]  /*16240*/  @!P0 SYNCS.PHASECHK.TRANS64 P0, [R3+URZ], R0 ;  /* 0x00000000030085a7 */ /* 0x000ee4000800007f */
[----:B---3--:R-:W-:Y:S05]  /*16250*/  @!P0 BRA `(.L_x_1637) ;  /* 0xfffffffc00f08947 */ /* 0x008fea000383ffff */
[----:B------:R-:W-:Y:S05]  /*16260*/  BRA `(.L_x_1671) ;  /* 0xfffffff400a87947 */ /* 0x000fea000383ffff */
.L_x_1639:
[----:B--2---:R2:W3:Y:S02]  /*16270*/  SYNCS.PHASECHK.TRANS64.TRYWAIT P0, [R2+URZ], R5 ;  /* 0x00000005020075a7 */ /* 0x0044e4000800017f */
[----:B---3--:R-:W-:Y:S05]  /*16280*/  @!P0 NANOSLEEP.SYNCS 0x989680 ;  /* 0x009896800000895d */ /* 0x008fea0003900000 */
[----:B------:R-:W3:Y:S02]  /*16290*/  @!P0 SYNCS.PHASECHK.TRANS64 P0, [R2+URZ], R5 ;  /* 0x00000005020085a7 */ /* 0x000ee4000800007f */
[----:B---3--:R-:W-:Y:S05]  /*162a0*/  @!P0 BRA `(.L_x_1639) ;  /* 0xfffffffc00f08947 */ /* 0x008fea000383ffff */
[----:B------:R-:W-:Y:S05]  /*162b0*/  BRA `(.L_x_1672) ;  /* 0xfffffff400ac7947 */ /* 0x000fea000383ffff */
.L_x_1673:
        /* <DEDUP_REMOVED lines=12> */
.L_x_3729:


//--------------------- .text._ZN7cutlass13device_kernelIN5flash22FlashAttnBwdPreprocessIN4cute5tupleIJNS3_1CILi128EEENS5_ILi64EEEEEENS_6half_tEfNS_4arch4Sm90ELb1ELb0EEEEEvNT_6ParamsE --------------------------
	.section	.text._ZN7cutlass13device_kernelIN5flash22FlashAttnBwdPreprocessIN4cute5tupleIJNS3_1CILi128EEENS5_ILi64EEEEEENS_6half_tEfNS_4arch4Sm90ELb1ELb0EEEEEvNT_6ParamsE,"ax",@progbits
	.align	128
.text._ZN7cutlass13device_kernelIN5flash22FlashAttnBwdPreprocessIN4cute5tupleIJNS3_1CILi128EEENS5_ILi64EEEEEENS_6half_tEfNS_4arch4Sm90ELb1ELb0EEEEEvNT_6ParamsE:
        .type           _ZN7cutlass13device_kernelIN5flash22FlashAttnBwdPreprocessIN4cute5tupleIJNS3_1CILi128EEENS5_ILi64EEEEEENS_6half_tEfNS_4arch4Sm90ELb1ELb0EEEEEvNT_6ParamsE,@function
        .size           _ZN7cutlass13device_kernelIN5flash22FlashAttnBwdPreprocessIN4cute5tupleIJNS3_1CILi128EEENS5_ILi64EEEEEENS_6half_tEfNS_4arch4Sm90ELb1ELb0EEEEEvNT_6ParamsE,(.L_x_3730 - _ZN7cutlass13device_kernelIN5flash22FlashAttnBwdPreprocessIN4cute5tupleIJNS3_1CILi128EEENS5_ILi64EEEEEENS_6half_tEfNS_4arch4Sm90ELb1ELb0EEEEEvNT_6ParamsE)
        .other          _ZN7cutlass13device_kernelIN5flash22FlashAttnBwdPreprocessIN4cute5tupleIJNS3_1CILi128EEENS5_ILi64EEEEEENS_6half_tEfNS_4arch4Sm90ELb1ELb0EEEEEvNT_6ParamsE,@"STO_CUDA_ENTRY STV_DEFAULT"
_ZN7cutlass13device_kernelIN5flash22FlashAttnBwdPreprocessIN4cute5tupleIJNS3_1CILi128EEENS5_ILi64EEEEEENS_6half_tEfNS_4arch4Sm90ELb1ELb0EEEEEvNT_6ParamsE:
[----:B------:R-:W-:Y:S01]  /*0000*/  LDC R1, c[0x0][0x28] ;  /* 0x00000a00ff017b82 */ /* 0x000fe20000000800 */
[----:B------:R-:W0:Y:S07]  /*0010*/  S2R R0, SR_TID.X ;  /* 0x0000000000007919 */ /* 0x000e2e0000002100 */
[----:B------:R-:W1:Y:S01]  /*0020*/  S2UR UR8, SR_CTAID.Y ;  /* 0x00000000000879c3 */ /* 0x000e620000002600 */
[----:B------:R-:W-:Y:S01]  /*0030*/  ULDC UR4, c[0x0][0x218] ;  /* 0x0000860000047ab9 */ /* 0x000fe20000000800 */
[----:B------:R-:W-:Y:S01]  /*0040*/  ULDC UR5, c[0x0][0x21c] ;  /* 0x0000870000057ab9 */ /* 0x000fe20000000800 */
[----:B------:R-:W2:Y:S01]  /*0050*/  S2R R2, SR_CTAID.X ;  /* 0x0000000000027919 */ /* 0x000ea20000002500 */
[----:B------:R-:W-:-:S04]  /*0060*/  ULDC.64 UR6, c[0x0][0x208] ;  /* 0x0000820000067ab9 */ /* 0x000fc80000000a00 */
[----:B------:R-:W3:Y:S08]  /*0070*/  LDC.64 R12, c[0x0][0x230] ;  /* 0x00008c00ff0c7b82 */ /* 0x000ef00000000a00 */
[----:B------:R-:W4:Y:S08]  /*0080*/  S2UR UR9, SR_CTAID.Z ;  /* 0x00000000000979c3 */ /* 0x000f300000002700 */
[----:B------:R-:W4:Y:S01]  /*0090*/  LDC.64 R14, c[0x0][0x238] ;  /* 0x00008e00ff0e7b82 */ /* 0x000f220000000a00 */
[----:B-1----:R-:W-:Y:S01]  /*00a0*/  USHF.R.S32.HI UR10, URZ, 0x1f, UR8 ;  /* 0x0000001f3f0a7899 */ /* 0x002fe20008011408 */
[----:B0-----:R-:W-:-:S05]  /*00b0*/  SHF.R.S32.HI R3, RZ, 0x1f, R0 ;  /* 0x0000001fff037819 */ /* 0x001fca0000011400 */
[----:B---3--:R-:W-:Y:S01]  /*00c0*/  IMAD R4, R12, UR10, RZ ;  /* 0x0000000a0c047c24 */ /* 0x008fe2000f8e02ff */
[----:B------:R-:W0:Y:S01]  /*00d0*/  LDC.64 R20, c[0x0][0x250] ;  /* 0x00009400ff147b82 */ /* 0x000e220000000a00 */
[----:B------:R-:W-:Y:S02]  /*00e0*/  LEA.HI R44, R3, R0, RZ, 0x3 ;  /* 0x00000000032c7211 */ /* 0x000fe400078f18ff */
[----:B------:R-:W-:Y:S01]  /*00f0*/  IMAD R13, R13, UR8, R4 ;  /* 0x000000080d0d7c24 */ /* 0x000fe2000f8e0204 */
[----:B--2---:R-:W-:Y:S02]  /*0100*/  SHF.L.U32 R10, R2, 0x7, RZ ;  /* 0x00000007020a7819 */ /* 0x004fe400000006ff */
[----:B------:R-:W-:Y:S01]  /*0110*/  LOP3.LUT R5, R44, 0xfffffff8, RZ, 0xc0, !PT ;  /* 0xfffffff82c057812 */ /* 0x000fe200078ec0ff */
[----:B----4-:R-:W-:Y:S01]  /*0120*/  USHF.R.S32.HI UR11, URZ, 0x1f, UR9 ;  /* 0x0000001f3f0b7899 */ /* 0x010fe20008011409 */
[----:B------:R-:W-:Y:S01]  /*0130*/  IADD3 R3, -R10, UR4, RZ ;  /* 0x000000040a037c10 */ /* 0x000fe2000fffe1ff */
[----:B------:R-:W1:Y:S01]  /*0140*/  LDC.64 R42, c[0x0][0x258] ;  /* 0x00009600ff2a7b82 */ /* 0x000e620000000a00 */
[----:B------:R-:W-:-:S02]  /*0150*/  SHF.R.S32.HI R44, RZ, 0x3, R44 ;  /* 0x00000003ff2c7819 */ /* 0x000fc4000001142c */
[----:B------:R-:W-:Y:S02]  /*0160*/  IADD3 R5, -R5, R0, RZ ;  /* 0x0000000005057210 */ /* 0x000fe40007ffe1ff */
[----:B------:R-:W-:Y:S01]  /*0170*/  ISETP.GE.AND P1, PT, R44, R3, PT ;  /* 0x000000032c00720c */ /* 0x000fe20003f26270 */
[----:B------:R-:W-:Y:S01]  /*0180*/  IMAD R4, R14, UR11, RZ ;  /* 0x0000000b0e047c24 */ /* 0x000fe2000f8e02ff */
[----:B------:R-:W-:Y:S02]  /*0190*/  SHF.L.U32 R8, R5, 0x3, RZ ;  /* 0x0000000305087819 */ /* 0x000fe400000006ff */
[----:B------:R-:W-:Y:S01]  /*01a0*/  SHF.R.S32.HI R45, RZ, 0x1f, R44 ;  /* 0x0000001fff2d7819 */ /* 0x000fe2000001142c */
[----:B------:R-:W-:Y:S01]  /*01b0*/  IMAD R15, R15, UR9, R4 ;  /* 0x000000090f0f7c24 */ /* 0x000fe2000f8e0204 */
[----:B------:R-:W-:Y:S02]  /*01c0*/  ISETP.LT.AND P4, PT, R8, UR5, !P1 ;  /* 0x0000000508007c0c */ /* 0x000fe4000cf81270 */
[----:B------:R-:W-:-:S02]  /*01d0*/  SHF.R.S32.HI R9, RZ, 0x1f, R8 ;  /* 0x0000001fff097819 */ /* 0x000fc40000011408 */
[----:B------:R-:W-:Y:S01]  /*01e0*/  ISETP.GE.AND P0, PT, R8, UR5, PT ;  /* 0x0000000508007c0c */ /* 0x000fe2000bf06270 */
[----:B0-----:R-:W-:Y:S02]  /*01f0*/  IMAD R16, R20, UR10, RZ ;  /* 0x0000000a14107c24 */ /* 0x001fe4000f8e02ff */
[----:B------:R-:W-:-:S04]  /*0200*/  IMAD.WIDE.U32 R6, R12, UR8, R8 ;  /* 0x000000080c067c25 */ /* 0x000fc8000f8e0008 */
[----:B------:R-:W-:Y:S01]  /*0210*/  IMAD.WIDE.U32 R8, R20, UR8, R8 ;  /* 0x0000000814087c25 */ /* 0x000fe2000f8e0008 */
[----:B------:R-:W-:Y:S01]  /*0220*/  IADD3 R7, R7, R13, RZ ;  /* 0x0000000d07077210 */ /* 0x000fe20007ffe0ff */
[----:B------:R-:W0:Y:S02]  /*0230*/  @P4 LDC.64 R18, c[0x0][0x228] ;  /* 0x00008a00ff124b82 */ /* 0x000e240000000a00 */
[----:B------:R-:W-:-:S04]  /*0240*/  IMAD.WIDE R12, R2, 0x80, R44 ;  /* 0x00000080020c7825 */ /* 0x000fc800078e022c */
[----:B------:R-:W-:Y:S02]  /*0250*/  IMAD.WIDE.U32 R30, R14, UR9, R6 ;  /* 0x000000090e1e7c25 */ /* 0x000fe4000f8e0006 */
[----:B------:R-:W2:Y:S03]  /*0260*/  @P4 LDC.64 R32, c[0x0][0x210] ;  /* 0x00008400ff204b82 */ /* 0x000ea60000000a00 */
[----:B------:R-:W-:-:S05]  /*0270*/  IADD3 R31, R31, R15, RZ ;  /* 0x0000000f1f1f7210 */ /* 0x000fca0007ffe0ff */
[----:B------:R-:W3:Y:S01]  /*0280*/  @P4 LDC.64 R14, c[0x0][0x248] ;  /* 0x00009200ff0e4b82 */ /* 0x000ee20000000a00 */
[----:B0-----:R-:W-:-:S07]  /*0290*/  @P4 IMAD R4, R13, R18, RZ ;  /* 0x000000120d044224 */ /* 0x001fce00078e02ff */
[----:B------:R-:W0:Y:S01]  /*02a0*/  @P4 LDC.64 R26, c[0x0][0x240] ;  /* 0x00009000ff1a4b82 */ /* 0x000e220000000a00 */
[----:B------:R-:W-:-:S04]  /*02b0*/  @P4 IMAD.WIDE.U32 R6, R12, R18, R30 ;  /* 0x000000120c064225 */ /* 0x000fc800078e001e */
[----:B------:R-:W-:Y:S01]  /*02c0*/  @P4 IMAD R17, R12, R19, R4 ;  /* 0x000000130c114224 */ /* 0x000fe200078e0204 */
[----:B------:R-:W-:Y:S01]  /*02d0*/  IADD3 R4, R44, 0x20, RZ ;  /* 0x000000202c047810 */ /* 0x000fe20007ffe0ff */
[----:B------:R-:W-:Y:S01]  /*02e0*/  IMAD R19, R21, UR8, R16 ;  /* 0x0000000815137c24 */ /* 0x000fe2000f8e0210 */
[----:B--2---:R-:W-:Y:S01]  /*02f0*/  @P4 LEA R32, P2, R6, R32, 0x1 ;  /* 0x0000002006204211 */ /* 0x004fe200078408ff */
[----:B-1----:R-:W-:Y:S01]  /*0300*/  IMAD R18, R42, UR11, RZ ;  /* 0x0000000b2a127c24 */ /* 0x002fe2000f8e02ff */
[----:B------:R-:W-:Y:S02]  /*0310*/  ISETP.LT.AND P3, PT, R4, R3, !P0 ;  /* 0x000000030400720c */ /* 0x000fe40004761270 */
[----:B------:R-:W-:Y:S02]  /*0320*/  @P4 IADD3 R7, R7, R17, RZ ;  /* 0x0000001107074210 */ /* 0x000fe40007ffe0ff */
[----:B------:R-:W-:Y:S02]  /*0330*/  MOV R16, R8 ;  /* 0x0000000800107202 */ /* 0x000fe40000000f00 */
[----:B------:R-:W-:Y:S01]  /*0340*/  @P4 LEA.HI.X R33, R6, R33, R7, 0x1, P2 ;  /* 0x0000002106214211 */ /* 0x000fe200010f0c07 */
[----:B------:R-:W-:Y:S01]  /*0350*/  IMAD R7, R43, UR9, R18 ;  /* 0x000000092b077c24 */ /* 0x000fe2000f8e0212 */
[----:B------:R-:W-:-:S02]  /*0360*/  IADD3 R6, R44, 0x40, RZ ;  /* 0x000000402c067810 */ /* 0x000fc40007ffe0ff */
[----:B------:R-:W-:Y:S01]  /*0370*/  IADD3 R17, R9, R19, RZ ;  /* 0x0000001309117210 */ /* 0x000fe20007ffe0ff */
[----:B---3--:R-:W-:Y:S01]  /*0380*/  @P4 IMAD R9, R13, R14, RZ ;  /* 0x0000000e0d094224 */ /* 0x008fe200078e02ff */
[-C--:B------:R-:W-:Y:S01]  /*0390*/  ISETP.LT.AND P2, PT, R6, R3.reuse, !P0 ;  /* 0x000000030600720c */ /* 0x080fe20004741270 */
[----:B------:R-:W1:Y:S01]  /*03a0*/  @P3 LDC.64 R24, c[0x0][0x228] ;  /* 0x00008a00ff183b82 */ /* 0x000e620000000a00 */
[----:B------:R-:W-:Y:S01]  /*03b0*/  IADD3 R8, R44, 0x60, RZ ;  /* 0x000000602c087810 */ /* 0x000fe20007ffe0ff */
[----:B------:R-:W-:Y:S01]  /*03c0*/  IMAD.WIDE.U32 R42, R42, UR9, R16 ;  /* 0x000000092a2a7c25 */ /* 0x000fe2000f8e0010 */
[----:B------:R-:W-:Y:S02]  /*03d0*/  @P3 IADD3 R17, P6, R12, 0x20, RZ ;  /* 0x000000200c113810 */ /* 0x000fe40007fde0ff */
[----:B------:R-:W-:Y:S01]  /*03e0*/  ISETP.LT.AND P0, PT, R8, R3, !P0 ;  /* 0x000000030800720c */ /* 0x000fe20004701270 */
[C---:B------:R-:W-:Y:S01]  /*03f0*/  @P4 IMAD R19, R12.reuse, R15, R9 ;  /* 0x0000000f0c134224 */ /* 0x040fe200078e0209 */
[----:B------:R-:W-:Y:S01]  /*0400*/  IADD3 R43, R43, R7, RZ ;  /* 0x000000072b2b7210 */ /* 0x000fe20007ffe0ff */
[----:B------:R-:W2:Y:S01]  /*0410*/  @P3 LDC.64 R22, c[0x0][0x248] ;  /* 0x00009200ff163b82 */ /* 0x000ea20000000a00 */
[----:B------:R-:W-:-:S02]  /*0420*/  @P3 IADD3 R16, P5, R12, 0x20, RZ ;  /* 0x000000200c103810 */ /* 0x000fc40007fbe0ff */
[-C--:B------:R-:W-:Y:S01]  /*0430*/  @P3 IADD3.X R7, RZ, R13.reuse, RZ, P6, !PT ;  /* 0x0000000dff073210 */ /* 0x080fe200037fe4ff */
[C---:B------:R-:W-:Y:S01]  /*0440*/  @P4 IMAD.WIDE.U32 R14, R12.reuse, R14, R42 ;  /* 0x0000000e0c0e4225 */ /* 0x040fe200078e002a */
[C---:B------:R-:W-:Y:S02]  /*0450*/  @P2 IADD3 R59, P6, R12.reuse, 0x40, RZ ;  /* 0x000000400c3b2810 */ /* 0x040fe40007fde0ff */
[-C--:B------:R-:W-:Y:S01]  /*0460*/  @P3 IADD3.X R41, RZ, R13.reuse, RZ, P5, !PT ;  /* 0x0000000dff293210 */ /* 0x080fe20002ffe4ff */
[----:B------:R-:W3:Y:S01]  /*0470*/  @P3 LDC.64 R48, c[0x0][0x240] ;  /* 0x00009000ff303b82 */ /* 0x000ee20000000a00 */
[C---:B------:R-:W-:Y:S02]  /*0480*/  @P2 IADD3 R54, P5, R12.reuse, 0x40, RZ ;  /* 0x000000400c362810 */ /* 0x040fe40007fbe0ff */
[----:B------:R-:W-:Y:S02]  /*0490*/  @P2 IADD3.X R35, RZ, R13, RZ, P6, !PT ;  /* 0x0000000dff232210 */ /* 0x000fe400037fe4ff */
[----:B------:R-:W-:-:S02]  /*04a0*/  @P0 IADD3 R9, P6, R12, 0x60, RZ ;  /* 0x000000600c090810 */ /* 0x000fc40007fde0ff */
[-C--:B------:R-:W-:Y:S01]  /*04b0*/  @P2 IADD3.X R57, RZ, R13.reuse, RZ, P5, !PT ;  /* 0x0000000dff392210 */ /* 0x080fe20002ffe4ff */
[----:B------:R-:W4:Y:S01]  /*04c0*/  @P2 LDC.64 R36, c[0x0][0x228] ;  /* 0x00008a00ff242b82 */ /* 0x000f220000000a00 */
[----:B------:R-:W-:Y:S01]  /*04d0*/  @P0 IADD3 R52, P5, R12, 0x60, RZ ;  /* 0x000000600c340810 */ /* 0x000fe20007fbe0ff */
[----:B-1----:R-:W-:Y:S01]  /*04e0*/  @P3 IMAD R18, R7, R24, RZ ;  /* 0x0000001807123224 */ /* 0x002fe200078e02ff */
[----:B------:R-:W-:Y:S02]  /*04f0*/  @P0 IADD3.X R55, RZ, R13, RZ, P6, !PT ;  /* 0x0000000dff370210 */ /* 0x000fe400037fe4ff */
[----:B------:R-:W-:Y:S01]  /*0500*/  @P4 IADD3 R12, R15, R19, RZ ;  /* 0x000000130f0c4210 */ /* 0x000fe20007ffe0ff */
[----:B------:R-:W-:Y:S01]  /*0510*/  @P3 IMAD R39, R17, R25, R18 ;  /* 0x0000001911273224 */ /* 0x000fe200078e0212 */
[C---:B0-----:R-:W-:Y:S01]  /*0520*/  @P4 LEA R26, P6, R14.reuse, R26, 0x1 ;  /* 0x0000001a0e1a4211 */ /* 0x041fe200078c08ff */
[----:B------:R-:W0:Y:S01]  /*0530*/  @P3 LDC.64 R20, c[0x0][0x210] ;  /* 0x00008400ff143b82 */ /* 0x000e220000000a00 */
[----:B------:R-:W-:Y:S01]  /*0540*/  @P0 IADD3.X R7, RZ, R13, RZ, P5, !PT ;  /* 0x0000000dff070210 */ /* 0x000fe20002ffe4ff */
[----:B--2---:R-:W-:Y:S01]  /*0550*/  @P3 IMAD R41, R41, R22, RZ ;  /* 0x0000001629293224 */ /* 0x004fe200078e02ff */
[----:B------:R-:W-:-:S02]  /*0560*/  @P4 LEA.HI.X R27, R14, R27, R12, 0x1, P6 ;  /* 0x0000001b0e1b4211 */ /* 0x000fc400030f0c0c */
[----:B------:R-:W-:Y:S02]  /*0570*/  CS2R R14, SRZ ;  /* 0x00000000000e7805 */ /* 0x000fe4000001ff00 */
[----:B------:R-:W-:Y:S01]  /*0580*/  @P3 MOV R12, R30 ;  /* 0x0000001e000c3202 */ /* 0x000fe20000000f00 */
[----:B------:R-:W-:Y:S01]  /*0590*/  @P3 IMAD R41, R16, R23, R41 ;  /* 0x0000001710293224 */ /* 0x000fe200078e0229 */
[----:B------:R-:W-:Y:S01]  /*05a0*/  @P3 MOV R13, R31 ;  /* 0x0000001f000d3202 */ /* 0x000fe20000000f00 */
[----:B------:R-:W1:Y:S01]  /*05b0*/  @P2 LDC.64 R46, c[0x0][0x248] ;  /* 0x00009200ff2e2b82 */ /* 0x000e620000000a00 */
[----:B------:R-:W-:Y:S01]  /*05c0*/  CS2R R18, SRZ ;  /* 0x0000000000127805 */ /* 0x000fe2000001ff00 */
[----:B------:R-:W-:Y:S01]  /*05d0*/  @P3 IMAD.WIDE.U32 R24, R17, R24, R12 ;  /* 0x0000001811183225 */ /* 0x000fe200078e000c */
[----:B------:R-:W-:Y:S02]  /*05e0*/  @P3 MOV R12, R42 ;  /* 0x0000002a000c3202 */ /* 0x000fe40000000f00 */
[----:B------:R-:W-:-:S03]  /*05f0*/  @P3 MOV R13, R43 ;  /* 0x0000002b000d3202 */ /* 0x000fc60000000f00 */
[----:B------:R-:W2:Y:S01]  /*0600*/  @P0 LDC.64 R28, c[0x0][0x228] ;  /* 0x00008a00ff1c0b82 */ /* 0x000ea20000000a00 */
[----:B------:R-:W-:Y:S01]  /*0610*/  @P3 IMAD.WIDE.U32 R22, R16, R22, R12 ;  /* 0x0000001610163225 */ /* 0x000fe200078e000c */
[----:B------:R-:W-:Y:S02]  /*0620*/  CS2R R12, SRZ ;  /* 0x00000000000c7805 */ /* 0x000fe4000001ff00 */
[----:B------:R-:W-:Y:S02]  /*0630*/  CS2R R16, SRZ ;  /* 0x0000000000107805 */ /* 0x000fe4000001ff00 */
[----:B------:R-:W-:Y:S02]  /*0640*/  @P3 IADD3 R41, R23, R41, RZ ;  /* 0x0000002917293210 */ /* 0x000fe40007ffe0ff */
[----:B---3--:R-:W-:Y:S01]  /*0650*/  @P3 LEA R48, P5, R22, R48, 0x1 ;  /* 0x0000003016303211 */ /* 0x008fe200078a08ff */
[----:B----4-:R-:W-:Y:S01]  /*0660*/  @P2 IMAD R34, R35, R36, RZ ;  /* 0x0000002423222224 */ /* 0x010fe200078e02ff */
[----:B------:R-:W-:Y:S01]  /*0670*/  @P2 MOV R50, R30 ;  /* 0x0000001e00322202 */ /* 0x000fe20000000f00 */
[----:B------:R3:W4:Y:S01]  /*0680*/  @P4 LDG.E.128 R12, desc[UR6][R32.64] ;  /* 0x00000006200c4981 */ /* 0x000722000c1e1d00 */
[----:B------:R-:W-:-:S02]  /*0690*/  @P2 MOV R51, R31 ;  /* 0x0000001f00332202 */ /* 0x000fc40000000f00 */
[----:B------:R-:W-:Y:S01]  /*06a0*/  @P3 LEA.HI.X R49, R22, R49, R41, 0x1, P5 ;  /* 0x0000003116313211 */ /* 0x000fe200028f0c29 */
[----:B------:R2:W4:Y:S01]  /*06b0*/  @P4 LDG.E.128 R16, desc[UR6][R26.64] ;  /* 0x000000061a104981 */ /* 0x000522000c1e1d00 */
[----:B------:R-:W2:Y:S01]  /*06c0*/  @P0 LDC.64 R40, c[0x0][0x248] ;  /* 0x00009200ff280b82 */ /* 0x000ea20000000a00 */
[----:B------:R-:W-:Y:S01]  /*06d0*/  @P2 IMAD R53, R59, R37, R34 ;  /* 0x000000253b352224 */ /* 0x000fe200078e0222 */
[----:B------:R-:W-:Y:S01]  /*06e0*/  @P3 IADD3 R39, R25, R39, RZ ;  /* 0x0000002719273210 */ /* 0x000fe20007ffe0ff */
[----:B------:R-:W-:Y:S01]  /*06f0*/  @P2 IMAD.WIDE.U32 R50, R59, R36, R50 ;  /* 0x000000243b322225 */ /* 0x000fe200078e0032 */
[C---:B0-----:R-:W-:Y:S02]  /*0700*/  @P3 LEA R60, P4, R24.reuse, R20, 0x1 ;  /* 0x00000014183c3211 */ /* 0x041fe400078808ff */
[----:B------:R-:W-:Y:S02]  /*0710*/  CS2R R22, SRZ ;  /* 0x0000000000167805 */ /* 0x000fe4000001ff00 */
[----:B------:R-:W-:Y:S01]  /*0720*/  @P2 MOV R36, R42 ;  /* 0x0000002a00242202 */ /* 0x000fe20000000f00 */
[----:B-1----:R-:W-:Y:S01]  /*0730*/  @P2 IMAD R57, R57, R46, RZ ;  /* 0x0000002e39392224 */ /* 0x002fe200078e02ff */
[----:B------:R-:W-:Y:S01]  /*0740*/  @P2 MOV R37, R43 ;  /* 0x0000002b00252202 */ /* 0x000fe20000000f00 */
[----:B---3--:R-:W0:Y:S01]  /*0750*/  @P2 LDC.64 R32, c[0x0][0x210] ;  /* 0x00008400ff202b82 */ /* 0x008e220000000a00 */
[----:B------:R-:W-:Y:S01]  /*0760*/  @P3 LEA.HI.X R61, R24, R21, R39, 0x1, P4 ;  /* 0x00000015183d3211 */ /* 0x000fe200020f0c27 */
[----:B------:R-:W-:Y:S01]  /*0770*/  @P2 IMAD R47, R54, R47, R57 ;  /* 0x0000002f362f2224 */ /* 0x000fe200078e0239 */
[----:B------:R-:W-:Y:S01]  /*0780*/  CS2R R20, SRZ ;  /* 0x0000000000147805 */ /* 0x000fe2000001ff00 */
[----:B--2---:R-:W-:Y:S01]  /*0790*/  @P0 IMAD R56, R55, R28, RZ ;  /* 0x0000001c37380224 */ /* 0x004fe200078e02ff */
[----:B------:R-:W-:-:S02]  /*07a0*/  CS2R R24, SRZ ;  /* 0x0000000000187805 */ /* 0x000fc4000001ff00 */
[----:B------:R-:W-:Y:S01]  /*07b0*/  CS2R R26, SRZ ;  /* 0x00000000001a7805 */ /* 0x000fe2000001ff00 */
[----:B------:R-:W1:Y:S01]  /*07c0*/  @P0 LDC.64 R34, c[0x0][0x210] ;  /* 0x00008400ff220b82 */ /* 0x000e620000000a00 */
[----:B------:R-:W-:Y:S01]  /*07d0*/  @P2 IMAD.WIDE.U32 R54, R54, R46, R36 ;  /* 0x0000002e36362225 */ /* 0x000fe200078e0024 */
[----:B------:R-:W2:Y:S04]  /*07e0*/  @P3 LDG.E.128 R20, desc[UR6][R60.64] ;  /* 0x000000063c143981 */ /* 0x000ea8000c1e1d00 */
[----:B------:R3:W2:Y:S02]  /*07f0*/  @P3 LDG.E.128 R24, desc[UR6][R48.64] ;  /* 0x0000000630183981 */ /* 0x0006a4000c1e1d00 */
[----:B------:R-:W3:Y:S08]  /*0800*/  @P2 LDC.64 R38, c[0x0][0x240] ;  /* 0x00009000ff262b82 */ /* 0x000ef00000000a00 */
[----:B------:R-:W3:Y:S01]  /*0810*/  @P0 LDC.64 R36, c[0x0][0x240] ;  /* 0x00009000ff240b82 */ /* 0x000ee20000000a00 */
[----:B------:R-:W-:-:S02]  /*0820*/  @P0 IMAD R7, R7, R40, RZ ;  /* 0x0000002807070224 */ /* 0x000fc400078e02ff */
[C---:B------:R-:W-:Y:S02]  /*0830*/  @P0 IMAD R29, R9.reuse, R29, R56 ;  /* 0x0000001d091d0224 */ /* 0x040fe400078e0238 */
[----:B------:R-:W-:Y:S01]  /*0840*/  @P0 IMAD.WIDE.U32 R30, R9, R28, R30 ;  /* 0x0000001c091e0225 */ /* 0x000fe200078e001e */
[----:B------:R-:W-:Y:S02]  /*0850*/  @P2 IADD3 R53, R51, R53, RZ ;  /* 0x0000003533352210 */ /* 0x000fe40007ffe0ff */
[----:B0-----:R-:W-:Y:S01]  /*0860*/  @P2 LEA R56, P3, R50, R32, 0x1 ;  /* 0x0000002032382211 */ /* 0x001fe200078608ff */
[C---:B------:R-:W-:Y:S02]  /*0870*/  @P0 IMAD R7, R52.reuse, R41, R7 ;  /* 0x0000002934070224 */ /* 0x040fe400078e0207 */
[----:B------:R-:W-:Y:S01]  /*0880*/  @P0 IMAD.WIDE.U32 R42, R52, R40, R42 ;  /* 0x00000028342a0225 */ /* 0x000fe200078e002a */
[----:B------:R-:W-:Y:S02]  /*0890*/  @P0 IADD3 R29, R31, R29, RZ ;  /* 0x0000001d1f1d0210 */ /* 0x000fe40007ffe0ff */
[----:B-1----:R-:W-:-:S02]  /*08a0*/  @P0 LEA R46, P4, R30, R34, 0x1 ;  /* 0x000000221e2e0211 */ /* 0x002fc400078808ff */
[----:B------:R-:W-:Y:S02]  /*08b0*/  @P2 LEA.HI.X R57, R50, R33, R53, 0x1, P3 ;  /* 0x0000002132392211 */ /* 0x000fe400018f0c35 */
[----:B------:R-:W-:Y:S02]  /*08c0*/  @P2 IADD3 R9, R55, R47, RZ ;  /* 0x0000002f37092210 */ /* 0x000fe40007ffe0ff */
[----:B---3--:R-:W-:Y:S02]  /*08d0*/  @P2 LEA R48, P5, R54, R38, 0x1 ;  /* 0x0000002636302211 */ /* 0x008fe400078a08ff */
[----:B------:R-:W-:Y:S02]  /*08e0*/  @P0 IADD3 R7, R43, R7, RZ ;  /* 0x000000072b070210 */ /* 0x000fe40007ffe0ff */
[----:B------:R-:W-:Y:S02]  /*08f0*/  @P0 LEA R50, P3, R42, R36, 0x1 ;  /* 0x000000242a320211 */ /* 0x000fe400078608ff */
[----:B------:R-:W-:-:S02]  /*0900*/  @P0 LEA.HI.X R47, R30, R35, R29, 0x1, P4 ;  /* 0x000000231e2f0211 */ /* 0x000fc400020f0c1d */
[----:B------:R-:W-:Y:S02]  /*0910*/  CS2R R28, SRZ ;  /* 0x00000000001c7805 */ /* 0x000fe4000001ff00 */
[----:B------:R-:W-:Y:S02]  /*0920*/  CS2R R30, SRZ ;  /* 0x00000000001e7805 */ /* 0x000fe4000001ff00 */
[----:B------:R-:W-:Y:S02]  /*0930*/  CS2R R32, SRZ ;  /* 0x0000000000207805 */ /* 0x000fe4000001ff00 */
[----:B------:R-:W-:Y:S02]  /*0940*/  CS2R R34, SRZ ;  /* 0x0000000000227805 */ /* 0x000fe4000001ff00 */
[----:B------:R-:W-:Y:S02]  /*0950*/  @P2 LEA.HI.X R49, R54, R39, R9, 0x1, P5 ;  /* 0x0000002736312211 */ /* 0x000fe400028f0c09 */
[----:B------:R-:W-:-:S02]  /*0960*/  CS2R R38, SRZ ;  /* 0x0000000000267805 */ /* 0x000fc4000001ff00 */
[----:B------:R-:W-:Y:S02]  /*0970*/  @P0 LEA.HI.X R51, R42, R37, R7, 0x1, P3 ;  /* 0x000000252a330211 */ /* 0x000fe400018f0c07 */
[----:B------:R-:W-:Y:S02]  /*0980*/  CS2R R36, SRZ ;  /* 0x0000000000247805 */ /* 0x000fe4000001ff00 */
[----:B------:R-:W-:Y:S02]  /*0990*/  CS2R R40, SRZ ;  /* 0x0000000000287805 */ /* 0x000fe4000001ff00 */
[----:B------:R-:W-:Y:S01]  /*09a0*/  CS2R R42, SRZ ;  /* 0x00000000002a7805 */ /* 0x000fe2000001ff00 */
[----:B------:R-:W3:Y:S04]  /*09b0*/  @P2 LDG.E.128 R28, desc[UR6][R56.64] ;  /* 0x00000006381c2981 */ /* 0x000ee8000c1e1d00 */
[----:B------:R0:W3:Y:S04]  /*09c0*/  @P2 LDG.E.128 R32, desc[UR6][R48.64] ;  /* 0x0000000630202981 */ /* 0x0000e8000c1e1d00 */
[----:B------:R1:W3:Y:S04]  /*09d0*/  @P0 LDG.E.128 R36, desc[UR6][R46.64] ;  /* 0x000000062e240981 */ /* 0x0002e8000c1e1d00 */
[----:B------:R4:W3:Y:S01]  /*09e0*/  @P0 LDG.E.128 R40, desc[UR6][R50.64] ;  /* 0x0000000632280981 */ /* 0x0008e2000c1e1d00 */
[----:B------:R-:W-:-:S04]  /*09f0*/  ISETP.GT.AND P0, PT, R0, 0x7f, PT ;  /* 0x0000007f0000780c */ /* 0x000fc80003f04270 */
[----:B------:R-:W-:-:S13]  /*0a00*/  ISETP.GE.OR P2, PT, R0, R3, P0 ;  /* 0x000000030000720c */ /* 0x000fda0000746670 */
[----:B------:R-:W1:Y:S08]  /*0a10*/  @!P2 LDC.64 R54, c[0x0][0x290] ;  /* 0x0000a400ff36ab82 */ /* 0x000e700000000a00 */
[----:B0-----:R-:W0:Y:S01]  /*0a20*/  @!P2 LDC.64 R48, c[0x0][0x298] ;  /* 0x0000a600ff30ab82 */ /* 0x001e220000000a00 */
[----:B------:R-:W-:Y:S02]  /*0a30*/  @!P2 SHF.R.S32.HI R7, RZ, 0x1f, R0 ;  /* 0x0000001fff07a819 */ /* 0x000fe40000011400 */
[----:B------:R-:W-:-:S05]  /*0a40*/  @!P2 IADD3 R52, P3, R10, R0, RZ ;  /* 0x000000000a34a210 */ /* 0x000fca0007f7e0ff */
[----:B-1----:R-:W1:Y:S01]  /*0a50*/  @!P2 LDC.64 R46, c[0x0][0x288] ;  /* 0x0000a200ff2eab82 */ /* 0x002e620000000a00 */
[----:B------:R-:W-:Y:S01]  /*0a60*/  @!P2 LEA.HI.X.SX32 R53, R10, R7, 0x1, P3 ;  /* 0x000000070a35a211 */ /* 0x000fe200018f0eff */
[C---:B------:R-:W-:Y:S02]  /*0a70*/  @!P2 IMAD R56, R54.reuse, UR10, RZ ;  /* 0x0000000a3638ac24 */ /* 0x040fe4000f8e02ff */
[----:B------:R-:W-:-:S04]  /*0a80*/  @!P2 IMAD.WIDE.U32 R52, R54, UR8, R52 ;  /* 0x000000083634ac25 */ /* 0x000fc8000f8e0034 */
[----:B------:R-:W-:Y:S02]  /*0a90*/  @!P2 IMAD R55, R55, UR8, R56 ;  /* 0x000000083737ac24 */ /* 0x000fe4000f8e0238 */
[----:B0-----:R-:W-:-:S03]  /*0aa0*/  @!P2 IMAD R54, R48, UR11, RZ ;  /* 0x0000000b3036ac24 */ /* 0x001fc6000f8e02ff */
[----:B------:R-:W-:Y:S01]  /*0ab0*/  @!P2 IADD3 R53, R53, R55, RZ ;  /* 0x000000373535a210 */ /* 0x000fe20007ffe0ff */
[----:B------:R-:W-:Y:S02]  /*0ac0*/  @!P2 IMAD R55, R49, UR9, R54 ;  /* 0x000000093137ac24 */ /* 0x000fe4000f8e0236 */
[----:B------:R-:W-:-:S05]  /*0ad0*/  @!P2 IMAD.WIDE.U32 R48, R48, UR9, R52 ;  /* 0x000000093030ac25 */ /* 0x000fca000f8e0034 */
[----:B------:R-:W-:Y:S02]  /*0ae0*/  @!P2 IADD3 R53, R49, R55, RZ ;  /* 0x000000373135a210 */ /* 0x000fe40007ffe0ff */
[----:B-1----:R-:W-:-:S04]  /*0af0*/  @!P2 LEA R46, P3, R48, R46, 0x2 ;  /* 0x0000002e302ea211 */ /* 0x002fc800078610ff */
[----:B------:R-:W-:Y:S01]  /*0b00*/  @!P2 LEA.HI.X R47, R48, R47, R53, 0x2, P3 ;  /* 0x0000002f302fa211 */ /* 0x000fe200018f1435 */
[----:B----4-:R-:W-:Y:S02]  /*0b10*/  HADD2.F32 R50, -RZ, R12.H1_H1 ;  /* 0x3000000cff327230 */ /* 0x010fe40000004100 */
[----:B------:R-:W-:Y:S02]  /*0b20*/  HADD2.F32 R7, -RZ, R16.H1_H1 ;  /* 0x30000010ff077230 */ /* 0x000fe40000004100 */
[----:B------:R-:W-:Y:S02]  /*0b30*/  HADD2.F32 R51, -RZ, R12.H0_H0 ;  /* 0x2000000cff337230 */ /* 0x000fe40000004100 */
[----:B------:R-:W-:Y:S02]  /*0b40*/  HADD2.F32 R16, -RZ, R16.H0_H0 ;  /* 0x20000010ff107230 */ /* 0x000fe40000004100 */
[----:B------:R-:W-:Y:S01]  /*0b50*/  FMUL.FTZ R50, R50, R7 ;  /* 0x0000000732327220 */ /* 0x000fe20000410000 */
[----:B------:R-:W-:-:S03]  /*0b60*/  HADD2.F32 R49, -RZ, R18.H1_H1 ;  /* 0x30000012ff317230 */ /* 0x000fc60000004100 */
[----:B------:R-:W-:Y:S01]  /*0b70*/  FFMA.FTZ R56, R51, R16, R50 ;  /* 0x0000001033387223 */ /* 0x000fe20000010032 */
[----:B------:R-:W-:Y:S02]  /*0b80*/  HADD2.F32 R50, -RZ, R18.H0_H0 ;  /* 0x20000012ff327230 */ /* 0x000fe40000004100 */
[----:B------:R-:W-:Y:S02]  /*0b90*/  HADD2.F32 R9, -RZ, R13.H0_H0 ;  /* 0x2000000dff097230 */ /* 0x000fe40000004100 */
[----:B------:R-:W-:Y:S02]  /*0ba0*/  HADD2.F32 R54, -RZ, R17.H0_H0 ;  /* 0x20000011ff367230 */ /* 0x000fe40000004100 */
[----:B--2---:R-:W-:Y:S02]  /*0bb0*/  HADD2.F32 R18, -RZ, R20.H1_H1 ;  /* 0x30000014ff127230 */ /* 0x004fe40000004100 */
[----:B------:R-:W-:Y:S02]  /*0bc0*/  HADD2.F32 R51, -RZ, R24.H1_H1 ;  /* 0x30000018ff337230 */ /* 0x000fe40000004100 */
[----:B------:R-:W-:-:S03]  /*0bd0*/  HADD2.F32 R20, -RZ, R20.H0_H0 ;  /* 0x20000014ff147230 */ /* 0x000fc60000004100 */
[----:B------:R-:W-:Y:S01]  /*0be0*/  FMUL.FTZ R53, R18, R51 ;  /* 0x0000003312357220 */ /* 0x000fe20000410000 */
[----:B------:R-:W-:Y:S02]  /*0bf0*/  HADD2.F32 R51, -RZ, R24.H0_H0 ;  /* 0x20000018ff337230 */ /* 0x000fe40000004100 */
[----:B------:R-:W-:Y:S01]  /*0c00*/  FFMA.FTZ R54, R9, R54, R56 ;  /* 0x0000003609367223 */ /* 0x000fe20000010038 */
[----:B------:R-:W-:Y:S02]  /*0c10*/  HADD2.F32 R13, -RZ, R13.H1_H1 ;  /* 0x3000000dff0d7230 */ /* 0x000fe40000004100 */
[----:B------:R-:W-:Y:S02]  /*0c20*/  HADD2.F32 R52, -RZ, R17.H1_H1 ;  /* 0x30000011ff347230 */ /* 0x000fe40000004100 */
[----:B------:R-:W-:Y:S01]  /*0c30*/  FFMA.FTZ R24, R20, R51, R53 ;  /* 0x0000003314187223 */ /* 0x000fe20000010035 */
[----:B------:R-:W-:Y:S02]  /*0c40*/  HADD2.F32 R9, -RZ, R21.H0_H0 ;  /* 0x20000015ff097230 */ /* 0x000fe40000004100 */
[----:B------:R-:W-:-:S02]  /*0c50*/  HADD2.F32 R18, -RZ, R25.H0_H0 ;  /* 0x20000019ff127230 */ /* 0x000fc40000004100 */
[----:B------:R-:W-:Y:S01]  /*0c60*/  FFMA.FTZ R52, R13, R52, R54 ;  /* 0x000000340d347223 */ /* 0x000fe20000010036 */
[--C-:B------:R-:W-:Y:S02]  /*0c70*/  HADD2.F32 R7, -RZ, R14.reuse.H0_H0 ;  /* 0x2000000eff077230 */ /* 0x100fe40000004100 */
[----:B------:R-:W-:Y:S02]  /*0c80*/  HADD2.F32 R14, -RZ, R14.H1_H1 ;  /* 0x3000000eff0e7230 */ /* 0x000fe40000004100 */
[----:B------:R-:W-:Y:S01]  /*0c90*/  FFMA.FTZ R24, R9, R18, R24 ;  /* 0x0000001209187223 */ /* 0x000fe20000010018 */
[----:B------:R-:W-:Y:S01]  /*0ca0*/  FFMA.FTZ R9, R7, R50, R52 ;  /* 0x0000003207097223 */ /* 0x000fe20000010034 */
[----:B------:R-:W-:Y:S02]  /*0cb0*/  HADD2.F32 R21, -RZ, R21.H1_H1 ;  /* 0x30000015ff157230 */ /* 0x000fe40000004100 */
[----:B------:R-:W-:Y:S02]  /*0cc0*/  HADD2.F32 R20, -RZ, R25.H1_H1 ;  /* 0x30000019ff147230 */ /* 0x000fe40000004100 */
[----:B------:R-:W-:Y:S01]  /*0cd0*/  FFMA.FTZ R49, R14, R49, R9 ;  /* 0x000000310e317223 */ /* 0x000fe20000010009 */
[----:B------:R-:W-:-:S02]  /*0ce0*/  HADD2.F32 R12, -RZ, R15.H0_H0 ;  /* 0x2000000fff0c7230 */ /* 0x000fc40000004100 */
[----:B------:R-:W-:Y:S02]  /*0cf0*/  HADD2.F32 R17, -RZ, R19.H0_H0 ;  /* 0x20000013ff117230 */ /* 0x000fe40000004100 */
[----:B------:R-:W-:Y:S01]  /*0d00*/  FFMA.FTZ R20, R21, R20, R24 ;  /* 0x0000001415147223 */ /* 0x000fe20000010018 */
[----:B------:R-:W-:Y:S02]  /*0d10*/  HADD2.F32 R7, -RZ, R22.H0_H0 ;  /* 0x20000016ff077230 */ /* 0x000fe40000004100 */
[----:B------:R-:W-:Y:S02]  /*0d20*/  HADD2.F32 R18, -RZ, R26.H0_H0 ;  /* 0x2000001aff127230 */ /* 0x000fe40000004100 */
[----:B------:R-:W-:Y:S01]  /*0d30*/  FFMA.FTZ R12, R12, R17, R49 ;  /* 0x000000110c0c7223 */ /* 0x000fe20000010031 */
[----:B------:R-:W-:Y:S02]  /*0d40*/  HADD2.F32 R15, -RZ, R15.H1_H1 ;  /* 0x3000000fff0f7230 */ /* 0x000fe40000004100 */
[----:B------:R-:W-:-:S02]  /*0d50*/  HADD2.F32 R16, -RZ, R19.H1_H1 ;  /* 0x30000013ff107230 */ /* 0x000fc40000004100 */
[----:B------:R-:W-:Y:S01]  /*0d60*/  FFMA.FTZ R13, R7, R18, R20 ;  /* 0x00000012070d7223 */ /* 0x000fe20000010014 */
[----:B------:R-:W-:Y:S02]  /*0d70*/  HADD2.F32 R22, -RZ, R22.H1_H1 ;  /* 0x30000016ff167230 */ /* 0x000fe40000004100 */
[----:B------:R-:W-:Y:S02]  /*0d80*/  HADD2.F32 R9, -RZ, R26.H1_H1 ;  /* 0x3000001aff097230 */ /* 0x000fe40000004100 */
[----:B------:R-:W-:Y:S01]  /*0d90*/  FFMA.FTZ R15, R15, R16, R12 ;  /* 0x000000100f0f7223 */ /* 0x000fe2000001000c */
[--C-:B------:R-:W-:Y:S02]  /*0da0*/  HADD2.F32 R7, -RZ, R27.reuse.H0_H0 ;  /* 0x2000001bff077230 */ /* 0x100fe40000004100 */
[----:B------:R-:W-:Y:S02]  /*0db0*/  HADD2.F32 R12, -RZ, R27.H1_H1 ;  /* 0x3000001bff0c7230 */ /* 0x000fe40000004100 */
[----:B---3--:R-:W-:-:S02]  /*0dc0*/  HADD2.F32 R17, -RZ, R28.H0_H0 ;  /* 0x2000001cff117230 */ /* 0x008fc40000004100 */
[----:B------:R-:W-:Y:S02]  /*0dd0*/  HADD2.F32 R28, -RZ, R28.H1_H1 ;  /* 0x3000001cff1c7230 */ /* 0x000fe40000004100 */
[--C-:B------:R-:W-:Y:S02]  /*0de0*/  HADD2.F32 R25, -RZ, R32.reuse.H1_H1 ;  /* 0x30000020ff197230 */ /* 0x100fe40000004100 */
[----:B------:R-:W-:Y:S01]  /*0df0*/  FFMA.FTZ R9, R22, R9, R13 ;  /* 0x0000000916097223 */ /* 0x000fe2000001000d */
[----:B------:R-:W-:Y:S02]  /*0e00*/  HADD2.F32 R22, -RZ, R32.H0_H0 ;  /* 0x20000020ff167230 */ /* 0x000fe40000004100 */
[----:B------:R-:W-:Y:S02]  /*0e10*/  HADD2.F32 R20, -RZ, R36.H1_H1 ;  /* 0x30000024ff147230 */ /* 0x000fe40000004100 */
[----:B------:R-:W-:Y:S01]  /*0e20*/  FMUL.FTZ R28, R28, R25 ;  /* 0x000000191c1c7220 */ /* 0x000fe20000410000 */
[----:B------:R-:W-:-:S02]  /*0e30*/  HADD2.F32 R27, -RZ, R40.H1_H1 ;  /* 0x30000028ff1b7230 */ /* 0x000fc40000004100 */
[----:B------:R-:W-:Y:S02]  /*0e40*/  HADD2.F32 R36, -RZ, R36.H0_H0 ;  /* 0x20000024ff247230 */ /* 0x000fe40000004100 */
[----:B------:R-:W-:Y:S02]  /*0e50*/  HADD2.F32 R25, -RZ, R40.H0_H0 ;  /* 0x20000028ff197230 */ /* 0x000fe40000004100 */
[----:B------:R-:W-:Y:S01]  /*0e60*/  FMUL.FTZ R27, R20, R27 ;  /* 0x0000001b141b7220 */ /* 0x000fe20000410000 */
[----:B------:R-:W-:Y:S02]  /*0e70*/  HADD2.F32 R21, -RZ, R29.H0_H0 ;  /* 0x2000001dff157230 */ /* 0x000fe40000004100 */
[----:B------:R-:W-:Y:S01]  /*0e80*/  FFMA.FTZ R22, R17, R22, R28 ;  /* 0x0000001611167223 */ /* 0x000fe2000001001c */
[----:B------:R-:W-:Y:S02]  /*0e90*/  HADD2.F32 R24, -RZ, R33.H0_H0 ;  /* 0x20000021ff187230 */ /* 0x000fe40000004100 */
[----:B------:R-:W-:Y:S01]  /*0ea0*/  FFMA.FTZ R36, R36, R25, R27 ;  /* 0x0000001924247223 */ /* 0x000fe2000001001b */
[----:B------:R-:W-:-:S02]  /*0eb0*/  HADD2.F32 R14, -RZ, R23.H0_H0 ;  /* 0x20000017ff0e7230 */ /* 0x000fc40000004100 */
[----:B------:R-:W-:Y:S02]  /*0ec0*/  HADD2.F32 R17, -RZ, R37.H0_H0 ;  /* 0x20000025ff117230 */ /* 0x000fe40000004100 */
[----:B------:R-:W-:Y:S02]  /*0ed0*/  HADD2.F32 R20, -RZ, R41.H0_H0 ;  /* 0x20000029ff147230 */ /* 0x000fe40000004100 */
[----:B------:R-:W-:Y:S01]  /*0ee0*/  FFMA.FTZ R24, R21, R24, R22 ;  /* 0x0000001815187223 */ /* 0x000fe20000010016 */
[----:B------:R-:W-:Y:S02]  /*0ef0*/  HADD2.F32 R29, -RZ, R29.H1_H1 ;  /* 0x3000001dff1d7230 */ /* 0x000fe40000004100 */
[----:B------:R-:W-:Y:S02]  /*0f00*/  HADD2.F32 R26, -RZ, R33.H1_H1 ;  /* 0x30000021ff1a7230 */ /* 0x000fe40000004100 */
[----:B------:R-:W-:Y:S01]  /*0f10*/  FFMA.FTZ R14, R14, R7, R9 ;  /* 0x000000070e0e7223 */ /* 0x000fe20000010009 */
[----:B------:R-:W-:-:S02]  /*0f20*/  HADD2.F32 R37, -RZ, R37.H1_H1 ;  /* 0x30000025ff257230 */ /* 0x000fc40000004100 */
[----:B------:R-:W-:Y:S01]  /*0f30*/  FFMA.FTZ R36, R17, R20, R36 ;  /* 0x0000001411247223 */ /* 0x000fe20000010024 */
[----:B------:R-:W-:Y:S02]  /*0f40*/  HADD2.F32 R22, -RZ, R41.H1_H1 ;  /* 0x30000029ff167230 */ /* 0x000fe40000004100 */
[----:B------:R-:W-:Y:S01]  /*0f50*/  FFMA.FTZ R24, R29, R26, R24 ;  /* 0x0000001a1d187223 */ /* 0x000fe20000010018 */
[----:B------:R-:W-:Y:S02]  /*0f60*/  HADD2.F32 R9, -RZ, R30.H0_H0 ;  /* 0x2000001eff097230 */ /* 0x000fe40000004100 */
[----:B------:R-:W-:Y:S02]  /*0f70*/  HADD2.F32 R32, -RZ, R34.H0_H0 ;  /* 0x20000022ff207230 */ /* 0x000fe40000004100 */
[----:B------:R-:W-:Y:S01]  /*0f80*/  FFMA.FTZ R22, R37, R22, R36 ;  /* 0x0000001625167223 */ /* 0x000fe20000010024 */
[----:B------:R-:W-:Y:S02]  /*0f90*/  HADD2.F32 R17, -RZ, R38.H0_H0 ;  /* 0x20000026ff117230 */ /* 0x000fe40000004100 */
[----:B------:R-:W-:-:S02]  /*0fa0*/  HADD2.F32 R20, -RZ, R42.H0_H0 ;  /* 0x2000002aff147230 */ /* 0x000fc40000004100 */
[----:B------:R-:W-:Y:S01]  /*0fb0*/  FFMA.FTZ R9, R9, R32, R24 ;  /* 0x0000002009097223 */ /* 0x000fe20000010018 */
[----:B------:R-:W-:Y:S02]  /*0fc0*/  HADD2.F32 R30, -RZ, R30.H1_H1 ;  /* 0x3000001eff1e7230 */ /* 0x000fe40000004100 */
[----:B------:R-:W-:Y:S02]  /*0fd0*/  HADD2.F32 R13, -RZ, R34.H1_H1 ;  /* 0x30000022ff0d7230 */ /* 0x000fe40000004100 */
        /* <DEDUP_REMOVED lines=12> */
[----:B------:R-:W-:Y:S02]  /*10a0*/  HADD2.F32 R16, -RZ, R35.H1_H1 ;  /* 0x30000023ff107230 */ /* 0x000fe40000004100 */
[----:B------:R-:W-:Y:S01]  /*10b0*/  FFMA.FTZ R20, R9, R20, R38 ;  /* 0x0000001409147223 */ /* 0x000fe20000010026 */
[----:B------:R-:W-:Y:S02]  /*10c0*/  HADD2.F32 R39, -RZ, R39.H1_H1 ;  /* 0x30000027ff277230 */ /* 0x000fe40000004100 */
[----:B------:R-:W-:Y:S02]  /*10d0*/  HADD2.F32 R18, -RZ, R43.H1_H1 ;  /* 0x3000002bff127230 */ /* 0x000fe40000004100 */
[----:B------:R-:W-:Y:S01]  /*10e0*/  FFMA.FTZ R14, R23, R12, R14 ;  /* 0x0000000c170e7223 */ /* 0x000fe2000001000e */
[----:B------:R-:W-:Y:S02]  /*10f0*/  FFMA.FTZ R30, R31, R16, R30 ;  /* 0x000000101f1e7223 */ /* 0x000fe4000001001e */
[----:B------:R-:W-:-:S02]  /*1100*/  FFMA.FTZ R20, R39, R18, R20 ;  /* 0x0000001227147223 */ /* 0x000fc40000010014 */
[----:B------:R-:W0:Y:S04]  /*1110*/  SHFL.BFLY PT, R7, R14, 0x4, 0x1f ;  /* 0x0c801f000e077f89 */ /* 0x000e2800000e0000 */
[----:B------:R-:W1:Y:S04]  /*1120*/  SHFL.BFLY PT, R13, R30, 0x4, 0x1f ;  /* 0x0c801f001e0d7f89 */ /* 0x000e6800000e0000 */
[----:B------:R-:W2:Y:S04]  /*1130*/  SHFL.BFLY PT, R12, R15, 0x4, 0x1f ;  /* 0x0c801f000f0c7f89 */ /* 0x000ea800000e0000 */
[----:B------:R-:W3:Y:S01]  /*1140*/  SHFL.BFLY PT, R17, R20, 0x4, 0x1f ;  /* 0x0c801f0014117f89 */ /* 0x000ee200000e0000 */
[----:B0-----:R-:W-:Y:S01]  /*1150*/  FADD.FTZ R9, R14, R7 ;  /* 0x000000070e097221 */ /* 0x001fe20000010000 */
[----:B-1----:R-:W-:Y:S01]  /*1160*/  FADD.FTZ R13, R30, R13 ;  /* 0x0000000d1e0d7221 */ /* 0x002fe20000010000 */
[----:B--2---:R-:W-:Y:S01]  /*1170*/  FADD.FTZ R12, R15, R12 ;  /* 0x0000000c0f0c7221 */ /* 0x004fe20000010000 */
[----:B---3--:R-:W-:-:S02]  /*1180*/  FADD.FTZ R22, R20, R17 ;  /* 0x0000001114167221 */ /* 0x008fc40000010000 */
[----:B------:R-:W0:Y:S04]  /*1190*/  SHFL.BFLY PT, R16, R9, 0x2, 0x1f ;  /* 0x0c401f0009107f89 */ /* 0x000e2800000e0000 */
[----:B------:R-:W1:Y:S04]  /*11a0*/  SHFL.BFLY PT, R18, R13, 0x2, 0x1f ;  /* 0x0c401f000d127f89 */ /* 0x000e6800000e0000 */
[----:B------:R-:W2:Y:S04]  /*11b0*/  SHFL.BFLY PT, R7, R12, 0x2, 0x1f ;  /* 0x0c401f000c077f89 */ /* 0x000ea800000e0000 */
[----:B------:R-:W3:Y:S01]  /*11c0*/  SHFL.BFLY PT, R15, R22, 0x2, 0x1f ;  /* 0x0c401f00160f7f89 */ /* 0x000ee200000e0000 */
[----:B------:R-:W-:-:S06]  /*11d0*/  MOV R19, 0x7f800000 ;  /* 0x7f80000000137802 */ /* 0x000fcc0000000f00 */
[----:B------:R4:W5:Y:S01]  /*11e0*/  @!P2 LDG.E R19, desc[UR6][R46.64] ;  /* 0x000000062e13a981 */ /* 0x000962000c1e1900 */
[----:B0-----:R-:W-:Y:S01]  /*11f0*/  FADD.FTZ R17, R9, R16 ;  /* 0x0000001009117221 */ /* 0x001fe20000010000 */
[----:B-1----:R-:W-:Y:S01]  /*1200*/  FADD.FTZ R20, R13, R18 ;  /* 0x000000120d147221 */ /* 0x002fe20000010000 */
[----:B--2---:R-:W-:Y:S01]  /*1210*/  FADD.FTZ R7, R12, R7 ;  /* 0x000000070c077221 */ /* 0x004fe20000010000 */
[----:B---3--:R-:W-:Y:S02]  /*1220*/  FADD.FTZ R23, R22, R15 ;  /* 0x0000000f16177221 */ /* 0x008fe40000010000 */
[----:B------:R-:W0:Y:S01]  /*1230*/  SHFL.BFLY PT, R18, R17, 0x1, 0x1f ;  /* 0x0c201f0011127f89 */ /* 0x000e2200000e0000 */
[----:B------:R-:W1:Y:S03]  /*1240*/  LDC.64 R14, c[0x0][0x2d0] ;  /* 0x0000b400ff0e7b82 */ /* 0x000e660000000a00 */
[----:B------:R-:W2:Y:S04]  /*1250*/  SHFL.BFLY PT, R21, R20, 0x1, 0x1f ;  /* 0x0c201f0014157f89 */ /* 0x000ea800000e0000 */
[----:B------:R-:W3:Y:S01]  /*1260*/  SHFL.BFLY PT, R16, R7, 0x1, 0x1f ;  /* 0x0c201f0007107f89 */ /* 0x000ee200000e0000 */
[----:B------:R-:W1:Y:S03]  /*1270*/  LDC.64 R12, c[0x0][0x2d8] ;  /* 0x0000b600ff0c7b82 */ /* 0x000e660000000a00 */
[----:B------:R-:W4:Y:S01]  /*1280*/  SHFL.BFLY PT, R24, R23, 0x1, 0x1f ;  /* 0x0c201f0017187f89 */ /* 0x000f2200000e0000 */
[----:B------:R-:W-:Y:S01]  /*1290*/  ISETP.NE.AND P2, PT, R5, RZ, PT ;  /* 0x000000ff0500720c */ /* 0x000fe20003f45270 */
[----:B------:R-:W-:Y:S01]  /*12a0*/  BSSY B0, `(.L_x_1674) ;  /* 0x0000022000007945 */ /* 0x000fe20003800000 */
[----:B0-----:R-:W-:Y:S01]  /*12b0*/  FADD.FTZ R26, R17, R18 ;  /* 0x00000012111a7221 */ /* 0x001fe20000010000 */
[----:B------:R-:W-:Y:S01]  /*12c0*/  SHF.L.U32 R18, R2, 0xd, RZ ;  /* 0x0000000d02127819 */ /* 0x000fe200000006ff */
[----:B--2---:R-:W-:Y:S01]  /*12d0*/  FADD.FTZ R27, R20, R21 ;  /* 0x00000015141b7221 */ /* 0x004fe20000010000 */
[----:B------:R-:W-:Y:S01]  /*12e0*/  SHF.L.U32 R21, R0, 0x2, RZ ;  /* 0x0000000200157819 */ /* 0x000fe200000006ff */
[----:B---3--:R-:W-:Y:S01]  /*12f0*/  FADD.FTZ R9, R7, R16 ;  /* 0x0000001007097221 */ /* 0x008fe20000010000 */
[----:B----4-:R-:W-:-:S06]  /*1300*/  FADD.FTZ R28, R23, R24 ;  /* 0x00000018171c7221 */ /* 0x010fcc0000010000 */
[----:B------:R-:W-:Y:S05]  /*1310*/  @P2 BRA `(.L_x_1675) ;  /* 0x0000000000682947 */ /* 0x000fea0003800000 */
[----:B------:R-:W0:Y:S01]  /*1320*/  LDC.64 R22, c[0x0][0x278] ;  /* 0x00009e00ff167b82 */ /* 0x000e220000000a00 */
[----:B------:R-:W-:Y:S01]  /*1330*/  SHF.R.S32.HI R11, RZ, 0x1f, R10 ;  /* 0x0000001fff0b7819 */ /* 0x000fe2000001140a */
[----:B------:R-:W-:Y:S01]  /*1340*/  ULDC.64 UR12, c[0x0][0x260] ;  /* 0x00009800000c7ab9 */ /* 0x000fe20000000a00 */
[-C--:B------:R-:W-:Y:S02]  /*1350*/  ISETP.GE.AND P4, PT, R4, R3.reuse, PT ;  /* 0x000000030400720c */ /* 0x080fe40003f86270 */
[----:B------:R-:W-:-:S03]  /*1360*/  ISETP.GE.AND P3, PT, R6, R3, PT ;  /* 0x000000030600720c */ /* 0x000fc60003f66270 */
[----:B------:R-:W2:Y:S01]  /*1370*/  LDC.64 R24, c[0x0][0x280] ;  /* 0x0000a000ff187b82 */ /* 0x000ea20000000a00 */
[C---:B0-----:R-:W-:Y:S02]  /*1380*/  IMAD R20, R22.reuse, UR10, RZ ;  /* 0x0000000a16147c24 */ /* 0x041fe4000f8e02ff */
[----:B------:R-:W-:-:S04]  /*1390*/  IMAD.WIDE.U32 R16, R22, UR8, R10 ;  /* 0x0000000816107c25 */ /* 0x000fc8000f8e000a */
[----:B------:R-:W-:Y:S02]  /*13a0*/  IMAD R5, R23, UR8, R20 ;  /* 0x0000000817057c24 */ /* 0x000fe4000f8e0214 */
[----:B--2---:R-:W-:-:S03]  /*13b0*/  IMAD R20, R24, UR11, RZ ;  /* 0x0000000b18147c24 */ /* 0x004fc6000f8e02ff */
[----:B------:R-:W-:Y:S01]  /*13c0*/  IADD3 R17, R17, R5, RZ ;  /* 0x0000000511117210 */ /* 0x000fe20007ffe0ff */
[----:B------:R-:W-:Y:S02]  /*13d0*/  IMAD R7, R25, UR9, R20 ;  /* 0x0000000919077c24 */ /* 0x000fe4000f8e0214 */
[----:B------:R-:W-:-:S03]  /*13e0*/  IMAD.WIDE.U32 R16, R24, UR9, R16 ;  /* 0x0000000918107c25 */ /* 0x000fc6000f8e0010 */
[----:B------:R-:W-:-:S04]  /*13f0*/  IADD3 R5, P2, R44, R16, RZ ;  /* 0x000000102c057210 */ /* 0x000fc80007f5e0ff */
[----:B------:R-:W-:Y:S02]  /*1400*/  IADD3.X R44, R45, R17, R7, P2, !PT ;  /* 0x000000112d2c7210 */ /* 0x000fe400017fe407 */
[C---:B------:R-:W-:Y:S02]  /*1410*/  LEA R16, P5, R5.reuse, UR12, 0x2 ;  /* 0x0000000c05107c11 */ /* 0x040fe4000f8a10ff */
[----:B------:R-:W-:Y:S02]  /*1420*/  ISETP.GE.AND P2, PT, R8, R3, PT ;  /* 0x000000030800720c */ /* 0x000fe40003f46270 */
[----:B------:R-:W-:Y:S02]  /*1430*/  LEA.HI.X R17, R5, UR13, R44, 0x2, P5 ;  /* 0x0000000d05117c11 */ /* 0x000fe4000a8f142c */
[----:B------:R-:W-:Y:S02]  /*1440*/  FSEL R3, R9, RZ, !P1 ;  /* 0x000000ff09037208 */ /* 0x000fe40004800000 */
[----:B------:R-:W-:-:S02]  /*1450*/  FSEL R5, R26, RZ, !P4 ;  /* 0x000000ff1a057208 */ /* 0x000fc40006000000 */
[----:B------:R-:W-:Y:S01]  /*1460*/  FSEL R7, R27, RZ, !P3 ;  /* 0x000000ff1b077208 */ /* 0x000fe20005800000 */
[----:B------:R0:W-:Y:S01]  /*1470*/  STG.E desc[UR6][R16.64], R3 ;  /* 0x0000000310007986 */ /* 0x0001e2000c101906 */
[----:B------:R-:W-:-:S03]  /*1480*/  FSEL R9, R28, RZ, !P2 ;  /* 0x000000ff1c097208 */ /* 0x000fc60005000000 */
[----:B------:R0:W-:Y:S04]  /*1490*/  STG.E desc[UR6][R16.64+0x80], R5 ;  /* 0x0000800510007986 */ /* 0x0001e8000c101906 */
[----:B------:R0:W-:Y:S04]  /*14a0*/  STG.E desc[UR6][R16.64+0x100], R7 ;  /* 0x0001000710007986 */ /* 0x0001e8000c101906 */
[----:B------:R0:W-:Y:S02]  /*14b0*/  STG.E desc[UR6][R16.64+0x180], R9 ;  /* 0x0001800910007986 */ /* 0x0001e4000c101906 */
.L_x_1675:
[----:B------:R-:W-:Y:S05]  /*14c0*/  BSYNC B0 ;  /* 0x0000000000007941 */ /* 0x000fea0003800000 */
.L_x_1674:
[----:B------:R-:W-:Y:S01]  /*14d0*/  UIADD3 UR4, UR4, 0x7f, URZ ;  /* 0x0000007f04047890 */ /* 0x000fe2000fffe03f */
[----:B0-----:R-:W-:Y:S01]  /*14e0*/  SHF.R.S32.HI R3, RZ, 0x1f, R21 ;  /* 0x0000001fff037819 */ /* 0x001fe20000011415 */
[----:B-1----:R-:W-:Y:S01]  /*14f0*/  IMAD R6, R14, UR10, RZ ;  /* 0x0000000a0e067c24 */ /* 0x002fe2000f8e02ff */
[C---:B------:R-:W-:Y:S01]  /*1500*/  IADD3 R4, P1, R18.reuse, R21, RZ ;  /* 0x0000001512047210 */ /* 0x040fe20007f3e0ff */
[----:B------:R-:W-:Y:S01]  /*1510*/  USHF.R.S32.HI UR5, URZ, 0x1f, UR4 ;  /* 0x0000001f3f057899 */ /* 0x000fe20008011404 */
[----:B------:R-:W-:Y:S02]  /*1520*/  BSSY B0, `(.L_x_1676) ;  /* 0x0000022000007945 */ /* 0x000fe40003800000 */
[----:B------:R-:W-:Y:S01]  /*1530*/  LEA.HI.X.SX32 R5, R18, R3, 0x1, P1 ;  /* 0x0000000312057211 */ /* 0x000fe200008f0eff */
[----:B------:R-:W-:Y:S01]  /*1540*/  ULEA.HI UR5, UR5, UR4, URZ, 0x7 ;  /* 0x0000000405057291 */ /* 0x000fe2000f8f383f */
[----:B------:R-:W-:Y:S02]  /*1550*/  IMAD R3, R15, UR8, R6 ;  /* 0x000000080f037c24 */ /* 0x000fe4000f8e0206 */
[----:B------:R-:W-:Y:S01]  /*1560*/  IMAD.WIDE.U32 R14, R14, UR8, R4 ;  /* 0x000000080e0e7c25 */ /* 0x000fe2000f8e0004 */
[----:B------:R-:W-:-:S03]  /*1570*/  ULOP3.LUT UR5, UR5, 0xffffff80, URZ, 0xc0, !UPT ;  /* 0xffffff8005057892 */ /* 0x000fc6000f8ec03f */
[----:B------:R-:W-:Y:S01]  /*1580*/  IMAD R4, R12, UR11, RZ ;  /* 0x0000000b0c047c24 */ /* 0x000fe2000f8e02ff */
[----:B------:R-:W-:Y:S02]  /*1590*/  IADD3 R15, R15, R3, RZ ;  /* 0x000000030f0f7210 */ /* 0x000fe40007ffe0ff */
[----:B------:R-:W-:Y:S01]  /*15a0*/  IADD3 R3, -R10, UR5, RZ ;  /* 0x000000050a037c10 */ /* 0x000fe2000fffe1ff */
[----:B------:R-:W-:Y:S02]  /*15b0*/  IMAD R9, R13, UR9, R4 ;  /* 0x000000090d097c24 */ /* 0x000fe4000f8e0204 */
[----:B------:R-:W-:Y:S01]  /*15c0*/  IMAD.WIDE.U32 R12, R12, UR9, R14 ;  /* 0x000000090c0c7c25 */ /* 0x000fe2000f8e000e */
[----:B------:R-:W-:-:S04]  /*15d0*/  ISETP.GE.OR P0, PT, R0, R3, P0 ;  /* 0x000000030000720c */ /* 0x000fc80000706670 */
[----:B------:R-:W-:-:S09]  /*15e0*/  IADD3 R9, R13, R9, RZ ;  /* 0x000000090d097210 */ /* 0x000fd20007ffe0ff */
[----:B------:R-:W-:Y:S05]  /*15f0*/  @P0 BRA `(.L_x_1677) ;  /* 0x0000000000500947 */ /* 0x000fea0003800000 */
[----:B------:R-:W0:Y:S01]  /*1600*/  LDC.64 R14, c[0x0][0x2a8] ;  /* 0x0000aa00ff0e7b82 */ /* 0x000e220000000a00 */
[----:B------:R-:W-:Y:S01]  /*1610*/  SHF.R.S32.HI R3, RZ, 0x1f, R0 ;  /* 0x0000001fff037819 */ /* 0x000fe20000011400 */
[----:B------:R-:W-:Y:S01]  /*1620*/  ULDC.64 UR4, c[0x0][0x2a0] ;  /* 0x0000a80000047ab9 */ /* 0x000fe20000000a00 */
[----:B------:R-:W-:-:S04]  /*1630*/  IADD3 R4, P0, R10, R0, RZ ;  /* 0x000000000a047210 */ /* 0x000fc80007f1e0ff */
[----:B------:R-:W-:Y:S01]  /*1640*/  LEA.HI.X.SX32 R5, R10, R3, 0x1, P0 ;  /* 0x000000030a057211 */ /* 0x000fe200000f0eff */
[----:B------:R-:W1:Y:S01]  /*1650*/  LDC.64 R16, c[0x0][0x2b0] ;  /* 0x0000ac00ff107b82 */ /* 0x000e620000000a00 */
[----:B-----5:R-:W-:Y:S01]  /*1660*/  FSETP.NEU.FTZ.AND P0, PT, R19, -INF , PT ;  /* 0xff8000001300780b */ /* 0x020fe20003f1d000 */
[C---:B0-----:R-:W-:Y:S02]  /*1670*/  IMAD R6, R14.reuse, UR10, RZ ;  /* 0x0000000a0e067c24 */ /* 0x041fe4000f8e02ff */
[----:B------:R-:W-:-:S04]  /*1680*/  IMAD.WIDE.U32 R4, R14, UR8, R4 ;  /* 0x000000080e047c25 */ /* 0x000fc8000f8e0004 */
[----:B------:R-:W-:Y:S02]  /*1690*/  IMAD R3, R15, UR8, R6 ;  /* 0x000000080f037c24 */ /* 0x000fe4000f8e0206 */
[----:B-1----:R-:W-:-:S03]  /*16a0*/  IMAD R6, R16, UR11, RZ ;  /* 0x0000000b10067c24 */ /* 0x002fc6000f8e02ff */
[----:B------:R-:W-:Y:S01]  /*16b0*/  IADD3 R5, R5, R3, RZ ;  /* 0x0000000305057210 */ /* 0x000fe20007ffe0ff */
[----:B------:R-:W-:Y:S02]  /*16c0*/  IMAD R7, R17, UR9, R6 ;  /* 0x0000000911077c24 */ /* 0x000fe4000f8e0206 */
[----:B------:R-:W-:Y:S01]  /*16d0*/  FMUL.FTZ R3, R19, 1.4426950216293334961 ;  /* 0x3fb8aa3b13037820 */ /* 0x000fe20000410000 */
[----:B------:R-:W-:-:S04]  /*16e0*/  IMAD.WIDE.U32 R4, R16, UR9, R4 ;  /* 0x0000000910047c25 */ /* 0x000fc8000f8e0004 */
[----:B------:R-:W-:Y:S02]  /*16f0*/  FSEL R3, R3, RZ, P0 ;  /* 0x000000ff03037208 */ /* 0x000fe40000000000 */
[----:B------:R-:W-:Y:S02]  /*1700*/  IADD3 R5, R5, R7, RZ ;  /* 0x0000000705057210 */ /* 0x000fe40007ffe0ff */
[----:B------:R-:W-:-:S04]  /*1710*/  LEA R6, P1, R4, UR4, 0x2 ;  /* 0x0000000404067c11 */ /* 0x000fc8000f8210ff */
[----:B------:R-:W-:-:S05]  /*1720*/  LEA.HI.X R7, R4, UR5, R5, 0x2, P1 ;  /* 0x0000000504077c11 */ /* 0x000fca00088f1405 */
[----:B------:R0:W-:Y:S04]  /*1730*/  STG.E desc[UR6][R6.64], R3 ;  /* 0x0000000306007986 */ /* 0x0001e8000c101906 */
.L_x_1677:
[----:B------:R-:W-:Y:S05]  /*1740*/  BSYNC B0 ;  /* 0x0000000000007941 */ /* 0x000fea0003800000 */
.L_x_1676:
[----:B------:R-:W-:Y:S01]  /*1750*/  ULDC.64 UR12, c[0x0][0x2e8] ;  /* 0x0000ba00000c7ab9 */ /* 0x000fe20000000a00 */
[----:B------:R-:W-:Y:S01]  /*1760*/  ULDC.64 UR4, c[0x0][0x2b8] ;  /* 0x0000ae0000047ab9 */ /* 0x000fe20000000a00 */
[----:B------:R-:W-:Y:S02]  /*1770*/  ISETP.NE.U32.AND P0, PT, RZ, UR12, PT ;  /* 0x0000000cff007c0c */ /* 0x000fe4000bf05070 */
[C---:B------:R-:W-:Y:S02]  /*1780*/  LEA R4, P1, R12.reuse, UR4, 0x2 ;  /* 0x000000040c047c11 */ /* 0x040fe4000f8210ff */
[----:B------:R-:W-:Y:S02]  /*1790*/  ISETP.NE.AND.EX P0, PT, RZ, UR13, PT, P0 ;  /* 0x0000000dff007c0c */ /* 0x000fe4000bf05300 */
[----:B------:R-:W-:Y:S02]  /*17a0*/  LEA.HI.X R5, R12, UR5, R9, 0x2, P1 ;  /* 0x000000050c057c11 */ /* 0x000fe400088f1409 */
[----:B------:R-:W-:-:S03]  /*17b0*/  ISETP.NE.OR P0, PT, R0, RZ, !P0 ;  /* 0x000000ff0000720c */ /* 0x000fc60004705670 */
[----:B------:R1:W-:Y:S04]  /*17c0*/  STG.E.128 desc[UR6][R4.64], RZ ;  /* 0x000000ff04007986 */ /* 0x0003e8000c101d06 */
[----:B------:R1:W-:Y:S04]  /*17d0*/  STG.E.128 desc[UR6][R4.64+0x1000], RZ ;  /* 0x001000ff04007986 */ /* 0x0003e8000c101d06 */
[----:B------:R1:W-:Y:S04]  /*17e0*/  STG.E.128 desc[UR6][R4.64+0x2000], RZ ;  /* 0x002000ff04007986 */ /* 0x0003e8000c101d06 */
[----:B------:R1:W-:Y:S04]  /*17f0*/  STG.E.128 desc[UR6][R4.64+0x3000], RZ ;  /* 0x003000ff04007986 */ /* 0x0003e8000c101d06 */
[----:B------:R1:W-:Y:S04]  /*1800*/  STG.E.128 desc[UR6][R4.64+0x4000], RZ ;  /* 0x004000ff04007986 */ /* 0x0003e8000c101d06 */
[----:B------:R1:W-:Y:S04]  /*1810*/  STG.E.128 desc[UR6][R4.64+0x5000], RZ ;  /* 0x005000ff04007986 */ /* 0x0003e8000c101d06 */
[----:B------:R1:W-:Y:S04]  /*1820*/  STG.E.128 desc[UR6][R4.64+0x6000], RZ ;  /* 0x006000ff04007986 */ /* 0x0003e8000c101d06 */
[----:B------:R1:W-:Y:S01]  /*1830*/  STG.E.128 desc[UR6][R4.64+0x7000], RZ ;  /* 0x007000ff04007986 */ /* 0x0003e2000c101d06 */
[----:B------:R-:W-:Y:S05]  /*1840*/  @P0 EXIT ;  /* 0x000000000000094d */ /* 0x000fea0003800000 */
[----:B0-----:R-:W0:Y:S08]  /*1850*/  LDC R3, c[0x0][0x2e0] ;  /* 0x0000b800ff037b82 */ /* 0x001e300000000800 */
[----:B------:R-:W2:Y:S08]  /*1860*/  LDC R7, c[0x0][0x220] ;  /* 0x00008800ff077b82 */ /* 0x000eb00000000800 */
[----:B-1----:R-:W1:Y:S01]  /*1870*/  LDC.64 R4, c[0x0][0x2e8] ;  /* 0x0000ba00ff047b82 */ /* 0x002e620000000a00 */
[----:B0-----:R-:W-:-:S04]  /*1880*/  IMAD R2, R2, R3, UR9 ;  /* 0x0000000902027e24 */ /* 0x001fc8000f8e0203 */
[----:B--2---:R-:W-:-:S04]  /*1890*/  IMAD R3, R2, R7, UR8 ;  /* 0x0000000802037e24 */ /* 0x004fc8000f8e0207 */
[----:B-1----:R-:W-:-:S05]  /*18a0*/  IMAD.WIDE R2, R3, 0x4, R4 ;  /* 0x0000000403027825 */ /* 0x002fca00078e0204 */
[----:B------:R-:W-:Y:S01]  /*18b0*/  STG.E desc[UR6][R2.64], RZ ;  /* 0x000000ff02007986 */ /* 0x000fe2000c101906 */
[----:B------:R-:W-:Y:S05]  /*18c0*/  EXIT ;  /* 0x000000000000794d */ /* 0x000fea0003800000 */
.L_x_1678:
        /* <DEDUP_REMOVED lines=11> */
.L_x_3730:


//--------------------- .text._ZN7cutlass13device_kernelIN5flash11enable_sm90INS1_16FlashAttnBwdSm90INS1_25CollectiveMainloopBwdSm90ILi2ELi2ELi2EN4cute5tupleIJNS5_1CILi1EEES8_S8_EEENS6_IJNS7_ILi128EEESA_NS7_ILi64EEEEEENS_6half_tEfNS_4arch4Sm90ELb0ELb1ELb1ELb1ELb0ELb1ELb0ELb0ELi2ELi1ELi2ELi2ELb0EEENS1_21CollectiveEpilogueBwdISC_SD_SF_Li256ELb1ELb0ELi1EEENS1_19SingleTileSchedulerILb1ELb0ELb0ELi128EEEEEEEEEvNT_6ParamsE --------------------------
	.section	.text._ZN7cutlass13device_kernelIN5flash11enable_sm90INS1_16FlashAttnBwdSm90INS1_25CollectiveMainloopBwdSm90ILi2ELi2ELi2EN4cute5tupleIJNS5_1CILi1EEES8_S8_EEENS6_IJNS7_ILi128EEESA_NS7_ILi64EEEEEENS_6half_tEfNS_4arch4Sm90ELb0ELb1ELb1ELb1ELb0ELb1ELb0ELb0ELi2ELi1ELi2ELi2ELb0EEENS1_21CollectiveEpilogueBwdISC_SD_SF_Li256ELb1ELb0ELi1EEENS1_19SingleTileSchedulerILb1ELb0ELb0ELi128EEEEEEEEEvNT_6ParamsE,"ax",@progbits
	.align	128
.text._ZN7cutlass13device_kernelIN5flash11enable_sm90INS1_16FlashAttnBwdSm90INS1_25CollectiveMainloopBwdSm90ILi2ELi2ELi2EN4cute5tupleIJNS5_1CILi1EEES8_S8_EEENS6_IJNS7_ILi128EEESA_NS7_ILi64EEEEEENS_6half_tEfNS_4arch4Sm90ELb0ELb1ELb1ELb1ELb0ELb1ELb0ELb0ELi2ELi1ELi2ELi2ELb0EEENS1_21CollectiveEpilogueBwdISC_SD_SF_Li256ELb1ELb0ELi1EEENS1_19SingleTileSchedulerILb1ELb0ELb0ELi128EEEEEEEEEvNT_6ParamsE:
        .type           _ZN7cutlass13device_kernelIN5flash11enable_sm90INS1_16FlashAttnBwdSm90INS1_25CollectiveMainloopBwdSm90ILi2ELi2ELi2EN4cute5tupleIJNS5_1CILi1EEES8_S8_EEENS6_IJNS7_ILi128EEESA_NS7_ILi64EEEEEENS_6half_tEfNS_4arch4Sm90ELb0ELb1ELb1ELb1ELb0ELb1ELb0ELb0ELi2ELi1ELi2ELi2ELb0EEENS1_21CollectiveEpilogueBwdISC_SD_SF_Li256ELb1ELb0ELi1EEENS1_19SingleTileSchedulerILb1ELb0ELb0ELi128EEEEEEEEEvNT_6ParamsE,@function
        .size           _ZN7cutlass13device_kernelIN5flash11enable_sm90INS1_16FlashAttnBwdSm90INS1_25CollectiveMainloopBwdSm90ILi2ELi2ELi2EN4cute5tupleIJNS5_1CILi1EEES8_S8_EEENS6_IJNS7_ILi128EEESA_NS7_ILi64EEEEEENS_6half_tEfNS_4arch4Sm90ELb0ELb1ELb1ELb1ELb0ELb1ELb0ELb0ELi2ELi1ELi2ELi2ELb0EEENS1_21CollectiveEpilogueBwdISC_SD_SF_Li256ELb1ELb0ELi1EEENS1_19SingleTileSchedulerILb1ELb0ELb0ELi128EEEEEEEEEvNT_6ParamsE,(.L_x_3731 - _ZN7cutlass13device_kernelIN5flash11enable_sm90INS1_16FlashAttnBwdSm90INS1_25CollectiveMainloopBwdSm90ILi2ELi2ELi2EN4cute5tupleIJNS5_1CILi1EEES8_S8_EEENS6_IJNS7_ILi128EEESA_NS7_ILi64EEEEEENS_6half_tEfNS_4arch4Sm90ELb0ELb1ELb1ELb1ELb0ELb1ELb0ELb0ELi2ELi1ELi2ELi2ELb0EEENS1_21CollectiveEpilogueBwdISC_SD_SF_Li256ELb1ELb0ELi1EEENS1_19SingleTileSchedulerILb1ELb0ELb0ELi128EEEEEEEEEvNT_6ParamsE)
        .other          _ZN7cutlass13device_kernelIN5flash11enable_sm90INS1_16FlashAttnBwdSm90INS1_25CollectiveMainloopBwdSm90ILi2ELi2ELi2EN4cute5tupleIJNS5_1CILi1EEES8_S8_EEENS6_IJNS7_ILi128EEESA_NS7_ILi64EEEEEENS_6half_tEfNS_4arch4Sm90ELb0ELb1ELb1ELb1ELb0ELb1ELb0ELb0ELi2ELi1ELi2ELi2ELb0EEENS1_21CollectiveEpilogueBwdISC_SD_SF_Li256ELb1ELb0ELi1EEENS1_19SingleTileSchedulerILb1ELb0ELb0ELi128EEEEEEEEEvNT_6ParamsE,@"STO_CUDA_ENTRY STV_DEFAULT"
_ZN7cutlass13device_kernelIN5flash11enable_sm90INS1_16FlashAttnBwdSm90INS1_25CollectiveMainloopBwdSm90ILi2ELi2ELi2EN4cute5tupleIJNS5_1CILi1EEES8_S8_EEENS6_IJNS7_ILi128EEESA_NS7_ILi64EEEEEENS_6half_tEfNS_4arch4Sm90ELb0ELb1ELb1ELb1ELb0ELb1ELb0ELb0ELi2ELi1ELi2ELi2ELb0EEENS1_21CollectiveEpilogueBwdISC_SD_SF_Li256ELb1ELb0ELi1EEENS1_19SingleTileSchedulerILb1ELb0ELb0ELi128EEEEEEEEEvNT_6ParamsE:
        /* <DEDUP_REMOVED lines=24> */
.L_x_1680:
[----:B------:R-:W-:Y:S05]  /*0180*/  BSYNC B0 ;  /* 0x0000000000007941 */ /* 0x000fea0003800000 */
.L_x_1679:
        /* <DEDUP_REMOVED lines=37> */
.L_x_1681:
        /* <DEDUP_REMOVED lines=22> */
.L_x_1682:
[----:B------:R-:W-:Y:S01]  /*0540*/  PLOP3.LUT P0, PT, PT, PT, UP0, 0x80, 0x0 ;  /* 0x000000000000781c */ /* 0x000fe20003f0f008 */
[----:B------:R-:W-:Y:S01]  /*0550*/  NOP ;  /* 0x0000000000007918 */ /* 0x000fe20000000000 */
[----:B------:R-:W-:Y:S01]  /*0560*/  ULDC.64 UR38, c[0x0][0x208] ;  /* 0x0000820000267ab9 */ /* 0x000fe20000000a00 */
[----:B------:R-:W-:Y:S01]  /*0570*/  BSSY B6, `(.L_x_1683) ;  /* 0x000168d000067945 */ /* 0x000fe20003800000 */
[----:B-12-4-:R-:W-:Y:S09]  /*0580*/  BAR.SYNC.DEFER_BLOCKING 0x0 ;  /* 0x0000000000007b1d */ /* 0x016ff20000010000 */
[----:B------:R-:W-:Y:S05]  /*0590*/  @!P0 BRA `(.L_x_1684) ;  /* 0x0000013000648947 */ /* 0x000fea0003800000 */
.L_x_1685:
[----:B------:R-:W-:-:S08]  /*05a0*/  NOP ;  /* 0x0000000000007918 */ /* 0x000fd00000000000 */
[----:B------:R-:W1:Y:S02]  /*05b0*/  USETMAXREG.TRY_ALLOC.CTAPOOL UP0, 0xf0 ;  /* 0x000000f0000079c8 */ /* 0x000e640008000600 */
[----:B-1----:R-:W-:-:S13]  /*05c0*/  PLOP3.LUT P0, PT, PT, PT, UP0, 0x80, 0x0 ;  /* 0x000000000000781c */ /* 0x002fda0003f0f008 */
[----:B------:R-:W-:Y:S05]  /*05d0*/  @!P0 BRA `(.L_x_1685) ;  /* 0xfffffffc00f08947 */ /* 0x000fea000383ffff */
[----:B------:R-:W-:Y:S01]  /*05e0*/  LOP3.LUT R0, R0, 0x3, RZ, 0xc0, !PT ;  /* 0x0000000300007812 */ /* 0x000fe200078ec0ff */
[----:B------:R-:W1:Y:S01]  /*05f0*/  S2R R2, SR_TID.X ;  /* 0x0000000000027919 */ /* 0x000e620000002100 */
[----:B------:R-:W-:Y:S01]  /*0600*/  ULDC.64 UR4, c[0x0][0x8d8] ;  /* 0x0002360000047ab9 */ /* 0x000fe20000000a00 */
[----:B------:R-:W2:Y:S03]  /*0610*/  S2UR UR6, SR_CTAID.X ;  /* 0x00000000000679c3 */ /* 0x000ea60000002500 */
[----:B------:R-:W3:Y:S05]  /*0620*/  SHFL.IDX PT, R0, R0, RZ, 0x1f ;  /* 0x00001fff00007589 */ /* 0x000eea00000e0000 */
[----:B------:R-:W4:Y:S01]  /*0630*/  S2UR UR37, SR_CTAID.Z ;  /* 0x00000000002579c3 */ /* 0x000f220000002700 */
[----:B---3--:R-:W-:-:S02]  /*0640*/  ISETP.NE.AND P0, PT, R0, RZ, PT ;  /* 0x000000ff0000720c */ /* 0x008fc40003f05270 */
[----:B-1----:R-:W-:-:S11]  /*0650*/  SHF.R.U32.HI R2, RZ, 0x7, R2 ;  /* 0x00000007ff027819 */ /* 0x002fd60000011602 */
[----:B------:R-:W-:-:S05]  /*0660*/  @!P0 VIADD R2, R2, 0x9 ;  /* 0x0000000902028836 */ /* 0x000fca0000000000 */
[----:B------:R1:W-:Y:S06]  /*0670*/  @!P0 BAR.ARV R2, 0xa0 ;  /* 0x000280020000851d */ /* 0x0003ec0000002000 */
[----:B------:R-:W-:-:S04]  /*0680*/  ISETP.NE.U32.AND P0, PT, RZ, UR4, PT ;  /* 0x00000004ff007c0c */ /* 0x000fc8000bf05070 */
[----:B------:R-:W-:-:S13]  /*0690*/  ISETP.NE.AND.EX P0, PT, RZ, UR5, PT, P0 ;  /* 0x00000005ff007c0c */ /* 0x000fda000bf05300 */
[----:B-12-4-:R-:W-:Y:S05]  /*06a0*/  @!P0 BRA `(.L_x_1686) ;  /* 0x00000000001c8947 */ /* 0x016fea0003800000 */
[----:B------:R-:W-:Y:S02]  /*06b0*/  ULDC.64 UR4, c[0x0][0x8d8] ;  /* 0x0002360000047ab9 */ /* 0x000fe40000000a00 */
[----:B------:R-:W-:-:S06]  /*06c0*/  UIMAD.WIDE UR4, UR37, 0x4, UR4 ;  /* 0x00000004250478a5 */ /* 0x000fcc000f8e0204 */
[----:B------:R-:W-:Y:S01]  /*06d0*/  MOV R2, UR4 ;  /* 0x0000000400027c02 */ /* 0x000fe20008000f00 */
[----:B------:R-:W-:-:S05]  /*06e0*/  IMAD.U32 R3, RZ, RZ, UR5 ;  /* 0x00000005ff037e24 */ /* 0x000fca000f8e00ff */
[----:B------:R-:W2:Y:S02]  /*06f0*/  LDG.E R2, desc[UR38][R2.64] ;  /* 0x0000002602027981 */ /* 0x000ea4000c1e1900 */
[----:B--2---:R-:W-:Y:S01]  /*0700*/  R2UR UR4, R2 ;  /* 0x00000000020472ca */ /* 0x004fe200000e0000 */
[----:B------:R-:W-:-:S14]  /*0710*/  BRA `(.L_x_1687) ;  /* 0x00000000003c7947 */ /* 0x000fdc0003800000 */
.L_x_1686:
[----:B------:R-:W-:Y:S02]  /*0720*/  ULDC.64 UR4, c[0x0][0x8d0] ;  /* 0x0002340000047ab9 */ /* 0x000fe40000000a00 */
[----:B------:R-:W-:-:S04]  /*0730*/  ISETP.NE.U32.AND P0, PT, RZ, UR4, PT ;  /* 0x00000004ff007c0c */ /* 0x000fc8000bf05070 */
[----:B------:R-:W-:-:S13]  /*0740*/  ISETP.NE.AND.EX P0, PT, RZ, UR5, PT, P0 ;  /* 0x00000005ff007c0c */ /* 0x000fda000bf05300 */
[----:B------:R-:W-:Y:S05]  /*0750*/  @!P0 BRA `(.L_x_1688) ;  /* 0x0000000000288947 */ /* 0x000fea0003800000 */
[----:B------:R-:W-:Y:S02]  /*0760*/  ULDC.64 UR4, c[0x0][0x8d0] ;  /* 0x0002340000047ab9 */ /* 0x000fe40000000a00 */
[----:B------:R-:W-:-:S06]  /*0770*/  UIMAD.WIDE UR4, UR37, 0x4, UR4 ;  /* 0x00000004250478a5 */ /* 0x000fcc000f8e0204 */
[----:B------:R-:W-:Y:S01]  /*0780*/  IMAD.U32 R2, RZ, RZ, UR4 ;  /* 0x00000004ff027e24 */ /* 0x000fe2000f8e00ff */
[----:B------:R-:W-:-:S05]  /*0790*/  MOV R3, UR5 ;  /* 0x0000000500037c02 */ /* 0x000fca0008000f00 */
[----:B------:R-:W2:Y:S04]  /*07a0*/  LDG.E R4, desc[UR38][R2.64] ;  /* 0x0000002602047981 */ /* 0x000ea8000c1e1900 */
[----:B------:R-:W3:Y:S01]  /*07b0*/  LDG.E R0, desc[UR38][R2.64+0x4] ;  /* 0x0000042602007981 */ /* 0x000ee2000c1e1900 */
[----:B--2---:R-:W-:Y:S02]  /*07c0*/  R2UR UR4, R4 ;  /* 0x00000000040472ca */ /* 0x004fe400000e0000 */
[----:B---3--:R-:W-:-:S13]  /*07d0*/  R2UR UR5, R0 ;  /* 0x00000000000572ca */ /* 0x008fda00000e0000 */
[----:B------:R-:W-:Y:S01]  /*07e0*/  UIADD3 UR4, -UR4, UR5, URZ ;  /* 0x0000000504047290 */ /* 0x000fe2000fffe13f */
[----:B------:R-:W-:Y:S11]  /*07f0*/  BRA `(.L_x_1687) ;  /* 0x0000000000047947 */ /* 0x000ff60003800000 */
.L_x_1688:
[----:B------:R-:W-:-:S05]  /*0800*/  ULDC UR4, c[0x0][0x8bc] ;  /* 0x00022f0000047ab9 */ /* 0x000fca0000000800 */
.L_x_1687:
[----:B------:R-:W-:-:S04]  /*0810*/  USHF.L.U32 UR44, UR6, 0x7, URZ ;  /* 0x00000007062c7899 */ /* 0x000fc8000800063f */
[----:B------:R-:W-:-:S04]  /*0820*/  UISETP.GE.AND UP0, UPT, UR44, UR4, UPT ;  /* 0x000000042c00728c */ /* 0x000fc8000bf06270 */
[----:B------:R-:W-:-:S06]  /*0830*/  USEL UR37, UR37, 0xffffffff, !UP0 ;  /* 0xffffffff25257887 */ /* 0x000fcc000c000000 */
[----:B------:R-:W-:-:S13]  /*0840*/  ISETP.LE.AND P0, PT, RZ, UR37, PT ;  /* 0x00000025ff007c0c */ /* 0x000fda000bf03270 */
[----:B------:R-:W-:Y:S05]  /*0850*/  @!P0 BRA `(.L_x_1689) ;  /* 0x0000016400788947 */ /* 0x000fea0003800000 */
[----:B------:R-:W1:Y:S01]  /*0860*/  S2R R0, SR_TID.X ;  /* 0x0000000000007919 */ /* 0x000e620000002100 */
[----:B------:R-:W-:Y:S01]  /*0870*/  ULDC.64 UR4, c[0x0][0x780] ;  /* 0x0001e00000047ab9 */ /* 0x000fe20000000a00 */
[----:B------:R-:W-:Y:S01]  /*0880*/  ULDC UR40, c[0x0][0x290] ;  /* 0x0000a40000287ab9 */ /* 0x000fe20000000800 */
[----:B------:R-:W-:-:S04]  /*0890*/  ISETP.NE.U32.AND P0, PT, RZ, UR4, PT ;  /* 0x00000004ff007c0c */ /* 0x000fc8000bf05070 */
[----:B------:R-:W-:Y:S01]  /*08a0*/  ISETP.NE.AND.EX P0, PT, RZ, UR5, PT, P0 ;  /* 0x00000005ff007c0c */ /* 0x000fe2000bf05300 */
[----:B-1----:R-:W-:-:S12]  /*08b0*/  VIADD R17, R0, 0xffffff80 ;  /* 0xffffff8000117836 */ /* 0x002fd80000000000 */
[----:B------:R-:W-:Y:S05]  /*08c0*/  @!P0 BRA `(.L_x_1690) ;  /* 0x00000000001c8947 */ /* 0x000fea0003800000 */
[----:B------:R-:W-:Y:S02]  /*08d0*/  ULDC.64 UR4, c[0x0][0x780] ;  /* 0x0001e00000047ab9 */ /* 0x000fe40000000a00 */
[----:B------:R-:W-:-:S06]  /*08e0*/  UIMAD.WIDE UR4, UR37, 0x4, UR4 ;  /* 0x00000004250478a5 */ /* 0x000fcc000f8e0204 */
[----:B------:R-:W-:Y:S01]  /*08f0*/  IMAD.U32 R2, RZ, RZ, UR4 ;  /* 0x00000004ff027e24 */ /* 0x000fe2000f8e00ff */
[----:B------:R-:W-:-:S05]  /*0900*/  MOV R3, UR5 ;  /* 0x0000000500037c02 */ /* 0x000fca0008000f00 */
[----:B------:R-:W2:Y:S02]  /*0910*/  LDG.E R2, desc[UR38][R2.64] ;  /* 0x0000002602027981 */ /* 0x000ea4000c1e1900 */
[----:B--2---:R-:W-:Y:S01]  /*0920*/  R2UR UR41, R2 ;  /* 0x00000000022972ca */ /* 0x004fe200000e0000 */
[----:B------:R-:W-:-:S14]  /*0930*/  BRA `(.L_x_1691) ;  /* 0x0000000000387947 */ /* 0x000fdc0003800000 */
.L_x_1690:
[----:B------:R-:W-:Y:S01]  /*0940*/  ULDC.64 UR4, c[0x0][0x770] ;  /* 0x0001dc0000047ab9 */ /* 0x000fe20000000a00 */
[----:B------:R-:W-:Y:S01]  /*0950*/  ULDC UR41, c[0x0][0x280] ;  /* 0x0000a00000297ab9 */ /* 0x000fe20000000800 */
[----:B------:R-:W-:-:S04]  /*0960*/  ISETP.NE.U32.AND P0, PT, RZ, UR4, PT ;  /* 0x00000004ff007c0c */ /* 0x000fc8000bf05070 */
[----:B------:R-:W-:-:S13]  /*0970*/  ISETP.NE.AND.EX P0, PT, RZ, UR5, PT, P0 ;  /* 0x00000005ff007c0c */ /* 0x000fda000bf05300 */
[----:B------:R-:W-:Y:S05]  /*0980*/  @!P0 BRA `(.L_x_1691) ;  /* 0x0000000000248947 */ /* 0x000fea0003800000 */
[----:B------:R-:W-:Y:S02]  /*0990*/  ULDC.64 UR4, c[0x0][0x770] ;  /* 0x0001dc0000047ab9 */ /* 0x000fe40000000a00 */
[----:B------:R-:W-:-:S06]  /*09a0*/  UIMAD.WIDE UR4, UR37, 0x4, UR4 ;  /* 0x00000004250478a5 */ /* 0x000fcc000f8e0204 */
[----:B------:R-:W-:Y:S02]  /*09b0*/  IMAD.U32 R2, RZ, RZ, UR4 ;  /* 0x00000004ff027e24 */ /* 0x000fe4000f8e00ff */
[----:B------:R-:W-:-:S05]  /*09c0*/  IMAD.U32 R3, RZ, RZ, UR5 ;  /* 0x00000005ff037e24 */ /* 0x000fca000f8e00ff */
[----:B------:R-:W2:Y:S04]  /*09d0*/  LDG.E R4, desc[UR38][R2.64] ;  /* 0x0000002602047981 */ /* 0x000ea8000c1e1900 */
[----:B------:R-:W3:Y:S01]  /*09e0*/  LDG.E R0, desc[UR38][R2.64+0x4] ;  /* 0x0000042602007981 */ /* 0x000ee2000c1e1900 */
[----:B--2---:R-:W-:Y:S02]  /*09f0*/  R2UR UR41, R4 ;  /* 0x00000000042972ca */ /* 0x004fe400000e0000 */
[----:B---3--:R-:W-:-:S13]  /*0a00*/  R2UR UR4, R0 ;  /* 0x00000000000472ca */ /* 0x008fda00000e0000 */
[----:B------:R-:W-:-:S12]  /*0a10*/  UIADD3 UR41, -UR41, UR4, URZ ;  /* 0x0000000429297290 */ /* 0x000fd8000fffe13f */
.L_x_1691:
[----:B------:R-:W-:Y:S02]  /*0a20*/  ULDC.64 UR4, c[0x0][0x788] ;  /* 0x0001e20000047ab9 */ /* 0x000fe40000000a00 */
[----:B------:R-:W-:-:S04]  /*0a30*/  ISETP.NE.U32.AND P0, PT, RZ, UR4, PT ;  /* 0x00000004ff007c0c */ /* 0x000fc8000bf05070 */
[----:B------:R-:W-:-:S13]  /*0a40*/  ISETP.NE.AND.EX P0, PT, RZ, UR5, PT, P0 ;  /* 0x00000005ff007c0c */ /* 0x000fda000bf05300 */
[----:B------:R-:W-:Y:S05]  /*0a50*/  @!P0 BRA `(.L_x_1692) ;  /* 0x00000000001c8947 */ /* 0x000fea0003800000 */
[----:B------:R-:W-:Y:S02]  /*0a60*/  ULDC.64 UR4, c[0x0][0x788] ;  /* 0x0001e20000047ab9 */ /* 0x000fe40000000a00 */
[----:B------:R-:W-:-:S06]  /*0a70*/  UIMAD.WIDE UR4, UR37, 0x4, UR4 ;  /* 0x00000004250478a5 */ /* 0x000fcc000f8e0204 */
[----:B------:R-:W-:Y:S01]  /*0a80*/  MOV R2, UR4 ;  /* 0x0000000400027c02 */ /* 0x000fe20008000f00 */
[----:B------:R-:W-:-:S05]  /*0a90*/  IMAD.U32 R3, RZ, RZ, UR5 ;  /* 0x00000005ff037e24 */ /* 0x000fca000f8e00ff */
[----:B------:R-:W2:Y:S02]  /*0aa0*/  LDG.E R2, desc[UR38][R2.64] ;  /* 0x0000002602027981 */ /* 0x000ea4000c1e1900 */
[----:B--2---:R-:W-:Y:S01]  /*0ab0*/  R2UR UR40, R2 ;  /* 0x00000000022872ca */ /* 0x004fe200000e0000 */
[----:B------:R-:W-:-:S14]  /*0ac0*/  BRA `(.L_x_1693) ;  /* 0x0000000000347947 */ /* 0x000fdc0003800000 */
.L_x_1692:
        /* <DEDUP_REMOVED lines=12> */
[----:B------:R-:W-:-:S12]  /*0b90*/  UIADD3 UR40, -UR40, UR4, URZ ;  /* 0x0000000428287290 */ /* 0x000fd8000fffe13f */
.L_x_1693:
[----:B------:R-:W-:Y:S01]  /*0ba0*/  UIADD3 UR4, UR44, UR41, -UR40 ;  /* 0x000000292c047290 */ /* 0x000fe2000fffe828 */
[----:B------:R-:W-:Y:S01]  /*0bb0*/  ISETP.LE.AND P1, PT, RZ, UR6, PT ;  /* 0x00000006ff007c0c */ /* 0x000fe2000bf23270 */
[----:B------:R-:W-:Y:S01]  /*0bc0*/  ULDC UR5, c[0x0][0x74c] ;  /* 0x0001d30000057ab9 */ /* 0x000fe20000000800 */
[----:B------:R-:W-:Y:S01]  /*0bd0*/  UIADD3 UR45, UR41, 0x7f, URZ ;  /* 0x0000007f292d7890 */ /* 0x000fe2000fffe03f */
[----:B------:R-:W-:Y:S01]  /*0be0*/  PLOP3.LUT P0, PT, PT, PT, PT, 0x80, 0x0 ;  /* 0x000000000000781c */ /* 0x000fe20003f0f070 */
[----:B------:R-:W-:Y:S01]  /*0bf0*/  UIADD3 UR4, UR4, -UR5, URZ ;  /* 0x8000000504047290 */ /* 0x000fe2000fffe03f */
[----:B------:R-:W-:Y:S02]  /*0c00*/  CS2R R170, SRZ ;  /* 0x0000000000aa7805 */ /* 0x000fe4000001ff00 */
[----:B------:R-:W-:Y:S02]  /*0c10*/  CS2R R168, SRZ ;  /* 0x0000000000a87805 */ /* 0x000fe4000001ff00 */
[----:B------:R-:W-:Y:S01]  /*0c20*/  CS2R R166, SRZ ;  /* 0x0000000000a67805 */ /* 0x000fe2000001ff00 */
[----:B------:R-:W-:Y:S01]  /*0c30*/  USHF.R.S32.HI UR5, URZ, 0x1f, UR4 ;  /* 0x0000001f3f057899 */ /* 0x000fe20008011404 */
[----:B------:R-:W-:-:S02]  /*0c40*/  CS2R R164, SRZ ;  /* 0x0000000000a47805 */ /* 0x000fc4000001ff00 */
[----:B------:R-:W-:Y:S02]  /*0c50*/  CS2R R162, SRZ ;  /* 0x0000000000a27805 */ /* 0x000fe4000001ff00 */
[----:B------:R-:W-:Y:S01]  /*0c60*/  CS2R R160, SRZ ;  /* 0x0000000000a07805 */ /* 0x000fe2000001ff00 */
[----:B------:R-:W-:Y:S01]  /*0c70*/  ULEA.HI UR5, UR5, UR4, URZ, 0x7 ;  /* 0x0000000405057291 */ /* 0x000fe2000f8f383f */
[----:B------:R-:W-:Y:S01]  /*0c80*/  CS2R R158, SRZ ;  /* 0x00000000009e7805 */ /* 0x000fe2000001ff00 */
[----:B------:R-:W-:Y:S01]  /*0c90*/  USHF.R.S32.HI UR4, URZ, 0x1f, UR45 ;  /* 0x0000001f3f047899 */ /* 0x000fe2000801142d */
[----:B------:R-:W-:Y:S01]  /*0ca0*/  CS2R R156, SRZ ;  /* 0x00000000009c7805 */ /* 0x000fe2000001ff00 */
[----:B------:R-:W-:Y:S01]  /*0cb0*/  USHF.R.S32.HI UR5, URZ, 0x7, UR5 ;  /* 0x000000073f057899 */ /* 0x000fe20008011405 */
[----:B------:R-:W-:Y:S01]  /*0cc0*/  CS2R R154, SRZ ;  /* 0x00000000009a7805 */ /* 0x000fe2000001ff00 */
[----:B------:R-:W-:Y:S01]  /*0cd0*/  ULEA.HI UR4, UR4, UR45, URZ, 0x7 ;  /* 0x0000002d04047291 */ /* 0x000fe2000f8f383f */
[----:B------:R-:W-:Y:S01]  /*0ce0*/  CS2R R152, SRZ ;  /* 0x0000000000987805 */ /* 0x000fe2000001ff00 */
[----:B------:R-:W-:Y:S01]  /*0cf0*/  UISETP.LT.AND UP0, UPT, URZ, UR5, UPT ;  /* 0x000000053f00728c */ /* 0x000fe2000bf01270 */
[----:B------:R-:W-:Y:S01]  /*0d00*/  CS2R R150, SRZ ;  /* 0x0000000000967805 */ /* 0x000fe2000001ff00 */
[----:B------:R-:W-:Y:S01]  /*0d10*/  USHF.R.S32.HI UR42, URZ, 0x7, UR4 ;  /* 0x000000073f2a7899 */ /* 0x000fe20008011404 */
[----:B------:R-:W-:Y:S01]  /*0d20*/  CS2R R148, SRZ ;  /* 0x0000000000947805 */ /* 0x000fe2000001ff00 */
[----:B------:R-:W-:Y:S01]  /*0d30*/  USEL UR43, URZ, UR5, !UP0 ;  /* 0x000000053f2b7287 */ /* 0x000fe2000c000000 */
        /* <DEDUP_REMOVED lines=13> */
[----:B------:R-:W-:Y:S01]  /*0e10*/  CS2R R184, SRZ ;  /* 0x0000000000b87805 */ /* 0x000fe2000001ff00 */
[----:B------:R-:W-:Y:S01]  /*0e20*/  IMAD.MOV.U32 R183, RZ, RZ, RZ ;  /* 0x000000ffffb77224 */ /* 0x000fe200078e00ff */
[----:B------:R-:W-:Y:S06]  /*0e30*/  @!P1 BRA `(.L_x_1694) ;  /* 0x0000000000209947 */ /* 0x000fec0003800000 */
[----:B------:R-:W-:Y:S01]  /*0e40*/  UIADD3 UR4, -UR40, 0xff, UR41 ;  /* 0x000000ff28047890 */ /* 0x000fe2000fffe129 */
[----:B------:R-:W-:-:S03]  /*0e50*/  ULDC UR5, c[0x0][0x748] ;  /* 0x0001d20000057ab9 */ /* 0x000fc60000000800 */
[----:B------:R-:W-:-:S04]  /*0e60*/  UIADD3 UR4, UR4, UR5, UR44 ;  /* 0x0000000504047290 */ /* 0x000fc8000fffe02c */
[----:B------:R-:W-:-:S04]  /*0e70*/  USHF.R.S32.HI UR5, URZ, 0x1f, UR4 ;  /* 0x0000001f3f057899 */ /* 0x000fc80008011404 */
[----:B------:R-:W-:-:S04]  /*0e80*/  ULEA.HI UR5, UR5, UR4, URZ, 0x7 ;  /* 0x0000000405057291 */ /* 0x000fc8000f8f383f */
[----:B------:R-:W-:-:S04]  /*0e90*/  USHF.R.S32.HI UR5, URZ, 0x7, UR5 ;  /* 0x000000073f057899 */ /* 0x000fc80008011405 */
[----:B------:R-:W-:-:S04]  /*0ea0*/  UISETP.LT.AND UP0, UPT, UR42, UR5, UPT ;  /* 0x000000052a00728c */ /* 0x000fc8000bf01270 */
[----:B------:R-:W-:-:S12]  /*0eb0*/  USEL UR42, UR42, UR5, UP0 ;  /* 0x000000052a2a7287 */ /* 0x000fd80008000000 */
.L_x_1694:
        /* <DEDUP_REMOVED lines=28> */
.L_x_1697:
        /* <DEDUP_REMOVED lines=15> */
.L_x_1696:
        /* <DEDUP_REMOVED lines=22> */
.L_x_1699:
        /* <DEDUP_REMOVED lines=15> */
.L_x_1698:
[----:B------:R-:W-:Y:S01]  /*13c0*/  SHF.R.S32.HI R6, RZ, 0x1f, R17 ;  /* 0x0000001fff067819 */ /* 0x000fe20000011411 */
[----:B------:R-:W-:-:S03]  /*13d0*/  UMOV UR4, 0xffffffff ;  /* 0xffffffff00047882 */ /* 0x000fc60000000000 */
[----:B------:R-:W-:-:S04]  /*13e0*/  LEA.HI R0, R6, R17, RZ, 0x7 ;  /* 0x0000001106007211 */ /* 0x000fc800078f38ff */
[----:B------:R-:W-:Y:S01]  /*13f0*/  SHF.R.S32.HI R18, RZ, 0x7, R0 ;  /* 0x00000007ff127819 */ /* 0x000fe20000011400 */
[----:B------:R-:W-:Y:S06]  /*1400*/  BRA.DIV UR4, `(.L_x_1700) ;  /* 0x0000015a04947947 */ /* 0x000fec000b800000 */
[----:B------:R1:W2:Y:S02]  /*1410*/  SHFL.IDX PT, R14, R18, RZ, 0x1f ;  /* 0x00001fff120e7589 */ /* 0x0002a400000e0000 */
.L_x_1835:
        /* <DEDUP_REMOVED lines=24> */
.L_x_1701:
[----:B------:R-:W-:Y:S01]  /*15a0*/  UIADD3 UR4, UR44, UR45, -UR40 ;  /* 0x0000002d2c047290 */ /* 0x000fe2000fffe828 */
[----:B------:R-:W-:Y:S01]  /*15b0*/  LOP3.LUT R2, R0, 0xffffff80, RZ, 0xc0, !PT ;  /* 0xffffff8000027812 */ /* 0x000fe200078ec0ff */
[----:B------:R-:W-:Y:S01]  /*15c0*/  ULDC UR5, c[0x0][0x74c] ;  /* 0x0001d30000057ab9 */ /* 0x000fe20000000800 */
[----:B------:R-:W-:Y:S01]  /*15d0*/  IMAD.U32 R3, R10, 0x200, R7 ;  /* 0x000002000a037824 */ /* 0x000fe200078e0007 */
[----:B------:R-:W-:Y:S01]  /*15e0*/  UIADD3 UR4, UR4, -UR5, URZ ;  /* 0x8000000504047290 */ /* 0x000fe2000fffe03f */
[----:B------:R-:W-:Y:S01]  /*15f0*/  LEA.HI R12, R6, R17, RZ, 0x7 ;  /* 0x00000011060c7211 */ /* 0x000fe200078f38ff */
[----:B------:R-:W-:Y:S01]  /*1600*/  IMAD.IADD R13, R17, 0x1, -R2 ;  /* 0x00000001110d7824 */ /* 0x000fe200078e0a02 */
[----:B------:R-:W-:Y:S01]  /*1610*/  MOV R0, RZ ;  /* 0x000000ff00007202 */ /* 0x000fe20000000f00 */
[----:B------:R-:W-:Y:S01]  /*1620*/  USHF.R.S32.HI UR5, URZ, 0x1f, UR4 ;  /* 0x0000001f3f057899 */ /* 0x000fe20008011404 */
[----:B------:R3:W-:Y:S01]  /*1630*/  STL [R1+0x70], R3 ;  /* 0x0000700301007387 */ /* 0x0007e20000100800 */
[----:B------:R-:W-:Y:S01]  /*1640*/  SHF.R.S32.HI R12, RZ, 0x7, R12 ;  /* 0x00000007ff0c7819 */ /* 0x000fe2000001140c */
[----:B------:R-:W-:Y:S01]  /*1650*/  IMAD.MOV.U32 R4, RZ, RZ, RZ ;  /* 0x000000ffff047224 */ /* 0x000fe200078e00ff */
[----:B------:R-:W-:Y:S01]  /*1660*/  ULEA.HI UR5, UR5, UR4, URZ, 0x7 ;  /* 0x0000000405057291 */ /* 0x000fe2000f8f383f */
[--C-:B--2---:R-:W-:Y:S01]  /*1670*/  SHF.R.S32.HI R11, RZ, 0x1f, R13.reuse ;  /* 0x0000001fff0b7819 */ /* 0x104fe2000001140d */
[----:B------:R-:W-:Y:S01]  /*1680*/  STL [R1+0x68], R13 ;  /* 0x0000680d01007387 */ /* 0x000fe20000100800 */
[----:B------:R-:W-:Y:S01]  /*1690*/  IMAD R7, R12, 0x400, R13 ;  /* 0x000004000c077824 */ /* 0x000fe200078e020d */
[----:B------:R-:W-:Y:S01]  /*16a0*/  ULEA.HI.SX32 UR5, UR5, 0x1, 0x19 ;  /* 0x0000000105057891 */ /* 0x000fe2000f8fca3f */
[----:B------:R-:W-:Y:S01]  /*16b0*/  LEA.HI R8, R11, R13, RZ, 0x2 ;  /* 0x0000000d0b087211 */ /* 0x000fe200078f10ff */
[----:B------:R-:W-:Y:S01]  /*16c0*/  STL [R1+0x78], R11 ;  /* 0x0000780b01007387 */ /* 0x000fe20000100800 */
[----:B------:R-:W-:Y:S01]  /*16d0*/  IMAD.SHL.U32 R7, R7, 0x4, RZ ;  /* 0x0000000407077824 */ /* 0x000fe200078e00ff */
[----:B------:R-:W-:-:S02]  /*16e0*/  CS2R R170, SRZ ;  /* 0x0000000000aa7805 */ /* 0x000fc4000001ff00 */
[----:B------:R-:W-:Y:S02]  /*16f0*/  CS2R R168, SRZ ;  /* 0x0000000000a87805 */ /* 0x000fe4000001ff00 */
[----:B------:R-:W-:Y:S02]  /*1700*/  MOV R2, UR5 ;  /* 0x0000000500027c02 */ /* 0x000fe40008000f00 */
[----:B------:R-:W-:Y:S02]  /*1710*/  CS2R R166, SRZ ;  /* 0x0000000000a67805 */ /* 0x000fe4000001ff00 */
[----:B------:R-:W-:Y:S02]  /*1720*/  CS2R R164, SRZ ;  /* 0x0000000000a47805 */ /* 0x000fe4000001ff00 */
[----:B------:R-:W-:Y:S02]  /*1730*/  CS2R R162, SRZ ;  /* 0x0000000000a27805 */ /* 0x000fe4000001ff00 */
[----:B---3--:R-:W-:-:S02]  /*1740*/  VIMNMX R3, R2, UR42, PT ;  /* 0x0000002a02037c48 */ /* 0x008fc4000bfe0100 */
[----:B------:R-:W-:Y:S02]  /*1750*/  CS2R R160, SRZ ;  /* 0x0000000000a07805 */ /* 0x000fe4000001ff00 */
[----:B------:R-:W-:Y:S02]  /*1760*/  CS2R R158, SRZ ;  /* 0x00000000009e7805 */ /* 0x000fe4000001ff00 */
[----:B------:R-:W-:Y:S02]  /*1770*/  CS2R R156, SRZ ;  /* 0x00000000009c7805 */ /* 0x000fe4000001ff00 */
[----:B------:R-:W-:Y:S01]  /*1780*/  ISETP.LE.AND P0, PT, R3, UR43, PT ;  /* 0x0000002b03007c0c */ /* 0x000fe2000bf03270 */
[----:B------:R2:W-:Y:S01]  /*1790*/  STL [R1+0x54], R3 ;  /* 0x0000540301007387 */ /* 0x0005e20000100800 */
[----:B------:R-:W-:Y:S02]  /*17a0*/  CS2R R154, SRZ ;  /* 0x00000000009a7805 */ /* 0x000fe4000001ff00 */
[----:B------:R-:W-:-:S02]  /*17b0*/  CS2R R152, SRZ ;  /* 0x0000000000987805 */ /* 0x000fc4000001ff00 */
[----:B------:R-:W-:Y:S01]  /*17c0*/  CS2R R150, SRZ ;  /* 0x0000000000967805 */ /* 0x000fe2000001ff00 */
[----:B------:R3:W-:Y:S01]  /*17d0*/  STL [R1+0x6c], R8 ;  /* 0x00006c0801007387 */ /* 0x0007e20000100800 */
[----:B------:R-:W-:Y:S02]  /*17e0*/  CS2R R148, SRZ ;  /* 0x0000000000947805 */ /* 0x000fe4000001ff00 */
[----:B------:R-:W-:Y:S02]  /*17f0*/  CS2R R146, SRZ ;  /* 0x0000000000927805 */ /* 0x000fe4000001ff00 */
[----:B------:R-:W-:Y:S02]  /*1800*/  CS2R R144, SRZ ;  /* 0x0000000000907805 */ /* 0x000fe4000001ff00 */
[----:B------:R-:W-:Y:S02]  /*1810*/  CS2R R142, SRZ ;  /* 0x00000000008e7805 */ /* 0x000fe4000001ff00 */
[----:B------:R-:W-:-:S02]  /*1820*/  CS2R R140, SRZ ;  /* 0x00000000008c7805 */ /* 0x000fc4000001ff00 */
[----:B--2---:R-:W-:Y:S02]  /*1830*/  LOP3.LUT R3, R8, 0x7ffffffc, RZ, 0xc0, !PT ;  /* 0x7ffffffc08037812 */ /* 0x004fe400078ec0ff */
        /* <DEDUP_REMOVED lines=20> */
[----:B------:R-:W-:Y:S01]  /*1980*/  IMAD.MOV.U32 R171, RZ, RZ, RZ ;  /* 0x000000ffffab7224 */ /* 0x000fe200078e00ff */
[--C-:B------:R-:W-:Y:S02]  /*1990*/  SHF.R.S32.HI R7, RZ, 0x2, R8.reuse ;  /* 0x00000002ff077819 */ /* 0x100fe40000011408 */
[----:B------:R-:W-:Y:S01]  /*19a0*/  SHF.R.S32.HI R4, RZ, 0x1f, R8 ;  /* 0x0000001fff047819 */ /* 0x000fe20000011408 */
[----:B------:R-:W-:Y:S01]  /*19b0*/  IMAD.IADD R0, R17, 0x1, -R0 ;  /* 0x0000000111007824 */ /* 0x000fe200078e0a00 */
[----:B------:R-:W-:Y:S02]  /*19c0*/  LEA.HI R6, R6, R17, RZ, 0x2 ;  /* 0x0000001106067211 */ /* 0x000fe400078f10ff */
[----:B------:R-:W-:Y:S02]  /*19d0*/  LEA.HI R4, R4, R7, RZ, 0x3 ;  /* 0x0000000704047211 */ /* 0x000fe400078f18ff */
[----:B------:R-:W-:-:S02]  /*19e0*/  LOP3.LUT R8, R6, 0xfffffffc, RZ, 0xc0, !PT ;  /* 0xfffffffc06087812 */ /* 0x000fc400078ec0ff */
[----:B------:R-:W-:Y:S02]  /*19f0*/  SHF.R.S32.HI R5, RZ, 0x1f, R0 ;  /* 0x0000001fff057819 */ /* 0x000fe40000011400 */
[----:B------:R-:W-:Y:S02]  /*1a00*/  LOP3.LUT R6, R4, 0xfffffff8, RZ, 0xc0, !PT ;  /* 0xfffffff804067812 */ /* 0x000fe400078ec0ff */
[----:B------:R-:W-:Y:S02]  /*1a10*/  IADD3 R9, R17, -R8, RZ ;  /* 0x8000000811097210 */ /* 0x000fe40007ffe0ff */
[----:B------:R-:W-:Y:S01]  /*1a20*/  LEA.HI R8, R11, R13, RZ, 0x5 ;  /* 0x0000000d0b087211 */ /* 0x000fe200078f28ff */
[----:B------:R-:W-:Y:S01]  /*1a30*/  IMAD.IADD R6, R7, 0x1, -R6 ;  /* 0x0000000107067824 */ /* 0x000fe200078e0a06 */
[CC--:B------:R-:W-:Y:S02]  /*1a40*/  LEA.HI R4, R5.reuse, R0.reuse, RZ, 0x3 ;  /* 0x0000000005047211 */ /* 0x0c0fe400078f18ff */
[----:B------:R-:W-:-:S02]  /*1a50*/  LEA.HI R5, R5, R0, RZ, 0x2 ;  /* 0x0000000005057211 */ /* 0x000fc400078f10ff */
[----:B------:R-:W-:Y:S02]  /*1a60*/  SHF.R.S32.HI R11, RZ, 0x5, R8 ;  /* 0x00000005ff0b7819 */ /* 0x000fe40000011408 */
[----:B------:R-:W-:Y:S02]  /*1a70*/  LEA.HI R10, R12, R12, RZ, 0x1 ;  /* 0x0000000c0c0a7211 */ /* 0x000fe400078f08ff */
[----:B------:R-:W-:Y:S01]  /*1a80*/  SHF.R.S32.HI R0, RZ, 0x3, R4 ;  /* 0x00000003ff007819 */ /* 0x000fe20000011404 */
[----:B------:R-:W-:Y:S01]  /*1a90*/  IMAD R11, R11, 0x10, R6 ;  /* 0x000000100b0b7824 */ /* 0x000fe200078e0206 */
[----:B------:R-:W-:Y:S02]  /*1aa0*/  SHF.R.S32.HI R7, RZ, 0x1f, R4 ;  /* 0x0000001fff077819 */ /* 0x000fe40000011404 */
[----:B------:R-:W-:Y:S02]  /*1ab0*/  SHF.R.S32.HI R4, RZ, 0x2, R5 ;  /* 0x00000002ff047819 */ /* 0x000fe40000011405 */
[----:B------:R-:W-:-:S02]  /*1ac0*/  LOP3.LUT R10, R10, 0x3fffffe, RZ, 0xc0, !PT ;  /* 0x03fffffe0a0a7812 */ /* 0x000fc400078ec0ff */
[----:B------:R-:W-:Y:S02]  /*1ad0*/  LEA.HI R7, R7, R0, RZ, 0x4 ;  /* 0x0000000007077211 */ /* 0x000fe400078f20ff */
[----:B------:R-:W-:Y:S01]  /*1ae0*/  IADD3 R6, R4, 0x8, RZ ;  /* 0x0000000804067810 */ /* 0x000fe20007ffe0ff */
[----:B------:R-:W-:Y:S01]  /*1af0*/  IMAD.IADD R10, R12, 0x1, -R10 ;  /* 0x000000010c0a7824 */ /* 0x000fe200078e0a0a */
[----:B------:R-:W-:Y:S01]  /*1b00*/  LOP3.LUT R7, R7, 0x1ffffff0, RZ, 0xc0, !PT ;  /* 0x1ffffff007077812 */ /* 0x000fe200078ec0ff */
[----:B------:R-:W-:Y:S01]  /*1b10*/  VIADD R12, R4, 0x18 ;  /* 0x00000018040c7836 */ /* 0x000fe20000000000 */
[----:B------:R-:W-:Y:S01]  /*1b20*/  LEA.HI R8, R6, R6, RZ, 0x1 ;  /* 0x0000000606087211 */ /* 0x000fe200078f08ff */
[----:B-1----:R-:W-:Y:S01]  /*1b30*/  IMAD R18, R10, 0x40, R11 ;  /* 0x000000400a127824 */ /* 0x002fe200078e020b */
[----:B------:R-:W-:Y:S01]  /*1b40*/  LEA.HI R5, R5, R4, RZ, 0x1 ;  /* 0x0000000405057211 */ /* 0x000fe200078f08ff */
[----:B------:R-:W-:Y:S01]  /*1b50*/  VIADD R10, R4, 0x10 ;  /* 0x00000010040a7836 */ /* 0x000fe20000000000 */
[----:B------:R-:W-:-:S02]  /*1b60*/  IADD3 R0, R0, -R7, RZ ;  /* 0x8000000700007210 */ /* 0x000fc40007ffe0ff */
[----:B------:R-:W-:Y:S02]  /*1b70*/  LOP3.LUT R7, R8, 0xfffffffe, RZ, 0xc0, !PT ;  /* 0xfffffffe08077812 */ /* 0x000fe400078ec0ff */
[----:B------:R-:W-:Y:S02]  /*1b80*/  LOP3.LUT R5, R5, 0xfffffffe, RZ, 0xc0, !PT ;  /* 0xfffffffe05057812 */ /* 0x000fe400078ec0ff */
[--C-:B------:R-:W-:Y:S01]  /*1b90*/  SHF.R.S32.HI R11, RZ, 0x1f, R8.reuse ;  /* 0x0000001fff0b7819 */ /* 0x100fe20000011408 */
[----:B------:R-:W-:Y:S01]  /*1ba0*/  IMAD.IADD R7, R6, 0x1, -R7 ;  /* 0x0000000106077824 */ /* 0x000fe200078e0a07 */
[----:B------:R-:W-:Y:S02]  /*1bb0*/  IADD3 R5, R4, -R5, RZ ;  /* 0x8000000504057210 */ /* 0x000fe40007ffe0ff */
[----:B------:R-:W-:Y:S02]  /*1bc0*/  LEA.HI R6, R10, R10, RZ, 0x1 ;  /* 0x0000000a0a067211 */ /* 0x000fe400078f08ff */
[----:B------:R-:W-:Y:S01]  /*1bd0*/  SHF.R.S32.HI R4, RZ, 0x1, R8 ;  /* 0x00000001ff047819 */ /* 0x000fe20000011408 */
[----:B------:R-:W-:Y:S01]  /*1be0*/  IMAD R0, R0, 0x8, R5 ;  /* 0x0000000800007824 */ /* 0x000fe200078e0205 */
[----:B------:R-:W-:-:S02]  /*1bf0*/  LEA.HI R14, R12, R12, RZ, 0x1 ;  /* 0x0000000c0c0e7211 */ /* 0x000fc400078f08ff */
[----:B------:R-:W-:Y:S02]  /*1c00*/  LOP3.LUT R13, R6, 0xfffffffe, RZ, 0xc0, !PT ;  /* 0xfffffffe060d7812 */ /* 0x000fe400078ec0ff */
[--C-:B------:R-:W-:Y:S01]  /*1c10*/  SHF.R.S32.HI R8, RZ, 0x1, R6.reuse ;  /* 0x00000001ff087819 */ /* 0x100fe20000011406 */
[----:B------:R1:W-:Y:S01]  /*1c20*/  STL [R1+0x64], R0 ;  /* 0x0000640001007387 */ /* 0x0003e20000100800 */
[----:B------:R-:W-:Y:S01]  /*1c30*/  SHF.R.S32.HI R15, RZ, 0x1f, R6 ;  /* 0x0000001fff0f7819 */ /* 0x000fe20000011406 */
[----:B------:R-:W-:Y:S01]  /*1c40*/  IMAD.IADD R13, R10, 0x1, -R13 ;  /* 0x000000010a0d7824 */ /* 0x000fe200078e0a0d */
[----:B------:R-:W-:Y:S02]  /*1c50*/  LEA.HI R11, R11, R4, RZ, 0x4 ;  /* 0x000000040b0b7211 */ /* 0x000fe400078f20ff */
[--C-:B------:R-:W-:Y:S02]  /*1c60*/  SHF.R.S32.HI R6, RZ, 0x1, R14.reuse ;  /* 0x00000001ff067819 */ /* 0x100fe4000001140e */
[----:B------:R-:W-:-:S02]  /*1c70*/  SHF.R.S32.HI R17, RZ, 0x1f, R14 ;  /* 0x0000001fff117819 */ /* 0x000fc4000001140e */
[----:B------:R-:W-:Y:S02]  /*1c80*/  LEA.HI R15, R15, R8, RZ, 0x4 ;  /* 0x000000080f0f7211 */ /* 0x000fe400078f20ff */
        /* <DEDUP_REMOVED lines=9> */
[----:B------:R-:W-:-:S02]  /*1d20*/  IADD3 R6, R6, -R19, RZ ;  /* 0x8000001306067210 */ /* 0x000fc40007ffe0ff */
[----:B------:R-:W-:Y:S02]  /*1d30*/  LEA R4, R8, R13, 0x3 ;  /* 0x0000000d08047211 */ /* 0x000fe400078e18ff */
[----:B------:R2:W-:Y:S01]  /*1d40*/  STL [R1+0x60], R5 ;  /* 0x0000600501007387 */ /* 0x0005e20000100800 */
[----:B-1----:R-:W-:Y:S01]  /*1d50*/  IMAD R0, R6, 0x8, R17 ;  /* 0x0000000806007824 */ /* 0x002fe200078e0211 */
[----:B------:R-:W-:Y:S02]  /*1d60*/  IADD3 R7, RZ, -UR44, -R18 ;  /* 0x8000002cff077c10 */ /* 0x000fe4000fffe812 */
[----:B------:R1:W-:Y:S04]  /*1d70*/  STL [R1+0x5c], R4 ;  /* 0x00005c0401007387 */ /* 0x0003e80000100800 */
[----:B------:R3:W-:Y:S01]  /*1d80*/  STL [R1+0x58], R0 ;  /* 0x0000580001007387 */ /* 0x0007e20000100800 */
[----:B--2---:R-:W-:Y:S01]  /*1d90*/  IMAD.U32 R5, RZ, RZ, UR44 ;  /* 0x0000002cff057e24 */ /* 0x004fe2000f8e00ff */
[----:B-1----:R-:W-:-:S04]  /*1da0*/  MOV R4, RZ ;  /* 0x000000ff00047202 */ /* 0x002fc80000000f00 */
[----:B------:R-:W-:Y:S01]  /*1db0*/  IADD3 R8, -R18, UR40, -R5 ;  /* 0x0000002812087c10 */ /* 0x000fe2000fffe905 */
[----:B---3--:R-:W-:-:S07]  /*1dc0*/  IMAD.MOV.U32 R0, RZ, RZ, RZ ;  /* 0x000000ffff007224 */ /* 0x008fce00078e00ff */
.L_x_1714:
[----:B------:R-:W-:-:S06]  /*1dd0*/  ULOP3.LUT UR4, UR36, 0x1, URZ, 0xfc, !UPT ;  /* 0x0000000124047892 */ /* 0x000fcc000f8efc3f */
[----:B------:R-:W-:-:S04]  /*1de0*/  MOV R5, UR4 ;  /* 0x0000000400057c02 */ /* 0x000fc80008000f00 */
[----:B------:R-:W-:-:S13]  /*1df0*/  ISETP.NE.AND P6, PT, R5, 0x3, PT ;  /* 0x000000030500780c */ /* 0x000fda0003fc5270 */
[----:B------:R-:W-:Y:S05]  /*1e00*/  @!P6 BRA `(.L_x_1704) ;  /* 0x000000000004e947 */ /* 0x000fea0003800000 */
[----:B------:R-:W-:Y:S01]  /*1e10*/  BPT.TRAP 0x1 ;  /* 0x000000040000795c */ /* 0x000fe20000300000 */
.L_x_1704:
[----:B------:R-:W-:Y:S01]  /*1e20*/  IMAD R6, R0, 0x8, R16 ;  /* 0x0000000800067824 */ /* 0x000fe200078e0210 */
[----:B------:R-:W-:-:S04]  /*1e30*/  SHF.L.U32 R23, R4, 0x1f, RZ ;  /* 0x0000001f04177819 */ /* 0x000fc800000006ff */
[----:B------:R1:W2:Y:S01]  /*1e40*/  SYNCS.PHASECHK.TRANS64.TRYWAIT P0, [R6+URZ+0x30c10], R23 ;  /* 0x030c1017060075a7 */ /* 0x0002a2000800017f */
[----:B------:R-:W-:Y:S05]  /*1e50*/  @!P6 BRA `(.L_x_1705) ;  /* 0x000000000004e947 */ /* 0x000fea0003800000 */
[----:B------:R-:W-:Y:S01]  /*1e60*/  BPT.TRAP 0x1 ;  /* 0x000000040000795c */ /* 0x000fe20000300000 */
.L_x_1705:
[----:B------:R-:W-:-:S05]  /*1e70*/  VIADD R5, R16, 0x10000 ;  /* 0x0001000010057836 */ /* 0x000fca0000000000 */
[----:B------:R-:W-:-:S04]  /*1e80*/  SHF.R.U32.HI R5, RZ, 0x4, R5 ;  /* 0x00000004ff057819 */ /* 0x000fc80000011605 */
[----:B------:R-:W-:Y:S01]  /*1e90*/  LOP3.LUT R5, R5, 0x3fff, RZ, 0xc0, !PT ;  /* 0x00003fff05057812 */ /* 0x000fe200078ec0ff */
[----:B--2---:R-:W-:Y:S06]  /*1ea0*/  @P0 BRA `(.L_x_1706) ;  /* 0x0000000000080947 */ /* 0x004fec0003800000 */
[----:B------:R-:W2:Y:S02]  /*1eb0*/  SYNCS.PHASECHK.TRANS64.TRYWAIT P0, [R6+URZ+0x30c10], R23 ;  /* 0x030c1017060075a7 */ /* 0x000ea4000800017f */
[----:B--2---:R-:W-:Y:S05]  /*1ec0*/  @!P0 BRA `(.L_x_1707) ;  /* 0x0000015000188947 */ /* 0x004fea0003800000 */
.L_x_1706:
        /* <DEDUP_REMOVED lines=13> */
[----:B---3--:R-:W-:-:S04]  /*1fa0*/  LEA R10, R10, R16, 0xd ;  /* 0x000000100a0a7211 */ /* 0x008fc800078e68ff */
        /* <DEDUP_REMOVED lines=51> */
.L_x_1708:
[----:B------:R1:W1:Y:S01]  /*22e0*/  SYNCS.PHASECHK.TRANS64.TRYWAIT P0, [R6+URZ+0x30c30], R23 ;  /* 0x030c3017060075a7 */ /* 0x000262000800017f */
[----:B------:R-:W-:Y:S05]  /*22f0*/  @!P6 BRA `(.L_x_1709) ;  /* 0x000000000004e947 */ /* 0x000fea0003800000 */
[----:B------:R-:W-:Y:S01]  /*2300*/  BPT.TRAP 0x1 ;  /* 0x000000040000795c */ /* 0x000fe20000300000 */
.L_x_1709:
[----:B-1----:R-:W-:Y:S05]  /*2310*/  @P0 BRA `(.L_x_1710) ;  /* 0x0000000000080947 */ /* 0x002fea0003800000 */
[----:B------:R-:W1:Y:S02]  /*2320*/  SYNCS.PHASECHK.TRANS64.TRYWAIT P0, [R6+URZ+0x30c30], R23 ;  /* 0x030c3017060075a7 */ /* 0x000e64000800017f */
[----:B-1----:R-:W-:Y:S05]  /*2330*/  @!P0 BRA `(.L_x_1711) ;  /* 0x0000014c00108947 */ /* 0x002fea0003800000 */
.L_x_1710:
        /* <DEDUP_REMOVED lines=49> */
[C---:B------:R-:W-:Y:S01]  /*2650*/  ISETP.GT.AND P2, PT, R7.reuse, RZ, PT ;  /* 0x000000ff0700720c */ /* 0x040fe20003f44270 */
[----:B------:R-:W-:Y:S01]  /*2660*/  FMUL.FTZ R92, R92, UR13 ;  /* 0x0000000d5c5c7c20 */ /* 0x000fe20008410000 */
[C---:B------:R-:W-:Y:S01]  /*2670*/  ISETP.GT.AND P1, PT, R8.reuse, RZ, PT ;  /* 0x000000ff0800720c */ /* 0x040fe20003f24270 */
[----:B------:R3:W-:Y:S01]  /*2680*/  STL [R1+0x124], R200 ;  /* 0x000124c801007387 */ /* 0x0007e20000100800 */
[----:B------:R-:W-:Y:S01]  /*2690*/  ISETP.GT.AND P0, PT, R7, 0x8, PT ;  /* 0x000000080700780c */ /* 0x000fe20003f04270 */
[----:B------:R-:W-:Y:S01]  /*26a0*/  FMUL.FTZ R93, R93, UR13 ;  /* 0x0000000d5d5d7c20 */ /* 0x000fe20008410000 */
[----:B------:R-:W4:Y:S01]  /*26b0*/  MUFU.TANH R18, R18 ;  /* 0x0000001200127308 */ /* 0x000f220000002400 */
[----:B-1----:R-:W-:Y:S01]  /*26c0*/  WARPGROUP.ARRIVE ;  /* 0x00000000000079c5 */ /* 0x002fe20000000000 */
[----:B------:R-:W-:Y:S01]  /*26d0*/  STL [R1+0x120], R201 ;  /* 0x000120c901007387 */ /* 0x000fe20000100800 */
        /* <DEDUP_REMOVED lines=14> */
[----:B---3--:R2:W-:Y:S01]  /*27c0*/  MUFU.TANH R200, R89 ;  /* 0x0000005900c87308 */ /* 0x0085e20000002400 */
        /* <DEDUP_REMOVED lines=8> */
[----:B--2---:R-:W2:Y:S01]  /*2850*/  LDC.64 R88, c[0x0][0x748] ;  /* 0x0001d200ff587b82 */ /* 0x004ea20000000a00 */
[----:B------:R3:W-:Y:S01]  /*2860*/  STL [R1+0x108], R168 ;  /* 0x000108a801007387 */ /* 0x0007e20000100800 */
[----:B------:R-:W-:Y:S01]  /*2870*/  FMUL.FTZ R98, R98, UR13 ;  /* 0x0000000d62627c20 */ /* 0x000fe20008410000 */
[----:B------:R-:W-:Y:S01]  /*2880*/  FMUL.FTZ R99, R99, UR13 ;  /* 0x0000000d63637c20 */ /* 0x000fe20008410000 */
[----:B------:R-:W-:Y:S01]  /*2890*/  FMUL.FTZ R100, R100, UR13 ;  /* 0x0000000d64647c20 */ /* 0x000fe20008410000 */
[----:B------:R-:W-:Y:S01]  /*28a0*/  STL [R1+0x104], R167 ;  /* 0x000104a701007387 */ /* 0x000fe20000100800 */
[----:B------:R-:W-:Y:S01]  /*28b0*/  FMUL.FTZ R101, R101, UR13 ;  /* 0x0000000d65657c20 */ /* 0x000fe20008410000 */
[----:B------:R-:W4:Y:S01]  /*28c0*/  MUFU.TANH R22, R22 ;  /* 0x0000001600167308 */ /* 0x000f220000002400 */
[----:B------:R-:W-:Y:S01]  /*28d0*/  FMUL.FTZ R104, R104, UR13 ;  /* 0x0000000d68687c20 */ /* 0x000fe20008410000 */
[----:B------:R-:W-:Y:S01]  /*28e0*/  STL [R1+0x100], R166 ;  /* 0x000100a601007387 */ /* 0x000fe20000100800 */
[----:B------:R-:W-:Y:S01]  /*28f0*/  FMUL.FTZ R108, R108, UR13 ;  /* 0x0000000d6c6c7c20 */ /* 0x000fe20008410000 */
[----:B------:R-:W-:Y:S01]  /*2900*/  FMUL.FTZ R109, R109, UR13 ;  /* 0x0000000d6d6d7c20 */ /* 0x000fe20008410000 */
[----:B------:R-:W-:Y:S01]  /*2910*/  LEA R132, R0, R132, 0xa ;  /* 0x0000008400847211 */ /* 0x000fe200078e50ff */
[----:B------:R-:W-:Y:S01]  /*2920*/  STL [R1+0xfc], R165 ;  /* 0x0000fca501007387 */ /* 0x000fe20000100800 */
[----:B------:R-:W-:Y:S01]  /*2930*/  FMUL.FTZ R121, R121, UR13 ;  /* 0x0000000d79797c20 */ /* 0x000fe20008410000 */
[----:B------:R-:W4:Y:S01]  /*2940*/  MUFU.TANH R230, R230 ;  /* 0x000000e600e67308 */ /* 0x000f220000002400 */
[----:B------:R-:W-:Y:S01]  /*2950*/  R2UR UR12, R132 ;  /* 0x00000000840c72ca */ /* 0x000fe200000e0000 */
[----:B------:R-:W-:Y:S01]  /*2960*/  STL [R1+0xf8], R164 ;  /* 0x0000f8a401007387 */ /* 0x000fe20000100800 */
        /* <DEDUP_REMOVED lines=21> */
[----:B------:R-:W-:Y:S01]  /*2ac0*/  MUFU.TANH R201, R90 ;  /* 0x0000005a00c97308 */ /* 0x000fe20000002400 */
[----:B------:R-:W-:Y:S01]  /*2ad0*/  FMUL.FTZ R126, R126, UR13 ;  /* 0x0000000d7e7e7c20 */ /* 0x000fe20008410000 */
[----:B------:R-:W-:Y:S01]  /*2ae0*/  STL [R1+0xe0], R158 ;  /* 0x0000e09e01007387 */ /* 0x000fe20000100800 */
[----:B------:R-:W-:Y:S01]  /*2af0*/  FMUL.FTZ R125, R125, UR13 ;  /* 0x0000000d7d7d7c20 */ /* 0x000fe20008410000 */
[----:B------:R-:W-:Y:S01]  /*2b00*/  FMUL.FTZ R127, R127, UR13 ;  /* 0x0000000d7f7f7c20 */ /* 0x000fe20008410000 */
[----:B------:R-:W-:Y:S01]  /*2b10*/  FMUL.FTZ R227, R129, UR13 ;  /* 0x0000000d81e37c20 */ /* 0x000fe20008410000 */
        /* <DEDUP_REMOVED lines=13> */
[----:B------:R1:W-:Y:S02]  /*2bf0*/  STL [R1+0xbc], R149 ;  /* 0x0000bc9501007387 */ /* 0x0003e40000100800 */
[----:B---3--:R-:W3:Y:S02]  /*2c00*/  MUFU.TANH R168, R96 ;  /* 0x0000006000a87308 */ /* 0x008ee40000002400 */
[----:B------:R-:W-:Y:S04]  /*2c10*/  STL [R1+0xb8], R148 ;  /* 0x0000b89401007387 */ /* 0x000fe80000100800 */
[----:B------:R-:W-:Y:S02]  /*2c20*/  STL [R1+0xb4], R147 ;  /* 0x0000b49301007387 */ /* 0x000fe40000100800 */
[----:B-1----:R2:W-:Y:S02]  /*2c30*/  MUFU.TANH R149, R115 ;  /* 0x0000007300957308 */ /* 0x0025e40000002400 */
[----:B------:R-:W-:Y:S04]  /*2c40*/  STL [R1+0xb0], R146 ;  /* 0x0000b09201007387 */ /* 0x000fe80000100800 */
[----:B------:R-:W-:Y:S02]  /*2c50*/  STL [R1+0xac], R145 ;  /* 0x0000ac9101007387 */ /* 0x000fe40000100800 */
[----:B------:R-:W1:Y:S02]  /*2c60*/  MUFU.TANH R167, R97 ;  /* 0x0000006100a77308 */ /* 0x000e640000002400 */
[----:B------:R-:W-:Y:S04]  /*2c70*/  STL [R1+0xa8], R144 ;  /* 0x0000a89001007387 */ /* 0x000fe80000100800 */
[----:B------:R-:W-:Y:S02]  /*2c80*/  STL [R1+0xa4], R143 ;  /* 0x0000a48f01007387 */ /* 0x000fe40000100800 */
[----:B------:R3:W-:Y:S02]  /*2c90*/  MUFU.TANH R197, R133 ;  /* 0x0000008500c57308 */ /* 0x0007e40000002400 */
[----:B------:R-:W-:Y:S04]  /*2ca0*/  STL [R1+0xa0], R142 ;  /* 0x0000a08e01007387 */ /* 0x000fe80000100800 */
[----:B------:R-:W-:Y:S02]  /*2cb0*/  STL [R1+0x9c], R141 ;  /* 0x00009c8d01007387 */ /* 0x000fe40000100800 */
[----:B------:R-:W1:Y:S02]  /*2cc0*/  MUFU.TANH R20, R20 ;  /* 0x0000001400147308 */ /* 0x000e640000002400 */
[----:B------:R3:W-:Y:S01]  /*2cd0*/  STL [R1+0x98], R140 ;  /* 0x0000988c01007387 */ /* 0x0007e20000100800 */
[----:B------:R-:W-:-:S02]  /*2ce0*/  WARPGROUP.DEPBAR.LE gsb0, 0x0 ;  /* 0x00008000000079c5 */ /* 0x000fc40000010000 */
[----:B------:R-:W-:Y:S01]  /*2cf0*/  WARPGROUP.ARRIVE ;  /* 0x00000000000079c5 */ /* 0x000fe20000000000 */
[----:B------:R-:W-:Y:S02]  /*2d00*/  STL [R1+0x94], R6 ;  /* 0x0000940601007387 */ /* 0x000fe40000100800 */
[----:B------:R-:W1:Y:S02]  /*2d10*/  MUFU.TANH R21, R21 ;  /* 0x0000001500157308 */ /* 0x000e640000002400 */
[----:B------:R-:W-:Y:S01]  /*2d20*/  STL [R1+0x90], R5 ;  /* 0x0000900501007387 */ /* 0x000fe20000100800 */
[----:B------:R-:W-:Y:S01]  /*2d30*/  HGMMA.64x128x16.F32 R24, gdesc[UR4], R24, gsb0 ;  /* 0x01e00000041879f0 */ /* 0x000fe20008000818 */
[----:B------:R-:W-:Y:S02]  /*2d40*/  ULEA UR4, UR43, -UR41, 0x7 ;  /* 0x800000292b047291 */ /* 0x000fe4000f8e383f */
[----:B------:R-:W-:Y:S02]  /*2d50*/  UIADD3 UR6, UR8, 0x4, URZ ;  /* 0x0000000408067890 */ /* 0x000fe4000fffe03f */
[----:B------:R-:W1:Y:S01]  /*2d60*/  MUFU.TANH R23, R23 ;  /* 0x0000001700177308 */ /* 0x000e620000002400 */
[----:B------:R-:W-:Y:S01]  /*2d70*/  UMOV UR7, 0x40000040 ;  /* 0x4000004000077882 */ /* 0x000fe20000000000 */
[----:B------:R-:W-:Y:S01]  /*2d80*/  UMOV UR5, 0x40000040 ;  /* 0x4000004000057882 */ /* 0x000fe20000000000 */
[----:B------:R-:W-:Y:S01]  /*2d90*/  LEA R91, R3, UR4, 0x1 ;  /* 0x00000004035b7c11 */ /* 0x000fe2000f8e08ff */
[----:B------:R-:W-:Y:S01]  /*2da0*/  UIADD3 UR4, UR9, 0x4, URZ ;  /* 0x0000000409047890 */ /* 0x000fe2000fffe03f */
[----:B------:R-:W-:Y:S01]  /*2db0*/  STL [R1+0x8c], R4 ;  /* 0x00008c0401007387 */ /* 0x000fe20000100800 */
[----:B------:R-:W-:-:S02]  /*2dc0*/  UIADD3 UR8, UR9, 0x6, URZ ;  /* 0x0000000609087890 */ /* 0x000fc4000fffe03f */
[----:B------:R-:W-:Y:S01]  /*2dd0*/  IMAD.IADD R91, R8, 0x1, R91 ;  /* 0x00000001085b7824 */ /* 0x000fe200078e025b */
[----:B------:R-:W-:Y:S01]  /*2de0*/  UMOV UR9, 0x40000040 ;  /* 0x4000004000097882 */ /* 0x000fe20000000000 */
[----:B------:R-:W1:Y:S01]  /*2df0*/  MUFU.TANH R232, R232 ;  /* 0x000000e800e87308 */ /* 0x000e620000002400 */
[----:B------:R-:W-:Y:S01]  /*2e00*/  STL [R1+0x88], R2 ;  /* 0x0000880201007387 */ /* 0x000fe20000100800 */
[C---:B--2---:R-:W-:Y:S01]  /*2e10*/  IMAD.IADD R115, R88.reuse, 0x1, -R91 ;  /* 0x0000000158737824 */ /* 0x044fe200078e0a5b */
[----:B------:R-:W-:Y:S02]  /*2e20*/  IADD3 R90, RZ, -R91, -R89 ;  /* 0x8000005bff5a7210 */ /* 0x000fe40007ffe859 */
[----:B------:R-:W-:Y:S01]  /*2e30*/  IADD3 R215, R88, 0x8, -R91 ;  /* 0x0000000858d77810 */ /* 0x000fe20007ffe85b */
[----:B------:R-:W-:Y:S01]  /*2e40*/  FMUL.FTZ R88, R124, UR13 ;  /* 0x0000000d7c587c20 */ /* 0x000fe20008410000 */
[----:B------:R-:W-:Y:S01]  /*2e50*/  SEL R115, R115, 0x80, !P2 ;  /* 0x0000008073737807 */ /* 0x000fe20005000000 */
[----:B------:R-:W2:Y:S01]  /*2e60*/  MUFU.TANH R228, R228 ;  /* 0x000000e400e47308 */ /* 0x000ea20000002400 */
[----:B------:R-:W-:-:S02]  /*2e70*/  IADD3 R214, -R91, 0x8, -R89 ;  /* 0x000000085bd67810 */ /* 0x000fc40007ffe959 */
[----:B------:R-:W-:Y:S02]  /*2e80*/  SEL R124, R90, 0x80, P1 ;  /* 0x000000805a7c7807 */ /* 0x000fe40000800000 */
[----:B------:R-:W-:Y:S02]  /*2e90*/  SEL R215, R215, 0x80, !P0 ;  /* 0x00000080d7d77807 */ /* 0x000fe40004000000 */
[C---:B------:R-:W-:Y:S01]  /*2ea0*/  ISETP.GE.AND P4, PT, R115.reuse, RZ, PT ;  /* 0x000000ff7300720c */ /* 0x040fe20003f86270 */
[----:B------:R-:W2:Y:S01]  /*2eb0*/  MUFU.TANH R237, R237 ;  /* 0x000000ed00ed7308 */ /* 0x000ea20000002400 */
[C---:B------:R-:W-:Y:S02]  /*2ec0*/  ISETP.GE.AND P2, PT, R115.reuse, 0x8, PT ;  /* 0x000000087300780c */ /* 0x040fe40003f46270 */
[C---:B------:R-:W-:Y:S02]  /*2ed0*/  ISETP.GE.AND P0, PT, R115.reuse, 0x9, PT ;  /* 0x000000097300780c */ /* 0x040fe40003f06270 */
[----:B------:R-:W-:-:S02]  /*2ee0*/  ISETP.GE.AND P1, PT, R115, 0x10, PT ;  /* 0x000000107300780c */ /* 0x000fc40003f26270 */
[----:B------:R-:W-:Y:S01]  /*2ef0*/  SEL R214, R214, 0x80, P3 ;  /* 0x00000080d6d67807 */ /* 0x000fe20001800000 */
[----:B------:R1:W-:Y:S01]  /*2f00*/  MUFU.TANH R198, R134 ;  /* 0x0000008600c67308 */ /* 0x0003e20000002400 */
[----:B------:R-:W-:Y:S02]  /*2f10*/  ISETP.GE.AND P3, PT, R115, 0x1, PT ;  /* 0x000000017300780c */ /* 0x000fe40003f66270 */
[C---:B------:R-:W-:Y:S02]  /*2f20*/  ISETP.GT.OR P4, PT, R124.reuse, RZ, !P4 ;  /* 0x000000ff7c00720c */ /* 0x040fe40006784670 */
[C---:B------:R-:W-:Y:S02]  /*2f30*/  ISETP.GT.OR P2, PT, R124.reuse, 0x8, !P2 ;  /* 0x000000087c00780c */ /* 0x040fe40005744670 */
[C---:B------:R-:W-:Y:S01]  /*2f40*/  ISETP.GT.OR P0, PT, R124.reuse, 0x9, !P0 ;  /* 0x000000097c00780c */ /* 0x040fe20004704670 */
[----:B------:R-:W-:Y:S01]  /*2f50*/  MUFU.TANH R159, R105 ;  /* 0x00000069009f7308 */ /* 0x000fe20000002400 */
[----:B------:R-:W-:-:S02]  /*2f60*/  ISETP.GT.OR P1, PT, R124, 0x10, !P1 ;  /* 0x000000107c00780c */ /* 0x000fc40004f24670 */
[----:B------:R-:W-:Y:S02]  /*2f70*/  ISETP.GT.OR P3, PT, R124, 0x1, !P3 ;  /* 0x000000017c00780c */ /* 0x000fe40005f64670 */
[----:B----4-:R-:W-:Y:S02]  /*2f80*/  FSEL R210, R18, -INF , !P4 ;  /* 0xff80000012d27808 */ /* 0x010fe40006000000 */
[----:B------:R-:W-:Y:S01]  /*2f90*/  FSEL R220, R22, -INF , !P2 ;  /* 0xff80000016dc7808 */ /* 0x000fe20005000000 */
[----:B------:R4:W-:Y:S01]  /*2fa0*/  MUFU.TANH R153, R112 ;  /* 0x0000007000997308 */ /* 0x0009e20000002400 */
[C---:B------:R-:W-:Y:S01]  /*2fb0*/  FSEL R225, R230.reuse, -INF , !P0 ;  /* 0xff800000e6e17808 */ /* 0x040fe20004000000 */
[----:B------:R-:W-:Y:S01]  /*2fc0*/  FFMA.FTZ R230, -R230, R230, 1 ;  /* 0x3f800000e6e67423 */ /* 0x000fe200000101e6 */
[----:B------:R-:W-:Y:S02]  /*2fd0*/  FSEL R209, R231, -INF , !P1 ;  /* 0xff800000e7d17808 */ /* 0x000fe40004800000 */
[----:B------:R-:W-:-:S02]  /*2fe0*/  ISETP.GE.AND P4, PT, R115, 0x11, PT ;  /* 0x000000117300780c */ /* 0x000fc40003f86270 */
[C---:B------:R-:W-:Y:S01]  /*2ff0*/  ISETP.GE.AND P2, PT, R115.reuse, 0x19, PT ;  /* 0x000000197300780c */ /* 0x040fe20003f46270 */
[----:B------:R2:W-:Y:S01]  /*3000*/  MUFU.TANH R151, R113 ;  /* 0x0000007100977308 */ /* 0x0005e20000002400 */
[C---:B------:R-:W-:Y:S02]  /*3010*/  ISETP.GE.AND P0, PT, R115.reuse, 0x20, PT ;  /* 0x000000207300780c */ /* 0x040fe40003f06270 */
[----:B------:R-:W-:Y:S02]  /*3020*/  ISETP.GE.AND P1, PT, R115, 0x21, PT ;  /* 0x000000217300780c */ /* 0x000fe40003f26270 */
[----:B------:R-:W-:Y:S02]  /*3030*/  FSEL R211, R19, -INF , !P3 ;  /* 0xff80000013d37808 */ /* 0x000fe40005800000 */
[----:B------:R-:W-:Y:S01]  /*3040*/  ISETP.GE.AND P3, PT, R115, 0x18, PT ;  /* 0x000000187300780c */ /* 0x000fe20003f66270 */
[----:B------:R-:W2:Y:S01]  /*3050*/  MUFU.TANH R236, R236 ;  /* 0x000000ec00ec7308 */ /* 0x000ea20000002400 */
[----:B------:R-:W-:-:S02]  /*3060*/  ISETP.GT.OR P4, PT, R124, 0x11, !P4 ;  /* 0x000000117c00780c */ /* 0x000fc40006784670 */
[C---:B------:R-:W-:Y:S02]  /*3070*/  ISETP.GT.OR P2, PT, R124.reuse, 0x19, !P2 ;  /* 0x000000197c00780c */ /* 0x040fe40005744670 */
[C---:B------:R-:W-:Y:S02]  /*3080*/  ISETP.GT.OR P0, PT, R124.reuse, 0x20, !P0 ;  /* 0x000000207c00780c */ /* 0x040fe40004704670 */
[C---:B------:R-:W-:Y:S01]  /*3090*/  ISETP.GT.OR P1, PT, R124.reuse, 0x21, !P1 ;  /* 0x000000217c00780c */ /* 0x040fe20004f24670 */
[----:B------:R-:W2:Y:S01]  /*30a0*/  MUFU.TANH R234, R234 ;  /* 0x000000ea00ea7308 */ /* 0x000ea20000002400 */
[----:B------:R-:W-:Y:S02]  /*30b0*/  ISETP.GT.OR P3, PT, R124, 0x18, !P3 ;  /* 0x000000187c00780c */ /* 0x000fe40005f64670 */
[----:B------:R-:W-:Y:S02]  /*30c0*/  FSEL R207, R229, -INF , !P4 ;  /* 0xff800000e5cf7808 */ /* 0x000fe40006000000 */
[----:B------:R-:W-:-:S02]  /*30d0*/  FSEL R138, R194, -INF , !P2 ;  /* 0xff800000c28a7808 */ /* 0x000fc40005000000 */
[----:B------:R-:W-:Y:S01]  /*30e0*/  FSEL R136, R195, -INF , !P0 ;  /* 0xff800000c3887808 */ /* 0x000fe20004000000 */
[----:B---3--:R3:W-:Y:S01]  /*30f0*/  MUFU.TANH R140, R88 ;  /* 0x00000058008c7308 */ /* 0x0087e20000002400 */
[----:B------:R-:W-:Y:S02]  /*3100*/  FSEL R133, R196, -INF , !P1 ;  /* 0xff800000c4857808 */ /* 0x000fe40004800000 */
[C---:B------:R-:W-:Y:S02]  /*3110*/  ISETP.GE.AND P4, PT, R115.reuse, 0x28, PT ;  /* 0x000000287300780c */ /* 0x040fe40003f86270 */
[C---:B------:R-:W-:Y:S02]  /*3120*/  ISETP.GE.AND P2, PT, R115.reuse, 0x30, PT ;  /* 0x000000307300780c */ /* 0x040fe40003f46270 */
[C---:B------:R-:W-:Y:S01]  /*3130*/  ISETP.GE.AND P0, PT, R115.reuse, 0x31, PT ;  /* 0x000000317300780c */ /* 0x040fe20003f06270 */
[----:B------:R-:W3:Y:S01]  /*3140*/  MUFU.TANH R170, R94 ;  /* 0x0000005e00aa7308 */ /* 0x000ee20000002400 */
[----:B------:R-:W-:-:S02]  /*3150*/  ISETP.GE.AND P1, PT, R115, 0x38, PT ;  /* 0x000000387300780c */ /* 0x000fc40003f26270 */
[C---:B------:R-:W-:Y:S01]  /*3160*/  FSEL R205, R235.reuse, -INF , !P3 ;  /* 0xff800000ebcd7808 */ /* 0x040fe20005800000 */
[----:B------:R-:W-:Y:S01]  /*3170*/  FFMA.FTZ R235, -R235, R235, 1 ;  /* 0x3f800000ebeb7423 */ /* 0x000fe200000101eb */
[C---:B------:R-:W-:Y:S02]  /*3180*/  ISETP.GE.AND P3, PT, R115.reuse, 0x29, PT ;  /* 0x000000297300780c */ /* 0x040fe40003f66270 */
[----:B------:R-:W-:Y:S01]  /*3190*/  ISETP.GE.AND P5, PT, R115, 0x39, PT ;  /* 0x000000397300780c */ /* 0x000fe20003fa6270 */
[----:B------:R-:W3:Y:S01]  /*31a0*/  MUFU.TANH R169, R95 ;  /* 0x0000005f00a97308 */ /* 0x000ee20000002400 */
[C---:B------:R-:W-:Y:S02]  /*31b0*/  ISETP.GT.OR P4, PT, R124.reuse, 0x28, !P4 ;  /* 0x000000287c00780c */ /* 0x040fe40006784670 */
[C---:B------:R-:W-:Y:S02]  /*31c0*/  ISETP.GT.OR P2, PT, R124.reuse, 0x30, !P2 ;  /* 0x000000307c00780c */ /* 0x040fe40005744670 */
[----:B------:R-:W-:-:S02]  /*31d0*/  ISETP.GT.OR P0, PT, R124, 0x31, !P0 ;  /* 0x000000317c00780c */ /* 0x000fc40004704670 */
[C---:B------:R-:W-:Y:S01]  /*31e0*/  ISETP.GT.OR P1, PT, R124.reuse, 0x38, !P1 ;  /* 0x000000387c00780c */ /* 0x040fe20004f24670 */
[----:B------:R-:W3:Y:S01]  /*31f0*/  MUFU.TANH R166, R98 ;  /* 0x0000006200a67308 */ /* 0x000ee20000002400 */
[C---:B------:R-:W-:Y:S02]  /*3200*/  ISETP.GT.OR P3, PT, R124.reuse, 0x29, !P3 ;  /* 0x000000297c00780c */ /* 0x040fe40005f64670 */
[----:B------:R-:W-:Y:S02]  /*3210*/  ISETP.GT.OR P5, PT, R124, 0x39, !P5 ;  /* 0x000000397c00780c */ /* 0x000fe40006fa4670 */
[----:B-1----:R-:W-:Y:S02]  /*3220*/  FSEL R134, R199, -INF , !P4 ;  /* 0xff800000c7867808 */ /* 0x002fe40006000000 */
[----:B----4-:R-:W-:Y:S01]  /*3230*/  FSEL R112, R202, -INF , !P2 ;  /* 0xff800000ca707808 */ /* 0x010fe20005000000 */
[----:B------:R-:W1:Y:S01]  /*3240*/  MUFU.TANH R165, R99 ;  /* 0x0000006300a57308 */ /* 0x000e620000002400 */
[----:B--2---:R-:W-:-:S02]  /*3250*/  FSEL R113, R203, -INF , !P0 ;  /* 0xff800000cb717808 */ /* 0x004fc40004000000 */
[----:B------:R-:W-:Y:S02]  /*3260*/  FSEL R105, R168, -INF , !P1 ;  /* 0xff800000a8697808 */ /* 0x000fe40004800000 */
[C---:B------:R-:W-:Y:S02]  /*3270*/  ISETP.GE.AND P4, PT, R215.reuse, RZ, PT ;  /* 0x000000ffd700720c */ /* 0x040fe40003f86270 */
[C---:B------:R-:W-:Y:S01]  /*3280*/  ISETP.GE.AND P2, PT, R215.reuse, 0x1, PT ;  /* 0x00000001d700780c */ /* 0x040fe20003f46270 */
[----:B------:R-:W2:Y:S01]  /*3290*/  MUFU.TANH R164, R100 ;  /* 0x0000006400a47308 */ /* 0x000ea20000002400 */
[C---:B------:R-:W-:Y:S02]  /*32a0*/  ISETP.GE.AND P0, PT, R215.reuse, 0x8, PT ;  /* 0x00000008d700780c */ /* 0x040fe40003f06270 */
[----:B------:R-:W-:Y:S02]  /*32b0*/  ISETP.GE.AND P1, PT, R215, 0x9, PT ;  /* 0x00000009d700780c */ /* 0x000fe40003f26270 */
[----:B---3--:R-:W-:-:S02]  /*32c0*/  FSEL R88, R200, -INF , !P3 ;  /* 0xff800000c8587808 */ /* 0x008fc40005800000 */
[----:B------:R-:W-:Y:S01]  /*32d0*/  FSEL R92, R167, -INF , !P5 ;  /* 0xff800000a75c7808 */ /* 0x000fe20006800000 */
[----:B------:R-:W-:Y:S02]  /*32e0*/  WARPGROUP.DEPBAR.LE gsb0, 0x0 ;  /* 0x00008000000079c5 */ /* 0x000fe40000010000 */
[----:B------:R-:W3:Y:S01]  /*32f0*/  LDS R218, [R218+0x400] ;  /* 0x00040000dada7984 */ /* 0x000ee20000000800 */
[----:B------:R-:W-:Y:S01]  /*3300*/  WARPGROUP.ARRIVE ;  /* 0x00000000000079c5 */ /* 0x000fe20000000000 */
[C---:B------:R-:W-:Y:S01]  /*3310*/  ISETP.GE.AND P3, PT, R215.reuse, 0x10, PT ;  /* 0x00000010d700780c */ /* 0x040fe20003f66270 */
[----:B------:R-:W4:Y:S01]  /*3320*/  MUFU.TANH R163, R101 ;  /* 0x0000006500a37308 */ /* 0x000f220000002400 */
[----:B------:R-:W-:Y:S02]  /*3330*/  ISETP.GE.AND P5, PT, R215, 0x11, PT ;  /* 0x00000011d700780c */ /* 0x000fe40003fa6270 */
[C---:B------:R-:W-:Y:S01]  /*3340*/  ISETP.GT.OR P4, PT, R214.reuse, RZ, !P4 ;  /* 0x000000ffd600720c */ /* 0x040fe20006784670 */
[----:B------:R-:W-:Y:S01]  /*3350*/  HGMMA.64x128x16.F32 R24, gdesc[UR4], R24, gsb0 ;  /* 0x01e00000041879f0 */ /* 0x000fe20008000818 */
[C---:B------:R-:W-:Y:S01]  /*3360*/  ISETP.GT.OR P2, PT, R214.reuse, 0x1, !P2 ;  /* 0x00000001d600780c */ /* 0x040fe20005744670 */
[----:B------:R-:W-:Y:S01]  /*3370*/  ULDC UR4, c[0x0][0x744] ;  /* 0x0001d10000047ab9 */ /* 0x000fe20000000800 */
[C---:B------:R-:W-:Y:S01]  /*3380*/  ISETP.GT.OR P0, PT, R214.reuse, 0x8, !P0 ;  /* 0x00000008d600780c */ /* 0x040fe20004704670 */
[----:B------:R-:W4:Y:S01]  /*3390*/  MUFU.TANH R160, R104 ;  /* 0x0000006800a07308 */ /* 0x000f220000002400 */
[----:B------:R-:W-:-:S02]  /*33a0*/  ISETP.GT.OR P1, PT, R214, 0x9, !P1 ;  /* 0x00000009d600780c */ /* 0x000fc40004f24670 */
[C---:B------:R-:W-:Y:S02]  /*33b0*/  ISETP.GT.OR P3, PT, R214.reuse, 0x10, !P3 ;  /* 0x00000010d600780c */ /* 0x040fe40005f64670 */
[----:B------:R-:W-:Y:S02]  /*33c0*/  ISETP.GT.OR P5, PT, R214, 0x11, !P5 ;  /* 0x00000011d600780c */ /* 0x000fe40006fa4670 */
[----:B------:R-:W-:Y:S01]  /*33d0*/  FSEL R212, R20, -INF , !P4 ;  /* 0xff80000014d47808 */ /* 0x000fe20006000000 */
[----:B------:R-:W4:Y:S01]  /*33e0*/  MUFU.TANH R156, R108 ;  /* 0x0000006c009c7308 */ /* 0x000f220000002400 */
[C---:B------:R-:W-:Y:S01]  /*33f0*/  FSEL R213, R21.reuse, -INF , !P2 ;  /* 0xff80000015d57808 */ /* 0x040fe20005000000 */
[----:B------:R-:W-:Y:S01]  /*3400*/  FFMA.FTZ R21, -R21, R21, 1 ;  /* 0x3f80000015157423 */ /* 0x000fe20000010115 */
[C---:B------:R-:W-:Y:S01]  /*3410*/  FSEL R219, R23.reuse, -INF , !P0 ;  /* 0xff80000017db7808 */ /* 0x040fe20004000000 */
[----:B------:R-:W-:Y:S01]  /*3420*/  FFMA.FTZ R23, -R23, R23, 1 ;  /* 0x3f80000017177423 */ /* 0x000fe20000010117 */
[----:B------:R-:W-:-:S02]  /*3430*/  FSEL R224, R232, -INF , !P1 ;  /* 0xff800000e8e07808 */ /* 0x000fc40004800000 */
[C---:B------:R-:W-:Y:S01]  /*3440*/  ISETP.GE.AND P4, PT, R215.reuse, 0x18, PT ;  /* 0x00000018d700780c */ /* 0x040fe20003f86270 */
[----:B------:R-:W4:Y:S01]  /*3450*/  MUFU.TANH R155, R109 ;  /* 0x0000006d009b7308 */ /* 0x000f220000002400 */
[C---:B------:R-:W-:Y:S02]  /*3460*/  ISETP.GE.AND P2, PT, R215.reuse, 0x19, PT ;  /* 0x00000019d700780c */ /* 0x040fe40003f46270 */
[C---:B------:R-:W-:Y:S02]  /*3470*/  ISETP.GE.AND P0, PT, R215.reuse, 0x20, PT ;  /* 0x00000020d700780c */ /* 0x040fe40003f06270 */
[----:B------:R-:W-:Y:S02]  /*3480*/  ISETP.GE.AND P1, PT, R215, 0x21, PT ;  /* 0x00000021d700780c */ /* 0x000fe40003f26270 */
[C---:B------:R-:W-:Y:S01]  /*3490*/  FSEL R208, R228.reuse, -INF , !P3 ;  /* 0xff800000e4d07808 */ /* 0x040fe20005800000 */
[----:B------:R1:W-:Y:S01]  /*34a0*/  MUFU.TANH R143, R121 ;  /* 0x00000079008f7308 */ /* 0x0003e20000002400 */
[----:B------:R-:W-:Y:S01]  /*34b0*/  FSEL R206, R237, -INF , !P5 ;  /* 0xff800000edce7808 */ /* 0x000fe20006800000 */
[----:B------:R-:W-:Y:S01]  /*34c0*/  FFMA.FTZ R228, -R228, R228, 1 ;  /* 0x3f800000e4e47423 */ /* 0x000fe200000101e4 */
[----:B------:R-:W-:-:S02]  /*34d0*/  ISETP.GE.AND P3, PT, R215, 0x28, PT ;  /* 0x00000028d700780c */ /* 0x000fc40003f66270 */
[----:B------:R-:W-:Y:S01]  /*34e0*/  ISETP.GE.AND P5, PT, R215, 0x29, PT ;  /* 0x00000029d700780c */ /* 0x000fe20003fa6270 */
[----:B---3--:R-:W-:Y:S01]  /*34f0*/  SHFL.IDX PT, R223, R218, R9, 0x1f ;  /* 0x00001f09dadf7589 */ /* 0x008fe200000e0000 */
[C---:B------:R-:W-:Y:S01]  /*3500*/  ISETP.GT.OR P4, PT, R214.reuse, 0x18, !P4 ;  /* 0x00000018d600780c */ /* 0x040fe20006784670 */
[----:B------:R-:W3:Y:S01]  /*3510*/  MUFU.TANH R162, R102 ;  /* 0x0000006600a27308 */ /* 0x000ee20000002400 */
[C---:B------:R-:W-:Y:S02]  /*3520*/  ISETP.GT.OR P2, PT, R214.reuse, 0x19, !P2 ;  /* 0x00000019d600780c */ /* 0x040fe40005744670 */
[C---:B------:R-:W-:Y:S02]  /*3530*/  ISETP.GT.OR P0, PT, R214.reuse, 0x20, !P0 ;  /* 0x00000020d600780c */ /* 0x040fe40004704670 */
[C---:B------:R-:W-:Y:S02]  /*3540*/  ISETP.GT.OR P1, PT, R214.reuse, 0x21, !P1 ;  /* 0x00000021d600780c */ /* 0x040fe40004f24670 */
[C---:B------:R-:W-:Y:S01]  /*3550*/  ISETP.GT.OR P3, PT, R214.reuse, 0x28, !P3 ;  /* 0x00000028d600780c */ /* 0x040fe20005f64670 */
[----:B------:R2:W-:Y:S01]  /*3560*/  MUFU.TANH R150, R114 ;  /* 0x0000007200967308 */ /* 0x0005e20000002400 */
[----:B------:R-:W-:-:S02]  /*3570*/  ISETP.GT.OR P5, PT, R214, 0x29, !P5 ;  /* 0x00000029d600780c */ /* 0x000fc40006fa4670 */
[----:B------:R-:W-:Y:S02]  /*3580*/  FSEL R204, R236, -INF , !P4 ;  /* 0xff800000eccc7808 */ /* 0x000fe40006000000 */
[----:B------:R-:W-:Y:S02]  /*3590*/  FSEL R139, R234, -INF , !P2 ;  /* 0xff800000ea8b7808 */ /* 0x000fe40005000000 */
[----:B------:R-:W-:Y:S01]  /*35a0*/  FSEL R137, R197, -INF , !P0 ;  /* 0xff800000c5897808 */ /* 0x000fe20004000000 */
[----:B------:R-:W3:Y:S01]  /*35b0*/  MUFU.TANH R161, R103 ;  /* 0x0000006700a17308 */ /* 0x000ee20000002400 */
[----:B------:R-:W-:Y:S02]  /*35c0*/  FSEL R135, R198, -INF , !P1 ;  /* 0xff800000c6877808 */ /* 0x000fe40004800000 */
[C---:B------:R-:W-:Y:S02]  /*35d0*/  ISETP.GE.AND P4, PT, R215.reuse, 0x30, PT ;  /* 0x00000030d700780c */ /* 0x040fe40003f86270 */
[----:B------:R-:W-:-:S02]  /*35e0*/  ISETP.GE.AND P2, PT, R215, 0x31, PT ;  /* 0x00000031d700780c */ /* 0x000fc40003f46270 */
[C---:B------:R-:W-:Y:S01]  /*35f0*/  ISETP.GE.AND P0, PT, R215.reuse, 0x38, PT ;  /* 0x00000038d700780c */ /* 0x040fe20003f06270 */
[----:B------:R-:W3:Y:S01]  /*3600*/  MUFU.TANH R158, R106 ;  /* 0x0000006a009e7308 */ /* 0x000ee20000002400 */
[----:B------:R-:W-:Y:S02]  /*3610*/  ISETP.GE.AND P1, PT, R215, 0x39, PT ;  /* 0x00000039d700780c */ /* 0x000fe40003f26270 */
[----:B------:R-:W-:Y:S02]  /*3620*/  FSEL R132, R201, -INF , !P3 ;  /* 0xff800000c9847808 */ /* 0x000fe40005800000 */
[----:B-1----:R-:W-:Y:S02]  /*3630*/  FSEL R121, R171, -INF , !P5 ;  /* 0xff800000ab797808 */ /* 0x002fe40006800000 */
[C---:B------:R-:W-:Y:S01]  /*3640*/  ISETP.GE.AND P3, PT, R115.reuse, 0x40, PT ;  /* 0x000000407300780c */ /* 0x040fe20003f66270 */
[----:B------:R-:W1:Y:S01]  /*3650*/  MUFU.TANH R157, R107 ;  /* 0x0000006b009d7308 */ /* 0x000e620000002400 */
[----:B------:R-:W-:-:S02]  /*3660*/  ISETP.GE.AND P5, PT, R115, 0x41, PT ;  /* 0x000000417300780c */ /* 0x000fc40003fa6270 */
[C---:B------:R-:W-:Y:S02]  /*3670*/  ISETP.GT.OR P4, PT, R214.reuse, 0x30, !P4 ;  /* 0x00000030d600780c */ /* 0x040fe40006784670 */
[C---:B------:R-:W-:Y:S02]  /*3680*/  ISETP.GT.OR P2, PT, R214.reuse, 0x31, !P2 ;  /* 0x00000031d600780c */ /* 0x040fe40005744670 */
[C---:B------:R-:W-:Y:S01]  /*3690*/  ISETP.GT.OR P0, PT, R214.reuse, 0x38, !P0 ;  /* 0x00000038d600780c */ /* 0x040fe20004704670 */
[----:B------:R4:W-:Y:S01]  /*36a0*/  MUFU.TANH R152, R111 ;  /* 0x0000006f00987308 */ /* 0x0009e20000002400 */
[----:B------:R-:W-:Y:S02]  /*36b0*/  ISETP.GT.OR P1, PT, R214, 0x39, !P1 ;  /* 0x00000039d600780c */ /* 0x000fe40004f24670 */
        /* <DEDUP_REMOVED lines=13> */
[----:B------:R-:W2:Y:S01]  /*3790*/  MUFU.TANH R147, R117 ;  /* 0x0000007500937308 */ /* 0x000ea20000002400 */
[----:B----4-:R-:W-:Y:S02]  /*37a0*/  FSEL R111, R163, -INF , !P5 ;  /* 0xff800000a36f7808 */ /* 0x010fe40006800000 */
[C---:B------:R-:W-:Y:S02]  /*37b0*/  ISETP.GE.AND P3, PT, R115.reuse, 0x58, PT ;  /* 0x000000587300780c */ /* 0x040fe40003f66270 */
[----:B------:R-:W-:-:S02]  /*37c0*/  ISETP.GE.AND P5, PT, R115, 0x59, PT ;  /* 0x000000597300780c */ /* 0x000fc40003fa6270 */
        /* <DEDUP_REMOVED lines=8> */
[----:B------:R-:W-:Y:S02]  /*3850*/  FSEL R95, R160, -INF , !P4 ;  /* 0xff800000a05f7808 */ /* 0x000fe40006000000 */
        /* <DEDUP_REMOVED lines=8> */
[----:B------:R-:W-:Y:S01]  /*38e0*/  ISETP.GE.AND P1, PT, R215, 0x49, PT ;  /* 0x00000049d700780c */ /* 0x000fe20003f26270 */
[----:B------:R-:W-:Y:S02]  /*38f0*/  WARPGROUP.DEPBAR.LE gsb0, 0x0 ;  /* 0x00008000000079c5 */ /* 0x000fe40000010000 */
[----:B------:R-:W-:Y:S01]  /*3900*/  WARPGROUP.ARRIVE ;  /* 0x00000000000079c5 */ /* 0x000fe20000000000 */
[----:B------:R-:W-:Y:S02]  /*3910*/  FSEL R108, R153, -INF , !P3 ;  /* 0xff800000996c7808 */ /* 0x000fe40005800000 */
[----:B------:R-:W-:Y:S01]  /*3920*/  FSEL R103, R151, -INF , !P5 ;  /* 0xff80000097677808 */ /* 0x000fe20006800000 */
[----:B------:R-:W4:Y:S01]  /*3930*/  MUFU.TANH R141, R123 ;  /* 0x0000007b008d7308 */ /* 0x000f220000002400 */
[C---:B------:R-:W-:Y:S01]  /*3940*/  ISETP.GE.AND P3, PT, R215.reuse, 0x50, PT ;  /* 0x00000050d700780c */ /* 0x040fe20003f66270 */
[----:B------:R-:W-:Y:S01]  /*3950*/  HGMMA.64x128x16.F32 R24, gdesc[UR8], R24, gsb0 ;  /* 0x01e00000081879f0 */ /* 0x000fe20008000818 */
[----:B------:R-:W-:-:S02]  /*3960*/  ISETP.GE.AND P5, PT, R215, 0x51, PT ;  /* 0x00000051d700780c */ /* 0x000fc40003fa6270 */
[C---:B------:R-:W-:Y:S02]  /*3970*/  ISETP.GT.OR P4, PT, R214.reuse, 0x40, !P4 ;  /* 0x00000040d600780c */ /* 0x040fe40006784670 */
[C---:B------:R-:W-:Y:S01]  /*3980*/  ISETP.GT.OR P2, PT, R214.reuse, 0x41, !P2 ;  /* 0x00000041d600780c */ /* 0x040fe20005744670 */
[----:B------:R1:W4:Y:S01]  /*3990*/  MUFU.TANH R5, R126 ;  /* 0x0000007e00057308 */ /* 0x0003220000002400 */
[C---:B------:R-:W-:Y:S02]  /*39a0*/  ISETP.GT.OR P0, PT, R214.reuse, 0x48, !P0 ;  /* 0x00000048d600780c */ /* 0x040fe40004704670 */
[C---:B------:R-:W-:Y:S02]  /*39b0*/  ISETP.GT.OR P1, PT, R214.reuse, 0x49, !P1 ;  /* 0x00000049d600780c */ /* 0x040fe40004f24670 */
[C---:B------:R-:W-:Y:S02]  /*39c0*/  ISETP.GT.OR P3, PT, R214.reuse, 0x50, !P3 ;  /* 0x00000050d600780c */ /* 0x040fe40005f64670 */
[----:B------:R-:W-:Y:S01]  /*39d0*/  ISETP.GT.OR P5, PT, R214, 0x51, !P5 ;  /* 0x00000051d600780c */ /* 0x000fe20006fa4670 */
[----:B------:R2:W-:Y:S01]  /*39e0*/  MUFU.TANH R6, R125 ;  /* 0x0000007d00067308 */ /* 0x0005e20000002400 */
[----:B---3--:R-:W-:Y:S01]  /*39f0*/  FSEL R101, R162, -INF , !P4 ;  /* 0xff800000a2657808 */ /* 0x008fe20006000000 */
[----:B-1----:R-:W-:Y:S01]  /*3a00*/  VIADD R126, R9, 0x8 ;  /* 0x00000008097e7836 */ /* 0x002fe20000000000 */
[----:B------:R-:W-:-:S02]  /*3a10*/  FSEL R93, R161, -INF , !P2 ;  /* 0xff800000a15d7808 */ /* 0x000fc40005000000 */
[----:B------:R-:W-:Y:S02]  /*3a20*/  FSEL R104, R158, -INF , !P0 ;  /* 0xff8000009e687808 */ /* 0x000fe40004000000 */
[----:B------:R-:W-:Y:S01]  /*3a30*/  FSEL R99, R157, -INF , !P1 ;  /* 0xff8000009d637808 */ /* 0x000fe20004800000 */
[----:B------:R-:W-:Y:S01]  /*3a40*/  SHFL.IDX PT, R216, R218, R126, 0x1f ;  /* 0x00001f7edad87589 */ /* 0x000fe200000e0000 */
[C---:B------:R-:W-:Y:S01]  /*3a50*/  ISETP.GE.AND P4, PT, R215.reuse, 0x58, PT ;  /* 0x00000058d700780c */ /* 0x040fe20003f86270 */
[----:B--2---:R-:W-:Y:S01]  /*3a60*/  FMUL.FTZ R125, R128, UR13 ;  /* 0x0000000d807d7c20 */ /* 0x004fe20008410000 */
[----:B------:R-:W-:Y:S01]  /*3a70*/  ISETP.GE.AND P2, PT, R215, 0x59, PT ;  /* 0x00000059d700780c */ /* 0x000fe20003f46270 */
[----:B------:R1:W-:Y:S01]  /*3a80*/  MUFU.TANH R4, R127 ;  /* 0x0000007f00047308 */ /* 0x0003e20000002400 */
[C---:B------:R-:W-:Y:S02]  /*3a90*/  ISETP.GE.AND P0, PT, R115.reuse, 0x60, PT ;  /* 0x000000607300780c */ /* 0x040fe40003f06270 */
[----:B------:R-:W-:-:S02]  /*3aa0*/  ISETP.GE.AND P1, PT, R115, 0x61, PT ;  /* 0x000000617300780c */ /* 0x000fc40003f26270 */
[----:B------:R-:W-:Y:S02]  /*3ab0*/  FSEL R96, R154, -INF , !P3 ;  /* 0xff8000009a607808 */ /* 0x000fe40005800000 */
[----:B------:R-:W-:Y:S01]  /*3ac0*/  FSEL R107, R152, -INF , !P5 ;  /* 0xff800000986b7808 */ /* 0x000fe20006800000 */
[----:B------:R2:W-:Y:S01]  /*3ad0*/  MUFU.TANH R2, R125 ;  /* 0x0000007d00027308 */ /* 0x0005e20000002400 */
[C---:B------:R-:W-:Y:S01]  /*3ae0*/  ISETP.GE.AND P3, PT, R115.reuse, 0x68, PT ;  /* 0x000000687300780c */ /* 0x040fe20003f66270 */
[----:B-1----:R-:W-:Y:S01]  /*3af0*/  FMUL.FTZ R127, R130, UR13 ;  /* 0x0000000d827f7c20 */ /* 0x002fe20008410000 */
[----:B------:R-:W-:Y:S02]  /*3b00*/  ISETP.GE.AND P5, PT, R115, 0x69, PT ;  /* 0x000000697300780c */ /* 0x000fe40003fa6270 */
[C---:B------:R-:W-:Y:S02]  /*3b10*/  ISETP.GT.OR P4, PT, R214.reuse, 0x58, !P4 ;  /* 0x00000058d600780c */ /* 0x040fe40006784670 */
[----:B------:R-:W-:Y:S01]  /*3b20*/  ISETP.GT.OR P2, PT, R214, 0x59, !P2 ;  /* 0x00000059d600780c */ /* 0x000fe20005744670 */
[----:B------:R-:W-:Y:S01]  /*3b30*/  MUFU.TANH R127, R127 ;  /* 0x0000007f007f7308 */ /* 0x000fe20000002400 */
[C---:B------:R-:W-:Y:S01]  /*3b40*/  ISETP.GT.OR P0, PT, R124.reuse, 0x60, !P0 ;  /* 0x000000607c00780c */ /* 0x040fe20004704670 */
[----:B--2---:R-:W-:Y:S01]  /*3b50*/  VIADD R125, R9, 0xc ;  /* 0x0000000c097d7836 */ /* 0x004fe20000000000 */
[----:B------:R-:W-:-:S02]  /*3b60*/  ISETP.GT.OR P1, PT, R124, 0x61, !P1 ;  /* 0x000000617c00780c */ /* 0x000fc40004f24670 */
[C---:B------:R-:W-:Y:S02]  /*3b70*/  ISETP.GT.OR P3, PT, R124.reuse, 0x68, !P3 ;  /* 0x000000687c00780c */ /* 0x040fe40005f64670 */
[----:B------:R-:W-:Y:S01]  /*3b80*/  ISETP.GT.OR P5, PT, R124, 0x69, !P5 ;  /* 0x000000697c00780c */ /* 0x000fe20006fa4670 */
[----:B------:R-:W1:Y:S01]  /*3b90*/  SHFL.IDX PT, R233, R17, R125, 0x1f ;  /* 0x00001f7d11e97589 */ /* 0x000e6200000e0000 */
[----:B------:R-:W-:Y:S01]  /*3ba0*/  FSEL R90, R150, -INF , !P4 ;  /* 0xff800000965a7808 */ /* 0x000fe20006000000 */
[----:B------:R-:W-:Y:S01]  /*3bb0*/  MUFU.TANH R227, R227 ;  /* 0x000000e300e37308 */ /* 0x000fe20000002400 */
[----:B------:R-:W-:Y:S02]  /*3bc0*/  FSEL R110, R149, -INF , !P2 ;  /* 0xff800000956e7808 */ /* 0x000fe40005000000 */
[----:B------:R-:W-:Y:S02]  /*3bd0*/  FSEL R106, R148, -INF , !P0 ;  /* 0xff800000946a7808 */ /* 0x000fe40004000000 */
[----:B------:R-:W-:-:S02]  /*3be0*/  FSEL R94, R147, -INF , !P1 ;  /* 0xff800000935e7808 */ /* 0x000fc40004800000 */
[C---:B------:R-:W-:Y:S01]  /*3bf0*/  ISETP.GE.AND P4, PT, R115.reuse, 0x70, PT ;  /* 0x000000707300780c */ /* 0x040fe20003f86270 */
[----:B------:R-:W-:Y:S01]  /*3c00*/  MUFU.TANH R131, R131 ;  /* 0x0000008300837308 */ /* 0x000fe20000002400 */
[C---:B------:R-:W-:Y:S02]  /*3c10*/  ISETP.GE.AND P2, PT, R115.reuse, 0x71, PT ;  /* 0x000000717300780c */ /* 0x040fe40003f46270 */
[C---:B------:R-:W-:Y:S02]  /*3c20*/  ISETP.GE.AND P0, PT, R115.reuse, 0x78, PT ;  /* 0x000000787300780c */ /* 0x040fe40003f06270 */
[----:B------:R-:W-:Y:S02]  /*3c30*/  ISETP.GE.AND P1, PT, R115, 0x79, PT ;  /* 0x000000797300780c */ /* 0x000fe40003f26270 */
[----:B----4-:R-:W-:Y:S02]  /*3c40*/  FSEL R116, R144, -INF , !P3 ;  /* 0xff80000090747808 */ /* 0x010fe40005800000 */
[----:B------:R-:W-:-:S02]  /*3c50*/  FSEL R115, R143, -INF , !P5 ;  /* 0xff8000008f737808 */ /* 0x000fc40006800000 */
[C---:B------:R-:W-:Y:S02]  /*3c60*/  ISETP.GE.AND P3, PT, R215.reuse, 0x60, PT ;  /* 0x00000060d700780c */ /* 0x040fe40003f66270 */
[----:B------:R-:W-:Y:S01]  /*3c70*/  ISETP.GE.AND P5, PT, R215, 0x61, PT ;  /* 0x00000061d700780c */ /* 0x000fe20003fa6270 */
[----:B-1----:R-:W-:Y:S01]  /*3c80*/  FFMA.FTZ R224, R224, UR4, -R233 ;  /* 0x00000004e0e07c23 */ /* 0x002fe200080108e9 */
[----:B------:R-:W-:Y:S02]  /*3c90*/  ISETP.GT.OR P4, PT, R124, 0x70, !P4 ;  /* 0x000000707c00780c */ /* 0x000fe40006784670 */
[C---:B------:R-:W-:Y:S02]  /*3ca0*/  ISETP.GT.OR P3, PT, R214.reuse, 0x60, !P3 ;  /* 0x00000060d600780c */ /* 0x040fe40005f64670 */
[----:B------:R-:W-:Y:S02]  /*3cb0*/  ISETP.GT.OR P5, PT, R214, 0x61, !P5 ;  /* 0x00000061d600780c */ /* 0x000fe40006fa4670 */
[----:B------:R-:W-:-:S02]  /*3cc0*/  FSEL R118, R140, -INF , !P4 ;  /* 0xff8000008c767808 */ /* 0x000fc40006000000 */
        /* <DEDUP_REMOVED lines=8> */
[C---:B------:R-:W-:Y:S02]  /*3d50*/  ISETP.GT.OR P4, PT, R214.reuse, 0x68, !P4 ;  /* 0x00000068d600780c */ /* 0x040fe40006784670 */
[C---:B------:R-:W-:Y:S02]  /*3d60*/  ISETP.GT.OR P3, PT, R214.reuse, 0x69, !P3 ;  /* 0x00000069d600780c */ /* 0x040fe40005f64670 */
[----:B------:R-:W-:Y:S02]  /*3d70*/  ISETP.GT.OR P5, PT, R214, 0x70, !P5 ;  /* 0x00000070d600780c */ /* 0x000fe40006fa4670 */
[----:B------:R-:W-:-:S02]  /*3d80*/  IADD3 R124, R9, 0x4, RZ ;  /* 0x00000004097c7810 */ /* 0x000fc40007ffe0ff */
[----:B------:R-:W-:Y:S02]  /*3d90*/  FSEL R117, R142, -INF , !P4 ;  /* 0xff8000008e757808 */ /* 0x000fe40006000000 */
[----:B------:R-:W-:Y:S01]  /*3da0*/  FSEL R123, R141, -INF , !P3 ;  /* 0xff8000008d7b7808 */ /* 0x000fe20005800000 */
[----:B------:R-:W1:Y:S01]  /*3db0*/  SHFL.IDX PT, R128, R218, R124, 0x1f ;  /* 0x00001f7cda807589 */ /* 0x000e6200000e0000 */
[----:B------:R-:W-:Y:S02]  /*3dc0*/  FSEL R120, R5, -INF , !P5 ;  /* 0xff80000005787808 */ /* 0x000fe40006800000 */
[C---:B------:R-:W-:Y:S01]  /*3dd0*/  ISETP.GE.AND P4, PT, R215.reuse, 0x71, PT ;  /* 0x00000071d700780c */ /* 0x040fe20003f86270 */
[----:B------:R-:W2:Y:S01]  /*3de0*/  SHFL.IDX PT, R217, R17, R124, 0x1f ;  /* 0x00001f7c11d97589 */ /* 0x000ea200000e0000 */
[C---:B------:R-:W-:Y:S02]  /*3df0*/  ISETP.GE.AND P3, PT, R215.reuse, 0x78, PT ;  /* 0x00000078d700780c */ /* 0x040fe40003f66270 */
[----:B------:R-:W-:-:S02]  /*3e00*/  ISETP.GE.AND P5, PT, R215, 0x79, PT ;  /* 0x00000079d700780c */ /* 0x000fc40003fa6270 */
[----:B------:R-:W3:Y:S01]  /*3e10*/  SHFL.IDX PT, R215, R17, R9, 0x1f ;  /* 0x00001f0911d77589 */ /* 0x000ee200000e0000 */
[C---:B------:R-:W-:Y:S02]  /*3e20*/  ISETP.GT.OR P4, PT, R214.reuse, 0x71, !P4 ;  /* 0x00000071d600780c */ /* 0x040fe40006784670 */
[C---:B------:R-:W-:Y:S02]  /*3e30*/  ISETP.GT.OR P3, PT, R214.reuse, 0x78, !P3 ;  /* 0x00000078d600780c */ /* 0x040fe40005f64670 */
[----:B------:R-:W-:Y:S02]  /*3e40*/  ISETP.GT.OR P5, PT, R214, 0x79, !P5 ;  /* 0x00000079d600780c */ /* 0x000fe40006fa4670 */
        /* <DEDUP_REMOVED lines=9> */
[--C-:B---3--:R-:W-:Y:S01]  /*3ee0*/  FFMA.FTZ R216, R210, UR4, -R215.reuse ;  /* 0x00000004d2d87c23 */ /* 0x108fe200080108d7 */
[----:B------:R-:W-:Y:S01]  /*3ef0*/  FFMA.FTZ R25, R212, UR4, -R215 ;  /* 0x00000004d4197c23 */ /* 0x000fe200080108d7 */
[----:B------:R-:W-:Y:S01]  /*3f00*/  IADD3 R215, R9, 0x10, RZ ;  /* 0x0000001009d77810 */ /* 0x000fe20007ffe0ff */
[----:B------:R-:W-:Y:S01]  /*3f10*/  FADD.FTZ R128, R27, -R128 ;  /* 0x800000801b807221 */ /* 0x000fe20000010000 */
[C---:B------:R-:W-:Y:S01]  /*3f20*/  VIADD R217, R9.reuse, 0x14 ;  /* 0x0000001409d97836 */ /* 0x040fe20000000000 */
[----:B------:R-:W1:Y:S01]  /*3f30*/  SHFL.IDX PT, R28, R17, R126, 0x1f ;  /* 0x00001f7e111c7589 */ /* 0x000e6200000e0000 */
[C---:B------:R-:W-:Y:S01]  /*3f40*/  IADD3 R213, R9.reuse, 0x1c, RZ ;  /* 0x0000001c09d57810 */ /* 0x040fe20007ffe0ff */
[----:B------:R-:W-:-:S02]  /*3f50*/  VIADD R212, R9, 0x18 ;  /* 0x0000001809d47836 */ /* 0x000fc40000000000 */
[--C-:B----4-:R-:W-:Y:S01]  /*3f60*/  FADD.FTZ R210, R29, -R214.reuse ;  /* 0x800000d61dd27221 */ /* 0x110fe20000010000 */
[----:B------:R-:W2:Y:S01]  /*3f70*/  SHFL.IDX PT, R27, R218, R215, 0x1f ;  /* 0x00001fd7da1b7589 */ /* 0x000ea200000e0000 */
[----:B------:R-:W-:Y:S01]  /*3f80*/  FADD.FTZ R214, R31, -R214 ;  /* 0x800000d61fd67221 */ /* 0x000fe20000010000 */
[----:B------:R-:W3:Y:S02]  /*3f90*/  MUFU.EX2 R211, R211 ;  /* 0x000000d300d37308 */ /* 0x000ee40000000800 */
[----:B------:R-:W4:Y:S04]  /*3fa0*/  SHFL.IDX PT, R222, R218, R217, 0x1f ;  /* 0x00001fd9dade7589 */ /* 0x000f2800000e0000 */
[----:B------:R-:W4:Y:S02]  /*3fb0*/  SHFL.IDX PT, R29, R218, R213, 0x1f ;  /* 0x00001fd5da1d7589 */ /* 0x000f2400000e0000 */
[----:B------:R-:W4:Y:S02]  /*3fc0*/  MUFU.EX2 R26, R26 ;  /* 0x0000001a001a7308 */ /* 0x000f240000000800 */
[----:B------:R2:W4:Y:S04]  /*3fd0*/  SHFL.IDX PT, R30, R218, R212, 0x1f ;  /* 0x00001fd4da1e7589 */ /* 0x00052800000e0000 */
[----:B------:R-:W4:Y:S02]  /*3fe0*/  SHFL.IDX PT, R31, R17, R215, 0x1f ;  /* 0x00001fd7111f7589 */ /* 0x000f2400000e0000 */
[----:B------:R-:W4:Y:S01]  /*3ff0*/  MUFU.EX2 R25, R25 ;  /* 0x0000001900197308 */ /* 0x000f220000000800 */
[----:B---3--:R-:W-:Y:S01]  /*4000*/  FMUL.FTZ R221, R211, R221 ;  /* 0x000000ddd3dd7220 */ /* 0x008fe20000410000 */
[--C-:B-1----:R-:W-:Y:S01]  /*4010*/  FFMA.FTZ R24, R220, UR4, -R28.reuse ;  /* 0x00000004dc187c23 */ /* 0x102fe2000801081c */
[----:B------:R-:W-:Y:S01]  /*4020*/  FFMA.FTZ R28, R219, UR4, -R28 ;  /* 0x00000004db1c7c23 */ /* 0x000fe2000801081c */
        /* <DEDUP_REMOVED lines=24> */
[--C-:B-1----:R-:W-:Y:S01]  /*41b0*/  FFMA.FTZ R207, R207, UR4, -R32.reuse ;  /* 0x00000004cfcf7c23 */ /* 0x102fe20008010820 */
[----:B------:R-:W-:-:S03]  /*41c0*/  FFMA.FTZ R32, R206, UR4, -R32 ;  /* 0x00000004ce207c23 */ /* 0x000fc60008010820 */
[----:B------:R1:W-:Y:S01]  /*41d0*/  MUFU.EX2 R18, R31 ;  /* 0x0000001f00127308 */ /* 0x0003e20000000800 */
[----:B------:R-:W-:Y:S01]  /*41e0*/  FFMA.FTZ R206, -R20, R20, 1 ;  /* 0x3f80000014ce7423 */ /* 0x000fe20000010114 */
[----:B---3--:R-:W-:-:S03]  /*41f0*/  FFMA.FTZ R204, R204, UR4, -R33 ;  /* 0x00000004cccc7c23 */ /* 0x008fc60008010821 */
[----:B------:R-:W-:Y:S01]  /*4200*/  FMUL.FTZ R206, R206, R223 ;  /* 0x000000dfcece7220 */ /* 0x000fe20000410000 */
[----:B------:R-:W-:Y:S02]  /*4210*/  FFMA.FTZ R223, -R194, R194, 1 ;  /* 0x3f800000c2df7423 */ /* 0x000fe400000101c2 */
[----:B------:R2:W3:Y:S01]  /*4220*/  MUFU.EX2 R20, R32 ;  /* 0x0000002000147308 */ /* 0x0004e20000000800 */
[----:B-1----:R-:W-:Y:S01]  /*4230*/  FFMA.FTZ R31, R205, UR4, -R33 ;  /* 0x00000004cd1f7c23 */ /* 0x002fe20008010821 */
[----:B----4-:R-:W-:Y:S01]  /*4240*/  FFMA.FTZ R33, R139, UR4, -R34 ;  /* 0x000000048b217c23 */ /* 0x010fe20008010822 */
[----:B------:R-:W-:Y:S01]  /*4250*/  FMUL.FTZ R214, R30, R214 ;  /* 0x000000d61ed67220 */ /* 0x000fe20000410000 */
[----:B------:R-:W1:Y:S01]  /*4260*/  SHFL.IDX PT, R139, R15, R124, 0x1f ;  /* 0x00001f7c0f8b7589 */ /* 0x000e6200000e0000 */
[----:B------:R-:W-:-:S03]  /*4270*/  FFMA.FTZ R205, R134, UR4, -R209 ;  /* 0x0000000486cd7c23 */ /* 0x000fc600080108d1 */
[----:B------:R4:W1:Y:S01]  /*4280*/  MUFU.EX2 R17, R207 ;  /* 0x000000cf00117308 */ /* 0x0008620000000800 */
[----:B--2---:R-:W-:Y:S01]  /*4290*/  FFMA.FTZ R32, -R19, R19, 1 ;  /* 0x3f80000013207423 */ /* 0x004fe20000010113 */
[----:B------:R-:W-:Y:S01]  /*42a0*/  FFMA.FTZ R134, R132, UR4, -R209 ;  /* 0x0000000484867c23 */ /* 0x000fe200080108d1 */
[----:B------:R-:W2:Y:S04]  /*42b0*/  LDL.LU R194, [R1+0x13c] ;  /* 0x00013c0001c27983 */ /* 0x000ea80000300800 */
[----:B------:R-:W1:Y:S01]  /*42c0*/  SHFL.IDX PT, R209, R10, R126, 0x1f ;  /* 0x00001f7e0ad17589 */ /* 0x000e6200000e0000 */
[----:B------:R1:W-:Y:S01]  /*42d0*/  MUFU.EX2 R19, R204 ;  /* 0x000000cc00137308 */ /* 0x0003e20000000800 */
[----:B---3--:R-:W-:Y:S02]  /*42e0*/  FMUL.FTZ R222, R20, R222 ;  /* 0x000000de14de7220 */ /* 0x008fe40000410000 */
        /* <DEDUP_REMOVED lines=35> */
[--C-:B---3--:R-:W-:Y:S01]  /*4520*/  FFMA.FTZ R109, R109, UR4, -R207.reuse ;  /* 0x000000046d6d7c23 */ /* 0x108fe200080108cf */
[----:B------:R-:W-:Y:S01]  /*4530*/  FFMA.FTZ R114, R101, UR4, -R207 ;  /* 0x0000000465727c23 */ /* 0x000fe200080108cf */
[----:B------:R-:W3:Y:S01]  /*4540*/  SHFL.IDX PT, R139, R10, R213, 0x1f ;  /* 0x00001fd50a8b7589 */ /* 0x000ee200000e0000 */
[--C-:B------:R-:W-:Y:S01]  /*4550*/  FFMA.FTZ R101, R93, UR4, -R121.reuse ;  /* 0x000000045d657c23 */ /* 0x100fe20008010879 */
[----:B------:R-:W-:Y:S01]  /*4560*/  FFMA.FTZ R111, R111, UR4, -R121 ;  /* 0x000000046f6f7c23 */ /* 0x000fe20008010879 */
[----:B------:R-:W-:Y:S01]  /*4570*/  FFMA.FTZ R121, R95, UR4, -R209 ;  /* 0x000000045f797c23 */ /* 0x000fe200080108d1 */
[----:B------:R-:W3:Y:S01]  /*4580*/  SHFL.IDX PT, R207, R10, R217, 0x1f ;  /* 0x00001fd90acf7589 */ /* 0x000ee200000e0000 */
        /* <DEDUP_REMOVED lines=9> */
[--C-:B---3--:R-:W-:Y:S01]  /*4620*/  FFMA.FTZ R103, R103, UR4, -R139.reuse ;  /* 0x0000000467677c23 */ /* 0x108fe2000801088b */
        /* <DEDUP_REMOVED lines=11> */
[----:B---3--:R-:W-:Y:S01]  /*46e0*/  FFMA.FTZ R135, R98, UR4, -R207 ;  /* 0x0000000462877c23 */ /* 0x008fe200080108cf */
[----:B------:R-:W-:-:S02]  /*46f0*/  FSEL R207, R227, -INF , !P1 ;  /* 0xff800000e3cf7808 */ /* 0x000fc40004800000 */
[----:B------:R-:W3:Y:S01]  /*4700*/  SHFL.IDX PT, R96, R12, R125, 0x1f ;  /* 0x00001f7d0c607589 */ /* 0x000ee200000e0000 */
        /* <DEDUP_REMOVED lines=14> */
[--C-:B---3--:R-:W-:Y:S01]  /*47f0*/  FFMA.FTZ R115, R115, UR4, -R96.reuse ;  /* 0x0000000473737c23 */ /* 0x108fe20008010860 */
[----:B------:R-:W-:Y:S01]  /*4800*/  FFMA.FTZ R123, R123, UR4, -R96 ;  /* 0x000000047b7b7c23 */ /* 0x000fe20008010860 */
[----:B------:R-:W3:Y:S01]  /*4810*/  MUFU.EX2 R35, R35 ;  /* 0x0000002300237308 */ /* 0x000ee20000000800 */
[--C-:B-1----:R-:W-:Y:S01]  /*4820*/  FFMA.FTZ R137, R94, UR4, -R99.reuse ;  /* 0x000000045e897c23 */ /* 0x102fe20008010863 */
[----:B------:R-:W-:Y:S02]  /*4830*/  FFMA.FTZ R122, R122, UR4, -R99 ;  /* 0x000000047a7a7c23 */ /* 0x000fe40008010863 */
[----:B------:R-:W-:Y:S01]  /*4840*/  SHFL.IDX PT, R99, R12, R217, 0x1f ;  /* 0x00001fd90c637589 */ /* 0x000fe200000e0000 */
[--C-:B------:R-:W-:Y:S01]  /*4850*/  FFMA.FTZ R106, R106, UR4, -R205.reuse ;  /* 0x000000046a6a7c23 */ /* 0x100fe200080108cd */
[----:B------:R-:W-:Y:S02]  /*4860*/  FFMA.FTZ R119, R119, UR4, -R205 ;  /* 0x0000000477777c23 */ /* 0x000fe400080108cd */
[----:B------:R1:W-:Y:S01]  /*4870*/  MUFU.EX2 R96, R112 ;  /* 0x0000007000607308 */ /* 0x0003e20000000800 */
[----:B------:R3:W3:Y:S01]  /*4880*/  SHFL.IDX PT, R205, R12, R213, 0x1f ;  /* 0x00001fd50ccd7589 */ /* 0x0006e200000e0000 */
        /* <DEDUP_REMOVED lines=9> */
[----:B---3--:R1:W-:Y:S01]  /*4920*/  MUFU.EX2 R12, R102 ;  /* 0x00000066000c7308 */ /* 0x0083e20000000800 */
[----:B------:R-:W-:Y:S02]  /*4930*/  FFMA.FTZ R138, -R229, R229, 1 ;  /* 0x3f800000e58a7423 */ /* 0x000fe400000101e5 */
[----:B------:R-:W-:Y:S02]  /*4940*/  FFMA.FTZ R129, R129, UR4, -R97 ;  /* 0x0000000481817c23 */ /* 0x000fe40008010861 */
[----:B------:R-:W-:Y:S02]  /*4950*/  FMUL.FTZ R138, R138, R220 ;  /* 0x000000dc8a8a7220 */ /* 0x000fe40000410000 */
[----:B------:R-:W3:Y:S01]  /*4960*/  SHFL.IDX PT, R220, R221, R215, 0x1f ;  /* 0x00001fd7dddc7589 */ /* 0x000ee200000e0000 */
        /* <DEDUP_REMOVED lines=20> */
[----:B---3--:R-:W-:Y:S01]  /*4ab0*/  FMUL.FTZ R105, R23, R98 ;  /* 0x0000006217697220 */ /* 0x008fe20000410000 */
[----:B------:R-:W-:Y:S01]  /*4ac0*/  FSEL R23, R131, -INF , !P5 ;  /* 0xff80000083177808 */ /* 0x000fe20006800000 */
[----:B------:R3:W-:Y:S04]  /*4ad0*/  MUFU.EX2 R98, R101 ;  /* 0x0000006500627308 */ /* 0x0007e80000000800 */
[----:B------:R-:W-:-:S04]  /*4ae0*/  FFMA.FTZ R205, R23, UR4, -R205 ;  /* 0x0000000417cd7c23 */ /* 0x000fc800080108cd */
[----:B------:R4:W-:Y:S01]  /*4af0*/  MUFU.EX2 R23, R114 ;  /* 0x0000007200177308 */ /* 0x0009e20000000800 */
[----:B---3--:R-:W-:Y:S02]  /*4b00*/  FMUL.FTZ R101, R235, R36 ;  /* 0x00000024eb657220 */ /* 0x008fe40000410000 */
[----:B------:R-:W-:Y:S05]  /*4b10*/  SHFL.IDX PT, R36, R221, R212, 0x1f ;  /* 0x00001fd4dd247589 */ /* 0x000fea00000e0000 */
[----:B------:R-:W3:Y:S01]  /*4b20*/  MUFU.EX2 R34, R34 ;  /* 0x0000002200227308 */ /* 0x000ee20000000800 */
        /* <DEDUP_REMOVED lines=15> */
[----:B------:R-:W2:Y:S08]  /*4c20*/  MUFU.EX2 R100, R100 ;  /* 0x0000006400647308 */ /* 0x000eb00000000800 */
        /* <DEDUP_REMOVED lines=45> */
[----:B------:R-:W2:Y:S01]  /*4f00*/  SHFL.IDX PT, R214, R41, R9, 0x1f ;  /* 0x00001f0929d67589 */ /* 0x000ea200000e0000 */
[----:B------:R-:W-:Y:S01]  /*4f10*/  FFMA.FTZ R46, -R195, R195, 1 ;  /* 0x3f800000c32e7423 */ /* 0x000fe200000101c3 */
[----:B---3--:R-:W-:Y:S01]  /*4f20*/  FMUL.FTZ R40, R34, R40 ;  /* 0x0000002822287220 */ /* 0x008fe20000410000 */
[----:B------:R-:W-:Y:S01]  /*4f30*/  FMUL.FTZ R49, R49, R210 ;  /* 0x000000d231317220 */ /* 0x000fe20000410000 */
[----:B------:R-:W-:Y:S01]  /*4f40*/  SHFL.IDX PT, R218, R41, R212, 0x1f ;  /* 0x00001fd429da7589 */ /* 0x000fe200000e0000 */
[----:B------:R-:W-:Y:S01]  /*4f50*/  FMUL.FTZ R220, R90, R220 ;  /* 0x000000dc5adc7220 */ /* 0x000fe20000410000 */
[----:B------:R-:W-:Y:S01]  /*4f60*/  FMUL.FTZ R46, R46, R40 ;  /* 0x000000282e2e7220 */ /* 0x000fe20000410000 */
[----:B------:R-:W-:Y:S01]  /*4f70*/  MUFU.EX2 R116, R116 ;  /* 0x0000007400747308 */ /* 0x000fe20000000800 */
[----:B------:R-:W3:Y:S01]  /*4f80*/  SHFL.IDX PT, R210, R41, R124, 0x1f ;  /* 0x00001f7c29d27589 */ /* 0x000ee200000e0000 */
        /* <DEDUP_REMOVED lines=26> */
[--C-:B--2---:R-:W-:Y:S01]  /*5130*/  FADD.FTZ R56, R56, -R214.reuse ;  /* 0x800000d638387221 */ /* 0x104fe20000010000 */
[----:B------:R-:W-:Y:S01]  /*5140*/  FMUL.FTZ R54, R54, R53 ;  /* 0x0000003536367220 */ /* 0x000fe20000410000 */
[----:B------:R-:W-:Y:S01]  /*5150*/  FADD.FTZ R58, R58, -R214 ;  /* 0x800000d63a3a7221 */ /* 0x000fe20000010000 */
[----:B------:R-:W1:Y:S01]  /*5160*/  SHFL.IDX PT, R62, R63, R9, 0x1f ;  /* 0x00001f093f3e7589 */ /* 0x000e6200000e0000 */
[----:B------:R-:W-:Y:S01]  /*5170*/  FMUL.FTZ R53, R36, R55 ;  /* 0x0000003724357220 */ /* 0x000fe20000410000 */
[----:B---3--:R-:W-:Y:S01]  /*5180*/  FADD.FTZ R57, R57, -R210 ;  /* 0x800000d239397221 */ /* 0x008fe20000010000 */
        /* <DEDUP_REMOVED lines=151> */
[----:B------:R-:W-:Y:S01]  /*5b00*/  FMUL.FTZ R73, R137, R73 ;  /* 0x0000004989497220 */ /* 0x000fe20000410000 */
[----:B------:R-:W-:-:S03]  /*5b10*/  FMUL.FTZ R66, R66, R36 ;  /* 0x0000002442427220 */ /* 0x000fc60000410000 */
[----:B------:R-:W-:Y:S01]  /*5b20*/  FMUL.FTZ R124, R124, R73 ;  /* 0x000000497c7c7220 */ /* 0x000fe20000410000 */
[----:B------:R-:W-:Y:S01]  /*5b30*/  FMUL.FTZ R73, R116, R76 ;  /* 0x0000004c74497220 */ /* 0x000fe20000410000 */
[----:B------:R-:W-:-:S03]  /*5b40*/  FMUL.FTZ R36, R122, R75 ;  /* 0x0000004b7a247220 */ /* 0x000fc60000410000 */
[----:B------:R-:W-:Y:S01]  /*5b50*/  FMUL.FTZ R210, R210, R73 ;  /* 0x00000049d2d27220 */ /* 0x000fe20000410000 */
[----:B------:R-:W-:Y:S01]  /*5b60*/  FMUL.FTZ R73, R130, R84 ;  /* 0x0000005482497220 */ /* 0x000fe20000410000 */
[----:B------:R-:W-:Y:S01]  /*5b70*/  FMUL.FTZ R121, R121, R36 ;  /* 0x0000002479797220 */ /* 0x000fe20000410000 */
[----:B------:R-:W-:Y:S01]  /*5b80*/  FMUL.FTZ R36, R113, R81 ;  /* 0x0000005171247220 */ /* 0x000fe20000410000 */
[----:B------:R-:W-:Y:S01]  /*5b90*/  FMUL.FTZ R221, R132, R221 ;  /* 0x000000dd84dd7220 */ /* 0x000fe20000410000 */
[----:B------:R-:W-:Y:S01]  /*5ba0*/  FMUL.FTZ R218, R218, R73 ;  /* 0x00000049dada7220 */ /* 0x000fe20000410000 */
[----:B---3--:R-:W-:Y:S01]  /*5bb0*/  FMUL.FTZ R86, R129, R86 ;  /* 0x0000005681567220 */ /* 0x008fe20000410000 */
[----:B------:R-:W-:Y:S01]  /*5bc0*/  F2FP.F16.F32.PACK_AB R73, R51, R11 ;  /* 0x0000000b3349723e */ /* 0x000fe200000000ff */
        /* <DEDUP_REMOVED lines=69> */
[----:B--2---:R-:W-:-:S04]  /*6020*/  IMAD R11, R0, 0x4000, R220 ;  /* 0x00004000000b7824 */ /* 0x004fc800078e02dc */
        /* <DEDUP_REMOVED lines=76> */
[----:B------:R-:W-:-:S05]  /*64f0*/  IADD3 R40, R16, 0x20c00, RZ ;  /* 0x00020c0010287810 */ /* 0x000fca0007ffe0ff */
[----:B---3--:R-:W-:-:S05]  /*6500*/  IMAD R10, R14, 0x2000, R40 ;  /* 0x000020000e0a7824 */ /* 0x008fca00078e0228 */
        /* <DEDUP_REMOVED lines=70> */
.L_x_1712:
        /* <DEDUP_REMOVED lines=68> */
.L_x_1713:
        /* <DEDUP_REMOVED lines=12> */
.L_x_1703:
[----:B------:R-:W2:Y:S01]  /*6e70*/  S2UR UR6, SR_CTAID.X ;  /* 0x00000000000679c3 */ /* 0x000ea20000002500 */
[----:B------:R-:W-:Y:S01]  /*6e80*/  UIADD3 UR4, UR41, -UR40, URZ ;  /* 0x8000002829047290 */ /* 0x000fe2000fffe03f */
[----:B------:R-:W-:-:S03]  /*6e90*/  ULDC UR5, c[0x0][0x748] ;  /* 0x0001d20000057ab9 */ /* 0x000fc60000000800 */
[----:B--2---:R-:W-:-:S04]  /*6ea0*/  ULEA UR4, UR6, UR4, 0x7 ;  /* 0x0000000406047291 */ /* 0x004fc8000f8e383f */
[----:B------:R-:W-:-:S04]  /*6eb0*/  UIADD3 UR4, UR4, UR5, URZ ;  /* 0x0000000504047290 */ /* 0x000fc8000fffe03f */
[----:B------:R-:W-:-:S04]  /*6ec0*/  USHF.R.S32.HI UR5, URZ, 0x1f, UR4 ;  /* 0x0000001f3f057899 */ /* 0x000fc80008011404 */
[----:B------:R-:W-:-:S04]  /*6ed0*/  ULEA.HI UR5, UR5, UR4, URZ, 0x7 ;  /* 0x0000000405057291 */ /* 0x000fc8000f8f383f */
[----:B------:R-:W-:-:S06]  /*6ee0*/  USHF.R.S32.HI UR5, URZ, 0x7, UR5 ;  /* 0x000000073f057899 */ /* 0x000fcc0008011405 */
[----:B------:R-:W-:-:S04]  /*6ef0*/  MOV R5, UR5 ;  /* 0x0000000500057c02 */ /* 0x000fc80008000f00 */
        /* <DEDUP_REMOVED lines=8> */
[----:B------:R-:W-:Y:S01]  /*6f80*/  UIMAD UR4, UR6, -0x80, UR40 ;  /* 0xffffff80060478a4 */ /* 0x000fe2000f8e0228 */
[----:B------:R-:W-:Y:S01]  /*6f90*/  IMAD.MOV.U32 R23, RZ, RZ, 0x40000040 ;  /* 0x40000040ff177424 */ /* 0x000fe200078e00ff */
[----:B------:R-:W-:Y:S01]  /*6fa0*/  MOV R21, 0x40000040 ;  /* 0x4000004000157802 */ /* 0x000fe20000000f00 */
[----:B------:R-:W5:Y:S01]  /*6fb0*/  S2R R5, SR_TID.X ;  /* 0x0000000000057919 */ /* 0x000f620000002100 */
[----:B------:R-:W-:Y:S01]  /*6fc0*/  IMAD.MOV.U32 R19, RZ, RZ, 0x40000040 ;  /* 0x40000040ff137424 */ /* 0x000fe200078e00ff */
[----:B------:R-:W1:Y:S01]  /*6fd0*/  S2R R13, SR_TID.X ;  /* 0x00000000000d7919 */ /* 0x000e620000002100 */
[----:B-----5:R-:W-:-:S02]  /*6fe0*/  VIADD R7, R5, 0xffffff80 ;  /* 0xffffff8005077836 */ /* 0x020fc40000000000 */
[C---:B-1----:R-:W-:Y:S02]  /*6ff0*/  VIADD R15, R13.reuse, 0xffffff80 ;  /* 0xffffff800d0f7836 */ /* 0x042fe40000000000 */
[----:B------:R-:W-:-:S03]  /*7000*/  VIADD R17, R13, 0xffffff80 ;  /* 0xffffff800d117836 */ /* 0x000fc60000000000 */
[----:B------:R-:W-:-:S04]  /*7010*/  SHF.R.S32.HI R15, RZ, 0x1f, R15 ;  /* 0x0000001fff0f7819 */ /* 0x000fc8000001140f */
[----:B------:R-:W-:-:S04]  /*7020*/  LEA.HI R15, R15, R17, RZ, 0x7 ;  /* 0x000000110f0f7211 */ /* 0x000fc800078f38ff */
[----:B------:R-:W-:-:S04]  /*7030*/  SHF.R.S32.HI R15, RZ, 0x7, R15 ;  /* 0x00000007ff0f7819 */ /* 0x000fc8000001140f */
[----:B------:R-:W-:Y:S01]  /*7040*/  LEA.HI R13, R15, R15, RZ, 0x1 ;  /* 0x0000000f0f0d7211 */ /* 0x000fe200078f08ff */
        /* <DEDUP_REMOVED lines=11> */
[----:B------:R-:W-:Y:S02]  /*7100*/  MOV R12, UR4 ;  /* 0x00000004000c7c02 */ /* 0x000fe40008000f00 */
[----:B------:R-:W-:Y:S02]  /*7110*/  LEA.HI R5, R8, R11, RZ, 0x3 ;  /* 0x0000000b08057211 */ /* 0x000fe400078f18ff */
[----:B------:R-:W-:Y:S01]  /*7120*/  IADD3 R8, R7, -R6, RZ ;  /* 0x8000000607087210 */ /* 0x000fe20007ffe0ff */
[----:B------:R-:W-:Y:S01]  /*7130*/  IMAD R6, R9, -0x10, R12 ;  /* 0xfffffff009067824 */ /* 0x000fe200078e020c */
[----:B------:R-:W-:Y:S01]  /*7140*/  LOP3.LUT R12, R5, 0xfffffff8, RZ, 0xc0, !PT ;  /* 0xfffffff8050c7812 */ /* 0x000fe200078ec0ff */
[----:B------:R-:W-:Y:S01]  /*7150*/  IMAD.IADD R7, R7, 0x1, -R10 ;  /* 0x0000000107077824 */ /* 0x000fe200078e0a0a */
[----:B------:R-:W-:-:S02]  /*7160*/  SHF.R.S32.HI R9, RZ, 0x1f, R8 ;  /* 0x0000001fff097819 */ /* 0x000fc40000011408 */
[----:B------:R-:W-:Y:S02]  /*7170*/  IADD3 R6, R6, R12, -R11 ;  /* 0x0000000c06067210 */ /* 0x000fe40007ffe80b */
[CC--:B------:R-:W-:Y:S02]  /*7180*/  LEA.HI R11, R9.reuse, R8.reuse, RZ, 0x3 ;  /* 0x00000008090b7211 */ /* 0x0c0fe400078f18ff */
[----:B------:R-:W-:Y:S02]  /*7190*/  LEA.HI R12, R9, R8, RZ, 0x2 ;  /* 0x00000008090c7211 */ /* 0x000fe400078f10ff */
[----:B------:R-:W-:Y:S02]  /*71a0*/  LOP3.LUT R5, R13, 0xfffffffe, RZ, 0xc0, !PT ;  /* 0xfffffffe0d057812 */ /* 0x000fe400078ec0ff */
[--C-:B------:R-:W-:Y:S02]  /*71b0*/  SHF.R.S32.HI R9, RZ, 0x3, R11.reuse ;  /* 0x00000003ff097819 */ /* 0x100fe4000001140b */
[----:B------:R-:W-:Y:S01]  /*71c0*/  SHF.R.S32.HI R14, RZ, 0x1f, R11 ;  /* 0x0000001fff0e7819 */ /* 0x000fe2000001140b */
[----:B------:R-:W-:Y:S01]  /*71d0*/  IMAD.IADD R5, R15, 0x1, -R5 ;  /* 0x000000010f057824 */ /* 0x000fe200078e0a05 */
[----:B------:R-:W-:-:S02]  /*71e0*/  SHF.R.S32.HI R11, RZ, 0x2, R12 ;  /* 0x00000002ff0b7819 */ /* 0x000fc4000001140c */
[----:B------:R-:W-:Y:S01]  /*71f0*/  LEA.HI R14, R14, R9, RZ, 0x4 ;  /* 0x000000090e0e7211 */ /* 0x000fe200078f20ff */
[----:B------:R-:W-:Y:S01]  /*7200*/  IMAD R8, R5, -0x40, R6 ;  /* 0xffffffc005087824 */ /* 0x000fe200078e0206 */
[----:B------:R-:W-:Y:S01]  /*7210*/  LEA.HI R12, R12, R11, RZ, 0x1 ;  /* 0x0000000b0c0c7211 */ /* 0x000fe200078f08ff */
[C---:B------:R-:W-:Y:S01]  /*7220*/  VIADD R13, R11.reuse, 0x10 ;  /* 0x000000100b0d7836 */ /* 0x040fe20000000000 */
[----:B------:R-:W-:Y:S01]  /*7230*/  LOP3.LUT R14, R14, 0x1ffffff0, RZ, 0xc0, !PT ;  /* 0x1ffffff00e0e7812 */ /* 0x000fe200078ec0ff */
[C---:B------:R-:W-:Y:S01]  /*7240*/  VIADD R15, R11.reuse, 0x18 ;  /* 0x000000180b0f7836 */ /* 0x040fe20000000000 */
[----:B------:R-:W-:Y:S02]  /*7250*/  IADD3 R5, R11, 0x8, RZ ;  /* 0x000000080b057810 */ /* 0x000fe40007ffe0ff */
[----:B------:R-:W-:Y:S01]  /*7260*/  LOP3.LUT R12, R12, 0xfffffffe, RZ, 0xc0, !PT ;  /* 0xfffffffe0c0c7812 */ /* 0x000fe200078ec0ff */
[----:B------:R-:W-:Y:S01]  /*7270*/  IMAD.IADD R9, R9, 0x1, -R14 ;  /* 0x0000000109097824 */ /* 0x000fe200078e0a0e */
[----:B------:R-:W-:-:S02]  /*7280*/  LEA.HI R6, R5, R5, RZ, 0x1 ;  /* 0x0000000505067211 */ /* 0x000fc400078f08ff */
[----:B------:R-:W-:Y:S02]  /*7290*/  IADD3 R12, R11, -R12, RZ ;  /* 0x8000000c0b0c7210 */ /* 0x000fe40007ffe0ff */
[----:B------:R-:W-:Y:S02]  /*72a0*/  LOP3.LUT R10, R6, 0xfffffffe, RZ, 0xc0, !PT ;  /* 0xfffffffe060a7812 */ /* 0x000fe400078ec0ff */
[----:B------:R-:W-:Y:S02]  /*72b0*/  LEA R11, R9, R12, 0x3 ;  /* 0x0000000c090b7211 */ /* 0x000fe400078e18ff */
[----:B------:R-:W-:Y:S01]  /*72c0*/  LEA.HI R9, R13, R13, RZ, 0x1 ;  /* 0x0000000d0d097211 */ /* 0x000fe200078f08ff */
[----:B------:R-:W-:Y:S01]  /*72d0*/  IMAD.IADD R10, R5, 0x1, -R10 ;  /* 0x00000001050a7824 */ /* 0x000fe200078e0a0a */
[--C-:B------:R-:W-:Y:S01]  /*72e0*/  SHF.R.S32.HI R5, RZ, 0x1, R6.reuse ;  /* 0x00000001ff057819 */ /* 0x100fe20000011406 */
[----:B------:R1:W-:Y:S01]  /*72f0*/  STL [R1+0x54], R11 ;  /* 0x0000540b01007387 */ /* 0x0003e20000100800 */
[----:B------:R-:W-:-:S02]  /*7300*/  SHF.R.S32.HI R6, RZ, 0x1f, R6 ;  /* 0x0000001fff067819 */ /* 0x000fc40000011406 */
[--C-:B------:R-:W-:Y:S02]  /*7310*/  SHF.R.S32.HI R14, RZ, 0x1f, R9.reuse ;  /* 0x0000001fff0e7819 */ /* 0x100fe40000011409 */
[----:B------:R-:W-:Y:S02]  /*7320*/  LEA.HI R17, R15, R15, RZ, 0x1 ;  /* 0x0000000f0f117211 */ /* 0x000fe400078f08ff */
[----:B------:R-:W-:Y:S02]  /*7330*/  LOP3.LUT R12, R9, 0xfffffffe, RZ, 0xc0, !PT ;  /* 0xfffffffe090c7812 */ /* 0x000fe400078ec0ff */
[----:B------:R-:W-:Y:S02]  /*7340*/  LEA.HI R6, R6, R5, RZ, 0x4 ;  /* 0x0000000506067211 */ /* 0x000fe400078f20ff */
[----:B-1----:R-:W-:Y:S01]  /*7350*/  SHF.R.S32.HI R11, RZ, 0x1, R9 ;  /* 0x00000001ff0b7819 */ /* 0x002fe20000011409 */
[----:B------:R-:W-:Y:S01]  /*7360*/  IMAD.IADD R12, R13, 0x1, -R12 ;  /* 0x000000010d0c7824 */ /* 0x000fe200078e0a0c */
[----:B------:R-:W-:-:S02]  /*7370*/  SHF.R.S32.HI R9, RZ, 0x1, R17 ;  /* 0x00000001ff097819 */ /* 0x000fc40000011411 */
[----:B------:R-:W-:Y:S02]  /*7380*/  LEA.HI R14, R14, R11, RZ, 0x4 ;  /* 0x0000000b0e0e7211 */ /* 0x000fe400078f20ff */
[----:B------:R-:W-:Y:S02]  /*7390*/  SHF.R.S32.HI R18, RZ, 0x1f, R17 ;  /* 0x0000001fff127819 */ /* 0x000fe40000011411 */
[----:B------:R-:W-:Y:S02]  /*73a0*/  LOP3.LUT R6, R6, 0x1ffffff0, RZ, 0xc0, !PT ;  /* 0x1ffffff006067812 */ /* 0x000fe400078ec0ff */
[----:B------:R-:W-:Y:S02]  /*73b0*/  LOP3.LUT R14, R14, 0x1ffffff0, RZ, 0xc0, !PT ;  /* 0x1ffffff00e0e7812 */ /* 0x000fe400078ec0ff */
[----:B------:R-:W-:Y:S02]  /*73c0*/  LEA.HI R13, R18, R9, RZ, 0x4 ;  /* 0x00000009120d7211 */ /* 0x000fe400078f20ff */
[----:B------:R-:W-:Y:S01]  /*73d0*/  IADD3 R5, R5, -R6, RZ ;  /* 0x8000000605057210 */ /* 0x000fe20007ffe0ff */
[----:B------:R-:W-:Y:S01]  /*73e0*/  IMAD.IADD R11, R11, 0x1, -R14 ;  /* 0x000000010b0b7824 */ /* 0x000fe200078e0a0e */
[----:B------:R-:W-:Y:S01]  /*73f0*/  LOP3.LUT R18, R17, 0xfffffffe, RZ, 0xc0, !PT ;  /* 0xfffffffe11127812 */ /* 0x000fe200078ec0ff */
[----:B------:R-:W-:Y:S01]  /*7400*/  IMAD R6, R22, 0x2000, R16 ;  /* 0x0000200016067824 */ /* 0x000fe200078e0210 */
[----:B------:R-:W-:Y:S01]  /*7410*/  LOP3.LUT R20, R13, 0x1ffffff0, RZ, 0xc0, !PT ;  /* 0x1ffffff00d147812 */ /* 0x000fe200078ec0ff */
[----:B------:R-:W-:Y:S01]  /*7420*/  IMAD R10, R5, 0x8, R10 ;  /* 0x00000008050a7824 */ /* 0x000fe200078e020a */
[----:B------:R-:W-:Y:S01]  /*7430*/  LEA R5, R11, R12, 0x3 ;  /* 0x0000000c0b057211 */ /* 0x000fe200078e18ff */
[----:B------:R-:W-:Y:S01]  /*7440*/  IMAD.IADD R18, R15, 0x1, -R18 ;  /* 0x000000010f127824 */ /* 0x000fe200078e0a12 */
[----:B------:R-:W-:Y:S01]  /*7450*/  IADD3 R9, R9, -R20, RZ ;  /* 0x8000001409097210 */ /* 0x000fe20007ffe0ff */
[----:B------:R-:W-:Y:S01]  /*7460*/  IMAD.MOV.U32 R11, RZ, RZ, 0x40000040 ;  /* 0x40000040ff0b7424 */ /* 0x000fe200078e00ff */
[----:B------:R1:W-:Y:S01]  /*7470*/  STL [R1+0x4c], R10 ;  /* 0x00004c0a01007387 */ /* 0x0003e20000100800 */
[----:B------:R-:W-:Y:S01]  /*7480*/  IMAD.MOV.U32 R15, RZ, RZ, 0x40000040 ;  /* 0x40000040ff0f7424 */ /* 0x000fe200078e00ff */
[----:B------:R-:W-:-:S02]  /*7490*/  MOV R13, 0x40000040 ;  /* 0x40000040000d7802 */ /* 0x000fc40000000f00 */
[----:B------:R2:W-:Y:S01]  /*74a0*/  STL [R1+0x48], R5 ;  /* 0x0000480501007387 */ /* 0x0005e20000100800 */
[----:B-1----:R-:W-:Y:S02]  /*74b0*/  IMAD R10, R9, 0x8, R18 ;  /* 0x00000008090a7824 */ /* 0x002fe400078e0212 */
[C---:B------:R-:W-:Y:S01]  /*74c0*/  VIADD R9, R6.reuse, 0x4000 ;  /* 0x0000400006097836 */ /* 0x040fe20000000000 */
[----:B--2---:R-:W-:Y:S02]  /*74d0*/  IADD3 R5, R6, 0x20c00, RZ ;  /* 0x00020c0006057810 */ /* 0x004fe40007ffe0ff */
[----:B------:R1:W-:Y:S01]  /*74e0*/  STL [R1+0x44], R10 ;  /* 0x0000440a01007387 */ /* 0x0003e20000100800 */
        /* <DEDUP_REMOVED lines=31> */
.L_x_1726:
[----:B------:R-:W-:-:S05]  /*76e0*/  IMAD.U32 R5, RZ, RZ, UR36 ;  /* 0x00000024ff057e24 */ /* 0x000fca000f8e00ff */
[----:B------:R-:W-:-:S04]  /*76f0*/  LOP3.LUT R5, R5, 0x1, RZ, 0xfc, !PT ;  /* 0x0000000105057812 */ /* 0x000fc800078efcff */
[----:B------:R-:W-:-:S13]  /*7700*/  ISETP.NE.AND P0, PT, R5, 0x3, PT ;  /* 0x000000030500780c */ /* 0x000fda0003f05270 */
[----:B------:R-:W-:Y:S05]  /*7710*/  @!P0 BRA `(.L_x_1716) ;  /* 0x0000000000048947 */ /* 0x000fea0003800000 */
[----:B------:R-:W-:Y:S01]  /*7720*/  BPT.TRAP 0x1 ;  /* 0x000000040000795c */ /* 0x000fe20000300000 */
.L_x_1716:
[----:B------:R-:W-:Y:S02]  /*7730*/  LEA R6, R0, R16, 0x3 ;  /* 0x0000001000067211 */ /* 0x000fe400078e18ff */
[----:B--2---:R-:W-:-:S04]  /*7740*/  SHF.L.U32 R23, R4, 0x1f, RZ ;  /* 0x0000001f04177819 */ /* 0x004fc800000006ff */
[----:B------:R1:W2:Y:S01]  /*7750*/  SYNCS.PHASECHK.TRANS64.TRYWAIT P1, [R6+URZ+0x30c10], R23 ;  /* 0x030c1017060075a7 */ /* 0x0002a2000802017f */
[----:B------:R-:W-:Y:S05]  /*7760*/  @!P0 BRA `(.L_x_1717) ;  /* 0x0000000000048947 */ /* 0x000fea0003800000 */
[----:B------:R-:W-:Y:S01]  /*7770*/  BPT.TRAP 0x1 ;  /* 0x000000040000795c */ /* 0x000fe20000300000 */
.L_x_1717:
[----:B------:R-:W-:-:S05]  /*7780*/  VIADD R5, R16, 0x10000 ;  /* 0x0001000010057836 */ /* 0x000fca0000000000 */
[----:B------:R-:W-:-:S04]  /*7790*/  SHF.R.U32.HI R5, RZ, 0x4, R5 ;  /* 0x00000004ff057819 */ /* 0x000fc80000011605 */
[----:B------:R-:W-:-:S04]  /*77a0*/  LOP3.LUT R5, R5, 0x3fff, RZ, 0xc0, !PT ;  /* 0x00003fff05057812 */ /* 0x000fc800078ec0ff */
[----:B------:R-:W-:Y:S01]  /*77b0*/  LOP3.LUT R9, R5, 0x10000, RZ, 0xfc, !PT ;  /* 0x0001000005097812 */ /* 0x000fe200078efcff */
[----:B--2---:R-:W-:Y:S06]  /*77c0*/  @P1 BRA `(.L_x_1718) ;  /* 0x0000000000081947 */ /* 0x004fec0003800000 */
[----:B------:R-:W2:Y:S02]  /*77d0*/  SYNCS.PHASECHK.TRANS64.TRYWAIT P1, [R6+URZ+0x30c10], R23 ;  /* 0x030c1017060075a7 */ /* 0x000ea4000802017f */
[----:B--2---:R-:W-:Y:S05]  /*77e0*/  @!P1 BRA `(.L_x_1719) ;  /* 0x000000f400f89947 */ /* 0x004fea0003800000 */
.L_x_1718:
        /* <DEDUP_REMOVED lines=63> */
.L_x_1720:
[----:B------:R1:W1:Y:S01]  /*7be0*/  SYNCS.PHASECHK.TRANS64.TRYWAIT P1, [R6+URZ+0x30c30], R23 ;  /* 0x030c3017060075a7 */ /* 0x000262000802017f */
[----:B------:R-:W-:Y:S05]  /*7bf0*/  @!P0 BRA `(.L_x_1721) ;  /* 0x0000000000048947 */ /* 0x000fea0003800000 */
[----:B------:R-:W-:Y:S01]  /*7c00*/  BPT.TRAP 0x1 ;  /* 0x000000040000795c */ /* 0x000fe20000300000 */
.L_x_1721:
[----:B-1----:R-:W-:Y:S05]  /*7c10*/  @P1 BRA `(.L_x_1722) ;  /* 0x0000000000081947 */ /* 0x002fea0003800000 */
[----:B------:R-:W1:Y:S02]  /*7c20*/  SYNCS.PHASECHK.TRANS64.TRYWAIT P1, [R6+URZ+0x30c30], R23 ;  /* 0x030c3017060075a7 */ /* 0x000e64000802017f */
[----:B-1----:R-:W-:Y:S05]  /*7c30*/  @!P1 BRA `(.L_x_1723) ;  /* 0x000000f000f89947 */ /* 0x002fea0003800000 */
.L_x_1722:
        /* <DEDUP_REMOVED lines=954> */
.L_x_1724:
        /* <DEDUP_REMOVED lines=70> */
.L_x_1725:
        /* <DEDUP_REMOVED lines=12> */
.L_x_1715:
[----:B------:R-:W-:-:S06]  /*bd00*/  UISETP.GE.AND UP0, UPT, UR43, UR42, UPT ;  /* 0x0000002a2b00728c */ /* 0x000fcc000bf06270 */
[----:B------:R-:W-:-:S13]  /*bd10*/  PLOP3.LUT P0, PT, PT, PT, UP0, 0x80, 0x0 ;  /* 0x000000000000781c */ /* 0x000fda0003f0f008 */
[----:B------:R-:W-:Y:S05]  /*bd20*/  @P0 BRA `(.L_x_1727) ;  /* 0x0000005800200947 */ /* 0x000fea0003800000 */
[----:B------:R-:W2:Y:S04]  /*bd30*/  LDL.LU R12, [R1+0x68] ;  /* 0x00006800010c7983 */ /* 0x000ea80000300800 */
[----:B------:R-:W3:Y:S01]  /*bd40*/  LDL.LU R20, [R1+0x50] ;  /* 0x0000500001147983 */ /* 0x000ee20000300800 */
[----:B------:R-:W4:Y:S01]  /*bd50*/  S2R R5, SR_TID.X ;  /* 0x0000000000057919 */ /* 0x000f220000002100 */
[----:B------:R-:W5:Y:S01]  /*bd60*/  S2R R10, SR_TID.X ;  /* 0x00000000000a7919 */ /* 0x000f620000002100 */
[----:B----4-:R-:W-:Y:S01]  /*bd70*/  VIADD R5, R5, 0xffffff80 ;  /* 0xffffff8005057836 */ /* 0x010fe20000000000 */
[C---:B-----5:R-:W-:Y:S01]  /*bd80*/  IADD3 R13, R10.reuse, -0x80, RZ ;  /* 0xffffff800a0d7810 */ /* 0x060fe20007ffe0ff */
[----:B------:R-:W-:-:S03]  /*bd90*/  VIADD R14, R10, 0xffffff80 ;  /* 0xffffff800a0e7836 */ /* 0x000fc60000000000 */
[----:B------:R-:W-:Y:S02]  /*bda0*/  SHF.R.S32.HI R6, RZ, 0x1f, R5 ;  /* 0x0000001fff067819 */ /* 0x000fe40000011405 */
[----:B------:R-:W-:Y:S02]  /*bdb0*/  SHF.R.S32.HI R13, RZ, 0x1f, R13 ;  /* 0x0000001fff0d7819 */ /* 0x000fe4000001140d */
[----:B------:R-:W-:Y:S02]  /*bdc0*/  LEA.HI R7, R6, R5, RZ, 0x5 ;  /* 0x0000000506077211 */ /* 0x000fe400078f28ff */
[----:B------:R-:W-:-:S04]  /*bdd0*/  LEA.HI R13, R13, R14, RZ, 0x7 ;  /* 0x0000000e0d0d7211 */ /* 0x000fc800078f38ff */
[----:B------:R-:W-:Y:S01]  /*bde0*/  SHF.R.S32.HI R13, RZ, 0x7, R13 ;  /* 0x00000007ff0d7819 */ /* 0x000fe2000001140d */
[----:B------:R-:W4:Y:S01]  /*bdf0*/  S2UR UR4, SR_CTAID.X ;  /* 0x00000000000479c3 */ /* 0x000f220000002500 */
[----:B------:R-:W-:Y:S01]  /*be00*/  IMAD.MOV.U32 R25, RZ, RZ, 0x40000040 ;  /* 0x40000040ff197424 */ /* 0x000fe200078e00ff */
[----:B------:R-:W-:Y:S01]  /*be10*/  MOV R23, 0x40000040 ;  /* 0x4000004000177802 */ /* 0x000fe20000000f00 */
[----:B------:R-:W-:Y:S01]  /*be20*/  IMAD.MOV.U32 R21, RZ, RZ, 0x40000040 ;  /* 0x40000040ff157424 */ /* 0x000fe200078e00ff */
[----:B----4-:R-:W-:Y:S01]  /*be30*/  UIMAD UR4, UR4, -0x80, UR40 ;  /* 0xffffff80040478a4 */ /* 0x010fe2000f8e0228 */
[----:B--2---:R-:W-:-:S04]  /*be40*/  SHF.R.S32.HI R11, RZ, 0x1f, R12 ;  /* 0x0000001fff0b7819 */ /* 0x004fc8000001140c */
[CC--:B------:R-:W-:Y:S02]  /*be50*/  LEA.HI R8, R11.reuse, R12.reuse, RZ, 0x2 ;  /* 0x0000000c0b087211 */ /* 0x0c0fe400078f10ff */
[----:B------:R-:W-:Y:S02]  /*be60*/  LEA.HI R11, R11, R12, RZ, 0x5 ;  /* 0x0000000c0b0b7211 */ /* 0x000fe400078f28ff */
[--C-:B------:R-:W-:Y:S02]  /*be70*/  SHF.R.S32.HI R9, RZ, 0x2, R8.reuse ;  /* 0x00000002ff097819 */ /* 0x100fe40000011408 */
[----:B------:R-:W-:Y:S02]  /*be80*/  SHF.R.S32.HI R8, RZ, 0x1f, R8 ;  /* 0x0000001fff087819 */ /* 0x000fe40000011408 */
[----:B------:R-:W-:Y:S02]  /*be90*/  SHF.R.S32.HI R11, RZ, 0x5, R11 ;  /* 0x00000005ff0b7819 */ /* 0x000fe4000001140b */
[----:B------:R-:W-:-:S02]  /*bea0*/  LEA.HI R10, R8, R9, RZ, 0x3 ;  /* 0x00000009080a7211 */ /* 0x000fc400078f18ff */
[----:B------:R-:W-:Y:S02]  /*beb0*/  LOP3.LUT R8, R7, 0xffffffe0, RZ, 0xc0, !PT ;  /* 0xffffffe007087812 */ /* 0x000fe400078ec0ff */
[----:B------:R-:W-:Y:S02]  /*bec0*/  LEA.HI R7, R13, R13, RZ, 0x1 ;  /* 0x0000000d0d077211 */ /* 0x000fe400078f08ff */
[----:B------:R-:W-:Y:S01]  /*bed0*/  LOP3.LUT R10, R10, 0xfffffff8, RZ, 0xc0, !PT ;  /* 0xfffffff80a0a7812 */ /* 0x000fe200078ec0ff */
[----:B------:R-:W-:Y:S01]  /*bee0*/  IMAD.IADD R8, R5, 0x1, -R8 ;  /* 0x0000000105087824 */ /* 0x000fe200078e0a08 */
[----:B------:R-:W-:-:S03]  /*bef0*/  LOP3.LUT R12, R7, 0x3fffffe, RZ, 0xc0, !PT ;  /* 0x03fffffe070c7812 */ /* 0x000fc600078ec0ff */
[----:B------:R-:W-:Y:S01]  /*bf00*/  IMAD.IADD R10, R9, 0x1, -R10 ;  /* 0x00000001090a7824 */ /* 0x000fe200078e0a0a */
[----:B------:R-:W-:Y:S02]  /*bf10*/  SHF.R.S32.HI R7, RZ, 0x1f, R8 ;  /* 0x0000001fff077819 */ /* 0x000fe40000011408 */
[----:B------:R-:W-:Y:S02]  /*bf20*/  LEA.HI R9, R6, R5, RZ, 0x2 ;  /* 0x0000000506097211 */ /* 0x000fe400078f10ff */
[CC--:B------:R-:W-:Y:S02]  /*bf30*/  LEA.HI R6, R7.reuse, R8.reuse, RZ, 0x3 ;  /* 0x0000000807067211 */ /* 0x0c0fe400078f18ff */
[----:B------:R-:W-:Y:S01]  /*bf40*/  LEA.HI R8, R7, R8, RZ, 0x2 ;  /* 0x0000000807087211 */ /* 0x000fe200078f10ff */
[----:B------:R-:W-:Y:S01]  /*bf50*/  IMAD R10, R11, 0x10, R10 ;  /* 0x000000100b0a7824 */ /* 0x000fe200078e020a */
[----:B------:R-:W-:Y:S02]  /*bf60*/  IADD3 R13, R13, -R12, RZ ;  /* 0x8000000c0d0d7210 */ /* 0x000fe40007ffe0ff */
[----:B------:R-:W-:-:S02]  /*bf70*/  LOP3.LUT R12, R9, 0xfffffffc, RZ, 0xc0, !PT ;  /* 0xfffffffc090c7812 */ /* 0x000fc400078ec0ff */
[----:B------:R-:W-:Y:S02]  /*bf80*/  SHF.R.S32.HI R7, RZ, 0x3, R6 ;  /* 0x00000003ff077819 */ /* 0x000fe40000011406 */
[----:B------:R-:W-:Y:S02]  /*bf90*/  SHF.R.S32.HI R11, RZ, 0x2, R8 ;  /* 0x00000002ff0b7819 */ /* 0x000fe40000011408 */
[----:B------:R-:W-:Y:S01]  /*bfa0*/  SHF.R.S32.HI R6, RZ, 0x1f, R6 ;  /* 0x0000001fff067819 */ /* 0x000fe20000011406 */
[----:B------:R-:W-:Y:S02]  /*bfb0*/  IMAD.IADD R9, R5, 0x1, -R12 ;  /* 0x0000000105097824 */ /* 0x000fe400078e0a0c */
[C---:B------:R-:W-:Y:S01]  /*bfc0*/  VIADD R5, R11.reuse, 0x8 ;  /* 0x000000080b057836 */ /* 0x040fe20000000000 */
[----:B------:R-:W-:Y:S01]  /*bfd0*/  LEA.HI R6, R6, R7, RZ, 0x4 ;  /* 0x0000000706067211 */ /* 0x000fe200078f20ff */
[----:B------:R-:W-:Y:S01]  /*bfe0*/  VIADD R12, R11, 0x10 ;  /* 0x000000100b0c7836 */ /* 0x000fe20000000000 */
[----:B------:R-:W-:-:S02]  /*bff0*/  LEA R19, R13, R10, 0x6 ;  /* 0x0000000a0d137211 */ /* 0x000fc400078e30ff */
[----:B------:R-:W-:Y:S02]  /*c000*/  LOP3.LUT R6, R6, 0x1ffffff0, RZ, 0xc0, !PT ;  /* 0x1ffffff006067812 */ /* 0x000fe400078ec0ff */
[----:B------:R-:W-:Y:S02]  /*c010*/  LEA.HI R10, R5, R5, RZ, 0x1 ;  /* 0x00000005050a7211 */ /* 0x000fe400078f08ff */
[----:B------:R-:W-:Y:S02]  /*c020*/  LEA.HI R8, R8, R11, RZ, 0x1 ;  /* 0x0000000b08087211 */ /* 0x000fe400078f08ff */
[----:B------:R-:W-:Y:S02]  /*c030*/  LEA.HI R13, R12, R12, RZ, 0x1 ;  /* 0x0000000c0c0d7211 */ /* 0x000fe400078f08ff */
[----:B------:R-:W-:Y:S01]  /*c040*/  IADD3 R7, R7, -R6, RZ ;  /* 0x8000000607077210 */ /* 0x000fe20007ffe0ff */
[----:B------:R-:W-:Y:S01]  /*c050*/  VIADD R14, R11, 0x18 ;  /* 0x000000180b0e7836 */ /* 0x000fe20000000000 */
[----:B------:R-:W-:-:S02]  /*c060*/  LOP3.LUT R6, R10, 0xfffffffe, RZ, 0xc0, !PT ;  /* 0xfffffffe0a067812 */ /* 0x000fc400078ec0ff */
[----:B------:R-:W-:Y:S02]  /*c070*/  LOP3.LUT R8, R8, 0xfffffffe, RZ, 0xc0, !PT ;  /* 0xfffffffe08087812 */ /* 0x000fe400078ec0ff */
[----:B------:R-:W-:Y:S02]  /*c080*/  LOP3.LUT R15, R13, 0xfffffffe, RZ, 0xc0, !PT ;  /* 0xfffffffe0d0f7812 */ /* 0x000fe400078ec0ff */
[----:B------:R-:W-:Y:S01]  /*c090*/  IADD3 R6, R5, -R6, RZ ;  /* 0x8000000605067210 */ /* 0x000fe20007ffe0ff */
[----:B------:R-:W-:Y:S01]  /*c0a0*/  IMAD.IADD R8, R11, 0x1, -R8 ;  /* 0x000000010b087824 */ /* 0x000fe200078e0a08 */
[--C-:B------:R-:W-:Y:S01]  /*c0b0*/  SHF.R.S32.HI R5, RZ, 0x1, R10.reuse ;  /* 0x00000001ff057819 */ /* 0x100fe2000001140a */
[----:B------:R-:W-:Y:S01]  /*c0c0*/  IMAD.IADD R15, R12, 0x1, -R15 ;  /* 0x000000010c0f7824 */ /* 0x000fe200078e0a0f */
[----:B------:R-:W-:Y:S02]  /*c0d0*/  LEA.HI R17, R14, R14, RZ, 0x1 ;  /* 0x0000000e0e117211 */ /* 0x000fe400078f08ff */
[----:B------:R-:W-:-:S02]  /*c0e0*/  SHF.R.S32.HI R10, RZ, 0x1f, R10 ;  /* 0x0000001fff0a7819 */ /* 0x000fc4000001140a */
[--C-:B------:R-:W-:Y:S02]  /*c0f0*/  SHF.R.S32.HI R11, RZ, 0x1, R13.reuse ;  /* 0x00000001ff0b7819 */ /* 0x100fe4000001140d */
[----:B------:R-:W-:Y:S02]  /*c100*/  SHF.R.S32.HI R12, RZ, 0x1f, R13 ;  /* 0x0000001fff0c7819 */ /* 0x000fe4000001140d */
[--C-:B------:R-:W-:Y:S02]  /*c110*/  SHF.R.S32.HI R13, RZ, 0x1, R17.reuse ;  /* 0x00000001ff0d7819 */ /* 0x100fe40000011411 */
[----:B-1----:R-:W-:Y:S02]  /*c120*/  SHF.R.S32.HI R18, RZ, 0x1f, R17 ;  /* 0x0000001fff127819 */ /* 0x002fe40000011411 */
[----:B------:R-:W-:Y:S02]  /*c130*/  LEA.HI R10, R10, R5, RZ, 0x4 ;  /* 0x000000050a0a7211 */ /* 0x000fe400078f20ff */
[----:B------:R-:W-:-:S02]  /*c140*/  LEA.HI R12, R12, R11, RZ, 0x4 ;  /* 0x0000000b0c0c7211 */ /* 0x000fc400078f20ff */
[----:B------:R-:W-:Y:S02]  /*c150*/  LEA.HI R18, R18, R13, RZ, 0x4 ;  /* 0x0000000d12127211 */ /* 0x000fe400078f20ff */
[----:B------:R-:W-:Y:S02]  /*c160*/  LOP3.LUT R10, R10, 0x1ffffff0, RZ, 0xc0, !PT ;  /* 0x1ffffff00a0a7812 */ /* 0x000fe400078ec0ff */
[----:B------:R-:W-:Y:S02]  /*c170*/  LOP3.LUT R12, R12, 0x1ffffff0, RZ, 0xc0, !PT ;  /* 0x1ffffff00c0c7812 */ /* 0x000fe400078ec0ff */
[----:B------:R-:W-:Y:S02]  /*c180*/  LOP3.LUT R17, R17, 0xfffffffe, RZ, 0xc0, !PT ;  /* 0xfffffffe11117812 */ /* 0x000fe400078ec0ff */
[----:B------:R-:W-:Y:S02]  /*c190*/  LOP3.LUT R18, R18, 0x1ffffff0, RZ, 0xc0, !PT ;  /* 0x1ffffff012127812 */ /* 0x000fe400078ec0ff */
[----:B------:R-:W-:Y:S01]  /*c1a0*/  IADD3 R5, R5, -R10, RZ ;  /* 0x8000000a05057210 */ /* 0x000fe20007ffe0ff */
[----:B------:R-:W-:Y:S01]  /*c1b0*/  IMAD.IADD R12, R11, 0x1, -R12 ;  /* 0x000000010b0c7824 */ /* 0x000fe200078e0a0c */
[----:B------:R-:W-:Y:S01]  /*c1c0*/  LEA R8, R7, R8, 0x3 ;  /* 0x0000000807087211 */ /* 0x000fe200078e18ff */
[----:B------:R-:W-:-:S02]  /*c1d0*/  IMAD.IADD R17, R14, 0x1, -R17 ;  /* 0x000000010e117824 */ /* 0x000fc400078e0a11 */
[----:B------:R-:W-:Y:S02]  /*c1e0*/  IMAD.IADD R18, R13, 0x1, -R18 ;  /* 0x000000010d127824 */ /* 0x000fe400078e0a12 */
[----:B------:R-:W-:Y:S02]  /*c1f0*/  IMAD R7, R5, 0x8, R6 ;  /* 0x0000000805077824 */ /* 0x000fe400078e0206 */
[----:B------:R-:W-:Y:S01]  /*c200*/  IMAD R5, R12, 0x8, R15 ;  /* 0x000000080c057824 */ /* 0x000fe200078e020f */
[----:B------:R-:W-:Y:S01]  /*c210*/  STL [R1+0x84], R8 ;  /* 0x0000840801007387 */ /* 0x000fe20000100800 */
[----:B------:R-:W-:-:S03]  /*c220*/  LEA R6, R18, R17, 0x3 ;  /* 0x0000001112067211 */ /* 0x000fc600078e18ff */
[----:B------:R-:W-:Y:S04]  /*c230*/  STL [R1+0x80], R7 ;  /* 0x0000800701007387 */ /* 0x000fe80000100800 */
[----:B------:R3:W-:Y:S04]  /*c240*/  STL [R1+0x7c], R5 ;  /* 0x00007c0501007387 */ /* 0x0007e80000100800 */
[----:B------:R1:W-:Y:S01]  /*c250*/  STL [R1+0x78], R6 ;  /* 0x0000780601007387 */ /* 0x0003e20000100800 */
[----:B---3--:R-:W-:-:S04]  /*c260*/  IMAD R5, R20, 0x2000, R16 ;  /* 0x0000200014057824 */ /* 0x008fc800078e0210 */
[C---:B-1----:R-:W-:Y:S01]  /*c270*/  VIADD R6, R5.reuse, 0x4000 ;  /* 0x0000400005067836 */ /* 0x042fe20000000000 */
[----:B------:R-:W-:Y:S02]  /*c280*/  IADD3 R7, R5, 0x20c00, RZ ;  /* 0x00020c0005077810 */ /* 0x000fe40007ffe0ff */
[----:B------:R-:W-:Y:S02]  /*c290*/  SHF.R.U32.HI R5, RZ, 0x4, R5 ;  /* 0x00000004ff057819 */ /* 0x000fe40000011605 */
[----:B------:R-:W-:Y:S02]  /*c2a0*/  SHF.R.U32.HI R6, RZ, 0x4, R6 ;  /* 0x00000004ff067819 */ /* 0x000fe40000011606 */
[----:B------:R-:W-:Y:S02]  /*c2b0*/  SHF.R.U32.HI R7, RZ, 0x4, R7 ;  /* 0x00000004ff077819 */ /* 0x000fe40000011607 */
[----:B------:R-:W-:Y:S02]  /*c2c0*/  LOP3.LUT R5, R5, 0x3fff, RZ, 0xc0, !PT ;  /* 0x00003fff05057812 */ /* 0x000fe400078ec0ff */
[----:B------:R-:W-:-:S02]  /*c2d0*/  LOP3.LUT R6, R6, 0x3fff, RZ, 0xc0, !PT ;  /* 0x00003fff06067812 */ /* 0x000fc400078ec0ff */
[----:B------:R-:W-:Y:S02]  /*c2e0*/  LOP3.LUT R7, R7, 0x3fff, RZ, 0xc0, !PT ;  /* 0x00003fff07077812 */ /* 0x000fe400078ec0ff */
[----:B------:R-:W-:Y:S01]  /*c2f0*/  LOP3.LUT R12, R5, 0x10000, RZ, 0xfc, !PT ;  /* 0x00010000050c7812 */ /* 0x000fe200078efcff */
[----:B------:R-:W1:Y:S01]  /*c300*/  S2R R8, SR_CTAID.X ;  /* 0x0000000000087919 */ /* 0x000e620000002500 */
[----:B------:R-:W-:Y:S02]  /*c310*/  LOP3.LUT R5, R6, 0x10000, RZ, 0xfc, !PT ;  /* 0x0001000006057812 */ /* 0x000fe400078efcff */
[----:B------:R-:W-:Y:S01]  /*c320*/  LOP3.LUT R6, R7, 0x10000, RZ, 0xfc, !PT ;  /* 0x0001000007067812 */ /* 0x000fe200078efcff */
[C---:B------:R-:W-:Y:S01]  /*c330*/  VIADD R24, R12.reuse, 0x2 ;  /* 0x000000020c187836 */ /* 0x040fe20000000000 */
[----:B------:R2:W-:Y:S01]  /*c340*/  STL [R1+0x6c], R12 ;  /* 0x00006c0c01007387 */ /* 0x0005e20000100800 */
[C---:B------:R-:W-:Y:S01]  /*c350*/  VIADD R22, R12.reuse, 0x4 ;  /* 0x000000040c167836 */ /* 0x040fe20000000000 */
[----:B------:R-:W-:Y:S01]  /*c360*/  IADD3 R20, R12, 0x6, RZ ;  /* 0x000000060c147810 */ /* 0x000fe20007ffe0ff */
[----:B------:R-:W-:Y:S01]  /*c370*/  IMAD.MOV.U32 R11, RZ, RZ, 0x40000040 ;  /* 0x40000040ff0b7424 */ /* 0x000fe200078e00ff */
[----:B------:R-:W-:Y:S01]  /*c380*/  STL [R1+0x74], R6 ;  /* 0x0000740601007387 */ /* 0x000fe20000100800 */
[C---:B------:R-:W-:Y:S01]  /*c390*/  IADD3 R10, R5.reuse, 0x6, RZ ;  /* 0x00000006050a7810 */ /* 0x040fe20007ffe0ff */
[----:B------:R-:W-:Y:S01]  /*c3a0*/  VIADD R14, R5, 0x2 ;  /* 0x00000002050e7836 */ /* 0x000fe20000000000 */
[----:B------:R-:W-:Y:S01]  /*c3b0*/  MOV R13, 0x40000040 ;  /* 0x40000040000d7802 */ /* 0x000fe20000000f00 */
[----:B------:R3:W-:Y:S01]  /*c3c0*/  STL [R1+0x68], R5 ;  /* 0x0000680501007387 */ /* 0x0007e20000100800 */
[----:B------:R-:W-:-:S02]  /*c3d0*/  IMAD.MOV.U32 R15, RZ, RZ, 0x40000040 ;  /* 0x40000040ff0f7424 */ /* 0x000fc400078e00ff */
[----:B--2---:R-:W-:Y:S01]  /*c3e0*/  VIADD R12, R5, 0x4 ;  /* 0x00000004050c7836 */ /* 0x004fe20000000000 */
[----:B------:R2:W-:Y:S04]  /*c3f0*/  STL.64 [R1+0x60], R24 ;  /* 0x0000601801007387 */ /* 0x0005e80000100a00 */
[----:B------:R2:W-:Y:S04]  /*c400*/  STL.64 [R1+0x58], R22 ;  /* 0x0000581601007387 */ /* 0x0005e80000100a00 */
[----:B------:R2:W-:Y:S04]  /*c410*/  STL.64 [R1+0x50], R20 ;  /* 0x0000501401007387 */ /* 0x0005e80000100a00 */
[----:B------:R2:W-:Y:S04]  /*c420*/  STL.64 [R1+0x38], R10 ;  /* 0x0000380a01007387 */ /* 0x0005e80000100a00 */
[----:B------:R2:W-:Y:S04]  /*c430*/  STL.64 [R1+0x48], R14 ;  /* 0x0000480e01007387 */ /* 0x0005e80000100a00 */
[----:B------:R2:W-:Y:S01]  /*c440*/  STL.64 [R1+0x40], R12 ;  /* 0x0000400c01007387 */ /* 0x0005e20000100a00 */
[C---:B---3--:R-:W-:Y:S01]  /*c450*/  VIADD R5, R9.reuse, 0x4 ;  /* 0x0000000409057836 */ /* 0x048fe20000000000 */
[C---:B------:R-:W-:Y:S01]  /*c460*/  IADD3 R6, R9.reuse, 0xc, RZ ;  /* 0x0000000c09067810 */ /* 0x040fe20007ffe0ff */
[C---:B------:R-:W-:Y:S01]  /*c470*/  VIADD R7, R9.reuse, 0x8 ;  /* 0x0000000809077836 */ /* 0x040fe20000000000 */
[C---:B------:R-:W-:Y:S01]  /*c480*/  IADD3 R6, R9.reuse, 0x18, RZ ;  /* 0x0000001809067810 */ /* 0x040fe20007ffe0ff */
[----:B------:R-:W-:-:S02]  /*c490*/  VIADD R5, R9, 0x10 ;  /* 0x0000001009057836 */ /* 0x000fc40000000000 */
[----:B------:R-:W-:Y:S01]  /*c4a0*/  VIADD R7, R9, 0x14 ;  /* 0x0000001409077836 */ /* 0x000fe20000000000 */
[----:B------:R-:W-:Y:S01]  /*c4b0*/  IADD3 R7, -R19, UR4, RZ ;  /* 0x0000000413077c10 */ /* 0x000fe2000fffe1ff */
[----:B------:R-:W-:Y:S02]  /*c4c0*/  VIADD R5, R9, 0x1c ;  /* 0x0000001c09057836 */ /* 0x000fe40000000000 */
[----:B-1----:R-:W-:-:S07]  /*c4d0*/  IMAD R8, R8, -0x80, -R19 ;  /* 0xffffff8008087824 */ /* 0x002fce00078e0a13 */
.L_x_1738:
[----:B------:R-:W-:-:S05]  /*c4e0*/  IMAD.U32 R5, RZ, RZ, UR36 ;  /* 0x00000024ff057e24 */ /* 0x000fca000f8e00ff */
[----:B------:R-:W-:-:S04]  /*c4f0*/  LOP3.LUT R5, R5, 0x1, RZ, 0xfc, !PT ;  /* 0x0000000105057812 */ /* 0x000fc800078efcff */
[----:B------:R-:W-:-:S13]  /*c500*/  ISETP.NE.AND P6, PT, R5, 0x3, PT ;  /* 0x000000030500780c */ /* 0x000fda0003fc5270 */
[----:B------:R-:W-:Y:S05]  /*c510*/  @!P6 BRA `(.L_x_1728) ;  /* 0x000000000004e947 */ /* 0x000fea0003800000 */
[----:B------:R-:W-:Y:S01]  /*c520*/  BPT.TRAP 0x1 ;  /* 0x000000040000795c */ /* 0x000fe20000300000 */
.L_x_1728:
[----:B------:R-:W-:Y:S02]  /*c530*/  LEA R6, R0, R16, 0x3 ;  /* 0x0000001000067211 */ /* 0x000fe400078e18ff */
[----:B--2---:R-:W-:-:S04]  /*c540*/  SHF.L.U32 R23, R4, 0x1f, RZ ;  /* 0x0000001f04177819 */ /* 0x004fc800000006ff */
[----:B------:R1:W2:Y:S01]  /*c550*/  SYNCS.PHASECHK.TRANS64.TRYWAIT P0, [R6+URZ+0x30c10], R23 ;  /* 0x030c1017060075a7 */ /* 0x0002a2000800017f */
[----:B------:R-:W-:Y:S05]  /*c560*/  @!P6 BRA `(.L_x_1729) ;  /* 0x000000000004e947 */ /* 0x000fea0003800000 */
[----:B------:R-:W-:Y:S01]  /*c570*/  BPT.TRAP 0x1 ;  /* 0x000000040000795c */ /* 0x000fe20000300000 */
.L_x_1729:
[----:B------:R-:W-:-:S05]  /*c580*/  VIADD R5, R16, 0x10000 ;  /* 0x0001000010057836 */ /* 0x000fca0000000000 */
[----:B------:R-:W-:-:S04]  /*c590*/  SHF.R.U32.HI R5, RZ, 0x4, R5 ;  /* 0x00000004ff057819 */ /* 0x000fc80000011605 */
[----:B------:R-:W-:-:S04]  /*c5a0*/  LOP3.LUT R5, R5, 0x3fff, RZ, 0xc0, !PT ;  /* 0x00003fff05057812 */ /* 0x000fc800078ec0ff */
[----:B------:R-:W-:Y:S01]  /*c5b0*/  LOP3.LUT R11, R5, 0x10000, RZ, 0xfc, !PT ;  /* 0x00010000050b7812 */ /* 0x000fe200078efcff */
[----:B--2---:R-:W-:Y:S06]  /*c5c0*/  @P0 BRA `(.L_x_1730) ;  /* 0x0000000000080947 */ /* 0x004fec0003800000 */
[----:B------:R-:W2:Y:S02]  /*c5d0*/  SYNCS.PHASECHK.TRANS64.TRYWAIT P0, [R6+URZ+0x30c10], R23 ;  /* 0x030c1017060075a7 */ /* 0x000ea4000800017f */
[----:B--2---:R-:W-:Y:S05]  /*c5e0*/  @!P0 BRA `(.L_x_1731) ;  /* 0x000000a800a08947 */ /* 0x004fea0003800000 */
.L_x_1730:
        /* <DEDUP_REMOVED lines=63> */
.L_x_1732:
[----:B------:R1:W1:Y:S01]  /*c9e0*/  SYNCS.PHASECHK.TRANS64.TRYWAIT P0, [R6+URZ+0x30c30], R23 ;  /* 0x030c3017060075a7 */ /* 0x000262000800017f */
[----:B------:R-:W-:Y:S05]  /*c9f0*/  @!P6 BRA `(.L_x_1733) ;  /* 0x000000000004e947 */ /* 0x000fea0003800000 */
[----:B------:R-:W-:Y:S01]  /*ca00*/  BPT.TRAP 0x1 ;  /* 0x000000040000795c */ /* 0x000fe20000300000 */
.L_x_1733:
[----:B-1----:R-:W-:Y:S05]  /*ca10*/  @P0 BRA `(.L_x_1734) ;  /* 0x0000000000080947 */ /* 0x002fea0003800000 */
[----:B------:R-:W1:Y:S02]  /*ca20*/  SYNCS.PHASECHK.TRANS64.TRYWAIT P0, [R6+URZ+0x30c30], R23 ;  /* 0x030c3017060075a7 */ /* 0x000e64000800017f */
[----:B-1----:R-:W-:Y:S05]  /*ca30*/  @!P0 BRA `(.L_x_1735) ;  /* 0x000000a400a08947 */ /* 0x002fea0003800000 */
.L_x_1734:
        /* <DEDUP_REMOVED lines=93> */
[----:B------:R2:W-:Y:S04]  /*d010*/  STL [R1+0x88], R2 ;  /* 0x0000880201007387 */ /* 0x0005e80000100800 */
[----:B-1----:R-:W3:Y:S01]  /*d020*/  LDL.64 R4, [R1+0x48] ;  /* 0x0000480001047983 */ /* 0x002ee20000100a00 */
[----:B------:R-:W-:Y:S01]  /*d030*/  WARPGROUP.ARRIVE ;  /* 0x00000000000079c5 */ /* 0x000fe20000000000 */
[----:B------:R1:W-:Y:S01]  /*d040*/  MUFU.TANH R166, R92 ;  /* 0x0000005c00a67308 */ /* 0x0003e20000002400 */
[----:B------:R-:W-:Y:S01]  /*d050*/  FMUL.FTZ R100, R100, UR9 ;  /* 0x0000000964647c20 */ /* 0x000fe20008410000 */
[----:B--2---:R-:W2:Y:S01]  /*d060*/  LDC R2, c[0x0][0x74c] ;  /* 0x0001d300ff027b82 */ /* 0x004ea20000000800 */
[----:B------:R-:W-:Y:S01]  /*d070*/  FMUL.FTZ R101, R101, UR9 ;  /* 0x0000000965657c20 */ /* 0x000fe20008410000 */
[----:B------:R-:W-:Y:S01]  /*d080*/  FMUL.FTZ R120, R120, UR9 ;  /* 0x0000000978787c20 */ /* 0x000fe20008410000 */
[----:B------:R-:W-:Y:S01]  /*d090*/  HGMMA.64x128x16.F32 R24, gdesc[UR4], RZ, !UPT, gsb0 ;  /* 0x01e00000041879f0 */ /* 0x000fe2000c0008ff */
        /* <DEDUP_REMOVED lines=11> */
[----:B----4-:R-:W4:Y:S01]  /*d150*/  LDL.64 R98, [R1+0x38] ;  /* 0x0000380001627983 */ /* 0x010f220000100a00 */
[----:B------:R-:W-:Y:S01]  /*d160*/  UMOV UR14, UR4 ;  /* 0x00000004000e7c82 */ /* 0x000fe20008000000 */
[----:B------:R-:W-:Y:S01]  /*d170*/  FMUL.FTZ R124, R124, UR9 ;  /* 0x000000097c7c7c20 */ /* 0x000fe20008410000 */
        /* <DEDUP_REMOVED lines=9> */
[----:B------:R-:W-:-:S03]  /*d210*/  FMUL.FTZ R106, R106, UR9 ;  /* 0x000000096a6a7c20 */ /* 0x000fc60008410000 */
[----:B------:R1:W-:Y:S08]  /*d220*/  MUFU.TANH R169, R89 ;  /* 0x0000005900a97308 */ /* 0x0003f00000002400 */
[----:B------:R2:W4:Y:S08]  /*d230*/  MUFU.TANH R203, R23 ;  /* 0x0000001700cb7308 */ /* 0x0005300000002400 */
[----:B------:R-:W4:Y:S08]  /*d240*/  MUFU.TANH R171, R137 ;  /* 0x0000008900ab7308 */ /* 0x000f300000002400 */
[----:B------:R2:W-:Y:S01]  /*d250*/  MUFU.TANH R167, R91 ;  /* 0x0000005b00a77308 */ /* 0x0005e20000002400 */
[----:B---3--:R-:W-:Y:S01]  /*d260*/  R2UR UR12, R4 ;  /* 0x00000000040c72ca */ /* 0x008fe200000e0000 */
[----:B------:R-:W-:-:S02]  /*d270*/  WARPGROUP.DEPBAR.LE gsb0, 0x0 ;  /* 0x00008000000079c5 */ /* 0x000fc40000010000 */
[----:B------:R-:W-:Y:S01]  /*d280*/  R2UR UR13, R5 ;  /* 0x00000000050d72ca */ /* 0x000fe200000e0000 */
[----:B------:R-:W-:Y:S01]  /*d290*/  ULEA UR4, UR43, -UR41, 0x7 ;  /* 0x800000292b047291 */ /* 0x000fe2000f8e383f */
[----:B------:R-:W3:Y:S01]  /*d2a0*/  LDL.64 R4, [R1+0x40] ;  /* 0x0000400001047983 */ /* 0x000ee20000100a00 */
[----:B------:R-:W-:Y:S01]  /*d2b0*/  WARPGROUP.ARRIVE ;  /* 0x00000000000079c5 */ /* 0x000fe20000000000 */
[----:B-1----:R-:W-:Y:S01]  /*d2c0*/  FMUL.FTZ R90, R96, UR9 ;  /* 0x00000009605a7c20 */ /* 0x002fe20008410000 */
[----:B------:R-:W-:Y:S01]  /*d2d0*/  FMUL.FTZ R88, R94, UR9 ;  /* 0x000000095e587c20 */ /* 0x000fe20008410000 */
[----:B------:R-:W-:Y:S01]  /*d2e0*/  FMUL.FTZ R89, R95, UR9 ;  /* 0x000000095f597c20 */ /* 0x000fe20008410000 */
[----:B--2---:R-:W-:Y:S01]  /*d2f0*/  IADD3 R2, -R2, 0x8, RZ ;  /* 0x0000000802027810 */ /* 0x004fe20007ffe1ff */
[----:B------:R-:W1:Y:S01]  /*d300*/  LDC.64 R94, c[0x0][0x748] ;  /* 0x0001d200ff5e7b82 */ /* 0x000e620000000a00 */
[----:B------:R1:W-:Y:S01]  /*d310*/  MUFU.TANH R6, R126 ;  /* 0x0000007e00067308 */ /* 0x0003e20000002400 */
[----:B------:R-:W-:Y:S01]  /*d320*/  FMUL.FTZ R23, R93, UR9 ;  /* 0x000000095d177c20 */ /* 0x000fe20008410000 */
[----:B------:R-:W-:-:S02]  /*d330*/  FMUL.FTZ R91, R97, UR9 ;  /* 0x00000009615b7c20 */ /* 0x000fc40008410000 */
[----:B------:R-:W-:Y:S01]  /*d340*/  HGMMA.64x128x16.F32 R24, gdesc[UR12], R24, gsb0 ;  /* 0x01e000000c1879f0 */ /* 0x000fe20008000818 */
[----:B------:R-:W-:Y:S01]  /*d350*/  LEA R96, R3, UR4, 0x1 ;  /* 0x0000000403607c11 */ /* 0x000fe2000f8e08ff */
[----:B------:R-:W-:Y:S01]  /*d360*/  UIADD3 UR4, UR6, 0x4, URZ ;  /* 0x0000000406047890 */ /* 0x000fe2000fffe03f */
[----:B----4-:R-:W-:Y:S01]  /*d370*/  R2UR UR5, R99 ;  /* 0x00000000630572ca */ /* 0x010fe200000e0000 */
[----:B------:R-:W-:Y:S01]  /*d380*/  UMOV UR15, 0x40000040 ;  /* 0x40000040000f7882 */ /* 0x000fe20000000000 */
[----:B------:R-:W-:Y:S01]  /*d390*/  UMOV UR7, 0x40000040 ;  /* 0x4000004000077882 */ /* 0x000fe20000000000 */
[----:B------:R-:W2:Y:S01]  /*d3a0*/  MUFU.TANH R23, R23 ;  /* 0x0000001700177308 */ /* 0x000ea20000002400 */
[----:B------:R-:W-:Y:S02]  /*d3b0*/  FMUL.FTZ R93, R103, UR9 ;  /* 0x00000009675d7c20 */ /* 0x000fe40008410000 */
[----:B------:R-:W-:Y:S01]  /*d3c0*/  UMOV UR14, UR4 ;  /* 0x00000004000e7c82 */ /* 0x000fe20008000000 */
[----:B------:R-:W-:-:S04]  /*d3d0*/  IMAD.IADD R96, R7, 0x1, R96 ;  /* 0x0000000107607824 */ /* 0x000fc800078e0260 */
[----:B------:R-:W-:Y:S01]  /*d3e0*/  IMAD.IADD R221, R2, 0x1, -R96 ;  /* 0x0000000102dd7824 */ /* 0x000fe200078e0a60 */
[----:B------:R-:W-:Y:S01]  /*d3f0*/  UIADD3 UR6, UR6, 0x6, URZ ;  /* 0x0000000606067890 */ /* 0x000fe2000fffe03f */
[----:B------:R-:W4:Y:S01]  /*d400*/  MUFU.TANH R90, R90 ;  /* 0x0000005a005a7308 */ /* 0x000f220000002400 */
        /* <DEDUP_REMOVED lines=15> */
[----:B------:R-:W-:Y:S08]  /*d500*/  MUFU.TANH R156, R109 ;  /* 0x0000006d009c7308 */ /* 0x000ff00000002400 */
[----:B------:R-:W-:Y:S08]  /*d510*/  MUFU.TANH R161, R104 ;  /* 0x0000006800a17308 */ /* 0x000ff00000002400 */
[----:B------:R-:W-:Y:S01]  /*d520*/  MUFU.TANH R160, R105 ;  /* 0x0000006900a07308 */ /* 0x000fe20000002400 */
[----:B------:R-:W-:-:S07]  /*d530*/  FMUL.FTZ R110, R110, UR9 ;  /* 0x000000096e6e7c20 */ /* 0x000fce0008410000 */
[----:B------:R-:W-:Y:S01]  /*d540*/  MUFU.TANH R153, R112 ;  /* 0x0000007000997308 */ /* 0x000fe20000002400 */
[----:B------:R-:W-:Y:S02]  /*d550*/  WARPGROUP.DEPBAR.LE gsb0, 0x0 ;  /* 0x00008000000079c5 */ /* 0x000fe40000010000 */
[----:B------:R-:W1:Y:S01]  /*d560*/  LDS R224, [R224+0x400] ;  /* 0x00040000e0e07984 */ /* 0x000e620000000800 */
[----:B------:R-:W-:Y:S01]  /*d570*/  WARPGROUP.ARRIVE ;  /* 0x00000000000079c5 */ /* 0x000fe20000000000 */
[----:B------:R-:W-:-:S03]  /*d580*/  SEL R218, R95, 0x80, P1 ;  /* 0x000000805fda7807 */ /* 0x000fc60000800000 */
[----:B------:R-:W1:Y:S01]  /*d590*/  MUFU.TANH R93, R93 ;  /* 0x0000005d005d7308 */ /* 0x000e620000002400 */
[C---:B------:R-:W-:Y:S02]  /*d5a0*/  ISETP.GE.AND P3, PT, R126.reuse, RZ, PT ;  /* 0x000000ff7e00720c */ /* 0x040fe40003f66270 */
[C---:B------:R-:W-:Y:S02]  /*d5b0*/  ISETP.GE.AND P4, PT, R126.reuse, 0x1, PT ;  /* 0x000000017e00780c */ /* 0x040fe40003f86270 */
[----:B------:R-:W-:Y:S02]  /*d5c0*/  ISETP.GE.AND P1, PT, R126, 0x9, PT ;  /* 0x000000097e00780c */ /* 0x000fe40003f26270 */
[----:B------:R-:W-:Y:S01]  /*d5d0*/  R2UR UR4, R98 ;  /* 0x00000000620472ca */ /* 0x000fe200000e0000 */
[----:B------:R-:W-:Y:S01]  /*d5e0*/  MUFU.TANH R141, R124 ;  /* 0x0000007c008d7308 */ /* 0x000fe20000002400 */
[C---:B------:R-:W-:Y:S02]  /*d5f0*/  ISETP.GT.OR P3, PT, R218.reuse, RZ, !P3 ;  /* 0x000000ffda00720c */ /* 0x040fe40005f64670 */
[----:B------:R-:W-:-:S02]  /*d600*/  ISETP.GT.OR P4, PT, R218, 0x1, !P4 ;  /* 0x00000001da00780c */ /* 0x000fc40006784670 */
[----:B------:R-:W-:Y:S02]  /*d610*/  ISETP.GT.OR P1, PT, R218, 0x9, !P1 ;  /* 0x00000009da00780c */ /* 0x000fe40004f24670 */
        /* <DEDUP_REMOVED lines=11> */
[----:B------:R-:W-:-:S06]  /*d6d0*/  FMUL.FTZ R119, R119, UR9 ;  /* 0x0000000977777c20 */ /* 0x000fcc0008410000 */
        /* <DEDUP_REMOVED lines=8> */
[----:B---3--:R-:W-:-:S02]  /*d760*/  R2UR UR12, R4 ;  /* 0x00000000040c72ca */ /* 0x008fc400000e0000 */
[----:B------:R-:W-:-:S13]  /*d770*/  R2UR UR13, R5 ;  /* 0x00000000050d72ca */ /* 0x000fda00000e0000 */
[----:B------:R-:W-:Y:S01]  /*d780*/  HGMMA.64x128x16.F32 R24, gdesc[UR12], R24, gsb0 ;  /* 0x01e000000c1879f0 */ /* 0x000fe20008000818 */
[----:B------:R3:W-:Y:S02]  /*d790*/  MUFU.TANH R4, R128 ;  /* 0x0000008000047308 */ /* 0x0007e40000002400 */
[----:B---3--:R-:W-:Y:S02]  /*d7a0*/  SEL R128, R94, 0x80, !P0 ;  /* 0x000000805e807807 */ /* 0x008fe40004000000 */
        /* <DEDUP_REMOVED lines=49> */
[----:B------:R-:W-:-:S06]  /*dac0*/  WARPGROUP.ARRIVE ;  /* 0x00000000000079c5 */ /* 0x000fcc0000000000 */
[----:B------:R-:W-:Y:S01]  /*dad0*/  HGMMA.64x128x16.F32 R24, gdesc[UR4], R24, gsb0 ;  /* 0x01e00000041879f0 */ /* 0x000fe20008000818 */
[----:B------:R-:W-:Y:S01]  /*dae0*/  FSEL R122, R169, -INF , !P3 ;  /* 0xff800000a97a7808 */ /* 0x000fe20005800000 */
[----:B------:R-:W3:Y:S01]  /*daf0*/  MUFU.TANH R155, R110 ;  /* 0x0000006e009b7308 */ /* 0x000ee20000002400 */
        /* <DEDUP_REMOVED lines=12> */
[----:B----4-:R-:W-:Y:S01]  /*dbc0*/  FSEL R103, R90, -INF , !P0 ;  /* 0xff8000005a677808 */ /* 0x010fe20004000000 */
[----:B------:R-:W-:Y:S01]  /*dbd0*/  FMUL.FTZ R138, R129, UR9 ;  /* 0x00000009818a7c20 */ /* 0x000fe20008410000 */
[----:B-1----:R-:W-:Y:S01]  /*dbe0*/  FSEL R109, R91, -INF , !P1 ;  /* 0xff8000005b6d7808 */ /* 0x002fe20004800000 */
[----:B------:R1:W-:Y:S01]  /*dbf0*/  MUFU.TANH R146, R119 ;  /* 0x0000007700927308 */ /* 0x0003e20000002400 */
[C---:B------:R-:W-:Y:S01]  /*dc00*/  ISETP.GE.AND P0, PT, R128.reuse, 0x28, PT ;  /* 0x000000288000780c */ /* 0x040fe20003f06270 */
[----:B------:R-:W4:Y:S01]  /*dc10*/  SHFL.IDX PT, R226, R224, R9, 0x1f ;  /* 0x00001f09e0e27589 */ /* 0x000f2200000e0000 */
[----:B------:R-:W-:-:S02]  /*dc20*/  ISETP.GE.AND P1, PT, R128, 0x29, PT ;  /* 0x000000298000780c */ /* 0x000fc40003f26270 */
[C---:B------:R-:W-:Y:S01]  /*dc30*/  IADD3 R231, R9.reuse, 0x8, RZ ;  /* 0x0000000809e77810 */ /* 0x040fe20007ffe0ff */
[----:B------:R-:W-:Y:S01]  /*dc40*/  VIADD R232, R9, 0xc ;  /* 0x0000000c09e87836 */ /* 0x000fe20000000000 */
[C---:B------:R-:W-:Y:S01]  /*dc50*/  ISETP.GT.OR P2, PT, R218.reuse, 0x38, !P2 ;  /* 0x00000038da00780c */ /* 0x040fe20005744670 */
[----:B------:R-:W4:Y:S01]  /*dc60*/  MUFU.TANH R149, R115 ;  /* 0x0000007300957308 */ /* 0x000f220000002400 */
[----:B------:R-:W-:Y:S01]  /*dc70*/  ISETP.GT.OR P3, PT, R218, 0x39, !P3 ;  /* 0x00000039da00780c */ /* 0x000fe20005f64670 */
[----:B------:R-:W-:Y:S01]  /*dc80*/  ULDC UR4, c[0x0][0x744] ;  /* 0x0001d10000047ab9 */ /* 0x000fe20000000800 */
        /* <DEDUP_REMOVED lines=31> */
[----:B-1----:R-:W-:Y:S02]  /*de80*/  FSEL R119, R160, -INF , !P1 ;  /* 0xff800000a0777808 */ /* 0x002fe40004800000 */
[----:B------:R-:W-:-:S02]  /*de90*/  ISETP.GE.AND P0, PT, R126, 0x58, PT ;  /* 0x000000587e00780c */ /* 0x000fc40003f06270 */
[----:B------:R-:W-:Y:S02]  /*dea0*/  ISETP.GE.AND P1, PT, R126, 0x59, PT ;  /* 0x000000597e00780c */ /* 0x000fe40003f26270 */
[C---:B------:R-:W-:Y:S02]  /*deb0*/  ISETP.GT.OR P2, PT, R218.reuse, 0x48, !P2 ;  /* 0x00000048da00780c */ /* 0x040fe40005744670 */
[C---:B------:R-:W-:Y:S02]  /*dec0*/  ISETP.GT.OR P3, PT, R218.reuse, 0x49, !P3 ;  /* 0x00000049da00780c */ /* 0x040fe40005f64670 */
[C---:B------:R-:W-:Y:S02]  /*ded0*/  ISETP.GT.OR P5, PT, R218.reuse, 0x50, !P5 ;  /* 0x00000050da00780c */ /* 0x040fe40006fa4670 */
[C---:B------:R-:W-:Y:S02]  /*dee0*/  ISETP.GT.OR P4, PT, R218.reuse, 0x51, !P4 ;  /* 0x00000051da00780c */ /* 0x040fe40006784670 */
[----:B------:R-:W-:-:S02]  /*def0*/  ISETP.GT.OR P0, PT, R218, 0x58, !P0 ;  /* 0x00000058da00780c */ /* 0x000fc40004704670 */
[----:B------:R-:W-:Y:S01]  /*df00*/  ISETP.GT.OR P1, PT, R218, 0x59, !P1 ;  /* 0x00000059da00780c */ /* 0x000fe20004f24670 */
[----:B------:R-:W1:Y:S01]  /*df10*/  MUFU.TANH R147, R118 ;  /* 0x0000007600937308 */ /* 0x000e620000002400 */
        /* <DEDUP_REMOVED lines=20> */
[----:B---3--:R-:W-:Y:S02]  /*e060*/  FSEL R111, R155, -INF , !P5 ;  /* 0xff8000009b6f7808 */ /* 0x008fe40006800000 */
[----:B--2---:R-:W-:Y:S02]  /*e070*/  FSEL R104, R154, -INF , !P4 ;  /* 0xff8000009a687808 */ /* 0x004fe40006000000 */
[----:B------:R-:W-:-:S02]  /*e080*/  ISETP.GE.AND P2, PT, R128, 0x58, PT ;  /* 0x000000588000780c */ /* 0x000fc40003f46270 */
[----:B------:R-:W-:Y:S02]  /*e090*/  ISETP.GE.AND P3, PT, R128, 0x59, PT ;  /* 0x000000598000780c */ /* 0x000fe40003f66270 */
[C---:B------:R-:W-:Y:S02]  /*e0a0*/  ISETP.GE.AND P5, PT, R126.reuse, 0x60, PT ;  /* 0x000000607e00780c */ /* 0x040fe40003fa6270 */
[C---:B------:R-:W-:Y:S02]  /*e0b0*/  ISETP.GE.AND P4, PT, R126.reuse, 0x61, PT ;  /* 0x000000617e00780c */ /* 0x040fe40003f86270 */
[----:B------:R-:W-:Y:S02]  /*e0c0*/  FSEL R100, R151, -INF , !P0 ;  /* 0xff80000097647808 */ /* 0x000fe40004000000 */
[----:B----4-:R-:W-:Y:S02]  /*e0d0*/  FSEL R115, R149, -INF , !P1 ;  /* 0xff80000095737808 */ /* 0x010fe40004800000 */
        /* <DEDUP_REMOVED lines=8> */
[----:B------:R2:W3:Y:S01]  /*e160*/  MUFU.TANH R5, R127 ;  /* 0x0000007f00057308 */ /* 0x0004e20000002400 */
[----:B-1----:R-:W-:Y:S02]  /*e170*/  FSEL R95, R147, -INF , !P2 ;  /* 0xff800000935f7808 */ /* 0x002fe40005000000 */
        /* <DEDUP_REMOVED lines=8> */
[----:B--2---:R-:W-:Y:S02]  /*e200*/  FSEL R127, R141, -INF , !P0 ;  /* 0xff8000008d7f7808 */ /* 0x004fe40004000000 */
[----:B------:R-:W-:Y:S02]  /*e210*/  FSEL R126, R140, -INF , !P1 ;  /* 0xff8000008c7e7808 */ /* 0x000fe40004800000 */
[----:B------:R-:W-:-:S02]  /*e220*/  ISETP.GE.AND P0, PT, R128, 0x60, PT ;  /* 0x000000608000780c */ /* 0x000fc40003f06270 */
[----:B------:R-:W-:Y:S02]  /*e230*/  ISETP.GE.AND P1, PT, R128, 0x61, PT ;  /* 0x000000618000780c */ /* 0x000fe40003f26270 */
[----:B------:R-:W-:Y:S02]  /*e240*/  ISETP.GT.OR P2, PT, R218, 0x70, !P2 ;  /* 0x00000070da00780c */ /* 0x000fe40005744670 */
[C---:B------:R-:W-:Y:S02]  /*e250*/  ISETP.GT.OR P0, PT, R221.reuse, 0x60, !P0 ;  /* 0x00000060dd00780c */ /* 0x040fe40004704670 */
[----:B------:R-:W-:Y:S02]  /*e260*/  ISETP.GT.OR P1, PT, R221, 0x61, !P1 ;  /* 0x00000061dd00780c */ /* 0x000fe40004f24670 */
[----:B-1----:R-:W-:Y:S02]  /*e270*/  FSEL R130, R4, -INF , !P2 ;  /* 0xff80000004827808 */ /* 0x002fe40005000000 */
[----:B------:R-:W-:-:S02]  /*e280*/  FSEL R131, R143, -INF , !P0 ;  /* 0xff8000008f837808 */ /* 0x000fc40004000000 */
[----:B------:R-:W-:Y:S02]  /*e290*/  FSEL R137, R142, -INF , !P1 ;  /* 0xff8000008e897808 */ /* 0x000fe40004800000 */
[C---:B------:R-:W-:Y:S02]  /*e2a0*/  ISETP.GE.AND P2, PT, R128.reuse, 0x68, PT ;  /* 0x000000688000780c */ /* 0x040fe40003f46270 */
[C---:B------:R-:W-:Y:S02]  /*e2b0*/  ISETP.GE.AND P0, PT, R128.reuse, 0x69, PT ;  /* 0x000000698000780c */ /* 0x040fe40003f06270 */
[----:B------:R-:W-:Y:S02]  /*e2c0*/  ISETP.GE.AND P1, PT, R128, 0x70, PT ;  /* 0x000000708000780c */ /* 0x000fe40003f26270 */
[C---:B------:R-:W-:Y:S02]  /*e2d0*/  ISETP.GT.OR P2, PT, R221.reuse, 0x68, !P2 ;  /* 0x00000068dd00780c */ /* 0x040fe40005744670 */
[----:B------:R-:W-:-:S02]  /*e2e0*/  ISETP.GT.OR P0, PT, R221, 0x69, !P0 ;  /* 0x00000069dd00780c */ /* 0x000fc40004704670 */
[----:B------:R-:W-:Y:S02]  /*e2f0*/  ISETP.GT.OR P1, PT, R221, 0x70, !P1 ;  /* 0x00000070dd00780c */ /* 0x000fe40004f24670 */
[----:B------:R-:W-:Y:S02]  /*e300*/  R2UR UR8, R136 ;  /* 0x00000000880872ca */ /* 0x000fe400000e0000 */
[----:B------:R-:W-:Y:S02]  /*e310*/  FSEL R129, R6, -INF , !P2 ;  /* 0xff80000006817808 */ /* 0x000fe40005000000 */
[----:B---3--:R-:W-:Y:S02]  /*e320*/  FSEL R139, R5, -INF , !P0 ;  /* 0xff800000058b7808 */ /* 0x008fe40004000000 */
[----:B----4-:R-:W-:Y:S02]  /*e330*/  FSEL R136, R2, -INF , !P1 ;  /* 0xff80000002887808 */ /* 0x010fe40004800000 */
[----:B------:R-:W-:-:S02]  /*e340*/  ISETP.GE.AND P2, PT, R128, 0x71, PT ;  /* 0x000000718000780c */ /* 0x000fc40003f46270 */
        /* <DEDUP_REMOVED lines=19> */
[----:B--2---:R-:W-:Y:S01]  /*e480*/  FFMA.FTZ R216, R216, UR4, -R218 ;  /* 0x00000004d8d87c23 */ /* 0x004fe200080108da */
[C---:B------:R-:W-:Y:S02]  /*e490*/  VIADD R27, R9.reuse, 0x10 ;  /* 0x00000010091b7836 */ /* 0x040fe40000000000 */
[----:B------:R-:W-:Y:S01]  /*e4a0*/  FADD.FTZ R226, R26, -R226 ;  /* 0x800000e21ae27221 */ /* 0x000fe20000010000 */
[----:B------:R-:W-:Y:S01]  /*e4b0*/  IADD3 R221, R9, 0x14, RZ ;  /* 0x0000001409dd7810 */ /* 0x000fe20007ffe0ff */
[----:B------:R-:W-:-:S02]  /*e4c0*/  FFMA.FTZ R26, R214, UR4, -R218 ;  /* 0x00000004d61a7c23 */ /* 0x000fc400080108da */
[----:B------:R2:W4:Y:S01]  /*e4d0*/  MUFU.EX2 R214, R216 ;  /* 0x000000d800d67308 */ /* 0x0005220000000800 */
[----:B------:R-:W4:Y:S01]  /*e4e0*/  SHFL.IDX PT, R231, R17, R231, 0x1f ;  /* 0x00001fe711e77589 */ /* 0x000f2200000e0000 */
[--C-:B---3--:R-:W-:Y:S01]  /*e4f0*/  FADD.FTZ R218, R30, -R24.reuse ;  /* 0x800000181eda7221 */ /* 0x108fe20000010000 */
[----:B--2---:R-:W-:Y:S02]  /*e500*/  FADD.FTZ R216, R28, -R24 ;  /* 0x800000181cd87221 */ /* 0x004fe40000010000 */
[----:B------:R-:W2:Y:S04]  /*e510*/  SHFL.IDX PT, R28, R224, R27, 0x1f ;  /* 0x00001f1be01c7589 */ /* 0x000ea800000e0000 */
[----:B------:R1:W-:Y:S04]  /*e520*/  SHFL.IDX PT, R27, R224, R221, 0x1f ;  /* 0x00001fdde01b7589 */ /* 0x0003e800000e0000 */
[----:B------:R3:W2:Y:S01]  /*e530*/  SHFL.IDX PT, R30, R17, R232, 0x1f ;  /* 0x00001fe8111e7589 */ /* 0x0006a200000e0000 */
[----:B-1----:R-:W-:Y:S01]  /*e540*/  FADD.FTZ R221, R29, -R223 ;  /* 0x800000df1ddd7221 */ /* 0x002fe20000010000 */
[----:B------:R-:W-:-:S02]  /*e550*/  VIADD R29, R9, 0x18 ;  /* 0x00000018091d7836 */ /* 0x000fc40000000000 */
[----:B------:R-:W-:Y:S01]  /*e560*/  FADD.FTZ R223, R31, -R223 ;  /* 0x800000df1fdf7221 */ /* 0x000fe20000010000 */
[----:B------:R-:W-:-:S03]  /*e570*/  IADD3 R31, R9, 0x10, RZ ;  /* 0x00000010091f7810 */ /* 0x000fc60007ffe0ff */
[----:B------:R-:W1:Y:S04]  /*e580*/  SHFL.IDX PT, R29, R224, R29, 0x1f ;  /* 0x00001f1de01d7589 */ /* 0x000e6800000e0000 */
[----:B------:R-:W1:Y:S01]  /*e590*/  SHFL.IDX PT, R31, R17, R31, 0x1f ;  /* 0x00001f1f111f7589 */ /* 0x000e6200000e0000 */
[----:B---3--:R-:W-:Y:S01]  /*e5a0*/  VIADD R232, R9, 0x1c ;  /* 0x0000001c09e87836 */ /* 0x008fe20000000000 */
[----:B------:R3:W1:Y:S01]  /*e5b0*/  MUFU.EX2 R24, R26 ;  /* 0x0000001a00187308 */ /* 0x0006620000000800 */
[----:B------:R-:W-:-:S04]  /*e5c0*/  FFMA.FTZ R219, R219, UR4, -R25 ;  /* 0x00000004dbdb7c23 */ /* 0x000fc80008010819 */
[----:B------:R1:W-:Y:S01]  /*e5d0*/  SHFL.IDX PT, R232, R224, R232, 0x1f ;  /* 0x00001fe8e0e87589 */ /* 0x0003e200000e0000 */
[----:B---3--:R-:W-:Y:S01]  /*e5e0*/  FFMA.FTZ R26, R228, UR4, -R25 ;  /* 0x00000004e41a7c23 */ /* 0x008fe20008010819 */
[--C-:B----4-:R-:W-:Y:S01]  /*e5f0*/  FFMA.FTZ R25, R225, UR4, -R231.reuse ;  /* 0x00000004e1197c23 */ /* 0x110fe200080108e7 */
[----:B------:R-:W-:Y:S01]  /*e600*/  FFMA.FTZ R231, R222, UR4, -R231 ;  /* 0x00000004dee77c23 */ /* 0x000fe200080108e7 */
[--C-:B--2---:R-:W-:Y:S01]  /*e610*/  FADD.FTZ R222, R32, -R28.reuse ;  /* 0x8000001c20de7221 */ /* 0x104fe20000010000 */
[----:B------:R-:W-:Y:S02]  /*e620*/  VIADD R32, R9, 0x14 ;  /* 0x0000001409207836 */ /* 0x000fe40000000000 */
[----:B-1----:R-:W-:Y:S01]  /*e630*/  FADD.FTZ R224, R34, -R28 ;  /* 0x8000001c22e07221 */ /* 0x002fe20000010000 */
[--C-:B------:R-:W-:Y:S01]  /*e640*/  FFMA.FTZ R28, R220, UR4, -R30.reuse ;  /* 0x00000004dc1c7c23 */ /* 0x100fe2000801081e */
[----:B------:R-:W-:Y:S01]  /*e650*/  FFMA.FTZ R30, R217, UR4, -R30 ;  /* 0x00000004d91e7c23 */ /* 0x000fe2000801081e */
[--C-:B------:R-:W-:Y:S01]  /*e660*/  FADD.FTZ R217, R36, -R29.reuse ;  /* 0x8000001d24d97221 */ /* 0x100fe20000010000 */
[----:B------:R-:W-:Y:S01]  /*e670*/  FADD.FTZ R220, R38, -R29 ;  /* 0x8000001d26dc7221 */ /* 0x000fe20000010000 */
[----:B------:R-:W1:Y:S01]  /*e680*/  SHFL.IDX PT, R32, R17, R32, 0x1f ;  /* 0x00001f2011207589 */ /* 0x000e6200000e0000 */
[--C-:B------:R-:W-:Y:S01]  /*e690*/  FFMA.FTZ R29, R215, UR4, -R31.reuse ;  /* 0x00000004d71d7c23 */ /* 0x100fe2000801081f */
[----:B------:R-:W-:Y:S01]  /*e6a0*/  FFMA.FTZ R31, R213, UR4, -R31 ;  /* 0x00000004d51f7c23 */ /* 0x000fe2000801081f */
[----:B------:R-:W-:Y:S01]  /*e6b0*/  FFMA.FTZ R213, -R18, R18, 1 ;  /* 0x3f80000012d57423 */ /* 0x000fe20000010112 */
[----:B------:R-:W-:Y:S01]  /*e6c0*/  FMUL.FTZ R229, R214, R229 ;  /* 0x000000e5d6e57220 */ /* 0x000fe20000410000 */
[----:B------:R-:W-:-:S03]  /*e6d0*/  VIADD R34, R9, 0x18 ;  /* 0x0000001809227836 */ /* 0x000fc60000000000 */
[----:B------:R-:W-:Y:S01]  /*e6e0*/  FMUL.FTZ R213, R213, R229 ;  /* 0x000000e5d5d57220 */ /* 0x000fe20000410000 */
[----:B------:R-:W-:Y:S01]  /*e6f0*/  IADD3 R229, R9, 0x1c, RZ ;  /* 0x0000001c09e57810 */ /* 0x000fe20007ffe0ff */
[--C-:B------:R-:W-:Y:S02]  /*e700*/  FADD.FTZ R225, R33, -R27.reuse ;  /* 0x8000001b21e17221 */ /* 0x100fe40000010000 */
[----:B------:R-:W2:Y:S04]  /*e710*/  SHFL.IDX PT, R33, R17, R34, 0x1f ;  /* 0x00001f2211217589 */ /* 0x000ea800000e0000 */
[----:B------:R-:W3:Y:S01]  /*e720*/  SHFL.IDX PT, R34, R17, R229, 0x1f ;  /* 0x00001fe511227589 */ /* 0x000ee200000e0000 */
[----:B------:R-:W-:Y:S01]  /*e730*/  FMUL.FTZ R226, R24, R226 ;  /* 0x000000e218e27220 */ /* 0x000fe20000410000 */
[----:B------:R-:W4:Y:S01]  /*e740*/  MUFU.EX2 R219, R219 ;  /* 0x000000db00db7308 */ /* 0x000f220000000800 */
[----:B------:R-:W-:Y:S01]  /*e750*/  FADD.FTZ R228, R35, -R27 ;  /* 0x8000001b23e47221 */ /* 0x000fe20000010000 */
[--C-:B-1----:R-:W-:Y:S01]  /*e760*/  FFMA.FTZ R211, R211, UR4, -R32.reuse ;  /* 0x00000004d3d37c23 */ /* 0x102fe20008010820 */
[----:B------:R-:W-:Y:S01]  /*e770*/  FFMA.FTZ R32, R210, UR4, -R32 ;  /* 0x00000004d2207c23 */ /* 0x000fe20008010820 */
[----:B------:R-:W-:Y:S01]  /*e780*/  FFMA.FTZ R210, -R19, R19, 1 ;  /* 0x3f80000013d27423 */ /* 0x000fe20000010113 */
[----:B------:R-:W1:Y:S03]  /*e790*/  SHFL.IDX PT, R35, R15, R9, 0x1f ;  /* 0x00001f090f237589 */ /* 0x000e6600000e0000 */
[----:B------:R2:W-:Y:S01]  /*e7a0*/  MUFU.EX2 R18, R31 ;  /* 0x0000001f00127308 */ /* 0x0005e20000000800 */
[----:B------:R-:W-:Y:S01]  /*e7b0*/  FMUL.FTZ R210, R210, R226 ;  /* 0x000000e2d2d27220 */ /* 0x000fe20000410000 */
[C---:B------:R-:W-:Y:S01]  /*e7c0*/  VIADD R226, R9.reuse, 0x4 ;  /* 0x0000000409e27836 */ /* 0x040fe20000000000 */
[----:B------:R-:W-:-:S05]  /*e7d0*/  IADD3 R36, R9, 0xc, RZ ;  /* 0x0000000c09247810 */ /* 0x000fca0007ffe0ff */
[----:B------:R4:W-:Y:S01]  /*e7e0*/  MUFU.EX2 R19, R32 ;  /* 0x0000002000137308 */ /* 0x0009e20000000800 */
[--C-:B--2---:R-:W-:Y:S01]  /*e7f0*/  FFMA.FTZ R31, R208, UR4, -R33.reuse ;  /* 0x00000004d01f7c23 */ /* 0x104fe20008010821 */
[----:B----4-:R-:W-:Y:S01]  /*e800*/  FFMA.FTZ R32, R209, UR4, -R33 ;  /* 0x00000004d1207c23 */ /* 0x010fe20008010821 */
[--C-:B---3--:R-:W-:Y:S01]  /*e810*/  FFMA.FTZ R33, R206, UR4, -R34.reuse ;  /* 0x00000004ce217c23 */ /* 0x108fe20008010822 */
[----:B------:R-:W-:Y:S02]  /*e820*/  FFMA.FTZ R34, R207, UR4, -R34 ;  /* 0x00000004cf227c23 */ /* 0x000fe40008010822 */
[----:B------:R-:W-:Y:S02]  /*e830*/  SHFL.IDX PT, R207, R15, R226, 0x1f ;  /* 0x00001fe20fcf7589 */ /* 0x000fe400000e0000 */
[----:B------:R2:W-:Y:S01]  /*e840*/  MUFU.EX2 R27, R231 ;  /* 0x000000e7001b7308 */ /* 0x0005e20000000800 */
[----:B------:R-:W-:Y:S01]  /*e850*/  FFMA.FTZ R208, -R230, R230, 1 ;  /* 0x3f800000e6d07423 */ /* 0x000fe200000101e6 */
[----:B------:R-:W-:Y:S01]  /*e860*/  FMUL.FTZ R227, R219, R227 ;  /* 0x000000e3dbe37220 */ /* 0x000fe20000410000 */
[----:B------:R-:W-:-:S02]  /*e870*/  VIADD R215, R9, 0x8 ;  /* 0x0000000809d77836 */ /* 0x000fc40000000000 */
[----:B--2---:R-:W-:Y:S02]  /*e880*/  FADD.FTZ R231, R37, -R232 ;  /* 0x800000e825e77221 */ /* 0x004fe40000010000 */
[----:B------:R2:W3:Y:S01]  /*e890*/  SHFL.IDX PT, R37, R15, R36, 0x1f ;  /* 0x00001f240f257589 */ /* 0x0004e200000e0000 */
[----:B------:R-:W-:Y:S01]  /*e8a0*/  FMUL.FTZ R208, R208, R227 ;  /* 0x000000e3d0d07220 */ /* 0x000fe20000410000 */
[----:B------:R4:W-:Y:S01]  /*e8b0*/  MUFU.EX2 R17, R211 ;  /* 0x000000d300117308 */ /* 0x0009e20000000800 */
[C---:B------:R-:W-:Y:S01]  /*e8c0*/  VIADD R227, R9.reuse, 0x10 ;  /* 0x0000001009e37836 */ /* 0x040fe20000000000 */
[----:B------:R-:W3:Y:S01]  /*e8d0*/  SHFL.IDX PT, R209, R15, R215, 0x1f ;  /* 0x00001fd70fd17589 */ /* 0x000ee200000e0000 */
[--C-:B-1----:R-:W-:Y:S01]  /*e8e0*/  FFMA.FTZ R204, R204, UR4, -R35.reuse ;  /* 0x00000004cccc7c23 */ /* 0x102fe20008010823 */
[C---:B------:R-:W-:Y:S01]  /*e8f0*/  IADD3 R230, R9.reuse, 0x18, RZ ;  /* 0x0000001809e67810 */ /* 0x040fe20007ffe0ff */
[----:B----4-:R-:W-:Y:S02]  /*e900*/  VIADD R211, R9, 0x14 ;  /* 0x0000001409d37836 */ /* 0x010fe40000000000 */
[----:B--2---:R-:W-:-:S02]  /*e910*/  FFMA.FTZ R36, R205, UR4, -R35 ;  /* 0x00000004cd247c23 */ /* 0x004fc40008010823 */
[----:B------:R-:W1:Y:S04]  /*e920*/  SHFL.IDX PT, R205, R15, R227, 0x1f ;  /* 0x00001fe30fcd7589 */ /* 0x000e6800000e0000 */
[----:B------:R-:W2:Y:S01]  /*e930*/  SHFL.IDX PT, R38, R15, R211, 0x1f ;  /* 0x00001fd30f267589 */ /* 0x000ea200000e0000 */
[----:B------:R-:W-:Y:S01]  /*e940*/  FADD.FTZ R232, R39, -R232 ;  /* 0x800000e827e87221 */ /* 0x000fe20000010000 */
[----:B------:R4:W-:Y:S02]  /*e950*/  MUFU.EX2 R35, R204 ;  /* 0x000000cc00237308 */ /* 0x0009e40000000800 */
[----:B------:R-:W2:Y:S01]  /*e960*/  SHFL.IDX PT, R39, R15, R230, 0x1f ;  /* 0x00001fe60f277589 */ /* 0x000ea200000e0000 */
[----:B---3--:R-:W-:Y:S01]  /*e970*/  FFMA.FTZ R120, R120, UR4, -R37 ;  /* 0x0000000478787c23 */ /* 0x008fe20008010825 */
        /* <DEDUP_REMOVED lines=9> */
[----:B------:R-:W-:Y:S02]  /*ea10*/  VIADD R209, R9, 0xc ;  /* 0x0000000c09d17836 */ /* 0x000fe40000000000 */
[--C-:B------:R-:W-:Y:S01]  /*ea20*/  FFMA.FTZ R123, R103, UR4, -R205.reuse ;  /* 0x00000004677b7c23 */ /* 0x100fe200080108cd */
[----:B---3--:R3:W-:Y:S01]  /*ea30*/  MUFU.EX2 R15, R204 ;  /* 0x000000cc000f7308 */ /* 0x0087e20000000800 */
[--C-:B--2---:R-:W-:Y:S01]  /*ea40*/  FFMA.FTZ R109, R109, UR4, -R38.reuse ;  /* 0x000000046d6d7c23 */ /* 0x104fe20008010826 */
[----:B------:R-:W-:Y:S01]  /*ea50*/  FFMA.FTZ R103, R94, UR4, -R38 ;  /* 0x000000045e677c23 */ /* 0x000fe20008010826 */
[----:B------:R-:W-:Y:S01]  /*ea60*/  FFMA.FTZ R114, R114, UR4, -R205 ;  /* 0x0000000472727c23 */ /* 0x000fe200080108cd */
[----:B------:R-:W-:-:S04]  /*ea70*/  FFMA.FTZ R112, R112, UR4, -R39 ;  /* 0x0000000470707c23 */ /* 0x000fc80008010827 */
[----:B------:R2:W-:Y:S01]  /*ea80*/  MUFU.EX2 R38, R206 ;  /* 0x000000ce00267308 */ /* 0x0005e20000000800 */
[----:B---3--:R-:W3:Y:S01]  /*ea90*/  SHFL.IDX PT, R204, R10, R9, 0x1f ;  /* 0x00001f090acc7589 */ /* 0x008ee200000e0000 */
[----:B------:R-:W-:Y:S01]  /*eaa0*/  FFMA.FTZ R107, R107, UR4, -R39 ;  /* 0x000000046b6b7c23 */ /* 0x000fe20008010827 */
[----:B----4-:R-:W-:Y:S01]  /*eab0*/  FFMA.FTZ R205, R97, UR4, -R122 ;  /* 0x0000000461cd7c23 */ /* 0x010fe2000801087a */
[--C-:B------:R-:W-:Y:S01]  /*eac0*/  FFMA.FTZ R119, R119, UR4, -R124.reuse ;  /* 0x0000000477777c23 */ /* 0x100fe2000801087c */
[----:B--2---:R-:W2:Y:S03]  /*ead0*/  SHFL.IDX PT, R206, R10, R209, 0x1f ;  /* 0x00001fd10ace7589 */ /* 0x004ea600000e0000 */
[----:B------:R4:W-:Y:S01]  /*eae0*/  MUFU.EX2 R39, R125 ;  /* 0x0000007d00277308 */ /* 0x0009e20000000800 */
[----:B------:R-:W-:Y:S01]  /*eaf0*/  FFMA.FTZ R124, R98, UR4, -R124 ;  /* 0x00000004627c7c23 */ /* 0x000fe2000801087c */
[----:B------:R-:W2:Y:S04]  /*eb00*/  SHFL.IDX PT, R97, R10, R227, 0x1f ;  /* 0x00001fe30a617589 */ /* 0x000ea800000e0000 */
[----:B------:R-:W-:Y:S04]  /*eb10*/  SHFL.IDX PT, R98, R10, R230, 0x1f ;  /* 0x00001fe60a627589 */ /* 0x000fe800000e0000 */
[----:B----4-:R-:W4:Y:S01]  /*eb20*/  SHFL.IDX PT, R125, R10, R211, 0x1f ;  /* 0x00001fd30a7d7589 */ /* 0x010f2200000e0000 */
[----:B------:R1:W-:Y:S02]  /*eb30*/  MUFU.EX2 R94, R120 ;  /* 0x00000078005e7308 */ /* 0x0003e40000000800 */
[----:B-1----:R-:W-:-:S02]  /*eb40*/  FFMA.FTZ R120, R99, UR4, -R207 ;  /* 0x0000000463787c23 */ /* 0x002fc400080108cf */
[----:B------:R-:W1:Y:S04]  /*eb50*/  SHFL.IDX PT, R99, R12, R9, 0x1f ;  /* 0x00001f090c637589 */ /* 0x000e6800000e0000 */
[----:B------:R-:W1:Y:S01]  /*eb60*/  MUFU.EX2 R29, R29 ;  /* 0x0000001d001d7308 */ /* 0x000e620000000800 */
[--C-:B---3--:R-:W-:Y:S01]  /*eb70*/  FFMA.FTZ R117, R117, UR4, -R204.reuse ;  /* 0x0000000475757c23 */ /* 0x108fe200080108cc */
[----:B------:R-:W-:Y:S01]  /*eb80*/  FFMA.FTZ R106, R106, UR4, -R204 ;  /* 0x000000046a6a7c23 */ /* 0x000fe200080108cc */
[--C-:B--2---:R-:W-:Y:S01]  /*eb90*/  FFMA.FTZ R105, R105, UR4, -R206.reuse ;  /* 0x0000000469697c23 */ /* 0x104fe200080108ce */
        /* <DEDUP_REMOVED lines=59> */
[--C-:B------:R-:W-:Y:S01]  /*ef50*/  FFMA.FTZ R206, R206, UR4, -R112.reuse ;  /* 0x00000004cece7c23 */ /* 0x100fe20008010870 */
[----:B------:R-:W-:Y:S01]  /*ef60*/  FFMA.FTZ R207, R207, UR4, -R112 ;  /* 0x00000004cfcf7c23 */ /* 0x000fe20008010870 */
[----:B------:R3:W-:Y:S01]  /*ef70*/  MUFU.EX2 R95, R109 ;  /* 0x0000006d005f7308 */ /* 0x0007e20000000800 */
[----:B------:R-:W-:Y:S01]  /*ef80*/  FMUL.FTZ R112, R235, R221 ;  /* 0x000000ddeb707220 */ /* 0x000fe20000410000 */
[--C-:B------:R-:W-:Y:S01]  /*ef90*/  FADD.FTZ R45, R45, -R217.reuse ;  /* 0x800000d92d2d7221 */ /* 0x100fe20000010000 */
[----:B------:R-:W-:Y:S01]  /*efa0*/  FADD.FTZ R47, R47, -R217 ;  /* 0x800000d92f2f7221 */ /* 0x000fe20000010000 */
[----:B------:R-:W4:Y:S04]  /*efb0*/  SHFL.IDX PT, R221, R14, R226, 0x1f ;  /* 0x00001fe20edd7589 */ /* 0x000f2800000e0000 */
[----:B------:R-:W-:Y:S04]  /*efc0*/  LDS R217, [R11+0x400] ;  /* 0x000400000bd97984 */ /* 0x000fe80000000800 */
[----:B---3--:R2:W-:Y:S01]  /*efd0*/  SHFL.IDX PT, R109, R12, R227, 0x1f ;  /* 0x00001fe30c6d7589 */ /* 0x0085e200000e0000 */
[----:B------:R-:W3:Y:S01]  /*efe0*/  MUFU.EX2 R36, R36 ;  /* 0x0000002400247308 */ /* 0x000ee20000000800 */
[----:B--2---:R-:W-:-:S02]  /*eff0*/  FMUL.FTZ R227, R32, R220 ;  /* 0x000000dc20e37220 */ /* 0x004fc40000410000 */
[----:B------:R-:W2:Y:S01]  /*f000*/  SHFL.IDX PT, R220, R14, R229, 0x1f ;  /* 0x00001fe50edc7589 */ /* 0x000ea200000e0000 */
[--C-:B-1----:R-:W-:Y:S01]  /*f010*/  FADD.FTZ R40, R40, -R218.reuse ;  /* 0x800000da28287221 */ /* 0x102fe20000010000 */
[----:B------:R-:W-:Y:S01]  /*f020*/  FFMA.FTZ R20, -R20, R20, 1 ;  /* 0x3f80000014147423 */ /* 0x000fe20000010114 */
[----:B------:R-:W-:Y:S01]  /*f030*/  FMUL.FTZ R224, R18, R224 ;  /* 0x000000e012e07220 */ /* 0x000fe20000410000 */
[----:B------:R-:W-:Y:S01]  /*f040*/  IADD3 R235, R9, 0x10, RZ ;  /* 0x0000001009eb7810 */ /* 0x000fe20007ffe0ff */
[----:B------:R-:W-:Y:S01]  /*f050*/  FMUL.FTZ R225, R17, R225 ;  /* 0x000000e111e17220 */ /* 0x000fe20000410000 */
[----:B------:R-:W-:Y:S01]  /*f060*/  FADD.FTZ R42, R42, -R218 ;  /* 0x800000da2a2a7221 */ /* 0x000fe20000010000 */
[----:B------:R-:W-:Y:S01]  /*f070*/  FFMA.FTZ R11, -R170, R170, 1 ;  /* 0x3f800000aa0b7423 */ /* 0x000fe200000101aa */
[----:B------:R-:W-:Y:S01]  /*f080*/  FMUL.FTZ R40, R35, R40 ;  /* 0x0000002823287220 */ /* 0x000fe20000410000 */
[----:B------:R-:W-:Y:S01]  /*f090*/  FFMA.FTZ R21, -R21, R21, 1 ;  /* 0x3f80000015157423 */ /* 0x000fe20000010115 */
[----:B------:R-:W-:-:S02]  /*f0a0*/  VIADD R234, R9, 0x14 ;  /* 0x0000001409ea7836 */ /* 0x000fc40000000000 */
[--C-:B----4-:R-:W-:Y:S01]  /*f0b0*/  FADD.FTZ R41, R41, -R221.reuse ;  /* 0x800000dd29297221 */ /* 0x110fe20000010000 */
[----:B------:R-:W1:Y:S01]  /*f0c0*/  MUFU.EX2 R30, R30 ;  /* 0x0000001e001e7308 */ /* 0x000e620000000800 */
[----:B------:R-:W-:Y:S01]  /*f0d0*/  FMUL.FTZ R22, R20, R22 ;  /* 0x0000001614167220 */ /* 0x000fe20000410000 */
[----:B------:R-:W-:Y:S01]  /*f0e0*/  FMUL.FTZ R20, R211, R224 ;  /* 0x000000e0d3147220 */ /* 0x000fe20000410000 */
[----:B------:R-:W-:Y:S01]  /*f0f0*/  FADD.FTZ R43, R43, -R221 ;  /* 0x800000dd2b2b7221 */ /* 0x000fe20000010000 */
[----:B------:R-:W4:Y:S01]  /*f100*/  SHFL.IDX PT, R224, R14, R235, 0x1f ;  /* 0x00001feb0ee07589 */ /* 0x000f2200000e0000 */
[----:B------:R-:W-:Y:S01]  /*f110*/  FMUL.FTZ R11, R11, R40 ;  /* 0x000000280b0b7220 */ /* 0x000fe20000410000 */
[----:B---3--:R-:W-:Y:S01]  /*f120*/  FMUL.FTZ R42, R36, R42 ;  /* 0x0000002a242a7220 */ /* 0x008fe20000410000 */
[----:B------:R-:W-:Y:S01]  /*f130*/  FMUL.FTZ R21, R21, R225 ;  /* 0x000000e115157220 */ /* 0x000fe20000410000 */
[----:B------:R-:W-:Y:S01]  /*f140*/  FFMA.FTZ R40, -R169, R169, 1 ;  /* 0x3f800000a9287423 */ /* 0x000fe200000101a9 */
[----:B------:R-:W-:Y:S01]  /*f150*/  FMUL.FTZ R221, R15, R41 ;  /* 0x000000290fdd7220 */ /* 0x000fe20000410000 */
[--C-:B--2---:R-:W-:Y:S01]  /*f160*/  FADD.FTZ R53, R53, -R220.reuse ;  /* 0x800000dc35357221 */ /* 0x104fe20000010000 */
[----:B------:R-:W-:Y:S01]  /*f170*/  FADD.FTZ R55, R55, -R220 ;  /* 0x800000dc37377221 */ /* 0x000fe20000010000 */
[----:B------:R-:W-:Y:S01]  /*f180*/  FFMA.FTZ R220, -R168, R168, 1 ;  /* 0x3f800000a8dc7423 */ /* 0x000fe200000101a8 */
[----:B------:R-:W2:Y:S01]  /*f190*/  SHFL.IDX PT, R225, R14, R234, 0x1f ;  /* 0x00001fea0ee17589 */ /* 0x000ea200000e0000 */
[----:B------:R-:W-:-:S02]  /*f1a0*/  FADD.FTZ R46, R46, -R222 ;  /* 0x800000de2e2e7221 */ /* 0x000fc40000010000 */
[----:B------:R-:W-:Y:S01]  /*f1b0*/  FMUL.FTZ R41, R220, R42 ;  /* 0x0000002adc297220 */ /* 0x000fe20000410000 */
[----:B------:R-:W-:Y:S01]  /*f1c0*/  FMUL.FTZ R42, R40, R221 ;  /* 0x000000dd282a7220 */ /* 0x000fe20000410000 */
[----:B------:R-:W-:Y:S01]  /*f1d0*/  FFMA.FTZ R40, -R23, R23, 1 ;  /* 0x3f80000017287423 */ /* 0x000fe20000010117 */
[----:B------:R-:W-:Y:S01]  /*f1e0*/  FFMA.FTZ R23, -R88, R88, 1 ;  /* 0x3f80000058177423 */ /* 0x000fe20000010158 */
[----:B------:R-:W-:-:S04]  /*f1f0*/  FMUL.FTZ R46, R39, R46 ;  /* 0x0000002e272e7220 */ /* 0x000fc80000410000 */
[----:B------:R-:W-:Y:S01]  /*f200*/  FMUL.FTZ R23, R23, R46 ;  /* 0x0000002e17177220 */ /* 0x000fe20000410000 */
[----:B------:R-:W-:Y:S02]  /*f210*/  FFMA.FTZ R46, -R92, R92, 1 ;  /* 0x3f8000005c2e7423 */ /* 0x000fe4000001015c */
[----:B------:R-:W3:Y:S01]  /*f220*/  SHFL.IDX PT, R92, R217, R233, 0x1f ;  /* 0x00001fe9d95c7589 */ /* 0x000ee200000e0000 */
[----:B-1----:R-:W-:-:S04]  /*f230*/  FMUL.FTZ R223, R30, R223 ;  /* 0x000000df1edf7220 */ /* 0x002fc80000410000 */
[----:B------:R-:W-:Y:S02]  /*f240*/  FMUL.FTZ R209, R209, R223 ;  /* 0x000000dfd1d17220 */ /* 0x000fe40000410000 */
[----:B------:R1:W3:Y:S01]  /*f250*/  SHFL.IDX PT, R223, R14, R230, 0x1f ;  /* 0x00001fe60edf7589 */ /* 0x0002e200000e0000 */
[----:B----4-:R-:W-:Y:S01]  /*f260*/  FADD.FTZ R48, R48, -R224 ;  /* 0x800000e030307221 */ /* 0x010fe20000010000 */
[----:B------:R-:W-:Y:S01]  /*f270*/  FMUL.FTZ R45, R94, R45 ;  /* 0x0000002d5e2d7220 */ /* 0x000fe20000410000 */
[--C-:B--2---:R-:W-:Y:S01]  /*f280*/  FADD.FTZ R49, R49, -R225.reuse ;  /* 0x800000e131317221 */ /* 0x104fe20000010000 */
[----:B------:R-:W-:Y:S01]  /*f290*/  FFMA.FTZ R211, -R200, R200, 1 ;  /* 0x3f800000c8d37423 */ /* 0x000fe200000101c8 */
[----:B------:R-:W-:Y:S01]  /*f2a0*/  FMUL.FTZ R228, R19, R228 ;  /* 0x000000e413e47220 */ /* 0x000fe20000410000 */
[----:B------:R-:W-:Y:S01]  /*f2b0*/  FFMA.FTZ R89, -R89, R89, 1 ;  /* 0x3f80000059597423 */ /* 0x000fe20000010159 */
[----:B------:R-:W-:Y:S01]  /*f2c0*/  FMUL.FTZ R47, R10, R47 ;  /* 0x0000002f0a2f7220 */ /* 0x000fe20000410000 */
[----:B------:R-:W-:Y:S01]  /*f2d0*/  FFMA.FTZ R90, -R90, R90, 1 ;  /* 0x3f8000005a5a7423 */ /* 0x000fe2000001015a */
[----:B------:R-:W-:Y:S01]  /*f2e0*/  FMUL.FTZ R48, R96, R48 ;  /* 0x0000003060307220 */ /* 0x000fe20000410000 */
[----:B------:R-:W-:Y:S01]  /*f2f0*/  FFMA.FTZ R226, -R203, R203, 1 ;  /* 0x3f800000cbe27423 */ /* 0x000fe200000101cb */
[----:B------:R-:W-:Y:S01]  /*f300*/  FMUL.FTZ R45, R40, R45 ;  /* 0x0000002d282d7220 */ /* 0x000fe20000410000 */
[----:B------:R-:W-:Y:S01]  /*f310*/  FADD.FTZ R51, R51, -R225 ;  /* 0x800000e133337221 */ /* 0x000fe20000010000 */
[----:B------:R-:W-:Y:S01]  /*f320*/  FFMA.FTZ R218, -R167, R167, 1 ;  /* 0x3f800000a7da7423 */ /* 0x000fe200000101a7 */
[----:B------:R-:W-:Y:S01]  /*f330*/  FMUL.FTZ R43, R37, R43 ;  /* 0x0000002b252b7220 */ /* 0x000fe20000410000 */
[----:B------:R-:W-:Y:S01]  /*f340*/  FMUL.FTZ R40, R95, R49 ;  /* 0x000000315f287220 */ /* 0x000fe20000410000 */
[----:B------:R-:W-:Y:S01]  /*f350*/  FMUL.FTZ R211, R211, R228 ;  /* 0x000000e4d3d37220 */ /* 0x000fe20000410000 */
[----:B------:R-:W-:Y:S01]  /*f360*/  FMUL.FTZ R49, R89, R47 ;  /* 0x0000002f59317220 */ /* 0x000fe20000410000 */
[----:B------:R-:W-:Y:S01]  /*f370*/  FADD.FTZ R44, R44, -R222 ;  /* 0x800000de2c2c7221 */ /* 0x000fe20000010000 */
[----:B------:R-:W-:Y:S01]  /*f380*/  FFMA.FTZ R91, -R91, R91, 1 ;  /* 0x3f8000005b5b7423 */ /* 0x000fe2000001015b */
[----:B------:R-:W-:Y:S01]  /*f390*/  FMUL.FTZ R47, R90, R48 ;  /* 0x000000305a2f7220 */ /* 0x000fe20000410000 */
[----:B------:R-:W-:Y:S01]  /*f3a0*/  IADD3 R228, R9, 0x8, RZ ;  /* 0x0000000809e47810 */ /* 0x000fe20007ffe0ff */
[----:B-1----:R-:W-:Y:S01]  /*f3b0*/  FMUL.FTZ R14, R226, R227 ;  /* 0x000000e3e20e7220 */ /* 0x002fe20000410000 */
[----:B------:R-:W-:Y:S01]  /*f3c0*/  FFMA.FTZ R90, -R165, R165, 1 ;  /* 0x3f800000a55a7423 */ /* 0x000fe200000101a5 */
[----:B------:R-:W-:Y:S01]  /*f3d0*/  FMUL.FTZ R43, R218, R43 ;  /* 0x0000002bda2b7220 */ /* 0x000fe20000410000 */
[----:B------:R-:W-:-:S02]  /*f3e0*/  VIADD R227, R9, 0x4 ;  /* 0x0000000409e37836 */ /* 0x000fc40000000000 */
[----:B------:R-:W-:Y:S01]  /*f3f0*/  FMUL.FTZ R51, R98, R51 ;  /* 0x0000003362337220 */ /* 0x000fe20000410000 */
[----:B------:R-:W-:Y:S01]  /*f400*/  FFMA.FTZ R218, -R166, R166, 1 ;  /* 0x3f800000a6da7423 */ /* 0x000fe200000101a6 */
[----:B------:R-:W-:Y:S01]  /*f410*/  FMUL.FTZ R44, R38, R44 ;  /* 0x0000002c262c7220 */ /* 0x000fe20000410000 */
[----:B------:R-:W-:Y:S01]  /*f420*/  FMUL.FTZ R48, R91, R40 ;  /* 0x000000285b307220 */ /* 0x000fe20000410000 */
[----:B------:R-:W1:Y:S01]  /*f430*/  SHFL.IDX PT, R89, R217, R9, 0x1f ;  /* 0x00001f09d9597589 */ /* 0x000e6200000e0000 */
[----:B------:R-:W2:Y:S01]  /*f440*/  MUFU.EX2 R107, R107 ;  /* 0x0000006b006b7308 */ /* 0x000ea20000000800 */
[--C-:B---3--:R-:W-:Y:S01]  /*f450*/  FADD.FTZ R61, R61, -R92.reuse ;  /* 0x8000005c3d3d7221 */ /* 0x108fe20000010000 */
[----:B------:R-:W-:Y:S01]  /*f460*/  FMUL.FTZ R51, R90, R51 ;  /* 0x000000335a337220 */ /* 0x000fe20000410000 */
[----:B------:R-:W3:Y:S01]  /*f470*/  SHFL.IDX PT, R40, R217, R228, 0x1f ;  /* 0x00001fe4d9287589 */ /* 0x000ee200000e0000 */
[----:B------:R-:W-:Y:S01]  /*f480*/  FADD.FTZ R92, R63, -R92 ;  /* 0x8000005c3f5c7221 */ /* 0x000fe20000010000 */
[----:B------:R-:W-:Y:S01]  /*f490*/  FADD.FTZ R50, R50, -R224 ;  /* 0x800000e032327221 */ /* 0x000fe20000010000 */
[----:B------:R-:W-:Y:S01]  /*f4a0*/  FMUL.FTZ R44, R218, R44 ;  /* 0x0000002cda2c7220 */ /* 0x000fe20000410000 */
[----:B------:R-:W4:Y:S01]  /*f4b0*/  SHFL.IDX PT, R88, R217, R227, 0x1f ;  /* 0x00001fe3d9587589 */ /* 0x000f2200000e0000 */
[----:B------:R-:W1:Y:S03]  /*f4c0*/  MUFU.EX2 R205, R205 ;  /* 0x000000cd00cd7308 */ /* 0x000e660000000800 */
[----:B------:R-:W4:Y:S04]  /*f4d0*/  SHFL.IDX PT, R90, R217, R230, 0x1f ;  /* 0x00001fe6d95a7589 */ /* 0x000f2800000e0000 */
[----:B------:R-:W-:Y:S01]  /*f4e0*/  LDS R63, [R13+0x400] ;  /* 0x000400000d3f7984 */ /* 0x000fe20000000800 */
[----:B------:R-:W3:Y:S03]  /*f4f0*/  MUFU.EX2 R122, R122 ;  /* 0x0000007a007a7308 */ /* 0x000ee60000000800 */
[----:B------:R-:W4:Y:S01]  /*f500*/  SHFL.IDX PT, R218, R217, R235, 0x1f ;  /* 0x00001febd9da7589 */ /* 0x000f2200000e0000 */
[----:B------:R-:W-:-:S03]  /*f510*/  FMUL.FTZ R50, R97, R50 ;  /* 0x0000003261327220 */ /* 0x000fc60000410000 */
[----:B------:R-:W-:Y:S01]  /*f520*/  SHFL.IDX PT, R91, R217, R234, 0x1f ;  /* 0x00001fead95b7589 */ /* 0x000fe200000e0000 */
[----:B------:R-:W-:-:S03]  /*f530*/  FADD.FTZ R52, R52, -R223 ;  /* 0x800000df34347221 */ /* 0x000fc60000010000 */
[----:B------:R-:W4:Y:S01]  /*f540*/  SHFL.IDX PT, R217, R217, R229, 0x1f ;  /* 0x00001fe5d9d97589 */ /* 0x000f2200000e0000 */
[----:B------:R-:W4:Y:S01]  /*f550*/  MUFU.EX2 R117, R117 ;  /* 0x0000007500757308 */ /* 0x000f220000000800 */
[----:B------:R-:W-:Y:S01]  /*f560*/  FMUL.FTZ R46, R46, R50 ;  /* 0x000000322e2e7220 */ /* 0x000fe20000410000 */
[----:B------:R-:W-:Y:S01]  /*f570*/  FFMA.FTZ R50, -R164, R164, 1 ;  /* 0x3f800000a4327423 */ /* 0x000fe200000101a4 */
[----:B------:R-:W-:Y:S01]  /*f580*/  FMUL.FTZ R52, R99, R52 ;  /* 0x0000003463347220 */ /* 0x000fe20000410000 */
[----:B------:R-:W-:-:S04]  /*f590*/  FADD.FTZ R54, R54, -R223 ;  /* 0x800000df36367221 */ /* 0x000fc80000010000 */
[----:B------:R-:W4:Y:S01]  /*f5a0*/  MUFU.EX2 R124, R124 ;  /* 0x0000007c007c7308 */ /* 0x000f220000000800 */
[----:B------:R-:W-:Y:S01]  /*f5b0*/  FMUL.FTZ R50, R50, R52 ;  /* 0x0000003432327220 */ /* 0x000fe20000410000 */
[----:B------:R-:W-:Y:S01]  /*f5c0*/  FFMA.FTZ R52, -R162, R162, 1 ;  /* 0x3f800000a2347423 */ /* 0x000fe200000101a2 */
[----:B--2---:R-:W-:Y:S01]  /*f5d0*/  FMUL.FTZ R54, R107, R54 ;  /* 0x000000366b367220 */ /* 0x004fe20000410000 */
[----:B------:R-:W-:-:S04]  /*f5e0*/  FFMA.FTZ R220, -R163, R163, 1 ;  /* 0x3f800000a3dc7423 */ /* 0x000fc800000101a3 */
[----:B------:R-:W2:Y:S01]  /*f5f0*/  MUFU.EX2 R26, R26 ;  /* 0x0000001a001a7308 */ /* 0x000ea20000000800 */
[----:B-1----:R-:W-:Y:S01]  /*f600*/  FMUL.FTZ R53, R205, R53 ;  /* 0x00000035cd357220 */ /* 0x002fe20000410000 */
[----:B------:R-:W-:Y:S01]  /*f610*/  FFMA.FTZ R93, -R93, R93, 1 ;  /* 0x3f8000005d5d7423 */ /* 0x000fe2000001015d */
[----:B---3--:R-:W-:-:S05]  /*f620*/  FMUL.FTZ R55, R122, R55 ;  /* 0x000000377a377220 */ /* 0x008fca0000410000 */
[----:B------:R-:W1:Y:S01]  /*f630*/  MUFU.EX2 R111, R111 ;  /* 0x0000006f006f7308 */ /* 0x000e620000000800 */
[----:B------:R-:W-:-:S07]  /*f640*/  FMUL.FTZ R52, R52, R54 ;  /* 0x0000003634347220 */ /* 0x000fce0000410000 */
[----:B------:R-:W3:Y:S01]  /*f650*/  MUFU.TANH R138, R138 ;  /* 0x0000008a008a7308 */ /* 0x000ee20000002400 */
[----:B------:R-:W-:-:S07]  /*f660*/  FMUL.FTZ R54, R220, R53 ;  /* 0x00000035dc367220 */ /* 0x000fce0000410000 */
[----:B------:R-:W3:Y:S01]  /*f670*/  MUFU.EX2 R100, R100 ;  /* 0x0000006400647308 */ /* 0x000ee20000000800 */
[----:B------:R-:W-:-:S07]  /*f680*/  FMUL.FTZ R53, R93, R55 ;  /* 0x000000375d357220 */ /* 0x000fce0000410000 */
[----:B------:R-:W3:Y:S01]  /*f690*/  MUFU.EX2 R106, R106 ;  /* 0x0000006a006a7308 */ /* 0x000ee20000000800 */
[----:B------:R-:W-:-:S07]  /*f6a0*/  FADD.FTZ R56, R56, -R89 ;  /* 0x8000005938387221 */ /* 0x000fce0000010000 */
[----:B------:R-:W3:Y:S01]  /*f6b0*/  MUFU.EX2 R25, R25 ;  /* 0x0000001900197308 */ /* 0x000ee20000000800 */
[----:B------:R-:W-:-:S07]  /*f6c0*/  FADD.FTZ R55, R60, -R40 ;  /* 0x800000283c377221 */ /* 0x000fce0000010000 */
[----:B------:R-:W3:Y:S01]  /*f6d0*/  MUFU.EX2 R102, R102 ;  /* 0x0000006600667308 */ /* 0x000ee20000000800 */
[----:B------:R-:W-:-:S07]  /*f6e0*/  FADD.FTZ R40, R62, -R40 ;  /* 0x800000283e287221 */ /* 0x000fce0000010000 */
[----:B------:R-:W3:Y:S01]  /*f6f0*/  MUFU.EX2 R116, R116 ;  /* 0x0000007400747308 */ /* 0x000ee20000000800 */
[----:B----4-:R-:W-:Y:S01]  /*f700*/  FADD.FTZ R59, R59, -R88 ;  /* 0x800000583b3b7221 */ /* 0x010fe20000010000 */
[----:B------:R-:W-:-:S06]  /*f710*/  FADD.FTZ R62, R68, -R90 ;  /* 0x8000005a443e7221 */ /* 0x000fcc0000010000 */
[----:B------:R-:W4:Y:S01]  /*f720*/  MUFU.EX2 R104, R104 ;  /* 0x0000006800687308 */ /* 0x000f220000000800 */
[----:B------:R-:W-:-:S07]  /*f730*/  FFMA.FTZ R68, -R161, R161, 1 ;  /* 0x3f800000a1447423 */ /* 0x000fce00000101a1 */
[----:B------:R-:W4:Y:S01]  /*f740*/  MUFU.EX2 R101, R101 ;  /* 0x0000006500657308 */ /* 0x000f220000000800 */
[----:B------:R-:W-:Y:S01]  /*f750*/  FMUL.FTZ R56, R117, R56 ;  /* 0x0000003875387220 */ /* 0x000fe20000410000 */
        /* <DEDUP_REMOVED lines=10> */
[----:B--2---:R-:W-:Y:S01]  /*f800*/  FMUL.FTZ R212, R26, R212 ;  /* 0x000000d41ad47220 */ /* 0x004fe20000410000 */
[--C-:B------:R-:W-:Y:S01]  /*f810*/  FFMA.FTZ R130, R130, UR4, -R109.reuse ;  /* 0x0000000482827c23 */ /* 0x100fe2000801086d */
[----:B------:R-:W-:Y:S01]  /*f820*/  FFMA.FTZ R136, R136, UR4, -R109 ;  /* 0x0000000488887c23 */ /* 0x000fe2000801086d */
[----:B------:R-:W-:Y:S01]  /*f830*/  FADD.FTZ R65, R65, -R91 ;  /* 0x8000005b41417221 */ /* 0x000fe20000010000 */
[----:B------:R-:W-:Y:S01]  /*f840*/  FMUL.FTZ R68, R68, R56 ;  /* 0x0000003844447220 */ /* 0x000fe20000410000 */
[----:B------:R-:W-:Y:S01]  /*f850*/  FFMA.FTZ R71, -R155, R155, 1 ;  /* 0x3f8000009b477423 */ /* 0x000fe2000001019b */
[----:B-1----:R-:W-:Y:S01]  /*f860*/  FMUL.FTZ R40, R111, R40 ;  /* 0x000000286f287220 */ /* 0x002fe20000410000 */
[----:B---3--:R-:W-:Y:S01]  /*f870*/  FSEL R109, R138, -INF , !P3 ;  /* 0xff8000008a6d7808 */ /* 0x008fe20005800000 */
        /* <DEDUP_REMOVED lines=20> */
[----:B----4-:R-:W-:Y:S01]  /*f9c0*/  FMUL.FTZ R92, R104, R92 ;  /* 0x0000005c685c7220 */ /* 0x010fe20000410000 */
        /* <DEDUP_REMOVED lines=216> */
[----:B----4-:R-:W-:-:S04]  /*10750*/  IMAD R11, R0, 0x4000, R220 ;  /* 0x00004000000b7824 */ /* 0x010fc800078e02dc */
        /* <DEDUP_REMOVED lines=147> */
.L_x_1736:
        /* <DEDUP_REMOVED lines=70> */
.L_x_1737:
        /* <DEDUP_REMOVED lines=11> */
[----:B---3--:R-:W-:Y:S05]  /*115a0*/  @!P1 BRA `(.L_x_1738) ;  /* 0xffffffac00cc9947 */ /* 0x008fea000383ffff */
.L_x_1727:
        /* <DEDUP_REMOVED lines=34> */
.L_x_1695:
[----:B------:R-:W-:Y:S05]  /*117d0*/  @P0 BRA `(.L_x_1739) ;  /* 0x0000001000a00947 */ /* 0x000fea0003800000 */
[----:B------:R-:W2:Y:S01]  /*117e0*/  S2R R0, SR_TID.X ;  /* 0x0000000000007919 */ /* 0x000ea20000002100 */
[----:B------:R-:W3:Y:S01]  /*117f0*/  S2UR UR5, SR_CgaCtaId ;  /* 0x00000000000579c3 */ /* 0x000ee20000008800 */
[----:B------:R-:W-:Y:S01]  /*11800*/  UMOV UR4, 0x400 ;  /* 0x0000040000047882 */ /* 0x000fe20000000000 */
[----:B------:R-:W-:-:S06]  /*11810*/  F2FP.F16.F32.PACK_AB R172, R173, R172 ;  /* 0x000000acadac723e */ /* 0x000fcc00000000ff */
[----:B------:R-:W-:Y:S01]  /*11820*/  BAR.SYNC.DEFER_BLOCKING 0x1, 0x100 ;  /* 0x0044000000007b1d */ /* 0x000fe20000010000 */
        /* <DEDUP_REMOVED lines=10> */
[----:B---3--:R-:W-:Y:S01]  /*118d0*/  ULEA UR6, UR5, UR4, 0x18 ;  /* 0x0000000405067291 */ /* 0x008fe2000f8ec03f */
[----:B------:R-:W-:Y:S02]  /*118e0*/  F2FP.F16.F32.PACK_AB R190, R193, R192 ;  /* 0x000000c0c1be723e */ /* 0x000fe400000000ff */
[----:B------:R-:W-:Y:S01]  /*118f0*/  F2FP.F16.F32.PACK_AB R191, R195, R194 ;  /* 0x000000c2c3bf723e */ /* 0x000fe200000000ff */
[----:B------:R-:W-:Y:S01]  /*11900*/  ULDC.64 UR4, c[0x0][0x870] ;  /* 0x00021c0000047ab9 */ /* 0x000fe20000000a00 */
[----:B------:R-:W-:Y:S01]  /*11910*/  F2FP.F16.F32.PACK_AB R197, R199, R198 ;  /* 0x000000c6c7c5723e */ /* 0x000fe200000000ff */
[----:B--2---:R-:W-:Y:S01]  /*11920*/  VIADD R11, R0, 0xffffff80 ;  /* 0xffffff80000b7836 */ /* 0x004fe20000000000 */
[----:B------:R-:W-:-:S02]  /*11930*/  F2FP.F16.F32.PACK_AB R140, R141, R140 ;  /* 0x0000008c8d8c723e */ /* 0x000fc400000000ff */
[----:B------:R-:W-:Y:S02]  /*11940*/  F2FP.F16.F32.PACK_AB R198, R201, R200 ;  /* 0x000000c8c9c6723e */ /* 0x000fe400000000ff */
[----:B------:R-:W-:Y:S02]  /*11950*/  SHF.R.S32.HI R10, RZ, 0x1f, R11 ;  /* 0x0000001fff0a7819 */ /* 0x000fe4000001140b */
[----:B------:R-:W-:Y:S02]  /*11960*/  F2FP.F16.F32.PACK_AB R199, R203, R202 ;  /* 0x000000cacbc7723e */ /* 0x000fe400000000ff */
[CC--:B------:R-:W-:Y:S02]  /*11970*/  LEA.HI R7, R10.reuse, R11.reuse, RZ, 0x4 ;  /* 0x0000000b0a077211 */ /* 0x0c0fe400078f20ff */
[----:B------:R-:W-:Y:S02]  /*11980*/  LEA.HI R4, R10, R11, RZ, 0x5 ;  /* 0x0000000b0a047211 */ /* 0x000fe400078f28ff */
[----:B------:R-:W-:-:S02]  /*11990*/  LOP3.LUT R0, R7, 0xfffffff0, RZ, 0xc0, !PT ;  /* 0xfffffff007007812 */ /* 0x000fc400078ec0ff */
[----:B------:R-:W-:Y:S02]  /*119a0*/  SHF.R.U32.HI R7, RZ, 0x1, R7 ;  /* 0x00000001ff077819 */ /* 0x000fe40000011607 */
[----:B------:R-:W-:Y:S01]  /*119b0*/  F2FP.F16.F32.PACK_AB R141, R143, R142 ;  /* 0x0000008e8f8d723e */ /* 0x000fe200000000ff */
[----:B------:R-:W-:Y:S01]  /*119c0*/  IMAD.IADD R0, R11, 0x1, -R0 ;  /* 0x000000010b007824 */ /* 0x000fe200078e0a00 */
[----:B------:R-:W-:Y:S02]  /*119d0*/  F2FP.F16.F32.PACK_AB R148, R149, R148 ;  /* 0x000000949594723e */ /* 0x000fe400000000ff */
[----:B------:R-:W-:Y:S02]  /*119e0*/  F2FP.F16.F32.PACK_AB R142, R145, R144 ;  /* 0x00000090918e723e */ /* 0x000fe400000000ff */
[----:B------:R-:W-:Y:S02]  /*119f0*/  SHF.R.S32.HI R3, RZ, 0x1f, R0 ;  /* 0x0000001fff037819 */ /* 0x000fe40000011400 */
[----:B------:R-:W-:-:S02]  /*11a00*/  F2FP.F16.F32.PACK_AB R143, R147, R146 ;  /* 0x00000092938f723e */ /* 0x000fc400000000ff */
[----:B------:R-:W-:Y:S02]  /*11a10*/  LEA.HI R3, R3, R0, RZ, 0x3 ;  /* 0x0000000003037211 */ /* 0x000fe400078f18ff */
[----:B------:R-:W-:Y:S02]  /*11a20*/  F2FP.F16.F32.PACK_AB R149, R151, R150 ;  /* 0x000000969795723e */ /* 0x000fe400000000ff */
[C---:B------:R-:W-:Y:S02]  /*11a30*/  LOP3.LUT R5, R3.reuse, 0xfffffff8, RZ, 0xc0, !PT ;  /* 0xfffffff803057812 */ /* 0x040fe400078ec0ff */
[----:B------:R-:W-:Y:S02]  /*11a40*/  SHF.L.U32 R3, R3, 0x6, RZ ;  /* 0x0000000603037819 */ /* 0x000fe400000006ff */
[----:B------:R-:W-:Y:S02]  /*11a50*/  IADD3 R5, R0, -R5, RZ ;  /* 0x8000000500057210 */ /* 0x000fe40007ffe0ff */
[----:B------:R-:W-:-:S02]  /*11a60*/  LOP3.LUT R3, R3, 0x7ffffe00, RZ, 0xc0, !PT ;  /* 0x7ffffe0003037812 */ /* 0x000fc400078ec0ff */
[C---:B------:R-:W-:Y:S01]  /*11a70*/  R2P PR, R5.reuse, 0x6 ;  /* 0x0000000605007804 */ /* 0x040fe20000000000 */
[----:B------:R-:W-:Y:S01]  /*11a80*/  IMAD.SHL.U32 R0, R5, 0x40, RZ ;  /* 0x0000004005007824 */ /* 0x000fe200078e00ff */
[----:B------:R-:W-:Y:S01]  /*11a90*/  F2FP.F16.F32.PACK_AB R156, R157, R156 ;  /* 0x0000009c9d9c723e */ /* 0x000fe200000000ff */
[----:B------:R-:W-:Y:S01]  /*11aa0*/  IMAD.MOV.U32 R5, RZ, RZ, 0x40 ;  /* 0x00000040ff057424 */ /* 0x000fe200078e00ff */
[----:B------:R-:W-:Y:S02]  /*11ab0*/  F2FP.F16.F32.PACK_AB R150, R153, R152 ;  /* 0x000000989996723e */ /* 0x000fe400000000ff */
        /* <DEDUP_REMOVED lines=16> */
[C---:B------:R-:W-:Y:S02]  /*11bc0*/  IADD3 R2, R3.reuse, 0x4000, R0 ;  /* 0x0000400003027810 */ /* 0x040fe40007ffe000 */
[----:B------:R-:W-:Y:S02]  /*11bd0*/  IADD3 R3, R3, R6, RZ ;  /* 0x0000000603037210 */ /* 0x000fe40007ffe0ff */
[----:B------:R-:W-:Y:S01]  /*11be0*/  F2FP.F16.F32.PACK_AB R158, R161, R160 ;  /* 0x000000a0a19e723e */ /* 0x000fe200000000ff */
[----:B------:R-:W-:Y:S01]  /*11bf0*/  STSM.16.M88.4 [R2], R180 ;  /* 0x000000b402007844 */ /* 0x000fe20000000200 */
[----:B------:R-:W-:-:S02]  /*11c00*/  F2FP.F16.F32.PACK_AB R159, R163, R162 ;  /* 0x000000a2a39f723e */ /* 0x000fc400000000ff */
[----:B------:R-:W-:Y:S01]  /*11c10*/  F2FP.F16.F32.PACK_AB R165, R167, R166 ;  /* 0x000000a6a7a5723e */ /* 0x000fe200000000ff */
[----:B------:R-:W-:Y:S01]  /*11c20*/  STSM.16.M88.4 [R6], R188 ;  /* 0x000000bc06007844 */ /* 0x000fe20000000200 */
[----:B------:R-:W-:Y:S02]  /*11c30*/  F2FP.F16.F32.PACK_AB R166, R169, R168 ;  /* 0x000000a8a9a6723e */ /* 0x000fe400000000ff */
[----:B------:R-:W-:Y:S01]  /*11c40*/  F2FP.F16.F32.PACK_AB R167, R171, R170 ;  /* 0x000000aaaba7723e */ /* 0x000fe200000000ff */
[----:B------:R-:W-:Y:S01]  /*11c50*/  STSM.16.M88.4 [R3], R196 ;  /* 0x000000c403007844 */ /* 0x000fe20000000200 */
[----:B------:R-:W-:-:S03]  /*11c60*/  ISETP.NE.U32.AND P4, PT, RZ, UR4, PT ;  /* 0x00000004ff007c0c */ /* 0x000fc6000bf85070 */
[----:B------:R-:W-:Y:S01]  /*11c70*/  STSM.16.M88.4 [R0], R140 ;  /* 0x0000008c00007844 */ /* 0x000fe20000000200 */
[----:B------:R-:W-:Y:S01]  /*11c80*/  ISETP.NE.AND.EX P4, PT, RZ, UR5, PT, P4 ;  /* 0x00000005ff007c0c */ /* 0x000fe2000bf85340 */
[----:B------:R-:W-:Y:S02]  /*11c90*/  ULDC.64 UR4, c[0x0][0x870] ;  /* 0x00021c0000047ab9 */ /* 0x000fe40000000a00 */
[----:B------:R-:W-:Y:S01]  /*11ca0*/  STSM.16.M88.4 [R2+-0x4000], R148 ;  /* 0xffc0009402007844 */ /* 0x000fe20000000200 */
[----:B------:R-:W-:-:S03]  /*11cb0*/  UIMAD.WIDE UR4, UR37, 0x4, UR4 ;  /* 0x00000004250478a5 */ /* 0x000fc6000f8e0204 */
[----:B------:R2:W-:Y:S03]  /*11cc0*/  STSM.16.M88.4 [R6+-0x4000], R156 ;  /* 0xffc0009c06007844 */ /* 0x0005e60000000200 */
[----:B------:R-:W-:Y:S01]  /*11cd0*/  IMAD.U32 R4, RZ, RZ, UR4 ;  /* 0x00000004ff047e24 */ /* 0x000fe2000f8e00ff */
[----:B------:R3:W-:Y:S01]  /*11ce0*/  STSM.16.M88.4 [R3+-0x4000], R164 ;  /* 0xffc000a403007844 */ /* 0x0007e20000000200 */
[----:B------:R-:W-:Y:S01]  /*11cf0*/  IMAD.U32 R5, RZ, RZ, UR5 ;  /* 0x00000005ff057e24 */ /* 0x000fe2000f8e00ff */
[----:B------:R-:W-:Y:S01]  /*11d00*/  ULDC.64 UR4, c[0x0][0x878] ;  /* 0x00021e0000047ab9 */ /* 0x000fe20000000a00 */
[----:B------:R-:W-:Y:S06]  /*11d10*/  BAR.SYNC.DEFER_BLOCKING 0x1, 0x100 ;  /* 0x0044000000007b1d */ /* 0x000fec0000010000 */
[----:B------:R-:W4:Y:S01]  /*11d20*/  @P4 LDG.E R7, desc[UR38][R4.64] ;  /* 0x0000002604074981 */ /* 0x000f22000c1e1900 */
[----:B------:R-:W-:Y:S01]  /*11d30*/  UISETP.NE.U32.AND UP0, UPT, UR4, URZ, UPT ;  /* 0x0000003f0400728c */ /* 0x000fe2000bf05070 */
[----:B------:R-:W-:Y:S01]  /*11d40*/  LEA.HI R19, R10, R11, RZ, 0x3 ;  /* 0x0000000b0a137211 */ /* 0x000fe200078f18ff */
[----:B------:R-:W-:-:S02]  /*11d50*/  ULDC UR7, c[0x0][0x808] ;  /* 0x0002020000077ab9 */ /* 0x000fc40000000800 */
[----:B------:R-:W-:Y:S01]  /*11d60*/  UISETP.NE.AND.EX UP0, UPT, UR5, URZ, UPT, UP0 ;  /* 0x0000003f0500728c */ /* 0x000fe2000bf05300 */
[----:B--2---:R-:W-:Y:S02]  /*11d70*/  LOP3.LUT R6, R19, 0x1ffffff8, RZ, 0xc0, !PT ;  /* 0x1ffffff813067812 */ /* 0x004fe400078ec0ff */
[----:B------:R-:W-:Y:S01]  /*11d80*/  SHF.R.S32.HI R19, RZ, 0x3, R19 ;  /* 0x00000003ff137819 */ /* 0x000fe20000011413 */
[----:B------:R-:W2:Y:S01]  /*11d90*/  S2R R27, SR_CTAID.X ;  /* 0x00000000001b7919 */ /* 0x000ea20000002500 */
[----:B------:R-:W-:Y:S02]  /*11da0*/  IADD3 R6, R11, -R6, RZ ;  /* 0x800000060b067210 */ /* 0x000fe40007ffe0ff */
[----:B------:R-:W-:Y:S01]  /*11db0*/  PLOP3.LUT P0, PT, PT, PT, UP0, 0x80, 0x0 ;  /* 0x000000000000781c */ /* 0x000fe20003f0f008 */
[----:B------:R-:W1:Y:S01]  /*11dc0*/  S2R R31, SR_CTAID.Y ;  /* 0x00000000001f7919 */ /* 0x000e620000002600 */
[----:B------:R-:W-:Y:S01]  /*11dd0*/  IMAD.SHL.U32 R8, R19, 0x40, RZ ;  /* 0x0000004013087824 */ /* 0x000fe200078e00ff */
[----:B------:R-:W-:Y:S01]  /*11de0*/  MOV R0, UR7 ;  /* 0x0000000700007c02 */ /* 0x000fe20008000f00 */
[----:B------:R-:W-:Y:S01]  /*11df0*/  @UP0 ULDC.64 UR4, c[0x0][0x878] ;  /* 0x00021e0000040ab9 */ /* 0x000fe20000000a00 */
[----:B------:R-:W-:Y:S01]  /*11e00*/  IMAD.SHL.U32 R20, R6, 0x8, RZ ;  /* 0x0000000806147824 */ /* 0x000fe200078e00ff */
[----:B------:R-:W-:Y:S01]  /*11e10*/  @UP0 UIMAD.WIDE UR4, UR37, 0x4, UR4 ;  /* 0x00000004250408a5 */ /* 0x000fe2000f8e0204 */
[----:B------:R-:W-:-:S02]  /*11e20*/  LOP3.LUT R9, R8, 0x1c0, RZ, 0xc0, !PT ;  /* 0x000001c008097812 */ /* 0x000fc400078ec0ff */
[----:B------:R-:W-:Y:S02]  /*11e30*/  LEA.HI R8, R10, R11, RZ, 0x6 ;  /* 0x0000000b0a087211 */ /* 0x000fe400078f30ff */
[----:B------:R-:W-:Y:S01]  /*11e40*/  LOP3.LUT R6, R9, 0x38, R20, 0xf8, !PT ;  /* 0x0000003809067812 */ /* 0x000fe200078ef814 */
[----:B------:R-:W-:Y:S01]  /*11e50*/  IMAD.U32 R2, RZ, RZ, UR4 ;  /* 0x00000004ff027e24 */ /* 0x000fe2000f8e00ff */
[----:B------:R-:W-:Y:S01]  /*11e60*/  SHF.R.U32.HI R9, RZ, 0x3, R9 ;  /* 0x00000003ff097819 */ /* 0x000fe20000011609 */
[----:B---3--:R-:W-:Y:S01]  /*11e70*/  IMAD.U32 R3, RZ, RZ, UR5 ;  /* 0x00000005ff037e24 */ /* 0x008fe2000f8e00ff */
[----:B------:R-:W-:Y:S02]  /*11e80*/  SHF.L.U32 R8, R8, 0x3, RZ ;  /* 0x0000000308087819 */ /* 0x000fe400000006ff */
[----:B------:R-:W-:Y:S02]  /*11e90*/  LOP3.LUT R9, R6, R9, RZ, 0x3c, !PT ;  /* 0x0000000906097212 */ /* 0x000fe400078e3cff */
[----:B------:R3:W5:Y:S02]  /*11ea0*/  @P0 LDG.E R0, desc[UR38][R2.64] ;  /* 0x0000002602000981 */ /* 0x000764000c1e1900 */
[----:B------:R-:W-:-:S02]  /*11eb0*/  LOP3.LUT R8, R9, 0x7ffffe00, R8, 0xf8, !PT ;  /* 0x7ffffe0009087812 */ /* 0x000fc400078ef808 */
[----:B---3--:R-:W-:Y:S02]  /*11ec0*/  CS2R R2, SRZ ;  /* 0x0000000000027805 */ /* 0x008fe4000001ff00 */
[--C-:B----4-:R-:W-:Y:S01]  /*11ed0*/  @P4 SHF.R.S32.HI R3, RZ, 0x1f, R7.reuse ;  /* 0x0000001fff034819 */ /* 0x110fe20000011407 */
[----:B------:R-:W-:Y:S01]  /*11ee0*/  @P4 IMAD.MOV.U32 R2, RZ, RZ, R7 ;  /* 0x000000ffff024224 */ /* 0x000fe200078e0007 */
[----:B-12---:R-:W-:Y:S06]  /*11ef0*/  @P0 BRA `(.L_x_1740) ;  /* 0x0000000000100947 */ /* 0x006fec0003800000 */
[----:B------:R-:W-:Y:S05]  /*11f00*/  @!P4 BRA `(.L_x_1740) ;  /* 0x00000000000cc947 */ /* 0x000fea0003800000 */
[----:B------:R-:W2:Y:S04]  /*11f10*/  LDG.E R7, desc[UR38][R4.64] ;  /* 0x0000002604077981 */ /* 0x000ea8000c1e1900 */
[----:B-----5:R-:W2:Y:S02]  /*11f20*/  LDG.E R0, desc[UR38][R4.64+0x4] ;  /* 0x0000042604007981 */ /* 0x020ea4000c1e1900 */
[----:B--2---:R-:W-:-:S07]  /*11f30*/  IMAD.IADD R0, R0, 0x1, -R7 ;  /* 0x0000000100007824 */ /* 0x004fce00078e0a07 */
.L_x_1740:
[----:B------:R-:W-:Y:S01]  /*11f40*/  LEA R30, R8, UR6, 0x1 ;  /* 0x00000006081e7c11 */ /* 0x000fe2000f8e08ff */
[----:B------:R-:W1:Y:S01]  /*11f50*/  LDC R33, c[0x0][0x83c] ;  /* 0x00020f00ff217b82 */ /* 0x000e620000000800 */
[----:B------:R-:W-:Y:S01]  /*11f60*/  SHF.R.S32.HI R32, RZ, 0x1f, R31 ;  /* 0x0000001fff207819 */ /* 0x000fe2000001141f */
[----:B-----5:R-:W-:Y:S01]  /*11f70*/  IMAD R0, R27, -0x80, R0 ;  /* 0xffffff801b007824 */ /* 0x020fe200078e0200 */
[--C-:B------:R-:W-:Y:S01]  /*11f80*/  SHF.R.S32.HI R21, RZ, 0x1f, R20.reuse ;  /* 0x0000001fff157819 */ /* 0x100fe20000011414 */
[----:B------:R2:W3:Y:S01]  /*11f90*/  LDS.128 R12, [R30+0x1000] ;  /* 0x001000001e0c7984 */ /* 0x0004e20000000c00 */
[----:B------:R-:W-:Y:S01]  /*11fa0*/  ULDC.64 UR4, c[0x0][0x850] ;  /* 0x0002140000047ab9 */ /* 0x000fe20000000a00 */
[----:B------:R-:W-:Y:S01]  /*11fb0*/  IADD3 R2, P0, R19, R2, RZ ;  /* 0x0000000213027210 */ /* 0x000fe20007f1e0ff */
[----:B------:R-:W-:Y:S01]  /*11fc0*/  IMAD R18, R32, UR4, RZ ;  /* 0x0000000420127c24 */ /* 0x000fe2000f8e02ff */
[----:B------:R2:W4:Y:S01]  /*11fd0*/  LDS.128 R8, [R30+0x2000] ;  /* 0x002000001e087984 */ /* 0x0005220000000c00 */
[----:B------:R-:W-:Y:S01]  /*11fe0*/  IMAD.WIDE.U32 R16, R31, UR4, R20 ;  /* 0x000000041f107c25 */ /* 0x000fe2000f8e0014 */
[----:B------:R-:W-:Y:S01]  /*11ff0*/  USHF.R.S32.HI UR4, URZ, 0x1f, UR37 ;  /* 0x0000001f3f047899 */ /* 0x000fe20008011425 */
[----:B------:R-:W-:Y:S01]  /*12000*/  VIMNMX R22, R0, 0x80, PT ;  /* 0x0000008000167848 */ /* 0x000fe20003fe0100 */
[----:B------:R2:W2:Y:S01]  /*12010*/  LDS.128 R4, [R30+0x3000] ;  /* 0x003000001e047984 */ /* 0x0004a20000000c00 */
[----:B------:R-:W2:Y:S01]  /*12020*/  LDC R35, c[0x0][0x80c] ;  /* 0x00020300ff237b82 */ /* 0x000ea20000000800 */
[----:B------:R-:W-:Y:S01]  /*12030*/  IADD3 R0, R19, 0x20, RZ ;  /* 0x0000002013007810 */ /* 0x000fe20007ffe0ff */
[----:B------:R-:W-:Y:S01]  /*12040*/  IMAD R23, R31, UR5, R18 ;  /* 0x000000051f177c24 */ /* 0x000fe2000f8e0212 */
[CC--:B------:R-:W-:Y:S01]  /*12050*/  ISETP.GE.AND P3, PT, R19.reuse, R22.reuse, PT ;  /* 0x000000161300720c */ /* 0x0c0fe20003f66270 */
[----:B------:R-:W-:Y:S01]  /*12060*/  VIADD R18, R19, 0x40 ;  /* 0x0000004013127836 */ /* 0x000fe20000000000 */
[----:B------:R-:W-:Y:S01]  /*12070*/  MOV R34, UR4 ;  /* 0x0000000400227c02 */ /* 0x000fe20008000f00 */
[----:B------:R-:W-:Y:S01]  /*12080*/  ULDC.64 UR4, c[0x0][0x858] ;  /* 0x0002160000047ab9 */ /* 0x000fe20000000a00 */
[----:B------:R-:W-:Y:S01]  /*12090*/  ISETP.GE.AND P2, PT, R0, R22, PT ;  /* 0x000000160000720c */ /* 0x000fe20003f46270 */
[----:B------:R-:W-:Y:S01]  /*120a0*/  IMAD.IADD R17, R17, 0x1, R23 ;  /* 0x0000000111117824 */ /* 0x000fe200078e0217 */
[----:B------:R-:W-:Y:S01]  /*120b0*/  SEL R34, R34, RZ, !P4 ;  /* 0x000000ff22227207 */ /* 0x000fe20006000000 */
[----:B------:R-:W-:Y:S01]  /*120c0*/  BSSY B0, `(.L_x_1741) ;  /* 0x000001a000007945 */ /* 0x000fe20003800000 */
[----:B-1----:R-:W-:-:S02]  /*120d0*/  ISETP.GE.OR P6, PT, R20, R33, P3 ;  /* 0x000000211400720c */ /* 0x002fc40001fc6670 */
[----:B------:R-:W-:Y:S01]  /*120e0*/  SEL R37, RZ, UR37, P4 ;  /* 0x00000025ff257c07 */ /* 0x000fe2000a000000 */
[----:B------:R-:W-:Y:S01]  /*120f0*/  IMAD R0, R34, UR4, RZ ;  /* 0x0000000422007c24 */ /* 0x000fe2000f8e02ff */
[C---:B------:R-:W-:Y:S01]  /*12100*/  LEA.HI.X.SX32 R3, R19.reuse, R3, 0x1, P0 ;  /* 0x0000000313037211 */ /* 0x040fe200000f0eff */
[----:B------:R-:W-:Y:S01]  /*12110*/  VIADD R19, R19, 0x60 ;  /* 0x0000006013137836 */ /* 0x000fe20000000000 */
[-C--:B------:R-:W-:Y:S01]  /*12120*/  ISETP.GE.AND P1, PT, R18, R22.reuse, PT ;  /* 0x000000161200720c */ /* 0x080fe20003f26270 */
[C---:B------:R-:W-:Y:S01]  /*12130*/  IMAD R23, R37.reuse, UR5, R0 ;  /* 0x0000000525177c24 */ /* 0x040fe2000f8e0200 */
[CC--:B------:R-:W-:Y:S01]  /*12140*/  ISETP.GE.OR P5, PT, R20.reuse, R33.reuse, P2 ;  /* 0x000000211400720c */ /* 0x0c0fe200017a6670 */
[----:B------:R-:W-:Y:S01]  /*12150*/  IMAD.WIDE.U32 R28, R37, UR4, R16 ;  /* 0x00000004251c7c25 */ /* 0x000fe2000f8e0010 */
[----:B------:R-:W-:Y:S02]  /*12160*/  ISETP.GE.AND P0, PT, R19, R22, PT ;  /* 0x000000161300720c */ /* 0x000fe40003f06270 */
[----:B------:R-:W-:Y:S01]  /*12170*/  ISETP.GE.OR P4, PT, R20, R33, P1 ;  /* 0x000000211400720c */ /* 0x000fe20000f86670 */
[----:B------:R-:W-:-:S04]  /*12180*/  IMAD.WIDE R26, R27, 0x80, R2 ;  /* 0x000000801b1a7825 */ /* 0x000fc800078e0202 */
[----:B------:R-:W-:Y:S01]  /*12190*/  IMAD.IADD R23, R29, 0x1, R23 ;  /* 0x000000011d177824 */ /* 0x000fe200078e0217 */
[----:B--234-:R-:W-:Y:S07]  /*121a0*/  @P6 BRA `(.L_x_1742) ;  /* 0x00000000002c6947 */ /* 0x01cfee0003800000 */
[----:B------:R-:W1:Y:S01]  /*121b0*/  LDS.128 R16, [R30+0x4000] ;  /* 0x004000001e107984 */ /* 0x000e620000000c00 */
        /* <DEDUP_REMOVED lines=10> */
.L_x_1742:
[----:B------:R-:W-:Y:S05]  /*12260*/  BSYNC B0 ;  /* 0x0000000000007941 */ /* 0x000fea0003800000 */
.L_x_1741:
[----:B-1----:R1:W2:Y:S01]  /*12270*/  LDS.128 R16, [R30+0x5000] ;  /* 0x005000001e107984 */ /* 0x0022a20000000c00 */
[----:B------:R-:W-:Y:S01]  /*12280*/  BSSY B0, `(.L_x_1743) ;  /* 0x0000010000007945 */ /* 0x000fe20003800000 */
[----:B------:R-:W-:-:S03]  /*12290*/  ISETP.GE.OR P6, PT, R20, R33, P0 ;  /* 0x000000211400720c */ /* 0x000fc600007c6670 */
        /* <DEDUP_REMOVED lines=14> */
.L_x_1744:
[----:B------:R-:W-:Y:S05]  /*12380*/  BSYNC B0 ;  /* 0x0000000000007941 */ /* 0x000fea0003800000 */
.L_x_1743:
[----:B--23--:R2:W3:Y:S01]  /*12390*/  LDS.128 R16, [R30+0x6000] ;  /* 0x006000001e107984 */ /* 0x00c4e20000000c00 */
        /* <DEDUP_REMOVED lines=11> */
[----:B------:R-:W-:Y:S02]  /*12450*/  LEA R24, P4, R2, UR4, 0x1 ;  /* 0x0000000402187c11 */ /* 0x000fe4000f8808ff */
[----:B------:R-:W-:-:S04]  /*12460*/  IADD3 R3, R3, R25, RZ ;  /* 0x0000001903037210 */ /* 0x000fc80007ffe0ff */
[----:B------:R-:W-:-:S05]  /*12470*/  LEA.HI.X R25, R2, UR5, R3, 0x1, P4 ;  /* 0x0000000502197c11 */ /* 0x000fca000a0f0c03 */
[----:B---3--:R4:W-:Y:S02]  /*12480*/  STG.E.128 desc[UR38][R24.64], R16 ;  /* 0x0000001018007986 */ /* 0x0089e4000c101d26 */
.L_x_1746:
[----:B------:R-:W-:Y:S05]  /*12490*/  BSYNC B0 ;  /* 0x0000000000007941 */ /* 0x000fea0003800000 */
.L_x_1745:
[----:B---34-:R3:W4:Y:S01]  /*124a0*/  LDS.128 R16, [R30+0x7000] ;  /* 0x007000001e107984 */ /* 0x0187220000000c00 */
[----:B------:R-:W-:Y:S04]  /*124b0*/  BSSY B0, `(.L_x_1747) ;  /* 0x000000f000007945 */ /* 0x000fe80003800000 */
        /* <DEDUP_REMOVED lines=14> */
.L_x_1748:
[----:B------:R-:W-:Y:S05]  /*125a0*/  BSYNC B0 ;  /* 0x0000000000007941 */ /* 0x000fea0003800000 */
.L_x_1747:
[----:B----4-:R4:W1:Y:S01]  /*125b0*/  LDS.128 R16, [R30] ;  /* 0x000000001e107984 */ /* 0x0108620000000c00 */
[----:B------:R-:W-:Y:S01]  /*125c0*/  ULDC.64 UR4, c[0x0][0x820] ;  /* 0x0002080000047ab9 */ /* 0x000fe20000000a00 */
[-C--:B------:R-:W-:Y:S01]  /*125d0*/  ISETP.GE.OR P3, PT, R20, R35.reuse, P3 ;  /* 0x000000231400720c */ /* 0x080fe20001f66670 */
        /* <DEDUP_REMOVED lines=10> */
[C---:B------:R-:W-:Y:S02]  /*12680*/  IMAD R21, R37.reuse, UR5, R0 ;  /* 0x0000000525157c24 */ /* 0x040fe4000f8e0200 */
[----:B------:R-:W-:-:S05]  /*12690*/  IMAD.WIDE.U32 R24, R37, UR4, R2 ;  /* 0x0000000425187c25 */ /* 0x000fca000f8e0002 */
        /* <DEDUP_REMOVED lines=12> */
.L_x_1750:
[----:B------:R-:W-:Y:S05]  /*12760*/  BSYNC B0 ;  /* 0x0000000000007941 */ /* 0x000fea0003800000 */
.L_x_1749:
        /* <DEDUP_REMOVED lines=14> */
[----:B------:R1:W-:Y:S02]  /*12850*/  STG.E.128 desc[UR38][R16.64], R12 ;  /* 0x0000000c10007986 */ /* 0x0003e4000c101d26 */
.L_x_1752:
[----:B------:R-:W-:Y:S05]  /*12860*/  BSYNC B0 ;  /* 0x0000000000007941 */ /* 0x000fea0003800000 */
.L_x_1751:
        /* <DEDUP_REMOVED lines=15> */
.L_x_1754:
[----:B------:R-:W-:Y:S05]  /*12960*/  BSYNC B0 ;  /* 0x0000000000007941 */ /* 0x000fea0003800000 */
.L_x_1753:
        /* <DEDUP_REMOVED lines=15> */
.L_x_1739:
[----:B------:R-:W-:Y:S01]  /*12a60*/  ULDC.64 UR4, c[0x0][0x870] ;  /* 0x00021c0000047ab9 */ /* 0x000fe20000000a00 */
[----:B------:R-:W-:Y:S01]  /*12a70*/  ULDC.64 UR6, c[0x0][0x870] ;  /* 0x00021c0000067ab9 */ /* 0x000fe20000000a00 */
[----:B------:R-:W-:Y:S01]  /*12a80*/  UIMAD.WIDE UR4, UR37, 0x4, UR4 ;  /* 0x00000004250478a5 */ /* 0x000fe2000f8e0204 */
[----:B------:R-:W-:-:S04]  /*12a90*/  ISETP.NE.U32.AND P0, PT, RZ, UR6, PT ;  /* 0x00000006ff007c0c */ /* 0x000fc8000bf05070 */
[----:B------:R-:W-:Y:S01]  /*12aa0*/  ISETP.NE.AND.EX P4, PT, RZ, UR7, PT, P0 ;  /* 0x00000007ff007c0c */ /* 0x000fe2000bf85300 */
[----:B------:R-:W-:Y:S01]  /*12ab0*/  IMAD.U32 R5, RZ, RZ, UR5 ;  /* 0x00000005ff057e24 */ /* 0x000fe2000f8e00ff */
[----:B------:R-:W-:Y:S01]  /*12ac0*/  MOV R4, UR4 ;  /* 0x0000000400047c02 */ /* 0x000fe20008000f00 */
[----:B------:R-:W-:Y:S02]  /*12ad0*/  ULDC.64 UR4, c[0x0][0x878] ;  /* 0x00021e0000047ab9 */ /* 0x000fe40000000a00 */
[----:B------:R-:W-:-:S04]  /*12ae0*/  UISETP.NE.U32.AND UP0, UPT, UR4, URZ, UPT ;  /* 0x0000003f0400728c */ /* 0x000fc8000bf05070 */
[----:B------:R-:W-:Y:S01]  /*12af0*/  UISETP.NE.AND.EX UP0, UPT, UR5, URZ, UPT, UP0 ;  /* 0x0000003f0500728c */ /* 0x000fe2000bf05300 */
[----:B------:R-:W-:-:S03]  /*12b00*/  ULDC UR6, c[0x0][0x808] ;  /* 0x0002020000067ab9 */ /* 0x000fc60000000800 */
[----:B------:R-:W2:Y:S01]  /*12b10*/  @P4 LDG.E R9, desc[UR38][R4.64] ;  /* 0x0000002604094981 */ /* 0x000ea2000c1e1900 */
[----:B------:R-:W-:Y:S01]  /*12b20*/  IMAD.U32 R0, RZ, RZ, UR6 ;  /* 0x00000006ff007e24 */ /* 0x000fe2000f8e00ff */
[----:B------:R-:W-:-:S05]  /*12b30*/  PLOP3.LUT P0, PT, PT, PT, UP0, 0x80, 0x0 ;  /* 0x000000000000781c */ /* 0x000fca0003f0f008 */
[----:B------:R-:W-:Y:S02]  /*12b40*/  @UP0 ULDC.64 UR4, c[0x0][0x878] ;  /* 0x00021e0000040ab9 */ /* 0x000fe40000000a00 */
[----:B------:R-:W-:-:S06]  /*12b50*/  @UP0 UIMAD.WIDE UR4, UR37, 0x4, UR4 ;  /* 0x00000004250408a5 */ /* 0x000fcc000f8e0204 */
[----:B------:R-:W-:Y:S01]  /*12b60*/  MOV R6, UR4 ;  /* 0x0000000400067c02 */ /* 0x000fe20008000f00 */
[----:B------:R-:W-:-:S05]  /*12b70*/  IMAD.U32 R7, RZ, RZ, UR5 ;  /* 0x00000005ff077e24 */ /* 0x000fca000f8e00ff */
[----:B------:R3:W5:Y:S01]  /*12b80*/  @P0 LDG.E R0, desc[UR38][R6.64] ;  /* 0x0000002606000981 */ /* 0x000762000c1e1900 */
[----:B------:R-:W4:Y:S01]  /*12b90*/  S2R R2, SR_TID.X ;  /* 0x0000000000027919 */ /* 0x000f220000002100 */
[----:B------:R-:W1:Y:S01]  /*12ba0*/  S2R R15, SR_CTAID.X ;  /* 0x00000000000f7919 */ /* 0x000e620000002500 */
[----:B------:R-:W1:Y:S01]  /*12bb0*/  S2R R19, SR_CTAID.Y ;  /* 0x0000000000137919 */ /* 0x000e620000002600 */
[----:B----4-:R-:W-:-:S05]  /*12bc0*/  VIADD R8, R2, 0xffffff80 ;  /* 0xffffff8002087836 */ /* 0x010fca0000000000 */
[----:B------:R-:W-:-:S04]  /*12bd0*/  SHF.R.S32.HI R3, RZ, 0x1f, R8 ;  /* 0x0000001fff037819 */ /* 0x000fc80000011408 */
[----:B------:R-:W-:Y:S02]  /*12be0*/  LEA.HI R10, R3, R8, RZ, 0x3 ;  /* 0x00000008030a7211 */ /* 0x000fe400078f18ff */
[----:B------:R-:W-:Y:S02]  /*12bf0*/  CS2R R2, SRZ ;  /* 0x0000000000027805 */ /* 0x000fe4000001ff00 */
[----:B------:R-:W-:-:S04]  /*12c00*/  LOP3.LUT R11, R10, 0x1ffffff8, RZ, 0xc0, !PT ;  /* 0x1ffffff80a0b7812 */ /* 0x000fc800078ec0ff */
[----:B------:R-:W-:Y:S02]  /*12c10*/  IADD3 R11, R8, -R11, RZ ;  /* 0x8000000b080b7210 */ /* 0x000fe40007ffe0ff */
[--C-:B--2---:R-:W-:Y:S01]  /*12c20*/  @P4 SHF.R.S32.HI R3, RZ, 0x1f, R9.reuse ;  /* 0x0000001fff034819 */ /* 0x104fe20000011409 */
[----:B------:R-:W-:Y:S01]  /*12c30*/  @P4 IMAD.MOV.U32 R2, RZ, RZ, R9 ;  /* 0x000000ffff024224 */ /* 0x000fe200078e0009 */
[----:B-1-3--:R-:W-:Y:S06]  /*12c40*/  @P0 BRA `(.L_x_1755) ;  /* 0x0000000000100947 */ /* 0x00afec0003800000 */
[----:B------:R-:W-:Y:S05]  /*12c50*/  @!P4 BRA `(.L_x_1755) ;  /* 0x00000000000cc947 */ /* 0x000fea0003800000 */
[----:B------:R-:W2:Y:S04]  /*12c60*/  LDG.E R7, desc[UR38][R4.64] ;  /* 0x0000002604077981 */ /* 0x000ea8000c1e1900 */
[----:B-----5:R-:W2:Y:S02]  /*12c70*/  LDG.E R0, desc[UR38][R4.64+0x4] ;  /* 0x0000042604007981 */ /* 0x020ea4000c1e1900 */
[----:B--2---:R-:W-:-:S07]  /*12c80*/  IMAD.IADD R0, R0, 0x1, -R7 ;  /* 0x0000000100007824 */ /* 0x004fce00078e0a07 */
.L_x_1755:
[----:B------:R-:W1:Y:S01]  /*12c90*/  LDC R21, c[0x0][0x80c] ;  /* 0x00020300ff157b82 */ /* 0x000e620000000800 */
[----:B------:R-:W-:Y:S01]  /*12ca0*/  SHF.R.S32.HI R7, RZ, 0x3, R10 ;  /* 0x00000003ff077819 */ /* 0x000fe2000001140a */
[----:B------:R-:W-:Y:S01]  /*12cb0*/  ULDC.64 UR4, c[0x0][0x820] ;  /* 0x0002080000047ab9 */ /* 0x000fe20000000a00 */
[----:B------:R-:W-:Y:S01]  /*12cc0*/  SHF.L.U32 R10, R11, 0x3, RZ ;  /* 0x000000030b0a7819 */ /* 0x000fe200000006ff */
[----:B-----5:R-:W-:Y:S01]  /*12cd0*/  IMAD R0, R15, -0x80, R0 ;  /* 0xffffff800f007824 */ /* 0x020fe200078e0200 */
[----:B------:R-:W-:Y:S01]  /*12ce0*/  SHF.R.S32.HI R14, RZ, 0x1f, R19 ;  /* 0x0000001fff0e7819 */ /* 0x000fe20000011413 */
[C---:B------:R-:W-:Y:S01]  /*12cf0*/  VIADD R17, R7.reuse, 0x40 ;  /* 0x0000004007117836 */ /* 0x040fe20000000000 */
[--C-:B------:R-:W-:Y:S01]  /*12d00*/  SHF.R.S32.HI R11, RZ, 0x1f, R10.reuse ;  /* 0x0000001fff0b7819 */ /* 0x100fe2000001140a */
[----:B------:R-:W2:Y:S01]  /*12d10*/  LDC R23, c[0x0][0x83c] ;  /* 0x00020f00ff177b82 */ /* 0x000ea20000000800 */
[C---:B------:R-:W-:Y:S01]  /*12d20*/  IADD3 R2, P0, R7.reuse, R2, RZ ;  /* 0x0000000207027210 */ /* 0x040fe20007f1e0ff */
[----:B------:R-:W-:Y:S01]  /*12d30*/  IMAD R6, R14, UR4, RZ ;  /* 0x000000040e067c24 */ /* 0x000fe2000f8e02ff */
[-C--:B------:R-:W-:Y:S01]  /*12d40*/  ISETP.GE.AND P3, PT, R7, R0.reuse, PT ;  /* 0x000000000700720c */ /* 0x080fe20003f66270 */
[----:B------:R-:W-:Y:S01]  /*12d50*/  IMAD.WIDE.U32 R4, R19, UR4, R10 ;  /* 0x0000000413047c25 */ /* 0x000fe2000f8e000a */
[----:B------:R-:W-:Y:S01]  /*12d60*/  USHF.R.S32.HI UR4, URZ, 0x1f, UR37 ;  /* 0x0000001f3f047899 */ /* 0x000fe20008011425 */
[C---:B------:R-:W-:Y:S01]  /*12d70*/  LEA.HI.X.SX32 R3, R7.reuse, R3, 0x1, P0 ;  /* 0x0000000307037211 */ /* 0x040fe200000f0eff */
[----:B------:R-:W-:Y:S01]  /*12d80*/  BSSY B0, `(.L_x_1756) ;  /* 0x000001f000007945 */ /* 0x000fe20003800000 */
[C---:B------:R-:W-:Y:S01]  /*12d90*/  VIADD R13, R7.reuse, 0x20 ;  /* 0x00000020070d7836 */ /* 0x040fe20000000000 */
[----:B------:R-:W-:Y:S01]  /*12da0*/  IADD3 R7, R7, 0x60, RZ ;  /* 0x0000006007077810 */ /* 0x000fe20007ffe0ff */
[----:B------:R-:W-:Y:S01]  /*12db0*/  IMAD R9, R19, UR5, R6 ;  /* 0x0000000513097c24 */ /* 0x000fe2000f8e0206 */
[-C--:B------:R-:W-:Y:S01]  /*12dc0*/  ISETP.GE.AND P1, PT, R17, R0.reuse, PT ;  /* 0x000000001100720c */ /* 0x080fe20003f26270 */
[----:B------:R-:W-:Y:S01]  /*12dd0*/  IMAD.U32 R12, RZ, RZ, UR4 ;  /* 0x00000004ff0c7e24 */ /* 0x000fe2000f8e00ff */
[----:B------:R-:W-:Y:S01]  /*12de0*/  ULDC.64 UR4, c[0x0][0x828] ;  /* 0x00020a0000047ab9 */ /* 0x000fe20000000a00 */
[----:B------:R-:W-:Y:S01]  /*12df0*/  ISETP.GE.AND P2, PT, R13, R0, PT ;  /* 0x000000000d00720c */ /* 0x000fe20003f46270 */
[----:B------:R-:W-:Y:S01]  /*12e00*/  IMAD.IADD R5, R5, 0x1, R9 ;  /* 0x0000000105057824 */ /* 0x000fe200078e0209 */
[----:B-1----:R-:W-:-:S02]  /*12e10*/  ISETP.GE.OR P6, PT, R10, R21, P3 ;  /* 0x000000150a00720c */ /* 0x002fc40001fc6670 */
[----:B------:R-:W-:Y:S02]  /*12e20*/  SEL R12, R12, RZ, !P4 ;  /* 0x000000ff0c0c7207 */ /* 0x000fe40006000000 */
[----:B------:R-:W-:Y:S01]  /*12e30*/  ISETP.GE.AND P0, PT, R7, R0, PT ;  /* 0x000000000700720c */ /* 0x000fe20003f06270 */
[----:B------:R-:W-:Y:S01]  /*12e40*/  IMAD.WIDE R6, R15, 0x80, R2 ;  /* 0x000000800f067825 */ /* 0x000fe200078e0202 */
[----:B------:R-:W-:Y:S02]  /*12e50*/  SEL R17, RZ, UR37, P4 ;  /* 0x00000025ff117c07 */ /* 0x000fe4000a000000 */
[-C--:B------:R-:W-:Y:S01]  /*12e60*/  ISETP.GE.OR P5, PT, R10, R21.reuse, P2 ;  /* 0x000000150a00720c */ /* 0x080fe200017a6670 */
[----:B------:R-:W-:Y:S01]  /*12e70*/  IMAD R0, R12, UR4, RZ ;  /* 0x000000040c007c24 */ /* 0x000fe2000f8e02ff */
[----:B------:R-:W-:Y:S01]  /*12e80*/  ISETP.GE.OR P4, PT, R10, R21, P1 ;  /* 0x000000150a00720c */ /* 0x000fe20000f86670 */
[----:B------:R-:W-:-:S04]  /*12e90*/  IMAD.WIDE.U32 R8, R17, UR4, R4 ;  /* 0x0000000411087c25 */ /* 0x000fc8000f8e0004 */
[----:B------:R-:W-:-:S05]  /*12ea0*/  IMAD R13, R17, UR5, R0 ;  /* 0x00000005110d7c24 */ /* 0x000fca000f8e0200 */
[----:B------:R-:W-:Y:S01]  /*12eb0*/  IADD3 R5, R9, R13, RZ ;  /* 0x0000000d09057210 */ /* 0x000fe20007ffe0ff */
[----:B--2---:R-:W-:Y:S06]  /*12ec0*/  @P6 BRA `(.L_x_1757) ;  /* 0x0000000000286947 */ /* 0x004fec0003800000 */
        /* <DEDUP_REMOVED lines=10> */
.L_x_1757:
[----:B------:R-:W-:Y:S05]  /*12f70*/  BSYNC B0 ;  /* 0x0000000000007941 */ /* 0x000fea0003800000 */
.L_x_1756:
[----:B------:R-:W-:Y:S01]  /*12f80*/  BSSY B0, `(.L_x_1758) ;  /* 0x0000010000007945 */ /* 0x000fe20003800000 */
[----:B------:R-:W-:-:S03]  /*12f90*/  ISETP.GE.OR P6, PT, R10, R21, P0 ;  /* 0x000000150a00720c */ /* 0x000fc600007c6670 */
[----:B------:R-:W-:Y:S10]  /*12fa0*/  @P5 BRA `(.L_x_1759) ;  /* 0x0000000000345947 */ /* 0x000ff40003800000 */
        /* <DEDUP_REMOVED lines=13> */
.L_x_1759:
[----:B------:R-:W-:Y:S05]  /*13080*/  BSYNC B0 ;  /* 0x0000000000007941 */ /* 0x000fea0003800000 */
.L_x_1758:
        /* <DEDUP_REMOVED lines=11> */
[----:B--2---:R-:W-:Y:S01]  /*13140*/  LEA R20, P4, R2, UR4, 0x1 ;  /* 0x0000000402147c11 */ /* 0x004fe2000f8808ff */
[----:B------:R-:W-:-:S05]  /*13150*/  IMAD.IADD R3, R3, 0x1, R13 ;  /* 0x0000000103037824 */ /* 0x000fca00078e020d */
[----:B------:R-:W-:-:S05]  /*13160*/  LEA.HI.X R21, R2, UR5, R3, 0x1, P4 ;  /* 0x0000000502157c11 */ /* 0x000fca000a0f0c03 */
[----:B------:R3:W-:Y:S02]  /*13170*/  STG.E.128 desc[UR38][R20.64], RZ ;  /* 0x000000ff14007986 */ /* 0x0007e4000c101d26 */
.L_x_1761:
[----:B------:R-:W-:Y:S05]  /*13180*/  BSYNC B0 ;  /* 0x0000000000007941 */ /* 0x000fea0003800000 */
.L_x_1760:
        /* <DEDUP_REMOVED lines=15> */
.L_x_1763:
[----:B------:R-:W-:Y:S05]  /*13280*/  BSYNC B0 ;  /* 0x0000000000007941 */ /* 0x000fea0003800000 */
.L_x_1762:
        /* <DEDUP_REMOVED lines=26> */
.L_x_1765:
[----:B------:R-:W-:Y:S05]  /*13430*/  BSYNC B0 ;  /* 0x0000000000007941 */ /* 0x000fea0003800000 */
.L_x_1764:
[----:B------:R-:W-:Y:S04]  /*13440*/  BSSY B0, `(.L_x_1766) ;  /* 0x000000f000007945 */ /* 0x000fe80003800000 */
[----:B------:R-:W-:Y:S05]  /*13450*/  @P2 BRA `(.L_x_1767) ;  /* 0x0000000000342947 */ /* 0x000fea0003800000 */
[----:B----4-:R-:W-:Y:S01]  /*13460*/  IADD3 R11, P2, R6, 0x20, RZ ;  /* 0x00000020060b7810 */ /* 0x010fe20007f5e0ff */
        /* <DEDUP_REMOVED lines=12> */
.L_x_1767:
[----:B------:R-:W-:Y:S05]  /*13530*/  BSYNC B0 ;  /* 0x0000000000007941 */ /* 0x000fea0003800000 */
.L_x_1766:
        /* <DEDUP_REMOVED lines=15> */
.L_x_1769:
[----:B------:R-:W-:Y:S05]  /*13630*/  BSYNC B0 ;  /* 0x0000000000007941 */ /* 0x000fea0003800000 */
.L_x_1768:
        /* <DEDUP_REMOVED lines=15> */
.L_x_1684:
[----:B------:R-:W-:-:S08]  /*13730*/  NOP ;  /* 0x0000000000007918 */ /* 0x000fd00000000000 */
[----:B------:R-:W1:-:S00]  /*13740*/  USETMAXREG.DEALLOC.CTAPOOL 0x18 ;  /* 0x00000018000079c8 */ /* 0x000e4000080e0500 */
        /* <DEDUP_REMOVED lines=19> */
.L_x_1771:
        /* <DEDUP_REMOVED lines=13> */
.L_x_1773:
[----:B------:R-:W-:-:S05]  /*13950*/  ULDC UR4, c[0x0][0x8bc] ;  /* 0x00022f0000047ab9 */ /* 0x000fca0000000800 */
.L_x_1772:
[----:B-1----:R-:W-:-:S04]  /*13960*/  USHF.L.U32 UR11, UR14, 0x7, URZ ;  /* 0x000000070e0b7899 */ /* 0x002fc8000800063f */
[----:B------:R-:W-:-:S04]  /*13970*/  UISETP.GE.AND UP0, UPT, UR11, UR4, UPT ;  /* 0x000000040b00728c */ /* 0x000fc8000bf06270 */
[----:B--2---:R-:W-:-:S06]  /*13980*/  USEL UR12, UR12, 0xffffffff, !UP0 ;  /* 0xffffffff0c0c7887 */ /* 0x004fcc000c000000 */
[----:B------:R-:W-:-:S13]  /*13990*/  ISETP.LE.AND P0, PT, RZ, UR12, PT ;  /* 0x0000000cff007c0c */ /* 0x000fda000bf03270 */
[----:B------:R-:W-:Y:S05]  /*139a0*/  @!P0 BRA `(.L_x_1689) ;  /* 0x0000003400248947 */ /* 0x000fea0003800000 */
[----:B------:R-:W-:Y:S01]  /*139b0*/  ULDC.64 UR4, c[0x0][0x770] ;  /* 0x0001dc0000047ab9 */ /* 0x000fe20000000a00 */
[----:B------:R-:W1:Y:S01]  /*139c0*/  S2UR UR13, SR_CTAID.Y ;  /* 0x00000000000d79c3 */ /* 0x000e620000002600 */
[----:B------:R-:W-:Y:S01]  /*139d0*/  UISETP.NE.U32.AND UP0, UPT, UR4, URZ, UPT ;  /* 0x0000003f0400728c */ /* 0x000fe2000bf05070 */
[----:B------:R-:W-:-:S03]  /*139e0*/  ULDC.64 UR8, c[0x0][0x788] ;  /* 0x0001e20000087ab9 */ /* 0x000fc60000000a00 */
        /* <DEDUP_REMOVED lines=9> */
[----:B------:R-:W-:-:S06]  /*13a80*/  UISETP.NE.AND.EX UP1, UPT, UR5, URZ, UPT, UP1 ;  /* 0x0000003f0500728c */ /* 0x000fcc000bf25310 */
[----:B------:R-:W-:-:S05]  /*13a90*/  PLOP3.LUT P2, PT, PT, PT, UP1, 0x80, 0x0 ;  /* 0x000000000000781c */ /* 0x000fca0003f4f018 */
[----:B------:R-:W-:Y:S02]  /*13aa0*/  @UP1 ULDC.64 UR4, c[0x0][0x780] ;  /* 0x0001e00000041ab9 */ /* 0x000fe40000000a00 */
[----:B------:R-:W-:-:S06]  /*13ab0*/  @UP1 UIMAD.WIDE UR4, UR12, 0x4, UR4 ;  /* 0x000000040c0418a5 */ /* 0x000fcc000f8e0204 */
[----:B------:R-:W-:Y:S01]  /*13ac0*/  MOV R4, UR4 ;  /* 0x0000000400047c02 */ /* 0x000fe20008000f00 */
[----:B------:R-:W-:-:S05]  /*13ad0*/  IMAD.U32 R5, RZ, RZ, UR5 ;  /* 0x00000005ff057e24 */ /* 0x000fca000f8e00ff */
[----:B------:R-:W3:Y:S01]  /*13ae0*/  @P2 LDG.E R4, desc[UR38][R4.64] ;  /* 0x0000002604042981 */ /* 0x000ee2000c1e1900 */
[----:B------:R-:W-:Y:S01]  /*13af0*/  PLOP3.LUT P0, PT, PT, PT, UP0, 0x80, 0x0 ;  /* 0x000000000000781c */ /* 0x000fe20003f0f008 */
[----:B-1----:R-:W-:-:S12]  /*13b00*/  USHF.R.S32.HI UR16, URZ, 0x1f, UR13 ;  /* 0x0000001f3f107899 */ /* 0x002fd8000801140d */
[----:B--2---:R-:W-:Y:S02]  /*13b10*/  @P0 R2UR UR4, R0 ;  /* 0x00000000000402ca */ /* 0x004fe400000e0000 */
[----:B------:R-:W-:Y:S01]  /*13b20*/  ISETP.NE.U32.AND P0, PT, RZ, UR8, PT ;  /* 0x00000008ff007c0c */ /* 0x000fe2000bf05070 */
[----:B------:R-:W-:-:S03]  /*13b30*/  ULDC UR8, c[0x0][0x280] ;  /* 0x0000a00000087ab9 */ /* 0x000fc60000000800 */
[----:B------:R-:W-:-:S07]  /*13b40*/  ISETP.NE.AND.EX P0, PT, RZ, UR9, PT, P0 ;  /* 0x00000009ff007c0c */ /* 0x000fce000bf05300 */
[----:B------:R-:W-:-:S04]  /*13b50*/  @UP0 ULEA UR4, UR12, UR4, 0x7 ;  /* 0x000000040c040291 */ /* 0x000fc8000f8e383f */
[----:B------:R-:W-:-:S04]  /*13b60*/  @UP0 USHF.R.S32.HI UR5, URZ, 0x1f, UR4 ;  /* 0x0000001f3f050899 */ /* 0x000fc80008011404 */
[----:B------:R-:W-:-:S04]  /*13b70*/  @UP0 ULEA.HI UR5, UR5, UR4, URZ, 0x7 ;  /* 0x0000000405050291 */ /* 0x000fc8000f8f383f */
[----:B------:R-:W-:Y:S01]  /*13b80*/  @UP0 USHF.L.U32 UR5, UR5, 0x6, URZ ;  /* 0x0000000605050899 */ /* 0x000fe2000800063f */
[----:B---3--:R-:W-:-:S03]  /*13b90*/  @P2 R2UR UR8, R4 ;  /* 0x00000000040822ca */ /* 0x008fc600000e0000 */
[----:B------:R-:W-:-:S04]  /*13ba0*/  @UP0 ULOP3.LUT UR7, UR5, 0xffffe000, URZ, 0xc0, !UPT ;  /* 0xffffe00005070892 */ /* 0x000fc8000f8ec03f */
[----:B------:R-:W-:Y:S01]  /*13bb0*/  @UP0 USHF.R.S32.HI UR9, URZ, 0x1f, UR7 ;  /* 0x0000001f3f090899 */ /* 0x000fe20008011407 */
[----:B------:R-:W-:Y:S11]  /*13bc0*/  @P2 BRA `(.L_x_1774) ;  /* 0x0000000000142947 */ /* 0x000ff60003800000 */
[----:B------:R-:W-:Y:S05]  /*13bd0*/  @!P1 BRA `(.L_x_1774) ;  /* 0x0000000000109947 */ /* 0x000fea0003800000 */
[----:B------:R-:W2:Y:S04]  /*13be0*/  LDG.E R5, desc[UR38][R2.64] ;  /* 0x0000002602057981 */ /* 0x000ea8000c1e1900 */
[----:B------:R-:W2:Y:S02]  /*13bf0*/  LDG.E R0, desc[UR38][R2.64+0x4] ;  /* 0x0000042602007981 */ /* 0x000ea4000c1e1900 */
[----:B--2---:R-:W-:-:S04]  /*13c00*/  IADD3 R0, -R5, R0, RZ ;  /* 0x0000000005007210 */ /* 0x004fc80007ffe1ff */
[----:B------:R-:W-:-:S15]  /*13c10*/  R2UR UR8, R0 ;  /* 0x00000000000872ca */ /* 0x000fde00000e0000 */
.L_x_1774:
[----:B------:R-:W-:Y:S01]  /*13c20*/  UMOV UR4, URZ ;  /* 0x0000003f00047c82 */ /* 0x000fe20008000000 */
[----:B------:R-:W-:Y:S01]  /*13c30*/  UMOV UR5, URZ ;  /* 0x0000003f00057c82 */ /* 0x000fe20008000000 */
[----:B------:R-:W-:Y:S01]  /*13c40*/  ULDC UR6, c[0x0][0x290] ;  /* 0x0000a40000067ab9 */ /* 0x000fe20000000800 */
[----:B------:R-:W-:Y:S01]  /*13c50*/  @UP0 UMOV UR4, UR7 ;  /* 0x0000000700040c82 */ /* 0x000fe20008000000 */
[----:B------:R-:W-:Y:S01]  /*13c60*/  @UP0 UMOV UR5, UR9 ;  /* 0x0000000900050c82 */ /* 0x000fe20008000000 */
        /* <DEDUP_REMOVED lines=8> */
.L_x_1775:
        /* <DEDUP_REMOVED lines=9> */
[----:B------:R-:W2:Y:S02]  /*13d80*/  LDG.E R5, desc[UR38][R2.64+0x4] ;  /* 0x0000042602057981 */ /* 0x000ea4000c1e1900 */
[----:B--2---:R-:W-:-:S05]  /*13d90*/  IMAD.IADD R0, R5, 0x1, -R0 ;  /* 0x0000000105007824 */ /* 0x004fca00078e0a00 */
[----:B------:R-:W-:-:S15]  /*13da0*/  R2UR UR6, R0 ;  /* 0x00000000000672ca */ /* 0x000fde00000e0000 */
.L_x_1776:
[----:B------:R-:W-:Y:S01]  /*13db0*/  UIADD3 UR7, -UR6, UR8, UR11 ;  /* 0x0000000806077290 */ /* 0x000fe2000fffe10b */
[----:B------:R-:W-:Y:S01]  /*13dc0*/  ISETP.LE.AND P0, PT, RZ, UR14, PT ;  /* 0x0000000eff007c0c */ /* 0x000fe2000bf03270 */
[----:B------:R-:W-:Y:S02]  /*13dd0*/  ULDC UR9, c[0x0][0x74c] ;  /* 0x0001d30000097ab9 */ /* 0x000fe40000000800 */
[----:B------:R-:W-:Y:S02]  /*13de0*/  UIADD3 UR9, UR7, -UR9, URZ ;  /* 0x8000000907097290 */ /* 0x000fe4000fffe03f */
        /* <DEDUP_REMOVED lines=10> */
[----:B------:R-:W-:Y:S07]  /*13e90*/  @!P0 BRA `(.L_x_1777) ;  /* 0x00000000001c8947 */ /* 0x000fee0003800000 */
[----:B------:R-:W-:Y:S01]  /*13ea0*/  UIADD3 UR8, UR11, 0xff, UR8 ;  /* 0x000000ff0b087890 */ /* 0x000fe2000fffe008 */
[----:B------:R-:W-:-:S03]  /*13eb0*/  ULDC UR9, c[0x0][0x748] ;  /* 0x0001d20000097ab9 */ /* 0x000fc60000000800 */
[----:B------:R-:W-:-:S04]  /*13ec0*/  UIADD3 UR8, UR8, UR9, -UR6 ;  /* 0x0000000908087290 */ /* 0x000fc8000fffe806 */
[----:B------:R-:W-:-:S04]  /*13ed0*/  USHF.R.S32.HI UR6, URZ, 0x1f, UR8 ;  /* 0x0000001f3f067899 */ /* 0x000fc80008011408 */
[----:B------:R-:W-:-:S04]  /*13ee0*/  ULEA.HI UR6, UR6, UR8, URZ, 0x7 ;  /* 0x0000000806067291 */ /* 0x000fc8000f8f383f */
[----:B------:R-:W-:-:S06]  /*13ef0*/  USHF.R.S32.HI UR6, URZ, 0x7, UR6 ;  /* 0x000000073f067899 */ /* 0x000fcc0008011406 */
[----:B------:R-:W-:-:S07]  /*13f00*/  VIMNMX R2, R2, UR6, PT ;  /* 0x0000000602027c48 */ /* 0x000fce000bfe0100 */
.L_x_1777:
[----:B------:R-:W-:-:S13]  /*13f10*/  ISETP.GT.AND P0, PT, R2, UR7, PT ;  /* 0x0000000702007c0c */ /* 0x000fda000bf04270 */
[----:B------:R-:W-:Y:S05]  /*13f20*/  @!P0 BRA `(.L_x_1689) ;  /* 0x0000002c00c48947 */ /* 0x000fea0003800000 */
[----:B------:R-:W-:Y:S01]  /*13f30*/  ULDC.64 UR14, c[0x0][0x2d8] ;  /* 0x0000b600000e7ab9 */ /* 0x000fe20000000a00 */
[----:B------:R-:W-:Y:S01]  /*13f40*/  VIADD R0, R2, -UR7 ;  /* 0x8000000702007c36 */ /* 0x000fe20008000000 */
[----:B------:R-:W-:Y:S02]  /*13f50*/  UIMAD UR10, UR16, UR14, URZ ;  /* 0x0000000e100a72a4 */ /* 0x000fe4000f8e023f */
[----:B------:R-:W-:Y:S02]  /*13f60*/  UIMAD.WIDE.U32 UR8, UR13, UR14, URZ ;  /* 0x0000000e0d0872a5 */ /* 0x000fe4000f8e003f */
[----:B------:R-:W-:Y:S01]  /*13f70*/  USHF.R.S32.HI UR6, URZ, 0x1f, UR12 ;  /* 0x0000001f3f067899 */ /* 0x000fe2000801140c */
[----:B------:R-:W-:Y:S01]  /*13f80*/  LOP3.LUT R0, R0, 0x1, RZ, 0xc0, !PT ;  /* 0x0000000100007812 */ /* 0x000fe200078ec0ff */
[----:B------:R-:W-:Y:S02]  /*13f90*/  UIMAD UR13, UR13, UR15, UR10 ;  /* 0x0000000f0d0d72a4 */ /* 0x000fe4000f8e020a */
[----:B------:R-:W-:Y:S01]  /*13fa0*/  UIADD3 UR10, UP1, UR4, UR8, URZ ;  /* 0x00000008040a7290 */ /* 0x000fe2000ff3e03f */
[----:B------:R-:W-:Y:S01]  /*13fb0*/  ISETP.NE.U32.AND P1, PT, R0, 0x1, PT ;  /* 0x000000010000780c */ /* 0x000fe20003f25070 */
[----:B------:R-:W-:-:S02]  /*13fc0*/  UIADD3 UR13, UR9, UR13, URZ ;  /* 0x0000000d090d7290 */ /* 0x000fc4000fffe03f */
[----:B------:R-:W-:Y:S01]  /*13fd0*/  USEL UR6, UR6, URZ, !UP0 ;  /* 0x0000003f06067287 */ /* 0x000fe2000c000000 */
[----:B------:R-:W-:Y:S01]  /*13fe0*/  ULDC.64 UR26, c[0x0][0x2e0] ;  /* 0x0000b800001a7ab9 */ /* 0x000fe20000000a00 */
[----:B------:R-:W-:Y:S02]  /*13ff0*/  USEL UR12, UR12, URZ, !UP0 ;  /* 0x0000003f0c0c7287 */ /* 0x000fe4000c000000 */
[----:B------:R-:W-:Y:S02]  /*14000*/  UIADD3.X UR11, UR5, UR13, URZ, UP1, !UPT ;  /* 0x0000000d050b7290 */ /* 0x000fe40008ffe43f */
[----:B------:R-:W-:Y:S02]  /*14010*/  UIMAD UR14, UR6, UR26, URZ ;  /* 0x0000001a060e72a4 */ /* 0x000fe4000f8e023f */
[----:B------:R-:W-:Y:S02]  /*14020*/  UIMAD.WIDE.U32 UR10, UR12, UR26, UR10 ;  /* 0x0000001a0c0a72a5 */ /* 0x000fe4000f8e000a */
[----:B------:R-:W-:Y:S01]  /*14030*/  UIMAD UR14, UR12, UR27, UR14 ;  /* 0x0000001b0c0e72a4 */ /* 0x000fe2000f8e020e */
[----:B------:R-:W-:-:S03]  /*14040*/  ELECT P0, URZ, PT ;  /* 0x00000000003f782f */ /* 0x000fc60003800000 */
        /* <DEDUP_REMOVED lines=20> */
.L_x_1780:
[----:B------:R-:W-:Y:S05]  /*14190*/  BSYNC B0 ;  /* 0x0000000000007941 */ /* 0x000fea0003800000 */
.L_x_1779:
        /* <DEDUP_REMOVED lines=19> */
.L_x_1782:
[----:B------:R-:W-:Y:S05]  /*142d0*/  BSYNC B0 ;  /* 0x0000000000007941 */ /* 0x000fea0003800000 */
.L_x_1781:
[----:B------:R-:W-:Y:S06]  /*142e0*/  BAR.ARV 0xa, 0xa0 ;  /* 0x0282800000007b1d */ /* 0x000fec0000002000 */
[----:B------:R-:W-:Y:S04]  /*142f0*/  BSSY B0, `(.L_x_1783) ;  /* 0x0000003000007945 */ /* 0x000fe80003800000 */
[----:B------:R-:W-:Y:S05]  /*14300*/  @!P0 BRA `(.L_x_1784) ;  /* 0x0000000000048947 */ /* 0x000fea0003800000 */
[----:B------:R-:W-:-:S04]  /*14310*/  DEPBAR.LE SB0, 0x0 ;  /* 0x000080000000791a */ /* 0x000fc80000000000 */
.L_x_1784:
[----:B------:R-:W-:Y:S05]  /*14320*/  BSYNC B0 ;  /* 0x0000000000007941 */ /* 0x000fea0003800000 */
.L_x_1783:
[----:B------:R-:W-:Y:S06]  /*14330*/  BAR.ARV 0xb, 0xa0 ;  /* 0x02c2800000007b1d */ /* 0x000fec0000002000 */
[----:B------:R-:W-:Y:S01]  /*14340*/  UIADD3 UR15, UR7, 0x1, URZ ;  /* 0x00000001070f7890 */ /* 0x000fe2000fffe03f */
[----:B------:R-:W-:Y:S11]  /*14350*/  BRA `(.L_x_1785) ;  /* 0x0000000000047947 */ /* 0x000ff60003800000 */
.L_x_1778:
[----:B------:R-:W-:-:S05]  /*14360*/  UMOV UR15, UR7 ;  /* 0x00000007000f7c82 */ /* 0x000fca0008000000 */
.L_x_1785:
[----:B------:R-:W-:-:S06]  /*14370*/  UIADD3 UR6, UR7, 0x1, URZ ;  /* 0x0000000107067890 */ /* 0x000fcc000fffe03f */
[----:B------:R-:W-:-:S13]  /*14380*/  ISETP.NE.AND P1, PT, R2, UR6, PT ;  /* 0x0000000602007c0c */ /* 0x000fda000bf25270 */
[----:B------:R-:W-:Y:S05]  /*14390*/  @!P1 BRA `(.L_x_1689) ;  /* 0x0000002800a89947 */ /* 0x000fea0003800000 */
[----:B------:R-:W-:Y:S01]  /*143a0*/  UMOV UR16, UR8 ;  /* 0x0000000800107c82 */ /* 0x000fe20008000000 */
[----:B------:R-:W-:Y:S01]  /*143b0*/  UMOV UR17, UR13 ;  /* 0x0000000d00117c82 */ /* 0x000fe20008000000 */
[----:B------:R-:W-:Y:S01]  /*143c0*/  ULDC.64 UR18, c[0x0][0x2c0] ;  /* 0x0000b00000127ab9 */ /* 0x000fe20000000a00 */
[----:B------:R-:W-:Y:S01]  /*143d0*/  UIMAD.WIDE.U32 UR16, UR12, UR26, UR16 ;  /* 0x0000001a0c1072a5 */ /* 0x000fe2000f8e0010 */
[----:B------:R-:W-:Y:S01]  /*143e0*/  UMOV UR6, URZ ;  /* 0x0000003f00067c82 */ /* 0x000fe20008000000 */
[----:B------:R-:W-:Y:S02]  /*143f0*/  ULDC.64 UR30, c[0x0][0x2c0] ;  /* 0x0000b000001e7ab9 */ /* 0x000fe40000000a00 */
[----:B------:R-:W-:-:S04]  /*14400*/  UIADD3 UR25, UP0, UR4, UR16, URZ ;  /* 0x0000001004197290 */ /* 0x000fc8000ff1e03f */
[----:B------:R-:W-:Y:S02]  /*14410*/  UIADD3.X UR16, UR5, UR14, UR17, UP0, !UPT ;  /* 0x0000000e05107290 */ /* 0x000fe400087fe411 */
[----:B------:R-:W-:Y:S02]  /*14420*/  ULEA UR24, UP0, UR25, UR18, 0x2 ;  /* 0x0000001219187291 */ /* 0x000fe4000f80103f */
[----:B------:R-:W-:Y:S02]  /*14430*/  USHF.L.U32 UR18, UR15, 0xd, URZ ;  /* 0x0000000d0f127899 */ /* 0x000fe4000800063f */
        /* <DEDUP_REMOVED lines=8> */
.L_x_1798:
        /* <DEDUP_REMOVED lines=9> */
[----:B------:R-:W-:Y:S01]  /*14550*/  UMOV UR28, 0x400 ;  /* 0x00000400001c7882 */ /* 0x000fe20000000000 */
[----:B------:R-:W-:Y:S02]  /*14560*/  UMOV UR42, 0x0 ;  /* 0x00000000002a7882 */ /* 0x000fe40000000000 */
[----:B------:R-:W-:Y:S02]  /*14570*/  ULEA.HI.X.SX32 UR41, UR19, UR27, 0x1, UP0 ;  /* 0x0000001b13297291 */ /* 0x000fe400080f0e3f */
[----:B------:R-:W-:Y:S01]  /*14580*/  ULEA UR40, UP0, UR37, UR30, 0x2 ;  /* 0x0000001e25287291 */ /* 0x000fe2000f80103f */
[----:B------:R-:W-:-:S03]  /*14590*/  UMOV UR43, 0x14f00000 ;  /* 0x14f00000002b7882 */ /* 0x000fc60000000000 */
[----:B------:R-:W-:Y:S02]  /*145a0*/  ULEA.HI.X UR41, UR37, UR31, UR41, 0x2, UP0 ;  /* 0x0000001f25297291 */ /* 0x000fe400080f1429 */
[----:B-1----:R-:W-:-:S03]  /*145b0*/  ULEA UR28, UR29, UR28, 0x18 ;  /* 0x0000001c1d1c7291 */ /* 0x002fc6000f8ec03f */
[----:B------:R-:W-:Y:S01]  /*145c0*/  UMOV UR29, 0x400 ;  /* 0x00000400001d7882 */ /* 0x000fe20000000000 */
[----:B------:R-:W-:-:S09]  /*145d0*/  UIADD3 UR28, UR28, 0x8000, URZ ;  /* 0x000080001c1c7890 */ /* 0x000fd2000fffe03f */
[----:B------:R1:W-:Y:S02]  /*145e0*/  UBLKRED.G.S.ADD.F32.RN [UR40], [UR28], UR29, desc[UR42] ;  /* 0x00002a281c0073bb */ /* 0x0003e400080a141d */
[----:B-1----:R0:W-:Y:S02]  /*145f0*/  UTMACMDFLUSH ;  /* 0x00000000000079b7 */ /* 0x0021e40000000000 */
.L_x_1787:
[----:B------:R-:W-:Y:S05]  /*14600*/  BSYNC B0 ;  /* 0x0000000000007941 */ /* 0x000fea0003800000 */
.L_x_1786:
        /* <DEDUP_REMOVED lines=13> */
.L_x_1789:
[----:B------:R-:W-:Y:S05]  /*146e0*/  BSYNC B0 ;  /* 0x0000000000007941 */ /* 0x000fea0003800000 */
.L_x_1788:
[----:B------:R-:W-:Y:S06]  /*146f0*/  BAR.ARV 0xa, 0xa0 ;  /* 0x0282800000007b1d */ /* 0x000fec0000002000 */
[----:B------:R-:W-:Y:S04]  /*14700*/  BSSY B0, `(.L_x_1790) ;  /* 0x0000003000007945 */ /* 0x000fe80003800000 */
[----:B------:R-:W-:Y:S05]  /*14710*/  @!P0 BRA `(.L_x_1791) ;  /* 0x0000000000048947 */ /* 0x000fea0003800000 */
[----:B------:R-:W-:-:S04]  /*14720*/  DEPBAR.LE SB0, 0x0 ;  /* 0x000080000000791a */ /* 0x000fc80000000000 */
.L_x_1791:
[----:B------:R-:W-:Y:S05]  /*14730*/  BSYNC B0 ;  /* 0x0000000000007941 */ /* 0x000fea0003800000 */
.L_x_1790:
        /* <DEDUP_REMOVED lines=13> */
.L_x_1793:
[----:B------:R-:W-:Y:S05]  /*14810*/  BSYNC B0 ;  /* 0x0000000000007941 */ /* 0x000fea0003800000 */
.L_x_1792:
        /* <DEDUP_REMOVED lines=13> */
.L_x_1795:
[----:B------:R-:W-:Y:S05]  /*148f0*/  BSYNC B0 ;  /* 0x0000000000007941 */ /* 0x000fea0003800000 */
.L_x_1794:
[----:B------:R-:W-:Y:S01]  /*14900*/  UIADD3 UR15, UR15, 0x2, URZ ;  /* 0x000000020f0f7890 */ /* 0x000fe2000fffe03f */
[----:B------:R-:W-:Y:S06]  /*14910*/  BAR.ARV 0xa, 0xa0 ;  /* 0x0282800000007b1d */ /* 0x000fec0000002000 */
[----:B------:R-:W-:Y:S01]  /*14920*/  BSSY B0, `(.L_x_1796) ;  /* 0x0000004000007945 */ /* 0x000fe20003800000 */
[----:B------:R-:W-:-:S03]  /*14930*/  ISETP.LE.AND P1, PT, R2, UR15, PT ;  /* 0x0000000f02007c0c */ /* 0x000fc6000bf23270 */
[----:B------:R-:W-:Y:S10]  /*14940*/  @!P0 BRA `(.L_x_1797) ;  /* 0x0000000000048947 */ /* 0x000ff40003800000 */
[----:B------:R-:W-:-:S04]  /*14950*/  DEPBAR.LE SB0, 0x0 ;  /* 0x000080000000791a */ /* 0x000fc80000000000 */
.L_x_1797:
[----:B------:R-:W-:Y:S05]  /*14960*/  BSYNC B0 ;  /* 0x0000000000007941 */ /* 0x000fea0003800000 */
.L_x_1796:
[----:B------:R-:W-:Y:S06]  /*14970*/  BAR.ARV 0xb, 0xa0 ;  /* 0x02c2800000007b1d */ /* 0x000fec0000002000 */
[----:B------:R-:W-:Y:S02]  /*14980*/  UIADD3 UR19, UR19, 0x4000, URZ ;  /* 0x0000400013137890 */ /* 0x000fe4000fffe03f */
[----:B------:R-:W-:Y:S01]  /*14990*/  UIADD3 UR6, UR6, 0x4000, URZ ;  /* 0x0000400006067890 */ /* 0x000fe2000fffe03f */
[----:B------:R-:W-:Y:S11]  /*149a0*/  @!P1 BRA `(.L_x_1798) ;  /* 0xfffffff800c49947 */ /* 0x000ff6000383ffff */
[----:B------:R-:W-:Y:S05]  /*149b0*/  BRA `(.L_x_1689) ;  /* 0x0000002400207947 */ /* 0x000fea0003800000 */
.L_x_1770:
[----:B------:R-:W-:Y:S01]  /*149c0*/  ULDC.64 UR4, c[0x0][0x8d8] ;  /* 0x0002360000047ab9 */ /* 0x000fe20000000a00 */
[----:B------:R-:W1:Y:S01]  /*149d0*/  S2UR UR21, SR_CTAID.X ;  /* 0x00000000001579c3 */ /* 0x000e620000002500 */
[----:B------:R-:W-:-:S04]  /*149e0*/  ISETP.NE.U32.AND P0, PT, RZ, UR4, PT ;  /* 0x00000004ff007c0c */ /* 0x000fc8000bf05070 */
[----:B------:R-:W-:-:S03]  /*149f0*/  ISETP.NE.AND.EX P0, PT, RZ, UR5, PT, P0 ;  /* 0x00000005ff007c0c */ /* 0x000fc6000bf05300 */
[----:B------:R-:W2:Y:S08]  /*14a00*/  S2UR UR13, SR_CTAID.Z ;  /* 0x00000000000d79c3 */ /* 0x000eb00000002700 */
[----:B------:R-:W3:Y:S02]  /*14a10*/  S2UR UR20, SR_CTAID.Y ;  /* 0x00000000001479c3 */ /* 0x000ee40000002600 */
[----:B------:R-:W-:Y:S05]  /*14a20*/  @!P0 BRA `(.L_x_1799) ;  /* 0x00000000001c8947 */ /* 0x000fea0003800000 */
[----:B------:R-:W-:Y:S02]  /*14a30*/  ULDC.64 UR4, c[0x0][0x8d8] ;  /* 0x0002360000047ab9 */ /* 0x000fe40000000a00 */
[----:B--2---:R-:W-:-:S06]  /*14a40*/  UIMAD.WIDE UR4, UR13, 0x4, UR4 ;  /* 0x000000040d0478a5 */ /* 0x004fcc000f8e0204 */
[----:B------:R-:W-:Y:S01]  /*14a50*/  MOV R2, UR4 ;  /* 0x0000000400027c02 */ /* 0x000fe20008000f00 */
[----:B------:R-:W-:-:S05]  /*14a60*/  IMAD.U32 R3, RZ, RZ, UR5 ;  /* 0x00000005ff037e24 */ /* 0x000fca000f8e00ff */
[----:B------:R-:W2:Y:S02]  /*14a70*/  LDG.E R2, desc[UR38][R2.64] ;  /* 0x0000002602027981 */ /* 0x000ea4000c1e1900 */
[----:B--2---:R-:W-:Y:S01]  /*14a80*/  R2UR UR4, R2 ;  /* 0x00000000020472ca */ /* 0x004fe200000e0000 */
[----:B------:R-:W-:-:S14]  /*14a90*/  BRA `(.L_x_1800) ;  /* 0x00000000003c7947 */ /* 0x000fdc0003800000 */
.L_x_1799:
[----:B------:R-:W-:Y:S02]  /*14aa0*/  ULDC.64 UR4, c[0x0][0x8d0] ;  /* 0x0002340000047ab9 */ /* 0x000fe40000000a00 */
[----:B------:R-:W-:-:S04]  /*14ab0*/  ISETP.NE.U32.AND P0, PT, RZ, UR4, PT ;  /* 0x00000004ff007c0c */ /* 0x000fc8000bf05070 */
[----:B------:R-:W-:-:S13]  /*14ac0*/  ISETP.NE.AND.EX P0, PT, RZ, UR5, PT, P0 ;  /* 0x00000005ff007c0c */ /* 0x000fda000bf05300 */
[----:B------:R-:W-:Y:S05]  /*14ad0*/  @!P0 BRA `(.L_x_1801) ;  /* 0x0000000000288947 */ /* 0x000fea0003800000 */
[----:B------:R-:W-:Y:S02]  /*14ae0*/  ULDC.64 UR4, c[0x0][0x8d0] ;  /* 0x0002340000047ab9 */ /* 0x000fe40000000a00 */
[----:B--2---:R-:W-:-:S06]  /*14af0*/  UIMAD.WIDE UR4, UR13, 0x4, UR4 ;  /* 0x000000040d0478a5 */ /* 0x004fcc000f8e0204 */
[----:B------:R-:W-:Y:S01]  /*14b00*/  MOV R2, UR4 ;  /* 0x0000000400027c02 */ /* 0x000fe20008000f00 */
[----:B------:R-:W-:-:S05]  /*14b10*/  IMAD.U32 R3, RZ, RZ, UR5 ;  /* 0x00000005ff037e24 */ /* 0x000fca000f8e00ff */
[----:B------:R-:W2:Y:S04]  /*14b20*/  LDG.E R0, desc[UR38][R2.64] ;  /* 0x0000002602007981 */ /* 0x000ea8000c1e1900 */
[----:B------:R-:W4:Y:S01]  /*14b30*/  LDG.E R4, desc[UR38][R2.64+0x4] ;  /* 0x0000042602047981 */ /* 0x000f22000c1e1900 */
[----:B--2---:R-:W-:Y:S02]  /*14b40*/  R2UR UR4, R0 ;  /* 0x00000000000472ca */ /* 0x004fe400000e0000 */
[----:B----4-:R-:W-:-:S13]  /*14b50*/  R2UR UR5, R4 ;  /* 0x00000000040572ca */ /* 0x010fda00000e0000 */
[----:B------:R-:W-:Y:S01]  /*14b60*/  UIADD3 UR4, -UR4, UR5, URZ ;  /* 0x0000000504047290 */ /* 0x000fe2000fffe13f */
[----:B------:R-:W-:Y:S11]  /*14b70*/  BRA `(.L_x_1800) ;  /* 0x0000000000047947 */ /* 0x000ff60003800000 */
.L_x_1801:
[----:B------:R-:W-:-:S05]  /*14b80*/  ULDC UR4, c[0x0][0x8bc] ;  /* 0x00022f0000047ab9 */ /* 0x000fca0000000800 */
.L_x_1800:
[----:B-1----:R-:W-:Y:S01]  /*14b90*/  USHF.L.U32 UR8, UR21, 0x7, URZ ;  /* 0x0000000715087899 */ /* 0x002fe2000800063f */
[----:B------:R-:W-:Y:S01]  /*14ba0*/  MOV R10, 0x1 ;  /* 0x00000001000a7802 */ /* 0x000fe20000000f00 */
[----:B------:R-:W-:Y:S02]  /*14bb0*/  IMAD.MOV.U32 R0, RZ, RZ, RZ ;  /* 0x000000ffff007224 */ /* 0x000fe400078e00ff */
[----:B------:R-:W-:-:S04]  /*14bc0*/  UISETP.GE.AND UP0, UPT, UR8, UR4, UPT ;  /* 0x000000040800728c */ /* 0x000fc8000bf06270 */
[----:B--2---:R-:W-:-:S06]  /*14bd0*/  USEL UR13, UR13, 0xffffffff, !UP0 ;  /* 0xffffffff0d0d7887 */ /* 0x004fcc000c000000 */
[----:B------:R-:W-:-:S13]  /*14be0*/  ISETP.LE.AND P0, PT, RZ, UR13, PT ;  /* 0x0000000dff007c0c */ /* 0x000fda000bf03270 */
[----:B------:R-:W-:Y:S05]  /*14bf0*/  @!P0 BRA `(.L_x_1802) ;  /* 0x0000001c00fc8947 */ /* 0x000fea0003800000 */
[----:B------:R-:W-:Y:S01]  /*14c00*/  ULDC.64 UR18, c[0x0][0x770] ;  /* 0x0001dc0000127ab9 */ /* 0x000fe20000000a00 */
[----:B------:R-:W-:Y:S01]  /*14c10*/  ULDC.64 UR14, c[0x0][0x770] ;  /* 0x0001dc00000e7ab9 */ /* 0x000fe20000000a00 */
[----:B------:R-:W-:Y:S02]  /*14c20*/  UISETP.NE.U32.AND UP1, UPT, UR18, URZ, UPT ;  /* 0x0000003f1200728c */ /* 0x000fe4000bf25070 */
[----:B------:R-:W-:Y:S02]  /*14c30*/  UIMAD.WIDE UR14, UR13, 0x4, UR14 ;  /* 0x000000040d0e78a5 */ /* 0x000fe4000f8e020e */
[----:B------:R-:W-:Y:S01]  /*14c40*/  UISETP.NE.AND.EX UP1, UPT, UR19, URZ, UPT, UP1 ;  /* 0x0000003f1300728c */ /* 0x000fe2000bf25310 */
[----:B------:R-:W-:Y:S01]  /*14c50*/  ULDC.64 UR4, c[0x0][0x778] ;  /* 0x0001de0000047ab9 */ /* 0x000fe20000000a00 */
[----:B------:R-:W-:Y:S02]  /*14c60*/  ULDC.64 UR6, c[0x0][0x780] ;  /* 0x0001e00000067ab9 */ /* 0x000fe40000000a00 */
[----:B------:R-:W-:Y:S01]  /*14c70*/  MOV R2, UR14 ;  /* 0x0000000e00027c02 */ /* 0x000fe20008000f00 */
[----:B------:R-:W-:Y:S01]  /*14c80*/  IMAD.U32 R3, RZ, RZ, UR15 ;  /* 0x0000000fff037e24 */ /* 0x000fe2000f8e00ff */
[----:B------:R-:W-:Y:S01]  /*14c90*/  PLOP3.LUT P1, PT, PT, PT, UP1, 0x80, 0x0 ;  /* 0x000000000000781c */ /* 0x000fe20003f2f018 */
[----:B------:R-:W-:-:S02]  /*14ca0*/  UISETP.NE.U32.AND UP0, UPT, UR4, URZ, UPT ;  /* 0x0000003f0400728c */ /* 0x000fc4000bf05070 */
[----:B------:R-:W-:Y:S02]  /*14cb0*/  UISETP.NE.U32.AND UP2, UPT, UR6, URZ, UPT ;  /* 0x0000003f0600728c */ /* 0x000fe4000bf45070 */
[----:B------:R-:W-:Y:S02]  /*14cc0*/  UISETP.NE.AND.EX UP0, UPT, UR5, URZ, UPT, UP0 ;  /* 0x0000003f0500728c */ /* 0x000fe4000bf05300 */
[----:B------:R-:W-:Y:S01]  /*14cd0*/  UISETP.NE.AND.EX UP2, UPT, UR7, URZ, UPT, UP2 ;  /* 0x0000003f0700728c */ /* 0x000fe2000bf45320 */
[----:B------:R-:W-:Y:S01]  /*14ce0*/  ULDC.64 UR16, c[0x0][0x778] ;  /* 0x0001de0000107ab9 */ /* 0x000fe20000000a00 */
[----:B------:R-:W-:-:S04]  /*14cf0*/  ULDC.64 UR22, c[0x0][0x788] ;  /* 0x0001e20000167ab9 */ /* 0x000fc80000000a00 */
[----:B------:R-:W2:Y:S01]  /*14d00*/  @P1 LDG.E R6, desc[UR38][R2.64] ;  /* 0x0000002602061981 */ /* 0x000ea2000c1e1900 */
[----:B------:R-:W-:Y:S01]  /*14d10*/  PLOP3.LUT P2, PT, PT, PT, UP0, 0x80, 0x0 ;  /* 0x000000000000781c */ /* 0x000fe20003f4f008 */
[----:B------:R-:W-:Y:S01]  /*14d20*/  UIMAD.WIDE UR16, UR13, 0x4, UR16 ;  /* 0x000000040d1078a5 */ /* 0x000fe2000f8e0210 */
[----:B------:R-:W-:Y:S01]  /*14d30*/  PLOP3.LUT P3, PT, PT, PT, UP2, 0x80, 0x0 ;  /* 0x000000000000781c */ /* 0x000fe20003f6f028 */
[----:B------:R1:W4:Y:S01]  /*14d40*/  @P1 LDG.E R0, desc[UR38][R2.64] ;  /* 0x0000002602001981 */ /* 0x000322000c1e1900 */
[----:B------:R-:W-:Y:S02]  /*14d50*/  @UP2 ULDC.64 UR4, c[0x0][0x780] ;  /* 0x0001e00000042ab9 */ /* 0x000fe40000000a00 */
[----:B------:R-:W-:Y:S01]  /*14d60*/  @UP2 UIMAD.WIDE UR4, UR13, 0x4, UR4 ;  /* 0x000000040d0428a5 */ /* 0x000fe2000f8e0204 */
[----:B-1----:R-:W-:Y:S01]  /*14d70*/  MOV R2, UR16 ;  /* 0x0000001000027c02 */ /* 0x002fe20008000f00 */
[----:B------:R-:W-:-:S05]  /*14d80*/  IMAD.U32 R3, RZ, RZ, UR17 ;  /* 0x00000011ff037e24 */ /* 0x000fca000f8e00ff */
[----:B------:R1:W5:Y:S02]  /*14d90*/  @P2 LDG.E R4, desc[UR38][R2.64] ;  /* 0x0000002602042981 */ /* 0x000364000c1e1900 */
[----:B-1----:R-:W-:Y:S01]  /*14da0*/  MOV R2, UR4 ;  /* 0x0000000400027c02 */ /* 0x002fe20008000f00 */
[----:B------:R-:W-:-:S05]  /*14db0*/  IMAD.U32 R3, RZ, RZ, UR5 ;  /* 0x00000005ff037e24 */ /* 0x000fca000f8e00ff */
[----:B------:R-:W3:Y:S01]  /*14dc0*/  @P3 LDG.E R5, desc[UR38][R2.64] ;  /* 0x0000002602053981 */ /* 0x000ee2000c1e1900 */
[----:B------:R-:W-:Y:S01]  /*14dd0*/  ISETP.NE.U32.AND P0, PT, RZ, UR22, PT ;  /* 0x00000016ff007c0c */ /* 0x000fe2000bf05070 */
[----:B------:R-:W-:Y:S01]  /*14de0*/  UMOV UR7, URZ ;  /* 0x0000003f00077c82 */ /* 0x000fe20008000000 */
[----:B------:R-:W-:Y:S01]  /*14df0*/  UMOV UR11, URZ ;  /* 0x0000003f000b7c82 */ /* 0x000fe20008000000 */
[----:B------:R-:W-:Y:S01]  /*14e00*/  ULDC UR9, c[0x0][0x280] ;  /* 0x0000a00000097ab9 */ /* 0x000fe20000000800 */
[----:B------:R-:W-:Y:S02]  /*14e10*/  ISETP.NE.AND.EX P0, PT, RZ, UR23, PT, P0 ;  /* 0x00000017ff007c0c */ /* 0x000fe4000bf05300 */
[----:B--2---:R-:W-:Y:S02]  /*14e20*/  @P1 R2UR UR4, R6 ;  /* 0x00000000060412ca */ /* 0x004fe400000e0000 */
[----:B----4-:R-:W-:-:S11]  /*14e30*/  @P1 R2UR UR7, R0 ;  /* 0x00000000000712ca */ /* 0x010fd600000e0000 */
[----:B------:R-:W-:-:S04]  /*14e40*/  @UP1 ULEA UR4, UR13, UR4, 0x7 ;  /* 0x000000040d041291 */ /* 0x000fc8000f8e383f */
[----:B------:R-:W-:Y:S01]  /*14e50*/  @UP1 USHF.R.S32.HI UR5, URZ, 0x1f, UR4 ;  /* 0x0000001f3f051899 */ /* 0x000fe20008011404 */
[----:B-----5:R-:W-:-:S03]  /*14e60*/  @P2 R2UR UR11, R4 ;  /* 0x00000000040b22ca */ /* 0x020fc600000e0000 */
[----:B------:R-:W-:-:S04]  /*14e70*/  @UP1 ULEA.HI UR5, UR5, UR4, URZ, 0x7 ;  /* 0x0000000405051291 */ /* 0x000fc8000f8f383f */
[----:B------:R-:W-:-:S04]  /*14e80*/  @UP1 ULOP3.LUT UR6, UR5, 0xffffff80, URZ, 0xc0, !UPT ;  /* 0xffffff8005061892 */ /* 0x000fc8000f8ec03f */
[----:B------:R-:W-:Y:S01]  /*14e90*/  @UP1 USHF.R.S32.HI UR12, URZ, 0x1f, UR6 ;  /* 0x0000001f3f0c1899 */ /* 0x000fe20008011406 */
[----:B---3--:R-:W-:Y:S01]  /*14ea0*/  @P3 R2UR UR9, R5 ;  /* 0x00000000050932ca */ /* 0x008fe200000e0000 */
[----:B------:R-:W-:-:S14]  /*14eb0*/  @P3 BRA `(.L_x_1803) ;  /* 0x0000000000203947 */ /* 0x000fdc0003800000 */
[----:B------:R-:W-:Y:S05]  /*14ec0*/  @!P1 BRA `(.L_x_1803) ;  /* 0x00000000001c9947 */ /* 0x000fea0003800000 */
[----:B------:R-:W-:Y:S01]  /*14ed0*/  MOV R2, UR14 ;  /* 0x0000000e00027c02 */ /* 0x000fe20008000f00 */
[----:B------:R-:W-:-:S05]  /*14ee0*/  IMAD.U32 R3, RZ, RZ, UR15 ;  /* 0x0000000fff037e24 */ /* 0x000fca000f8e00ff */
[----:B------:R-:W2:Y:S04]  /*14ef0*/  LDG.E R0, desc[UR38][R2.64] ;  /* 0x0000002602007981 */ /* 0x000ea8000c1e1900 */
[----:B------:R-:W3:Y:S01]  /*14f00*/  LDG.E R4, desc[UR38][R2.64+0x4] ;  /* 0x0000042602047981 */ /* 0x000ee2000c1e1900 */
[----:B--2---:R-:W-:Y:S02]  /*14f10*/  R2UR UR4, R0 ;  /* 0x00000000000472ca */ /* 0x004fe400000e0000 */
[----:B---3--:R-:W-:-:S13]  /*14f20*/  R2UR UR9, R4 ;  /* 0x00000000040972ca */ /* 0x008fda00000e0000 */
[----:B------:R-:W-:-:S12]  /*14f30*/  UIADD3 UR9, -UR4, UR9, URZ ;  /* 0x0000000904097290 */ /* 0x000fd8000fffe13f */
.L_x_1803:
        /* <DEDUP_REMOVED lines=13> */
.L_x_1804:
        /* <DEDUP_REMOVED lines=8> */
.L_x_1805:
        /* <DEDUP_REMOVED lines=9> */
[----:B------:R-:W-:-:S04]  /*15120*/  ULEA.HI UR6, UR12, UR6, URZ, 0x7 ;  /* 0x000000060c067291 */ /* 0x000fc8000f8f383f */
[----:B------:R-:W-:Y:S01]  /*15130*/  VIMNMX R4, RZ, UR14, !PT ;  /* 0x0000000eff047c48 */ /* 0x000fe2000ffe0100 */
[----:B------:R-:W-:Y:S01]  /*15140*/  USHF.R.S32.HI UR6, URZ, 0x7, UR6 ;  /* 0x000000073f067899 */ /* 0x000fe20008011406 */
[----:B------:R-:W-:Y:S11]  /*15150*/  @!P0 BRA `(.L_x_1806) ;  /* 0x0000000000208947 */ /* 0x000ff60003800000 */
[----:B------:R-:W-:Y:S01]  /*15160*/  UIADD3 UR9, UR8, 0xff, UR9 ;  /* 0x000000ff08097890 */ /* 0x000fe2000fffe009 */
[----:B------:R-:W-:-:S03]  /*15170*/  ULDC UR12, c[0x0][0x748] ;  /* 0x0001d200000c7ab9 */ /* 0x000fc60000000800 */
[----:B------:R-:W-:-:S04]  /*15180*/  UIADD3 UR9, UR9, UR12, -UR10 ;  /* 0x0000000c09097290 */ /* 0x000fc8000fffe80a */
[----:B------:R-:W-:-:S04]  /*15190*/  USHF.R.S32.HI UR10, URZ, 0x1f, UR9 ;  /* 0x0000001f3f0a7899 */ /* 0x000fc80008011409 */
[----:B------:R-:W-:-:S04]  /*151a0*/  ULEA.HI UR10, UR10, UR9, URZ, 0x7 ;  /* 0x000000090a0a7291 */ /* 0x000fc8000f8f383f */
[----:B------:R-:W-:-:S04]  /*151b0*/  USHF.R.S32.HI UR10, URZ, 0x7, UR10 ;  /* 0x000000073f0a7899 */ /* 0x000fc8000801140a */
[----:B------:R-:W-:-:S04]  /*151c0*/  UISETP.LT.AND UP1, UPT, UR6, UR10, UPT ;  /* 0x0000000a0600728c */ /* 0x000fc8000bf21270 */
[----:B------:R-:W-:-:S12]  /*151d0*/  USEL UR6, UR6, UR10, UP1 ;  /* 0x0000000a06067287 */ /* 0x000fd80008800000 */
.L_x_1806:
[----:B------:R-:W-:Y:S02]  /*151e0*/  ISETP.LT.AND P0, PT, R4, UR6, PT ;  /* 0x0000000604007c0c */ /* 0x000fe4000bf01270 */
[----:B------:R-:W-:-:S11]  /*151f0*/  MOV R0, RZ ;  /* 0x000000ff00007202 */ /* 0x000fd60000000f00 */
[----:B------:R-:W-:Y:S05]  /*15200*/  @!P0 BRA `(.L_x_1802) ;  /* 0x0000001800788947 */ /* 0x000fea0003800000 */
[----:B------:R-:W-:Y:S01]  /*15210*/  USHF.R.S32.HI UR10, URZ, 0x1f, UR20 ;  /* 0x0000001f3f0a7899 */ /* 0x000fe20008011414 */
[----:B------:R-:W-:Y:S01]  /*15220*/  BSSY B0, `(.L_x_1802) ;  /* 0x000019c000007945 */ /* 0x000fe20003800000 */
[----:B------:R-:W-:Y:S01]  /*15230*/  ULDC.64 UR16, c[0x0][0x718] ;  /* 0x0001c60000107ab9 */ /* 0x000fe20000000a00 */
[----:B------:R-:W-:Y:S01]  /*15240*/  UISETP.NE.U32.AND UP1, UPT, UR18, URZ, UPT ;  /* 0x0000003f1200728c */ /* 0x000fe2000bf25070 */
[----:B------:R-:W-:Y:S01]  /*15250*/  IMAD.MOV.U32 R0, RZ, RZ, RZ ;  /* 0x000000ffff007224 */ /* 0x000fe200078e00ff */
[----:B------:R-:W-:Y:S01]  /*15260*/  UIMAD UR9, UR10, UR16, URZ ;  /* 0x000000100a0972a4 */ /* 0x000fe2000f8e023f */
[----:B------:R-:W-:Y:S01]  /*15270*/  ULDC UR12, c[0x0][0x2e8] ;  /* 0x0000ba00000c7ab9 */ /* 0x000fe20000000800 */
[----:B------:R-:W-:Y:S01]  /*15280*/  UMOV UR14, UR4 ;  /* 0x00000004000e7c82 */ /* 0x000fe20008000000 */
[----:B------:R-:W-:Y:S01]  /*15290*/  UMOV UR15, UR5 ;  /* 0x00000005000f7c82 */ /* 0x000fe20008000000 */
[----:B------:R-:W-:Y:S02]  /*152a0*/  UIMAD UR22, UR20, UR17, UR9 ;  /* 0x00000011141672a4 */ /* 0x000fe4000f8e0209 */
[----:B------:R-:W-:-:S02]  /*152b0*/  UISETP.NE.AND.EX UP1, UPT, UR19, URZ, UPT, UP1 ;  /* 0x0000003f1300728c */ /* 0x000fc4000bf25310 */
[----:B------:R-:W-:Y:S02]  /*152c0*/  USHF.R.S32.HI UR9, URZ, 0x1f, UR13 ;  /* 0x0000001f3f097899 */ /* 0x000fe4000801140d */
[----:B------:R-:W-:Y:S02]  /*152d0*/  UISETP.NE.AND UP2, UPT, UR12, 0x1, UPT ;  /* 0x000000010c00788c */ /* 0x000fe4000bf45270 */
[----:B------:R-:W-:Y:S01]  /*152e0*/  UIMAD.WIDE.U32 UR4, UR20, UR16, UR14 ;  /* 0x00000010140472a5 */ /* 0x000fe2000f8e000e */
[----:B------:R-:W-:Y:S01]  /*152f0*/  ULDC.64 UR18, c[0x0][0x730] ;  /* 0x0001cc0000127ab9 */ /* 0x000fe20000000a00 */
[----:B------:R-:W-:Y:S02]  /*15300*/  USEL UR9, UR9, URZ, !UP1 ;  /* 0x0000003f09097287 */ /* 0x000fe4000c800000 */
[----:B------:R-:W-:Y:S01]  /*15310*/  UIMAD UR10, UR10, UR18, URZ ;  /* 0x000000120a0a72a4 */ /* 0x000fe2000f8e023f */
[----:B------:R-:W-:Y:S01]  /*15320*/  ELECT P0, URZ, PT ;  /* 0x00000000003f782f */ /* 0x000fe20003800000 */
[----:B------:R-:W-:Y:S01]  /*15330*/  ULDC.64 UR16, c[0x0][0x720] ;  /* 0x0001c80000107ab9 */ /* 0x000fe20000000a00 */
[----:B------:R-:W-:-:S02]  /*15340*/  USEL UR21, UR13, URZ, !UP1 ;  /* 0x0000003f0d157287 */ /* 0x000fc4000c800000 */
[----:B------:R-:W-:Y:S02]  /*15350*/  UIADD3 UR23, UR5, UR22, URZ ;  /* 0x0000001605177290 */ /* 0x000fe4000fffe03f */
[----:B------:R-:W-:Y:S01]  /*15360*/  UIMAD UR5, UR9, UR16, URZ ;  /* 0x00000010090572a4 */ /* 0x000fe2000f8e023f */
[----:B------:R-:W-:Y:S01]  /*15370*/  UMOV UR22, UR4 ;  /* 0x0000000400167c82 */ /* 0x000fe20008000000 */
[----:B------:R-:W-:Y:S02]  /*15380*/  UIMAD.WIDE.U32 UR14, UR20, UR18, UR14 ;  /* 0x00000012140e72a5 */ /* 0x000fe4000f8e000e */
[----:B------:R-:W-:Y:S02]  /*15390*/  UIMAD UR10, UR20, UR19, UR10 ;  /* 0x00000013140a72a4 */ /* 0x000fe4000f8e020a */
[----:B------:R-:W-:Y:S01]  /*153a0*/  UIMAD.WIDE.U32 UR22, UR16, UR21, UR22 ;  /* 0x00000015101672a5 */ /* 0x000fe2000f8e0016 */
[----:B------:R-:W-:Y:S02]  /*153b0*/  ULDC.64 UR18, c[0x0][0x738] ;  /* 0x0001ce0000127ab9 */ /* 0x000fe40000000a00 */
[----:B------:R-:W-:Y:S01]  /*153c0*/  @UP2 ULDC UR16, c[0x0][0x2ec] ;  /* 0x0000bb0000102ab9 */ /* 0x000fe20000000800 */
[----:B------:R-:W-:-:S02]  /*153d0*/  UIMAD UR5, UR17, UR21, UR5 ;  /* 0x00000015110572a4 */ /* 0x000fc4000f8e0205 */
[----:B------:R-:W-:Y:S02]  /*153e0*/  UIADD3 UR15, UR15, UR10, URZ ;  /* 0x0000000a0f0f7290 */ /* 0x000fe4000fffe03f */
[----:B------:R-:W-:Y:S02]  /*153f0*/  UIMAD UR9, UR9, UR18, URZ ;  /* 0x00000012090972a4 */ /* 0x000fe4000f8e023f */
[----:B------:R-:W-:Y:S02]  /*15400*/  UIMAD.WIDE.U32 UR16, UR20, UR16, URZ ;  /* 0x00000010141072a5 */ /* 0x000fe4000f8e003f */
[----:B------:R-:W-:Y:S01]  /*15410*/  UIADD3 UR11, UR8, UR11, URZ ;  /* 0x0000000b080b7290 */ /* 0x000fe2000fffe03f */
[----:B------:R-:W-:Y:S02]  /*15420*/  UMOV UR12, UR20 ;  /* 0x00000014000c7c82 */ /* 0x000fe40008000000 */
[----:B------:R-:W-:Y:S01]  /*15430*/  @UP2 ULDC UR8, c[0x0][0x2f0] ;  /* 0x0000bc0000082ab9 */ /* 0x000fe20000000800 */
[----:B------:R-:W-:-:S02]  /*15440*/  UIMAD UR4, UR19, UR21, UR9 ;  /* 0x00000015130472a4 */ /* 0x000fc4000f8e0209 */
[----:B------:R-:W-:Y:S02]  /*15450*/  UIMAD.WIDE.U32 UR14, UR18, UR21, UR14 ;  /* 0x00000015120e72a5 */ /* 0x000fe4000f8e000e */
[----:B------:R-:W-:Y:S02]  /*15460*/  USEL UR13, UR13, URZ, !UP0 ;  /* 0x0000003f0d0d7287 */ /* 0x000fe4000c000000 */
        /* <DEDUP_REMOVED lines=9> */
.L_x_1836:
        /* <DEDUP_REMOVED lines=15> */
.L_x_1809:
[----:B------:R-:W-:Y:S01]  /*155f0*/  R2UR UR19, R4 ;  /* 0x00000000041372ca */ /* 0x000fe200000e0000 */
[----:B------:R-:W2:Y:S01]  /*15600*/  LDC.64 R12, c[0x0][0x198] ;  /* 0x00006600ff0c7b82 */ /* 0x000ea20000000a00 */
        /* <DEDUP_REMOVED lines=10> */
[----:B------:R-:W-:Y:S01]  /*156b0*/  UMOV UR27, UR11 ;  /* 0x0000000b001b7c82 */ /* 0x000fe20008000000 */
[----:B------:R-:W-:Y:S01]  /*156c0*/  USHF.L.U32 UR19, UR19, 0x7, URZ ;  /* 0x0000000713137899 */ /* 0x000fe2000800063f */
[----:B------:R-:W-:Y:S01]  /*156d0*/  IMAD.MOV.U32 R16, RZ, RZ, RZ ;  /* 0x000000ffff107224 */ /* 0x000fe200078e00ff */
[----:B------:R-:W-:Y:S01]  /*156e0*/  UMOV UR28, UR12 ;  /* 0x0000000c001c7c82 */ /* 0x000fe20008000000 */
[----:B------:R-:W-:Y:S01]  /*156f0*/  UMOV UR29, UR13 ;  /* 0x0000000d001d7c82 */ /* 0x000fe20008000000 */
[----:B------:R-:W-:-:S02]  /*15700*/  UIADD3 UR8, UP0, UR19, UR22, URZ ;  /* 0x0000001613087290 */ /* 0x000fc4000ff1e03f */
[----:B------:R-:W-:Y:S01]  /*15710*/  IMAD.U32 R3, RZ, RZ, UR19 ;  /* 0x00000013ff037e24 */ /* 0x000fe2000f8e00ff */
[----:B------:R-:W-:Y:S01]  /*15720*/  UIADD3 UR19, UR19, UR7, URZ ;  /* 0x0000000713137290 */ /* 0x000fe2000fffe03f */
[----:B------:R-:W-:Y:S02]  /*15730*/  UMOV UR26, UR18 ;  /* 0x00000012001a7c82 */ /* 0x000fe40008000000 */
[----:B------:R-:W-:Y:S01]  /*15740*/  PLOP3.LUT P1, PT, PT, PT, UP0, 0x80, 0x0 ;  /* 0x000000000000781c */ /* 0x000fe20003f2f008 */
[----:B-1----:R-:W-:Y:S01]  /*15750*/  IMAD.U32 R0, RZ, RZ, UR8 ;  /* 0x00000008ff007e24 */ /* 0x002fe2000f8e00ff */
[----:B--2---:R-:W-:Y:S01]  /*15760*/  MOV R6, R13 ;  /* 0x0000000d00067202 */ /* 0x004fe20000000f00 */
[----:B------:R-:W-:Y:S01]  /*15770*/  IMAD.MOV.U32 R7, RZ, RZ, R12 ;  /* 0x000000ffff077224 */ /* 0x000fe200078e000c */
[----:B------:R-:W-:Y:S02]  /*15780*/  LEA.HI.X.SX32 R3, R3, R14, 0x1, P1 ;  /* 0x0000000e03037211 */ /* 0x000fe400008f0eff */
[----:B------:R-:W-:-:S02]  /*15790*/  LEA R2, P1, R0, R9, 0x2 ;  /* 0x0000000900027211 */ /* 0x000fc400078210ff */
[----:B------:R-:W-:Y:S02]  /*157a0*/  R2UR UR8, R15 ;  /* 0x000000000f0872ca */ /* 0x000fe400000e0000 */
[----:B------:R-:W-:Y:S02]  /*157b0*/  LEA.HI.X R0, R0, R8, R3, 0x2, P1 ;  /* 0x0000000800007211 */ /* 0x000fe400008f1403 */
[----:B------:R-:W-:Y:S02]  /*157c0*/  R2UR UR30, R2 ;  /* 0x00000000021e72ca */ /* 0x000fe400000e0000 */
[----:B------:R-:W-:Y:S02]  /*157d0*/  R2UR UR31, R0 ;  /* 0x00000000001f72ca */ /* 0x000fe400000e0000 */
[----:B------:R-:W-:-:S04]  /*157e0*/  IADD3 R0, P1, R7, 0x2f0, RZ ;  /* 0x000002f007007810 */ /* 0x000fc80007f3e0ff */
[----:B------:R-:W-:Y:S01]  /*157f0*/  R2UR UR44, R0 ;  /* 0x00000000002c72ca */ /* 0x000fe200000e0000 */
[----:B------:R-:W-:Y:S01]  /*15800*/  UIADD3 UR16, UR8, 0x10000, URZ ;  /* 0x0001000008107890 */ /* 0x000fe2000fffe03f */
[C---:B------:R-:W-:Y:S01]  /*15810*/  IADD3 R0, P2, R7.reuse, 0x3f0, RZ ;  /* 0x000003f007007810 */ /* 0x040fe20007f5e0ff */
[----:B------:R-:W-:Y:S02]  /*15820*/  UIADD3 UR17, UR8, 0x30c10, URZ ;  /* 0x00030c1008117890 */ /* 0x000fe4000fffe03f */
[----:B------:R-:W-:Y:S01]  /*15830*/  UIADD3 UR42, UR8, 0x20000, URZ ;  /* 0x00020000082a7890 */ /* 0x000fe2000fffe03f */
[----:B------:R-:W-:Y:S01]  /*15840*/  R2UR UR46, R0 ;  /* 0x00000000002e72ca */ /* 0x000fe200000e0000 */
[----:B------:R-:W-:Y:S01]  /*15850*/  IMAD.X R0, RZ, RZ, R6, P1 ;  /* 0x000000ffff007224 */ /* 0x000fe200008e0606 */
[----:B------:R-:W-:Y:S01]  /*15860*/  IADD3 R2, P1, R7, 0xf0, RZ ;  /* 0x000000f007027810 */ /* 0x000fe20007f3e0ff */
[----:B------:R-:W-:Y:S01]  /*15870*/  UIADD3 UR9, UR8, 0x30c00, URZ ;  /* 0x00030c0008097890 */ /* 0x000fe2000fffe03f */
[----:B------:R-:W-:-:S02]  /*15880*/  UMOV UR43, UR17 ;  /* 0x00000011002b7c82 */ /* 0x000fc40008000000 */
[----:B------:R-:W-:Y:S01]  /*15890*/  IADD3.X R3, RZ, R6, RZ, P1, !PT ;  /* 0x00000006ff037210 */ /* 0x000fe20000ffe4ff */
[----:B------:R-:W-:Y:S01]  /*158a0*/  UIADD3 UR24, UR8, 0x4000, URZ ;  /* 0x0000400008187890 */ /* 0x000fe2000fffe03f */
[----:B------:R-:W-:Y:S02]  /*158b0*/  R2UR UR32, R2 ;  /* 0x00000000022072ca */ /* 0x000fe400000e0000 */
[----:B------:R-:W-:Y:S01]  /*158c0*/  R2UR UR33, R3 ;  /* 0x00000000032172ca */ /* 0x000fe200000e0000 */
[----:B------:R-:W-:Y:S01]  /*158d0*/  UMOV UR25, UR9 ;  /* 0x0000000900197c82 */ /* 0x000fe20008000000 */
[----:B------:R-:W-:Y:S01]  /*158e0*/  R2UR UR45, R0 ;  /* 0x00000000002d72ca */ /* 0x000fe200000e0000 */
[----:B------:R-:W-:-:S05]  /*158f0*/  IMAD.X R0, RZ, RZ, R6, P2 ;  /* 0x000000ffff007224 */ /* 0x000fca00010e0606 */
[----:B------:R-:W-:Y:S02]  /*15900*/  R2UR UR47, R0 ;  /* 0x00000000002f72ca */ /* 0x000fe400000e0000 */
[----:B------:R-:W-:-:S03]  /*15910*/  MOV R0, 0x8000 ;  /* 0x0000800000007802 */ /* 0x000fc60000000f00 */
[----:B------:R1:W-:Y:S01]  /*15920*/  UTMALDG.4D [UR16], [UR32], desc[UR34] ;  /* 0x00002210200075b4 */ /* 0x0003e20008019000 */
[----:B------:R1:W-:Y:S01]  /*15930*/  UBLKCP.S.G [UR42], [UR30], UR37 ;  /* 0x0000002a1e0073ba */ /* 0x0003e20008000225 */
[----:B------:R2:W-:Y:S01]  /*15940*/  SYNCS.ARRIVE.TRANS64 RZ, [R15+URZ+0x30c00], R0 ;  /* 0x030c00000fff79a7 */ /* 0x0005e2000800003f */
[----:B------:R1:W-:Y:S01]  /*15950*/  UTMALDG.4D [UR8], [UR44], desc[UR40] ;  /* 0x000028082c0075b4 */ /* 0x0003e20008019000 */
[----:B--2---:R-:W-:-:S05]  /*15960*/  IMAD.U32 R0, RZ, RZ, UR6 ;  /* 0x00000006ff007e24 */ /* 0x004fca000f8e00ff */
[----:B------:R-:W-:Y:S01]  /*15970*/  IADD3 R5, R0, -0x1, RZ ;  /* 0xffffffff00057810 */ /* 0x000fe20007ffe0ff */
[----:B------:R1:W-:Y:S03]  /*15980*/  UTMALDG.4D [UR24], [UR46], desc[UR40] ;  /* 0x000028182e0075b4 */ /* 0x0003e60008019000 */
[----:B------:R-:W-:Y:S01]  /*15990*/  ISETP.GE.AND P1, PT, R4, R5, PT ;  /* 0x000000050400720c */ /* 0x000fe20003f26270 */
[----:B------:R1:W-:-:S12]  /*159a0*/  STL [R1], R5 ;  /* 0x0000000501007387 */ /* 0x0003d80000100800 */
[----:B-1----:R-:W-:Y:S05]  /*159b0*/  @P1 BRA `(.L_x_1810) ;  /* 0x0000000c00c81947 */ /* 0x002fea0003800000 */
[----:B------:R-:W-:Y:S01]  /*159c0*/  R2UR UR8, R4 ;  /* 0x00000000040872ca */ /* 0x000fe200000e0000 */
[----:B------:R-:W-:Y:S01]  /*159d0*/  UIADD3 UR9, UR6, -0x2, URZ ;  /* 0xfffffffe06097890 */ /* 0x000fe2000fffe03f */
[----:B------:R-:W-:-:S05]  /*159e0*/  IMAD.MOV.U32 R10, RZ, RZ, 0x1 ;  /* 0x00000001ff0a7424 */ /* 0x000fca00078e00ff */
[----:B------:R-:W-:-:S06]  /*159f0*/  ISETP.NE.AND P1, PT, R4, UR9, PT ;  /* 0x0000000904007c0c */ /* 0x000fcc000bf25270 */
[----:B------:R-:W-:-:S04]  /*15a00*/  ULOP3.LUT UR8, URZ, UR8, URZ, 0x33, !UPT ;  /* 0x000000083f087292 */ /* 0x000fc8000f8e333f */
[----:B------:R-:W-:-:S06]  /*15a10*/  UIADD3 UR8, UR8, UR6, URZ ;  /* 0x0000000608087290 */ /* 0x000fcc000fffe03f */
[----:B------:R-:W-:-:S04]  /*15a20*/  MOV R0, UR8 ;  /* 0x0000000800007c02 */ /* 0x000fc80008000f00 */
[----:B------:R-:W-:Y:S02]  /*15a30*/  LOP3.LUT R5, R0, 0x1, RZ, 0xc0, !PT ;  /* 0x0000000100057812 */ /* 0x000fe400078ec0ff */
[----:B------:R-:W-:-:S03]  /*15a40*/  MOV R0, R4 ;  /* 0x0000000400007202 */ /* 0x000fc60000000f00 */
[----:B------:R1:W-:Y:S01]  /*15a50*/  STL [R1+0x4], R5 ;  /* 0x0000040501007387 */ /* 0x0003e20000100800 */
[----:B------:R-:W-:Y:S05]  /*15a60*/  @!P1 BRA `(.L_x_1811) ;  /* 0x0000000800689947 */ /* 0x000fea0003800000 */
[----:B------:R-:W-:Y:S01]  /*15a70*/  R2UR UR9, R5 ;  /* 0x00000000050972ca */ /* 0x000fe200000e0000 */
[----:B------:R-:W-:Y:S01]  /*15a80*/  IMAD.MOV.U32 R0, RZ, RZ, R4 ;  /* 0x000000ffff007224 */ /* 0x000fe200078e0004 */
[----:B------:R-:W-:-:S11]  /*15a90*/  MOV R10, 0x1 ;  /* 0x00000001000a7802 */ /* 0x000fd60000000f00 */
[----:B------:R-:W-:-:S06]  /*15aa0*/  UIADD3 UR8, UR8, -UR9, URZ ;  /* 0x8000000908087290 */ /* 0x000fcc000fffe03f */
[----:B------:R-:W-:-:S07]  /*15ab0*/  IMAD.U32 R17, RZ, RZ, UR8 ;  /* 0x00000008ff117e24 */ /* 0x000fce000f8e00ff */
.L_x_1820:
[----:B-123--:R-:W-:-:S04]  /*15ac0*/  SHF.L.U32 R18, R10, 0x1f, RZ ;  /* 0x0000001f0a127819 */ /* 0x00efc800000006ff */
[----:B------:R-:W2:Y:S02]  /*15ad0*/  SYNCS.PHASECHK.TRANS64.TRYWAIT P1, [R15+URZ+0x30c40], R18 ;  /* 0x030c40120f0075a7 */ /* 0x000ea4000802017f */
[----:B--2---:R-:W-:Y:S05]  /*15ae0*/  @!P1 BRA `(.L_x_1812) ;  /* 0x00000014009c9947 */ /* 0x004fea0003800000 */
.L_x_1837:
[----:B------:R-:W-:Y:S05]  /*15af0*/  @P0 BRA `(.L_x_1813) ;  /* 0x00000000001c0947 */ /* 0x000fea0003800000 */
[----:B------:R-:W3:Y:S02]  /*15b00*/  S2R R2, SR_TID.X ;  /* 0x0000000000027919 */ /* 0x000ee40000002100 */
[----:B---3--:R-:W-:Y:S02]  /*15b10*/  LOP3.LUT R3, R2, 0x1f, RZ, 0xc0, !PT ;  /* 0x0000001f02037812 */ /* 0x008fe400078ec0ff */
[----:B------:R-:W-:Y:S02]  /*15b20*/  MOV R2, 0x4200 ;  /* 0x0000420000027802 */ /* 0x000fe40000000f00 */
[----:B------:R-:W-:Y:S02]  /*15b30*/  ISETP.NE.AND P1, PT, R3, RZ, PT ;  /* 0x000000ff0300720c */ /* 0x000fe40003f25270 */
[----:B------:R3:W-:Y:S11]  /*15b40*/  SYNCS.ARRIVE.TRANS64 RZ, [R15+URZ+0x30c30], R2 ;  /* 0x030c30020fff79a7 */ /* 0x0007f6000800003f */
[----:B---3--:R-:W-:Y:S05]  /*15b50*/  @!P1 BRA `(.L_x_1813) ;  /* 0x0000000000049947 */ /* 0x008fea0003800000 */
[----:B------:R-:W-:Y:S01]  /*15b60*/  BPT.TRAP 0x1 ;  /* 0x000000040000795c */ /* 0x000fe20000300000 */
.L_x_1813:
[----:B------:R-:W3:Y:S01]  /*15b70*/  LDC.64 R12, c[0x0][0x728] ;  /* 0x0001ca00ff0c7b82 */ /* 0x000ee20000000a00 */
[----:B------:R-:W-:Y:S01]  /*15b80*/  IMAD.SHL.U32 R19, R0, 0x80, RZ ;  /* 0x0000008000137824 */ /* 0x000fe200078e00ff */
[----:B------:R-:W-:Y:S01]  /*15b90*/  R2UR UR8, R15 ;  /* 0x000000000f0872ca */ /* 0x000fe200000e0000 */
[----:B------:R-:W-:Y:S01]  /*15ba0*/  UMOV UR28, 0x0 ;  /* 0x00000000001c7882 */ /* 0x000fe20000000000 */
[----:B------:R-:W-:Y:S01]  /*15bb0*/  UMOV UR29, 0x14f00000 ;  /* 0x14f00000001d7882 */ /* 0x000fe20000000000 */
[----:B------:R-:W-:Y:S01]  /*15bc0*/  UMOV UR18, URZ ;  /* 0x0000003f00127c82 */ /* 0x000fe20008000000 */
[C---:B------:R-:W-:Y:S01]  /*15bd0*/  IADD3 R2, P1, R19.reuse, UR14, RZ ;  /* 0x0000000e13027c10 */ /* 0x040fe2000ff3e0ff */
[----:B------:R-:W-:Y:S01]  /*15be0*/  UMOV UR10, 0x20 ;  /* 0x00000020000a7882 */ /* 0x000fe20000000000 */
[----:B-1----:R-:W1:Y:S01]  /*15bf0*/  LDC.64 R4, c[0x0][0x198] ;  /* 0x00006600ff047b82 */ /* 0x002e620000000a00 */
[----:B------:R-:W-:-:S06]  /*15c00*/  R2UR UR19, R19 ;  /* 0x00000000131372ca */ /* 0x000fcc00000e0000 */
[----:B------:R-:W-:Y:S02]  /*15c10*/  UIADD3 UR16, UR8, 0x18000, URZ ;  /* 0x0001800008107890 */ /* 0x000fe4000fffe03f */
[----:B------:R-:W-:Y:S02]  /*15c20*/  UIADD3 UR17, UR8, 0x30c30, URZ ;  /* 0x00030c3008117890 */ /* 0x000fe4000fffe03f */
[----:B------:R-:W-:-:S03]  /*15c30*/  UIADD3 UR8, UR8, 0x20400, URZ ;  /* 0x0002040008087890 */ /* 0x000fc6000fffe03f */
[----:B------:R-:W-:Y:S01]  /*15c40*/  UIADD3 UR19, UR19, UR7, URZ ;  /* 0x0000000713137290 */ /* 0x000fe2000fffe03f */
[----:B---3--:R-:W-:Y:S01]  /*15c50*/  LEA R3, P2, R2, R12, 0x2 ;  /* 0x0000000c02037211 */ /* 0x008fe200078410ff */
[----:B------:R-:W-:-:S03]  /*15c60*/  UMOV UR9, UR17 ;  /* 0x0000001100097c82 */ /* 0x000fc60008000000 */
[----:B------:R-:W-:Y:S02]  /*15c70*/  R2UR UR24, R3 ;  /* 0x00000000031872ca */ /* 0x000fe400000e0000 */
[----:B------:R-:W-:Y:S02]  /*15c80*/  LEA.HI.X.SX32 R3, R19, R11, 0x1, P1 ;  /* 0x0000000b13037211 */ /* 0x000fe400008f0eff */
[----:B-1----:R-:W-:Y:S01]  /*15c90*/  MOV R7, R4 ;  /* 0x0000000400077202 */ /* 0x002fe20000000f00 */
        /* <DEDUP_REMOVED lines=10> */
[----:B-1-3--:R-:W-:Y:S05]  /*15d40*/  @!P1 BRA `(.L_x_1814) ;  /* 0x0000001400189947 */ /* 0x00afea0003800000 */
.L_x_1838:
[----:B------:R-:W-:Y:S05]  /*15d50*/  @P0 BRA `(.L_x_1815) ;  /* 0x00000000001c0947 */ /* 0x000fea0003800000 */
[----:B------:R-:W3:Y:S02]  /*15d60*/  S2R R2, SR_TID.X ;  /* 0x0000000000027919 */ /* 0x000ee40000002100 */
[----:B---3--:R-:W-:Y:S01]  /*15d70*/  LOP3.LUT R3, R2, 0x1f, RZ, 0xc0, !PT ;  /* 0x0000001f02037812 */ /* 0x008fe200078ec0ff */
[----:B------:R-:W-:-:S03]  /*15d80*/  IMAD.MOV.U32 R2, RZ, RZ, 0x4200 ;  /* 0x00004200ff027424 */ /* 0x000fc600078e00ff */
[----:B------:R-:W-:Y:S01]  /*15d90*/  ISETP.NE.AND P1, PT, R3, RZ, PT ;  /* 0x000000ff0300720c */ /* 0x000fe20003f25270 */
[----:B------:R3:W-:-:S12]  /*15da0*/  SYNCS.ARRIVE.TRANS64 RZ, [R15+URZ+0x30c18], R2 ;  /* 0x030c18020fff79a7 */ /* 0x0007d8000800003f */
[----:B---3--:R-:W-:Y:S05]  /*15db0*/  @!P1 BRA `(.L_x_1815) ;  /* 0x0000000000049947 */ /* 0x008fea0003800000 */
[----:B------:R-:W-:Y:S01]  /*15dc0*/  BPT.TRAP 0x1 ;  /* 0x000000040000795c */ /* 0x000fe20000300000 */
.L_x_1815:
[----:B------:R-:W-:Y:S01]  /*15dd0*/  IADD3 R19, R19, 0x80, RZ ;  /* 0x0000008013137810 */ /* 0x000fe20007ffe0ff */
[----:B------:R-:W-:Y:S01]  /*15de0*/  ULDC.64 UR8, c[0x0][0x700] ;  /* 0x0001c00000087ab9 */ /* 0x000fe20000000a00 */
[----:B------:R-:W-:Y:S01]  /*15df0*/  R2UR UR26, R15 ;  /* 0x000000000f1a72ca */ /* 0x000fe200000e0000 */
[----:B------:R-:W-:Y:S01]  /*15e00*/  IMAD.U32 R9, RZ, RZ, UR8 ;  /* 0x00000008ff097e24 */ /* 0x000fe2000f8e00ff */
[C---:B------:R-:W-:Y:S01]  /*15e10*/  IADD3 R2, P1, R19.reuse, UR22, RZ ;  /* 0x0000001613027c10 */ /* 0x040fe2000ff3e0ff */
[----:B------:R-:W-:Y:S01]  /*15e20*/  VIADD R21, R19, UR7 ;  /* 0x0000000713157c36 */ /* 0x000fe20008000000 */
[----:B------:R-:W-:Y:S01]  /*15e30*/  SHF.R.S32.HI R20, RZ, 0x1f, R19 ;  /* 0x0000001fff147819 */ /* 0x000fe20000011413 */
[----:B------:R-:W-:Y:S01]  /*15e40*/  UMOV UR24, 0x0 ;  /* 0x0000000000187882 */ /* 0x000fe20000000000 */
[----:B------:R-:W-:Y:S01]  /*15e50*/  LEA R3, P2, R2, R9, 0x2 ;  /* 0x0000000902037211 */ /* 0x000fe200078410ff */
[----:B------:R-:W-:Y:S01]  /*15e60*/  UMOV UR25, 0x14f00000 ;  /* 0x14f0000000197882 */ /* 0x000fe20000000000 */
[----:B------:R-:W-:Y:S01]  /*15e70*/  MOV R8, UR9 ;  /* 0x0000000900087c02 */ /* 0x000fe20008000f00 */
[----:B------:R-:W-:Y:S01]  /*15e80*/  UMOV UR18, URZ ;  /* 0x0000003f00127c82 */ /* 0x000fe20008000000 */
[----:B------:R-:W-:Y:S01]  /*15e90*/  R2UR UR28, R3 ;  /* 0x00000000031c72ca */ /* 0x000fe200000e0000 */
[----:B------:R-:W-:Y:S01]  /*15ea0*/  IMAD.X R3, R20, 0x1, R14, P1 ;  /* 0x0000000114037824 */ /* 0x000fe200008e060e */
[----:B------:R-:W-:Y:S01]  /*15eb0*/  R2UR UR19, R21 ;  /* 0x00000000151372ca */ /* 0x000fe200000e0000 */
[----:B------:R-:W-:-:S02]  /*15ec0*/  UIADD3 UR16, UR26, 0x14000, URZ ;  /* 0x000140001a107890 */ /* 0x000fc4000fffe03f */
[----:B------:R-:W-:Y:S01]  /*15ed0*/  UIADD3 UR17, UR26, 0x30c18, URZ ;  /* 0x00030c181a117890 */ /* 0x000fe2000fffe03f */
[----:B------:R-:W-:Y:S01]  /*15ee0*/  LEA.HI.X R3, R2, R8, R3, 0x2, P2 ;  /* 0x0000000802037211 */ /* 0x000fe200010f1403 */
[----:B------:R-:W-:Y:S01]  /*15ef0*/  UIADD3 UR26, UR26, 0x20200, URZ ;  /* 0x000202001a1a7890 */ /* 0x000fe2000fffe03f */
[----:B------:R-:W-:Y:S01]  /*15f00*/  IADD3 R2, P1, R7, 0xf0, RZ ;  /* 0x000000f007027810 */ /* 0x000fe20007f3e0ff */
[----:B------:R-:W-:Y:S01]  /*15f10*/  UMOV UR10, 0x20 ;  /* 0x00000020000a7882 */ /* 0x000fe20000000000 */
        /* <DEDUP_REMOVED lines=9> */
.L_x_1839:
[----:B------:R-:W-:Y:S05]  /*15fb0*/  @P0 BRA `(.L_x_1817) ;  /* 0x00000000001c0947 */ /* 0x000fea0003800000 */
[----:B-123--:R-:W-:-:S04]  /*15fc0*/  MOV R18, 0x4200 ;  /* 0x0000420000127802 */ /* 0x00efc80000000f00 */
[----:B------:R1:W-:Y:S02]  /*15fd0*/  SYNCS.ARRIVE.TRANS64 RZ, [R15+URZ+0x30c38], R18 ;  /* 0x030c38120fff79a7 */ /* 0x0003e4000800003f */
[----:B-1----:R-:W1:Y:S02]  /*15fe0*/  S2R R18, SR_TID.X ;  /* 0x0000000000127919 */ /* 0x002e640000002100 */
[----:B-1----:R-:W-:-:S04]  /*15ff0*/  LOP3.LUT R18, R18, 0x1f, RZ, 0xc0, !PT ;  /* 0x0000001f12127812 */ /* 0x002fc800078ec0ff */
[----:B------:R-:W-:-:S13]  /*16000*/  ISETP.NE.AND P1, PT, R18, RZ, PT ;  /* 0x000000ff1200720c */ /* 0x000fda0003f25270 */
[----:B------:R-:W-:Y:S05]  /*16010*/  @!P1 BRA `(.L_x_1817) ;  /* 0x0000000000049947 */ /* 0x000fea0003800000 */
[----:B------:R-:W-:Y:S01]  /*16020*/  BPT.TRAP 0x1 ;  /* 0x000000040000795c */ /* 0x000fe20000300000 */
.L_x_1817:
[----:B------:R-:W-:Y:S01]  /*16030*/  IADD3 R19, P1, R19, UR14, RZ ;  /* 0x0000000e13137c10 */ /* 0x000fe2000ff3e0ff */
[----:B------:R-:W-:Y:S01]  /*16040*/  UMOV UR24, 0x0 ;  /* 0x0000000000187882 */ /* 0x000fe20000000000 */
[----:B------:R-:W-:Y:S01]  /*16050*/  R2UR UR26, R15 ;  /* 0x000000000f1a72ca */ /* 0x000fe200000e0000 */
[----:B------:R-:W-:Y:S01]  /*16060*/  UMOV UR25, 0x14f00000 ;  /* 0x14f0000000197882 */ /* 0x000fe20000000000 */
[----:B------:R-:W-:Y:S01]  /*16070*/  R2UR UR19, R21 ;  /* 0x00000000151372ca */ /* 0x000fe200000e0000 */
[----:B------:R-:W-:Y:S01]  /*16080*/  IMAD.X R20, R20, 0x1, R11, P1 ;  /* 0x0000000114147824 */ /* 0x000fe200008e060b */
[C---:B------:R-:W-:Y:S01]  /*16090*/  LEA R12, P1, R19.reuse, R12, 0x2 ;  /* 0x0000000c130c7211 */ /* 0x040fe200078210ff */
        /* <DEDUP_REMOVED lines=16> */
[----:B----45:R-:W-:Y:S05]  /*161a0*/  @!P1 BRA `(.L_x_1818) ;  /* 0x0000001000289947 */ /* 0x030fea0003800000 */
.L_x_1841:
[----:B------:R-:W-:Y:S05]  /*161b0*/  @P0 BRA `(.L_x_1819) ;  /* 0x00000000001c0947 */ /* 0x000fea0003800000 */
[----:B------:R-:W5:Y:S01]  /*161c0*/  S2R R5, SR_TID.X ;  /* 0x0000000000057919 */ /* 0x000f620000002100 */
[----:B----4-:R-:W-:-:S04]  /*161d0*/  MOV R4, 0x4200 ;  /* 0x0000420000047802 */ /* 0x010fc80000000f00 */
[----:B------:R4:W-:Y:S01]  /*161e0*/  SYNCS.ARRIVE.TRANS64 RZ, [R15+URZ+0x30c10], R4 ;  /* 0x030c10040fff79a7 */ /* 0x0009e2000800003f */
[----:B-----5:R-:W-:-:S04]  /*161f0*/  LOP3.LUT R5, R5, 0x1f, RZ, 0xc0, !PT ;  /* 0x0000001f05057812 */ /* 0x020fc800078ec0ff */
[----:B------:R-:W-:-:S13]  /*16200*/  ISETP.NE.AND P1, PT, R5, RZ, PT ;  /* 0x000000ff0500720c */ /* 0x000fda0003f25270 */
[----:B----4-:R-:W-:Y:S05]  /*16210*/  @!P1 BRA `(.L_x_1819) ;  /* 0x0000000000049947 */ /* 0x010fea0003800000 */
[----:B------:R-:W-:Y:S01]  /*16220*/  BPT.TRAP 0x1 ;  /* 0x000000040000795c */ /* 0x000fe20000300000 */
.L_x_1819:
        /* <DEDUP_REMOVED lines=8> */
[----:B------:R-:W-:Y:S02]  /*162b0*/  UIADD3 UR10, UR10, 0x2, URZ ;  /* 0x000000020a0a7890 */ /* 0x000fe4000fffe03f */
[----:B------:R-:W-:Y:S02]  /*162c0*/  UIADD3 UR16, UR26, 0x10000, URZ ;  /* 0x000100001a107890 */ /* 0x000fe4000fffe03f */
[----:B------:R-:W-:Y:S02]  /*162d0*/  USHF.L.U32 UR19, UR10, 0x7, URZ ;  /* 0x000000070a137899 */ /* 0x000fe4000800063f */
[----:B------:R-:W-:Y:S02]  /*162e0*/  UIADD3 UR17, UR26, 0x30c10, URZ ;  /* 0x00030c101a117890 */ /* 0x000fe4000fffe03f */
[----:B------:R-:W-:Y:S02]  /*162f0*/  UIADD3 UR8, UP0, UR19, UR22, URZ ;  /* 0x0000001613087290 */ /* 0x000fe4000ff1e03f */
[----:B------:R-:W-:Y:S01]  /*16300*/  MOV R5, UR19 ;  /* 0x0000001300057c02 */ /* 0x000fe20008000f00 */
[----:B------:R-:W-:-:S02]  /*16310*/  UIADD3 UR19, UR19, UR7, URZ ;  /* 0x0000000713137290 */ /* 0x000fc4000fffe03f */
[----:B------:R-:W-:Y:S01]  /*16320*/  UIADD3 UR26, UR26, 0x20000, URZ ;  /* 0x000200001a1a7890 */ /* 0x000fe2000fffe03f */
[----:B------:R-:W-:Y:S01]  /*16330*/  IMAD.U32 R0, RZ, RZ, UR8 ;  /* 0x00000008ff007e24 */ /* 0x000fe2000f8e00ff */
[----:B------:R-:W-:Y:S01]  /*16340*/  PLOP3.LUT P2, PT, PT, PT, UP0, 0x80, 0x0 ;  /* 0x000000000000781c */ /* 0x000fe20003f4f008 */
[----:B------:R-:W-:Y:S01]  /*16350*/  UMOV UR27, UR17 ;  /* 0x00000011001b7c82 */ /* 0x000fe20008000000 */
[----:B------:R-:W-:Y:S02]  /*16360*/  R2UR UR8, R2 ;  /* 0x00000000020872ca */ /* 0x000fe400000e0000 */
[----:B----4-:R-:W-:Y:S02]  /*16370*/  LEA R4, P1, R0, R9, 0x2 ;  /* 0x0000000900047211 */ /* 0x010fe400078210ff */
[----:B------:R-:W-:Y:S02]  /*16380*/  LEA.HI.X.SX32 R5, R5, R14, 0x1, P2 ;  /* 0x0000000e05057211 */ /* 0x000fe400010f0eff */
[----:B------:R-:W-:-:S02]  /*16390*/  R2UR UR30, R4 ;  /* 0x00000000041e72ca */ /* 0x000fc400000e0000 */
[----:B------:R-:W-:Y:S02]  /*163a0*/  LEA.HI.X R0, R0, R8, R5, 0x2, P1 ;  /* 0x0000000800007211 */ /* 0x000fe400008f1405 */
[----:B------:R-:W-:Y:S02]  /*163b0*/  ISETP.NE.AND P1, PT, R17, RZ, PT ;  /* 0x000000ff1100720c */ /* 0x000fe40003f25270 */
[----:B------:R-:W-:Y:S01]  /*163c0*/  R2UR UR31, R0 ;  /* 0x00000000001f72ca */ /* 0x000fe200000e0000 */
[----:B------:R4:W-:Y:S01]  /*163d0*/  UTMALDG.4D [UR16], [UR8], desc[UR24] ;  /* 0x00001810080075b4 */ /* 0x0009e20008019000 */
[----:B------:R-:W-:-:S11]  /*163e0*/  MOV R0, UR10 ;  /* 0x0000000a00007c02 */ /* 0x000fd60008000f00 */
[----:B------:R4:W-:Y:S02]  /*163f0*/  UBLKCP.S.G [UR26], [UR30], UR28 ;  /* 0x0000001a1e0073ba */ /* 0x0009e4000800021c */
[----:B----4-:R-:W-:Y:S05]  /*16400*/  @P1 BRA `(.L_x_1820) ;  /* 0xfffffff400ac1947 */ /* 0x010fea000383ffff */
.L_x_1811:
[----:B------:R-:W4:Y:S02]  /*16410*/  LDL.LU R4, [R1+0x4] ;  /* 0x0000040001047983 */ /* 0x000f240000300800 */
[----:B----4-:R-:W-:Y:S02]  /*16420*/  ISETP.NE.AND P1, PT, R4, RZ, PT ;  /* 0x000000ff0400720c */ /* 0x010fe40003f25270 */
[----:B------:R4:W5:Y:S11]  /*16430*/  LDL R4, [R1] ;  /* 0x0000000001047983 */ /* 0x0009760000100800 */
[----:B----4-:R-:W-:Y:S05]  /*16440*/  @!P1 BRA `(.L_x_1810) ;  /* 0x0000000400249947 */ /* 0x010fea0003800000 */
[----:B------:R-:W-:-:S04]  /*16450*/  SHF.L.U32 R12, R10, 0x1f, RZ ;  /* 0x0000001f0a0c7819 */ /* 0x000fc800000006ff */
[----:B------:R-:W4:Y:S02]  /*16460*/  SYNCS.PHASECHK.TRANS64.TRYWAIT P1, [R15+URZ+0x30c40], R12 ;  /* 0x030c400c0f0075a7 */ /* 0x000f24000802017f */
[----:B----4-:R-:W-:Y:S05]  /*16470*/  @!P1 BRA `(.L_x_1821) ;  /* 0x0000000c008c9947 */ /* 0x010fea0003800000 */
.L_x_1842:
[----:B------:R-:W-:Y:S05]  /*16480*/  @P0 BRA `(.L_x_1822) ;  /* 0x00000000001c0947 */ /* 0x000fea0003800000 */
[----:B-----5:R-:W1:Y:S02]  /*16490*/  S2R R4, SR_TID.X ;  /* 0x0000000000047919 */ /* 0x020e640000002100 */
[----:B-1----:R-:W-:Y:S01]  /*164a0*/  LOP3.LUT R5, R4, 0x1f, RZ, 0xc0, !PT ;  /* 0x0000001f04057812 */ /* 0x002fe200078ec0ff */
[----:B------:R-:W-:-:S03]  /*164b0*/  IMAD.MOV.U32 R4, RZ, RZ, 0x4200 ;  /* 0x00004200ff047424 */ /* 0x000fc600078e00ff */
[----:B------:R-:W-:Y:S01]  /*164c0*/  ISETP.NE.AND P1, PT, R5, RZ, PT ;  /* 0x000000ff0500720c */ /* 0x000fe20003f25270 */
[----:B------:R1:W-:-:S12]  /*164d0*/  SYNCS.ARRIVE.TRANS64 RZ, [R15+URZ+0x30c30], R4 ;  /* 0x030c30040fff79a7 */ /* 0x0003d8000800003f */
[----:B-1----:R-:W-:Y:S05]  /*164e0*/  @!P1 BRA `(.L_x_1822) ;  /* 0x0000000000049947 */ /* 0x002fea0003800000 */
[----:B------:R-:W-:Y:S01]  /*164f0*/  BPT.TRAP 0x1 ;  /* 0x000000040000795c */ /* 0x000fe20000300000 */
.L_x_1822:
[----:B-1---5:R-:W1:Y:S01]  /*16500*/  LDC.64 R4, c[0x0][0x728] ;  /* 0x0001ca00ff047b82 */ /* 0x022e620000000a00 */
        /* <DEDUP_REMOVED lines=10> */
[----:B------:R-:W-:Y:S02]  /*165b0*/  UIADD3 UR19, UR19, UR7, URZ ;  /* 0x0000000713137290 */ /* 0x000fe4000fffe03f */
[----:B------:R-:W-:Y:S01]  /*165c0*/  UIADD3 UR26, UR26, 0x20400, URZ ;  /* 0x000204001a1a7890 */ /* 0x000fe2000fffe03f */
[----:B-1----:R-:W-:Y:S02]  /*165d0*/  LEA R4, P2, R13, R4, 0x2 ;  /* 0x000000040d047211 */ /* 0x002fe400078410ff */
        /* <DEDUP_REMOVED lines=13> */
.L_x_1843:
[----:B------:R-:W-:Y:S05]  /*166b0*/  @P0 BRA `(.L_x_1824) ;  /* 0x00000000001c0947 */ /* 0x000fea0003800000 */
[----:B------:R-:W2:Y:S02]  /*166c0*/  S2R R4, SR_TID.X ;  /* 0x0000000000047919 */ /* 0x000ea40000002100 */
[----:B--2---:R-:W-:Y:S02]  /*166d0*/  LOP3.LUT R5, R4, 0x1f, RZ, 0xc0, !PT ;  /* 0x0000001f04057812 */ /* 0x004fe400078ec0ff */
[----:B------:R-:W-:Y:S02]  /*166e0*/  MOV R4, 0x4200 ;  /* 0x0000420000047802 */ /* 0x000fe40000000f00 */
[----:B------:R-:W-:Y:S02]  /*166f0*/  ISETP.NE.AND P0, PT, R5, RZ, PT ;  /* 0x000000ff0500720c */ /* 0x000fe40003f05270 */
[----:B------:R2:W-:Y:S11]  /*16700*/  SYNCS.ARRIVE.TRANS64 RZ, [R15+URZ+0x30c18], R4 ;  /* 0x030c18040fff79a7 */ /* 0x0005f6000800003f */
[----:B--2---:R-:W-:Y:S05]  /*16710*/  @!P0 BRA `(.L_x_1824) ;  /* 0x0000000000048947 */ /* 0x004fea0003800000 */
[----:B------:R-:W-:Y:S01]  /*16720*/  BPT.TRAP 0x1 ;  /* 0x000000040000795c */ /* 0x000fe20000300000 */
.L_x_1824:
[----:B------:R2:W5:Y:S01]  /*16730*/  LDL.LU R4, [R1] ;  /* 0x0000000001047983 */ /* 0x0005620000300800 */
[----:B------:R-:W-:Y:S01]  /*16740*/  R2UR UR19, R0 ;  /* 0x00000000001372ca */ /* 0x000fe200000e0000 */
[----:B------:R-:W-:Y:S01]  /*16750*/  UMOV UR24, 0x0 ;  /* 0x0000000000187882 */ /* 0x000fe20000000000 */
[----:B------:R-:W-:Y:S01]  /*16760*/  R2UR UR26, R15 ;  /* 0x000000000f1a72ca */ /* 0x000fe200000e0000 */
[----:B------:R-:W-:Y:S01]  /*16770*/  UMOV UR25, 0x14f00000 ;  /* 0x14f0000000197882 */ /* 0x000fe20000000000 */
[----:B------:R-:W-:Y:S01]  /*16780*/  R2UR UR9, R3 ;  /* 0x00000000030972ca */ /* 0x000fe200000e0000 */
[----:B------:R-:W-:Y:S01]  /*16790*/  UMOV UR18, URZ ;  /* 0x0000003f00127c82 */ /* 0x000fe20008000000 */
[----:B------:R-:W-:-:S07]  /*167a0*/  UMOV UR10, 0x20 ;  /* 0x00000020000a7882 */ /* 0x000fce0000000000 */
[----:B------:R-:W-:Y:S02]  /*167b0*/  UIADD3 UR19, UR19, 0x80, URZ ;  /* 0x0000008013137890 */ /* 0x000fe4000fffe03f */
[----:B------:R-:W-:Y:S02]  /*167c0*/  UIADD3 UR16, UR26, 0x14000, URZ ;  /* 0x000140001a107890 */ /* 0x000fe4000fffe03f */
[----:B------:R-:W-:Y:S02]  /*167d0*/  UIADD3 UR8, UP0, UR19, UR22, URZ ;  /* 0x0000001613087290 */ /* 0x000fe4000ff1e03f */
[----:B------:R-:W-:Y:S01]  /*167e0*/  IMAD.U32 R5, RZ, RZ, UR19 ;  /* 0x00000013ff057e24 */ /* 0x000fe2000f8e00ff */
[----:B------:R-:W-:Y:S02]  /*167f0*/  UIADD3 UR17, UR26, 0x30c18, URZ ;  /* 0x00030c181a117890 */ /* 0x000fe4000fffe03f */
[----:B------:R-:W-:Y:S01]  /*16800*/  UIADD3 UR19, UR19, UR7, URZ ;  /* 0x0000000713137290 */ /* 0x000fe2000fffe03f */
[----:B------:R-:W-:Y:S01]  /*16810*/  PLOP3.LUT P0, PT, PT, PT, UP0, 0x80, 0x0 ;  /* 0x000000000000781c */ /* 0x000fe20003f0f008 */
[----:B------:R-:W-:Y:S01]  /*16820*/  UIADD3 UR26, UR26, 0x20200, URZ ;  /* 0x000202001a1a7890 */ /* 0x000fe2000fffe03f */
[----:B------:R-:W-:-:S02]  /*16830*/  MOV R0, UR8 ;  /* 0x0000000800007c02 */ /* 0x000fc40008000f00 */
[----:B------:R-:W-:Y:S01]  /*16840*/  LEA.HI.X.SX32 R5, R5, R14, 0x1, P0 ;  /* 0x0000000e05057211 */ /* 0x000fe200000f0eff */
[----:B------:R-:W-:Y:S01]  /*16850*/  UMOV UR27, UR17 ;  /* 0x00000011001b7c82 */ /* 0x000fe20008000000 */
[----:B------:R-:W-:Y:S02]  /*16860*/  LEA R9, P0, R0, R9, 0x2 ;  /* 0x0000000900097211 */ /* 0x000fe400078010ff */
[----:B------:R-:W-:Y:S02]  /*16870*/  R2UR UR8, R2 ;  /* 0x00000000020872ca */ /* 0x000fe400000e0000 */
[----:B------:R-:W-:Y:S02]  /*16880*/  LEA.HI.X R8, R0, R8, R5, 0x2, P0 ;  /* 0x0000000800087211 */ /* 0x000fe400000f1405 */
[----:B------:R-:W-:Y:S02]  /*16890*/  R2UR UR28, R9 ;  /* 0x00000000091c72ca */ /* 0x000fe400000e0000 */
[----:B------:R-:W-:-:S07]  /*168a0*/  R2UR UR29, R8 ;  /* 0x00000000081d72ca */ /* 0x000fce00000e0000 */
[----:B------:R2:W-:Y:S06]  /*168b0*/  UTMALDG.4D [UR16], [UR8], desc[UR24] ;  /* 0x00001810080075b4 */ /* 0x0005ec0008019000 */
[----:B------:R2:W-:Y:S02]  /*168c0*/  UBLKCP.S.G [UR26], [UR28], UR10 ;  /* 0x0000001a1c0073ba */ /* 0x0005e4000800020a */
[----:B--2---:R-:W-:-:S07]  /*168d0*/  IMAD.MOV.U32 R16, RZ, RZ, 0x1 ;  /* 0x00000001ff107424 */ /* 0x004fce00078e00ff */
.L_x_1810:
[----:B------:R-:W1:Y:S01]  /*168e0*/  S2R R0, SR_TID.X ;  /* 0x0000000000007919 */ /* 0x000e620000002100 */
[----:B------:R-:W-:Y:S02]  /*168f0*/  LEA R3, R16, R15, 0x3 ;  /* 0x0000000f10037211 */ /* 0x000fe400078e18ff */
[----:B-1----:R-:W-:Y:S02]  /*16900*/  LOP3.LUT R2, R0, 0x7f, RZ, 0xc0, !PT ;  /* 0x0000007f00027812 */ /* 0x002fe400078ec0ff */
[----:B------:R-:W-:Y:S02]  /*16910*/  SHF.L.U32 R0, R10, 0x1f, RZ ;  /* 0x0000001f0a007819 */ /* 0x000fe400000006ff */
[----:B------:R-:W-:Y:S02]  /*16920*/  ISETP.NE.AND P1, PT, R2, RZ, PT ;  /* 0x000000ff0200720c */ /* 0x000fe40003f25270 */
[----:B------:R-:W1:Y:S02]  /*16930*/  SYNCS.PHASECHK.TRANS64.TRYWAIT P0, [R3+URZ+0x30c40], R0 ;  /* 0x030c4000030075a7 */ /* 0x000e64000800017f */
[----:B-1----:R-:W-:Y:S09]  /*16940*/  @!P0 BRA `(.L_x_1825) ;  /* 0x0000000800808947 */ /* 0x002ff20003800000 */
.L_x_1844:
[----:B------:R-:W-:Y:S05]  /*16950*/  @P1 BRA `(.L_x_1826) ;  /* 0x0000000000181947 */ /* 0x000fea0003800000 */
[----:B------:R-:W1:Y:S01]  /*16960*/  S2R R2, SR_TID.X ;  /* 0x0000000000027919 */ /* 0x000e620000002100 */
[----:B------:R-:W-:-:S04]  /*16970*/  IMAD.MOV.U32 R0, RZ, RZ, 0x4200 ;  /* 0x00004200ff007424 */ /* 0x000fc800078e00ff */
[----:B------:R1:W-:Y:S02]  /*16980*/  SYNCS.ARRIVE.TRANS64 RZ, [R3+URZ+0x30c30], R0 ;  /* 0x030c300003ff79a7 */ /* 0x0003e4000800003f */
[----:B-1----:R-:W-:-:S13]  /*16990*/  LOP3.LUT P0, RZ, R2, 0x1f, RZ, 0xc0, !PT ;  /* 0x0000001f02ff7812 */ /* 0x002fda000780c0ff */
[----:B------:R-:W-:Y:S05]  /*169a0*/  @!P0 BRA `(.L_x_1826) ;  /* 0x0000000000048947 */ /* 0x000fea0003800000 */
[----:B------:R-:W-:Y:S01]  /*169b0*/  BPT.TRAP 0x1 ;  /* 0x000000040000795c */ /* 0x000fe20000300000 */
.L_x_1826:
[----:B-----5:R-:W-:Y:S01]  /*169c0*/  R2UR UR19, R4 ;  /* 0x00000000041372ca */ /* 0x020fe200000e0000 */
[----:B------:R-:W-:Y:S01]  /*169d0*/  ULDC.64 UR26, c[0x0][0x728] ;  /* 0x0001ca00001a7ab9 */ /* 0x000fe20000000a00 */
[C---:B------:R-:W-:Y:S01]  /*169e0*/  LEA R0, R16.reuse, R15, 0xe ;  /* 0x0000000f10007211 */ /* 0x040fe200078e70ff */
[----:B--234-:R-:W-:Y:S01]  /*169f0*/  IMAD R15, R16, 0x200, R15 ;  /* 0x00000200100f7824 */ /* 0x01cfe200078e020f */
[----:B------:R-:W-:Y:S02]  /*16a00*/  R2UR UR9, R11 ;  /* 0x000000000b0972ca */ /* 0x000fe400000e0000 */
[----:B------:R-:W-:Y:S02]  /*16a10*/  R2UR UR17, R3 ;  /* 0x00000000031172ca */ /* 0x000fe400000e0000 */
[----:B------:R-:W-:Y:S01]  /*16a20*/  R2UR UR16, R0 ;  /* 0x00000000001072ca */ /* 0x000fe200000e0000 */
[----:B------:R-:W-:Y:S01]  /*16a30*/  VIADD R0, R16, 0x1 ;  /* 0x0000000110007836 */ /* 0x000fe20000000000 */
        /* <DEDUP_REMOVED lines=9> */
[----:B------:R-:W-:Y:S02]  /*16ad0*/  ULEA.HI.X.SX32 UR9, UR19, UR9, 0x1, UP0 ;  /* 0x0000000913097291 */ /* 0x000fe400080f0e3f */
[----:B------:R-:W-:Y:S01]  /*16ae0*/  ULEA UR8, UP0, UR18, UR26, 0x2 ;  /* 0x0000001a12087291 */ /* 0x000fe2000f80103f */
[----:B------:R-:W-:Y:S01]  /*16af0*/  SEL R3, RZ, 0x1, P0 ;  /* 0x00000001ff037807 */ /* 0x000fe20000000000 */
[----:B------:R-:W-:Y:S01]  /*16b00*/  UIADD3 UR19, UR19, UR7, URZ ;  /* 0x0000000713137290 */ /* 0x000fe2000fffe03f */
[----:B------:R-:W-:Y:S01]  /*16b10*/  SEL R0, R0, RZ, P0 ;  /* 0x000000ff00007207 */ /* 0x000fe20000000000 */
[----:B------:R-:W-:Y:S01]  /*16b20*/  UIADD3 UR16, UR16, 0x18000, URZ ;  /* 0x0001800010107890 */ /* 0x000fe2000fffe03f */
[----:B------:R-:W-:Y:S01]  /*16b30*/  LOP3.LUT R10, R10, R3, RZ, 0x3c, !PT ;  /* 0x000000030a0a7212 */ /* 0x000fe200078e3cff */
[----:B------:R-:W-:-:S02]  /*16b40*/  ULEA.HI.X UR9, UR18, UR27, UR9, 0x2, UP0 ;  /* 0x0000001b12097291 */ /* 0x000fc400080f1409 */
[----:B------:R-:W-:Y:S01]  /*16b50*/  UIADD3 UR28, UR10, 0x20400, URZ ;  /* 0x000204000a1c7890 */ /* 0x000fe2000fffe03f */
[----:B------:R-:W-:Y:S01]  /*16b60*/  UMOV UR26, 0x0 ;  /* 0x00000000001a7882 */ /* 0x000fe20000000000 */
[----:B------:R-:W-:Y:S01]  /*16b70*/  UMOV UR27, 0x14f00000 ;  /* 0x14f00000001b7882 */ /* 0x000fe20000000000 */
[----:B------:R-:W-:Y:S01]  /*16b80*/  UMOV UR18, URZ ;  /* 0x0000003f00127c82 */ /* 0x000fe20008000000 */
[----:B------:R-:W-:Y:S01]  /*16b90*/  UMOV UR29, UR17 ;  /* 0x00000011001d7c82 */ /* 0x000fe20008000000 */
[----:B------:R-:W-:Y:S01]  /*16ba0*/  UMOV UR10, 0x20 ;  /* 0x00000020000a7882 */ /* 0x000fe20000000000 */
[----:B------:R1:W-:Y:S03]  /*16bb0*/  UTMALDG.4D [UR16], [UR24], desc[UR26] ;  /* 0x00001a10180075b4 */ /* 0x0003e60008019000 */
[----:B------:R1:W-:Y:S02]  /*16bc0*/  UBLKCP.S.G [UR28], [UR8], UR10 ;  /* 0x0000001c080073ba */ /* 0x0003e4000800020a */
[----:B-1----:R-:W-:Y:S01]  /*16bd0*/  NOP ;  /* 0x0000000000007918 */ /* 0x002fe20000000000 */
.L_x_1807:
[----:B------:R-:W-:Y:S05]  /*16be0*/  BSYNC B0 ;  /* 0x0000000000007941 */ /* 0x000fea0003800000 */
.L_x_1802:
[----:B------:R-:W-:-:S03]  /*16bf0*/  UMOV UR8, 0xffffffff ;  /* 0xffffffff00087882 */ /* 0x000fc60000000000 */
[----:B------:R-:W-:Y:S05]  /*16c00*/  BRA.DIV UR8, `(.L_x_1827) ;  /* 0x0000000608e47947 */ /* 0x000fea000b800000 */
[----:B------:R-:W-:-:S13]  /*16c10*/  ELECT P6, URZ, PT ;  /* 0x00000000003f782f */ /* 0x000fda00038c0000 */
.L_x_1847:
[----:B------:R-:W-:Y:S05]  /*16c20*/  @!P6 BRA `(.L_x_1689) ;  /* 0x000000000084e947 */ /* 0x000fea0003800000 */
[----:B------:R-:W-:-:S06]  /*16c30*/  ULOP3.LUT UR8, UR36, 0x2, URZ, 0xfc, !UPT ;  /* 0x0000000224087892 */ /* 0x000fcc000f8efc3f */
[----:B------:R-:W-:-:S04]  /*16c40*/  MOV R2, UR8 ;  /* 0x0000000800027c02 */ /* 0x000fc80008000f00 */
[----:B------:R-:W-:-:S13]  /*16c50*/  ISETP.NE.AND P2, PT, R2, 0x3, PT ;  /* 0x000000030200780c */ /* 0x000fda0003f45270 */
[----:B------:R-:W-:Y:S05]  /*16c60*/  @!P2 BRA `(.L_x_1828) ;  /* 0x000000000004a947 */ /* 0x000fea0003800000 */
[----:B---3--:R-:W-:Y:S01]  /*16c70*/  BPT.TRAP 0x1 ;  /* 0x000000040000795c */ /* 0x008fe20000300000 */
.L_x_1828:
        /* <DEDUP_REMOVED lines=9> */
[----:B------:R-:W1:Y:S01]  /*16d10*/  SYNCS.PHASECHK.TRANS64.TRYWAIT P0, [R7+URZ], R4 ;  /* 0x00000004070075a7 */ /* 0x000e62000800017f */
[----:B------:R-:W-:Y:S02]  /*16d20*/  SEL R6, R2, RZ, P1 ;  /* 0x000000ff02067207 */ /* 0x000fe40000800000 */
[----:B------:R-:W-:Y:S02]  /*16d30*/  LOP3.LUT R5, R10, R5, RZ, 0x3c, !PT ;  /* 0x000000050a057212 */ /* 0x000fe400078e3cff */
[----:B------:R-:W-:Y:S02]  /*16d40*/  LEA R3, R6, R3, 0x3 ;  /* 0x0000000306037211 */ /* 0x000fe400078e18ff */
[----:B------:R-:W-:Y:S01]  /*16d50*/  SHF.L.U32 R2, R5, 0x1f, RZ ;  /* 0x0000001f05027819 */ /* 0x000fe200000006ff */
[----:B-1----:R-:W-:Y:S06]  /*16d60*/  @!P0 BRA `(.L_x_1829) ;  /* 0x0000000400ac8947 */ /* 0x002fec0003800000 */
.L_x_1848:
[----:B------:R-:W2:Y:S02]  /*16d70*/  SYNCS.PHASECHK.TRANS64.TRYWAIT P0, [R3+URZ], R2 ;  /* 0x00000002030075a7 */ /* 0x000ea4000800017f */
[----:B--2---:R-:W-:Y:S05]  /*16d80*/  @!P0 BRA `(.L_x_1830) ;  /* 0x0000000400b88947 */ /* 0x004fea0003800000 */
.L_x_1849:
[----:B------:R-:W-:Y:S05]  /*16d90*/  @!P2 BRA `(.L_x_1831) ;  /* 0x000000000004a947 */ /* 0x000fea0003800000 */
[----:B---3--:R-:W-:Y:S01]  /*16da0*/  BPT.TRAP 0x1 ;  /* 0x000000040000795c */ /* 0x008fe20000300000 */
.L_x_1831:
[----:B--2---:R-:W-:-:S05]  /*16db0*/  VIADD R3, R8, 0x30c40 ;  /* 0x00030c4008037836 */ /* 0x004fca0000000000 */
[----:B------:R-:W-:-:S04]  /*16dc0*/  LEA R5, R0, R3, 0x3 ;  /* 0x0000000300057211 */ /* 0x000fc800078e18ff */
[----:B------:R-:W2:Y:S02]  /*16dd0*/  SYNCS.PHASECHK.TRANS64.TRYWAIT P0, [R5+URZ], R4 ;  /* 0x00000004050075a7 */ /* 0x000ea4000800017f */
[----:B--2---:R-:W-:Y:S05]  /*16de0*/  @!P0 BRA `(.L_x_1832) ;  /* 0x0000000400b48947 */ /* 0x004fea0003800000 */
.L_x_1850:
[----:B------:R-:W-:-:S07]  /*16df0*/  IMAD R3, R6, 0x8, R3 ;  /* 0x0000000806037824 */ /* 0x000fce00078e0203 */
.L_x_1833:
[----:B----4-:R4:W1:Y:S02]  /*16e00*/  SYNCS.PHASECHK.TRANS64.TRYWAIT P0, [R3+URZ], R2 ;  /* 0x00000002030075a7 */ /* 0x010864000800017f */
[----:B-1----:R-:W-:Y:S05]  /*16e10*/  @!P0 NANOSLEEP.SYNCS 0x989680 ;  /* 0x009896800000895d */ /* 0x002fea0003900000 */
[----:B------:R-:W1:Y:S02]  /*16e20*/  @!P0 SYNCS.PHASECHK.TRANS64 P0, [R3+URZ], R2 ;  /* 0x00000002030085a7 */ /* 0x000e64000800007f */
[----:B-1----:R-:W-:Y:S05]  /*16e30*/  @!P0 BRA `(.L_x_1833) ;  /* 0xfffffffc00f08947 */ /* 0x002fea000383ffff */
.L_x_1689:
[----:B---3--:R-:W-:Y:S05]  /*16e40*/  BSYNC B6 ;  /* 0x0000000000067941 */ /* 0x008fea0003800000 */
.L_x_1683:
[----:B------:R-:W-:Y:S05]  /*16e50*/  EXIT ;  /* 0x000000000000794d */ /* 0x000fea0003800000 */
.L_x_1700:
[----:B------:R-:W-:Y:S01]  /*16e60*/  MOV R13, R18 ;  /* 0x00000012000d7202 */ /* 0x000fe20000000f00 */
[----:B------:R-:W-:Y:S01]  /*16e70*/  IMAD.MOV.U32 R12, RZ, RZ, RZ ;  /* 0x000000ffff0c7224 */ /* 0x000fe200078e00ff */
[----:B------:R-:W-:Y:S01]  /*16e80*/  MOV R11, 0x1f ;  /* 0x0000001f000b7802 */ /* 0x000fe20000000f00 */
[----:B------:R-:W-:-:S07]  /*16e90*/  IMAD.MOV.U32 R15, RZ, RZ, -0x1 ;  /* 0xffffffffff0f7424 */ /* 0x000fce00078e00ff */
[----:B------:R-:W-:Y:S05]  /*16ea0*/  WARPSYNC.COLLECTIVE R15, `(.L_x_1834) ;  /* 0x000000000f087348 */ /* 0x000fea0003c00000 */
[----:B------:R1:W2:Y:S02]  /*16eb0*/  SHFL.IDX P6, R14, R13, R12, R11 ;  /* 0x0000000c0d0e7389 */ /* 0x0002a400000c000b */
[----:B-12---:R-:W-:Y:S01]  /*16ec0*/  ENDCOLLECTIVE ;  /* 0x000000000000791b */ /* 0x006fe20003800000 */
.L_x_1834:
[----:B------:R-:W-:Y:S05]  /*16ed0*/  BRA `(.L_x_1835) ;  /* 0xfffffea400507947 */ /* 0x000fea000383ffff */
.L_x_1702:
[----:B--2---:R2:W3:Y:S02]  /*16ee0*/  SYNCS.PHASECHK.TRANS64.TRYWAIT P0, [R16+URZ+0x30c00], R11 ;  /* 0x030c000b100075a7 */ /* 0x0044e4000800017f */
[----:B---3--:R-:W-:Y:S05]  /*16ef0*/  @!P0 NANOSLEEP.SYNCS 0x989680 ;  /* 0x009896800000895d */ /* 0x008fea0003900000 */
[----:B------:R-:W3:Y:S02]  /*16f00*/  @!P0 SYNCS.PHASECHK.TRANS64 P0, [R16+URZ+0x30c00], R11 ;  /* 0x030c000b100085a7 */ /* 0x000ee4000800007f */
[----:B---3--:R-:W-:Y:S05]  /*16f10*/  @!P0 BRA `(.L_x_1702) ;  /* 0xfffffffc00f08947 */ /* 0x008fea000383ffff */
[----:B------:R-:W-:Y:S05]  /*16f20*/  BRA `(.L_x_1701) ;  /* 0xfffffea4009c7947 */ /* 0x000fea000383ffff */
.L_x_1707:
[----:B--2---:R2:W3:Y:S02]  /*16f30*/  SYNCS.PHASECHK.TRANS64.TRYWAIT P0, [R6+URZ+0x30c10], R23 ;  /* 0x030c1017060075a7 */ /* 0x0044e4000800017f */
[----:B---3--:R-:W-:Y:S05]  /*16f40*/  @!P0 NANOSLEEP.SYNCS 0x989680 ;  /* 0x009896800000895d */ /* 0x008fea0003900000 */
[----:B------:R-:W3:Y:S02]  /*16f50*/  @!P0 SYNCS.PHASECHK.TRANS64 P0, [R6+URZ+0x30c10], R23 ;  /* 0x030c1017060085a7 */ /* 0x000ee4000800007f */
[----:B---3--:R-:W-:Y:S05]  /*16f60*/  @!P0 BRA `(.L_x_1707) ;  /* 0xfffffffc00f08947 */ /* 0x008fea000383ffff */
[----:B------:R-:W-:Y:S05]  /*16f70*/  BRA `(.L_x_1706) ;  /* 0xfffffeac00d47947 */ /* 0x000fea000383ffff */
.L_x_1711:
[----:B------:R1:W1:Y:S02]  /*16f80*/  SYNCS.PHASECHK.TRANS64.TRYWAIT P0, [R6+URZ+0x30c30], R23 ;  /* 0x030c3017060075a7 */ /* 0x000264000800017f */
[----:B-1----:R-:W-:Y:S05]  /*16f90*/  @!P0 NANOSLEEP.SYNCS 0x989680 ;  /* 0x009896800000895d */ /* 0x002fea0003900000 */
[----:B------:R-:W1:Y:S02]  /*16fa0*/  @!P0 SYNCS.PHASECHK.TRANS64 P0, [R6+URZ+0x30c30], R23 ;  /* 0x030c3017060085a7 */ /* 0x000e64000800007f */
[----:B-1----:R-:W-:Y:S05]  /*16fb0*/  @!P0 BRA `(.L_x_1711) ;  /* 0xfffffffc00f08947 */ /* 0x002fea000383ffff */
[----:B------:R-:W-:Y:S05]  /*16fc0*/  BRA `(.L_x_1710) ;  /* 0xfffffeb000dc7947 */ /* 0x000fea000383ffff */
.L_x_1719:
[----:B--2---:R2:W3:Y:S02]  /*16fd0*/  SYNCS.PHASECHK.TRANS64.TRYWAIT P1, [R6+URZ+0x30c10], R23 ;  /* 0x030c1017060075a7 */ /* 0x0044e4000802017f */
[----:B---3--:R-:W-:Y:S05]  /*16fe0*/  @!P1 NANOSLEEP.SYNCS 0x989680 ;  /* 0x009896800000995d */ /* 0x008fea0003900000 */
[----:B------:R-:W3:Y:S02]  /*16ff0*/  @!P1 SYNCS.PHASECHK.TRANS64 P1, [R6+URZ+0x30c10], R23 ;  /* 0x030c1017060095a7 */ /* 0x000ee4000802007f */
[----:B---3--:R-:W-:Y:S05]  /*17000*/  @!P1 BRA `(.L_x_1719) ;  /* 0xfffffffc00f09947 */ /* 0x008fea000383ffff */
[----:B------:R-:W-:Y:S05]  /*17010*/  BRA `(.L_x_1718) ;  /* 0xffffff0400f47947 */ /* 0x000fea000383ffff */
.L_x_1723:
[----:B------:R1:W1:Y:S02]  /*17020*/  SYNCS.PHASECHK.TRANS64.TRYWAIT P1, [R6+URZ+0x30c30], R23 ;  /* 0x030c3017060075a7 */ /* 0x000264000802017f */
[----:B-1----:R-:W-:Y:S05]  /*17030*/  @!P1 NANOSLEEP.SYNCS 0x989680 ;  /* 0x009896800000995d */ /* 0x002fea0003900000 */
[----:B------:R-:W1:Y:S02]  /*17040*/  @!P1 SYNCS.PHASECHK.TRANS64 P1, [R6+URZ+0x30c30], R23 ;  /* 0x030c3017060095a7 */ /* 0x000e64000802007f */
[----:B-1----:R-:W-:Y:S05]  /*17050*/  @!P1 BRA `(.L_x_1723) ;  /* 0xfffffffc00f09947 */ /* 0x002fea000383ffff */
[----:B------:R-:W-:Y:S05]  /*17060*/  BRA `(.L_x_1722) ;  /* 0xffffff0800f47947 */ /* 0x000fea000383ffff */
.L_x_1731:
[----:B--2---:R2:W3:Y:S02]  /*17070*/  SYNCS.PHASECHK.TRANS64.TRYWAIT P0, [R6+URZ+0x30c10], R23 ;  /* 0x030c1017060075a7 */ /* 0x0044e4000800017f */
[----:B---3--:R-:W-:Y:S05]  /*17080*/  @!P0 NANOSLEEP.SYNCS 0x989680 ;  /* 0x009896800000895d */ /* 0x008fea0003900000 */
[----:B------:R-:W3:Y:S02]  /*17090*/  @!P0 SYNCS.PHASECHK.TRANS64 P0, [R6+URZ+0x30c10], R23 ;  /* 0x030c1017060085a7 */ /* 0x000ee4000800007f */
[----:B---3--:R-:W-:Y:S05]  /*170a0*/  @!P0 BRA `(.L_x_1731) ;  /* 0xfffffffc00f08947 */ /* 0x008fea000383ffff */
[----:B------:R-:W-:Y:S05]  /*170b0*/  BRA `(.L_x_1730) ;  /* 0xffffff54004c7947 */ /* 0x000fea000383ffff */
.L_x_1735:
[----:B------:R1:W1:Y:S02]  /*170c0*/  SYNCS.PHASECHK.TRANS64.TRYWAIT P0, [R6+URZ+0x30c30], R23 ;  /* 0x030c3017060075a7 */ /* 0x000264000800017f */
[----:B-1----:R-:W-:Y:S05]  /*170d0*/  @!P0 NANOSLEEP.SYNCS 0x989680 ;  /* 0x009896800000895d */ /* 0x002fea0003900000 */
[----:B------:R-:W1:Y:S02]  /*170e0*/  @!P0 SYNCS.PHASECHK.TRANS64 P0, [R6+URZ+0x30c30], R23 ;  /* 0x030c3017060085a7 */ /* 0x000e64000800007f */
[----:B-1----:R-:W-:Y:S05]  /*170f0*/  @!P0 BRA `(.L_x_1735) ;  /* 0xfffffffc00f08947 */ /* 0x002fea000383ffff */
[----:B------:R-:W-:Y:S05]  /*17100*/  BRA `(.L_x_1734) ;  /* 0xffffff58004c7947 */ /* 0x000fea000383ffff */
.L_x_1808:
[----:B-1----:R1:W2:Y:S02]  /*17110*/  SYNCS.PHASECHK.TRANS64.TRYWAIT P0, [R15+URZ+0x30c20], R0 ;  /* 0x030c20000f0075a7 */ /* 0x0022a4000800017f */
[----:B--2---:R-:W-:Y:S05]  /*17120*/  @!P0 NANOSLEEP.SYNCS 0x989680 ;  /* 0x009896800000895d */ /* 0x004fea0003900000 */
[----:B------:R-:W2:Y:S02]  /*17130*/  @!P0 SYNCS.PHASECHK.TRANS64 P0, [R15+URZ+0x30c20], R0 ;  /* 0x030c20000f0085a7 */ /* 0x000ea4000800007f */
[----:B--2---:R-:W-:Y:S05]  /*17140*/  @!P0 BRA `(.L_x_1808) ;  /* 0xfffffffc00f08947 */ /* 0x004fea000383ffff */
[----:B------:R-:W-:Y:S05]  /*17150*/  BRA `(.L_x_1836) ;  /* 0xffffffe000e87947 */ /* 0x000fea000383ffff */
.L_x_1812:
[----:B--2---:R2:W3:Y:S02]  /*17160*/  SYNCS.PHASECHK.TRANS64.TRYWAIT P1, [R15+URZ+0x30c40], R18 ;  /* 0x030c40120f0075a7 */ /* 0x0044e4000802017f */
[----:B---3--:R-:W-:Y:S05]  /*17170*/  @!P1 NANOSLEEP.SYNCS 0x989680 ;  /* 0x009896800000995d */ /* 0x008fea0003900000 */
[----:B------:R-:W3:Y:S02]  /*17180*/  @!P1 SYNCS.PHASECHK.TRANS64 P1, [R15+URZ+0x30c40], R18 ;  /* 0x030c40120f0095a7 */ /* 0x000ee4000802007f */
[----:B---3--:R-:W-:Y:S05]  /*17190*/  @!P1 BRA `(.L_x_1812) ;  /* 0xfffffffc00f09947 */ /* 0x008fea000383ffff */
[----:B------:R-:W-:Y:S05]  /*171a0*/  BRA `(.L_x_1837) ;  /* 0xffffffe800507947 */ /* 0x000fea000383ffff */
.L_x_1814:
[----:B-1----:R1:W3:Y:S02]  /*171b0*/  SYNCS.PHASECHK.TRANS64.TRYWAIT P1, [R15+URZ+0x30c28], R18 ;  /* 0x030c28120f0075a7 */ /* 0x0022e4000802017f */
[----:B---3--:R-:W-:Y:S05]  /*171c0*/  @!P1 NANOSLEEP.SYNCS 0x989680 ;  /* 0x009896800000995d */ /* 0x008fea0003900000 */
[----:B------:R-:W3:Y:S02]  /*171d0*/  @!P1 SYNCS.PHASECHK.TRANS64 P1, [R15+URZ+0x30c28], R18 ;  /* 0x030c28120f0095a7 */ /* 0x000ee4000802007f */
[----:B---3--:R-:W-:Y:S05]  /*171e0*/  @!P1 BRA `(.L_x_1814) ;  /* 0xfffffffc00f09947 */ /* 0x008fea000383ffff */
[----:B------:R-:W-:Y:S05]  /*171f0*/  BRA `(.L_x_1838) ;  /* 0xffffffe800d47947 */ /* 0x000fea000383ffff */
.L_x_1816:
[----:B---3--:R3:W4:Y:S02]  /*17200*/  SYNCS.PHASECHK.TRANS64.TRYWAIT P1, [R15+URZ+0x30c48], R18 ;  /* 0x030c48120f0075a7 */ /* 0x008724000802017f */
[----:B----4-:R-:W-:Y:S05]  /*17210*/  @!P1 NANOSLEEP.SYNCS 0x989680 ;  /* 0x009896800000995d */ /* 0x010fea0003900000 */
[----:B------:R-:W4:Y:S02]  /*17220*/  @!P1 SYNCS.PHASECHK.TRANS64 P1, [R15+URZ+0x30c48], R18 ;  /* 0x030c48120f0095a7 */ /* 0x000f24000802007f */
[----:B----4-:R-:W-:Y:S05]  /*17230*/  @!P1 BRA `(.L_x_1816) ;  /* 0xfffffffc00f09947 */ /* 0x010fea000383ffff */
[----:B------:R-:W-:Y:S05]  /*17240*/  BRA `(.L_x_1839) ;  /* 0xffffffec00587947 */ /* 0x000fea000383ffff */
.L_x_1818:
[----:B------:R-:W-:-:S07]  /*17250*/  SHF.L.U32 R4, R10, 0x1f, RZ ;  /* 0x0000001f0a047819 */ /* 0x000fce00000006ff */
.L_x_1840:
[----:B----4-:R4:W1:Y:S02]  /*17260*/  SYNCS.PHASECHK.TRANS64.TRYWAIT P1, [R15+URZ+0x30c20], R4 ;  /* 0x030c20040f0075a7 */ /* 0x010864000802017f */
[----:B-1----:R-:W-:Y:S05]  /*17270*/  @!P1 NANOSLEEP.SYNCS 0x989680 ;  /* 0x009896800000995d */ /* 0x002fea0003900000 */
[----:B------:R-:W1:Y:S02]  /*17280*/  @!P1 SYNCS.PHASECHK.TRANS64 P1, [R15+URZ+0x30c20], R4 ;  /* 0x030c20040f0095a7 */ /* 0x000e64000802007f */
[----:B-1----:R-:W-:Y:S05]  /*17290*/  @!P1 BRA `(.L_x_1840) ;  /* 0xfffffffc00f09947 */ /* 0x002fea000383ffff */
[----:B------:R-:W-:Y:S05]  /*172a0*/  BRA `(.L_x_1841) ;  /* 0xffffffec00c07947 */ /* 0x000fea000383ffff */
.L_x_1821:
[----:B----4-:R4:W1:Y:S02]  /*172b0*/  SYNCS.PHASECHK.TRANS64.TRYWAIT P1, [R15+URZ+0x30c40], R12 ;  /* 0x030c400c0f0075a7 */ /* 0x010864000802017f */
[----:B-1----:R-:W-:Y:S05]  /*172c0*/  @!P1 NANOSLEEP.SYNCS 0x989680 ;  /* 0x009896800000995d */ /* 0x002fea0003900000 */
[----:B------:R-:W1:Y:S02]  /*172d0*/  @!P1 SYNCS.PHASECHK.TRANS64 P1, [R15+URZ+0x30c40], R12 ;  /* 0x030c400c0f0095a7 */ /* 0x000e64000802007f */
[----:B-1----:R-:W-:Y:S05]  /*172e0*/  @!P1 BRA `(.L_x_1821) ;  /* 0xfffffffc00f09947 */ /* 0x002fea000383ffff */
[----:B------:R-:W-:Y:S05]  /*172f0*/  BRA `(.L_x_1842) ;  /* 0xfffffff000607947 */ /* 0x000fea000383ffff */
.L_x_1823:
[----:B-1----:R1:W2:Y:S02]  /*17300*/  SYNCS.PHASECHK.TRANS64.TRYWAIT P1, [R15+URZ+0x30c28], R12 ;  /* 0x030c280c0f0075a7 */ /* 0x0022a4000802017f */
[----:B--2---:R-:W-:Y:S05]  /*17310*/  @!P1 NANOSLEEP.SYNCS 0x989680 ;  /* 0x009896800000995d */ /* 0x004fea0003900000 */
[----:B------:R-:W2:Y:S02]  /*17320*/  @!P1 SYNCS.PHASECHK.TRANS64 P1, [R15+URZ+0x30c28], R12 ;  /* 0x030c280c0f0095a7 */ /* 0x000ea4000802007f */
[----:B--2---:R-:W-:Y:S05]  /*17330*/  @!P1 BRA `(.L_x_1823) ;  /* 0xfffffffc00f09947 */ /* 0x004fea000383ffff */
[----:B------:R-:W-:Y:S05]  /*17340*/  BRA `(.L_x_1843) ;  /* 0xfffffff000d87947 */ /* 0x000fea000383ffff */
.L_x_1825:
[----:B------:R1:W1:Y:S02]  /*17350*/  SYNCS.PHASECHK.TRANS64.TRYWAIT P0, [R3+URZ+0x30c40], R0 ;  /* 0x030c4000030075a7 */ /* 0x000264000800017f */
[----:B-1----:R-:W-:Y:S05]  /*17360*/  @!P0 NANOSLEEP.SYNCS 0x989680 ;  /* 0x009896800000895d */ /* 0x002fea0003900000 */
[----:B------:R-:W1:Y:S02]  /*17370*/  @!P0 SYNCS.PHASECHK.TRANS64 P0, [R3+URZ+0x30c40], R0 ;  /* 0x030c4000030085a7 */ /* 0x000e64000800007f */
[----:B-1----:R-:W-:Y:S05]  /*17380*/  @!P0 BRA `(.L_x_1825) ;  /* 0xfffffffc00f08947 */ /* 0x002fea000383ffff */
[----:B------:R-:W-:Y:S05]  /*17390*/  BRA `(.L_x_1844) ;  /* 0xfffffff4006c7947 */ /* 0x000fea000383ffff */
.L_x_1827:
[----:B------:R-:W-:Y:S01]  /*173a0*/  BSSY B0, `(.L_x_1845) ;  /* 0x0000006000007945 */ /* 0x000fe20003800000 */
[----:B------:R-:W-:-:S07]  /*173b0*/  MOV R15, 0xffffffff ;  /* 0xffffffff000f7802 */ /* 0x000fce0000000f00 */
[----:B---3--:R-:W-:Y:S05]  /*173c0*/  WARPSYNC.COLLECTIVE R15, `(.L_x_1846) ;  /* 0x000000000f0c7348 */ /* 0x008fea0003c00000 */
[----:B------:R-:W-:Y:S02]  /*173d0*/  ELECT P6, UR62, PT ;  /* 0x00000000003e782f */ /* 0x000fe400038c0000 */
[----:B------:R-:W-:Y:S01]  /*173e0*/  MOV R14, UR62 ;  /* 0x0000003e000e7c02 */ /* 0x000fe20008000f00 */
[----:B---3--:R-:W-:Y:S10]  /*173f0*/  ENDCOLLECTIVE ;  /* 0x000000000000791b */ /* 0x008ff40003800000 */
.L_x_1846:
[----:B------:R-:W-:Y:S05]  /*17400*/  BSYNC B0 ;  /* 0x0000000000007941 */ /* 0x000fea0003800000 */
.L_x_1845:
[----:B------:R-:W-:Y:S05]  /*17410*/  BRA `(.L_x_1847) ;  /* 0xfffffff800007947 */ /* 0x000fea000383ffff */
.L_x_1829:
[----:B-1----:R1:W2:Y:S02]  /*17420*/  SYNCS.PHASECHK.TRANS64.TRYWAIT P0, [R7+URZ], R4 ;  /* 0x00000004070075a7 */ /* 0x0022a4000800017f */
[----:B--2---:R-:W-:Y:S05]  /*17430*/  @!P0 NANOSLEEP.SYNCS 0x989680 ;  /* 0x009896800000895d */ /* 0x004fea0003900000 */
[----:B------:R-:W2:Y:S02]  /*17440*/  @!P0 SYNCS.PHASECHK.TRANS64 P0, [R7+URZ], R4 ;  /* 0x00000004070085a7 */ /* 0x000ea4000800007f */
[----:B--2---:R-:W-:Y:S05]  /*17450*/  @!P0 BRA `(.L_x_1829) ;  /* 0xfffffffc00f08947 */ /* 0x004fea000383ffff */
[----:B------:R-:W-:Y:S05]  /*17460*/  BRA `(.L_x_1848) ;  /* 0xfffffff800407947 */ /* 0x000fea000383ffff */
.L_x_1830:
[----:B--2---:R2:W4:Y:S02]  /*17470*/  SYNCS.PHASECHK.TRANS64.TRYWAIT P0, [R3+URZ], R2 ;  /* 0x00000002030075a7 */ /* 0x004524000800017f */
[----:B----4-:R-:W-:Y:S05]  /*17480*/  @!P0 NANOSLEEP.SYNCS 0x989680 ;  /* 0x009896800000895d */ /* 0x010fea0003900000 */
[----:B------:R-:W4:Y:S02]  /*17490*/  @!P0 SYNCS.PHASECHK.TRANS64 P0, [R3+URZ], R2 ;  /* 0x00000002030085a7 */ /* 0x000f24000800007f */
[----:B----4-:R-:W-:Y:S05]  /*174a0*/  @!P0 BRA `(.L_x_1830) ;  /* 0xfffffffc00f08947 */ /* 0x010fea000383ffff */
[----:B------:R-:W-:Y:S05]  /*174b0*/  BRA `(.L_x_1849) ;  /* 0xfffffff800347947 */ /* 0x000fea000383ffff */
.L_x_1832:
[----:B--2---:R2:W4:Y:S02]  /*174c0*/  SYNCS.PHASECHK.TRANS64.TRYWAIT P0, [R5+URZ], R4 ;  /* 0x00000004050075a7 */ /* 0x004524000800017f */
[----:B----4-:R-:W-:Y:S05]  /*174d0*/  @!P0 NANOSLEEP.SYNCS 0x989680 ;  /* 0x009896800000895d */ /* 0x010fea0003900000 */
[----:B------:R-:W4:Y:S02]  /*174e0*/  @!P0 SYNCS.PHASECHK.TRANS64 P0, [R5+URZ], R4 ;  /* 0x00000004050085a7 */ /* 0x000f24000800007f */
[----:B----4-:R-:W-:Y:S05]  /*174f0*/  @!P0 BRA `(.L_x_1832) ;  /* 0xfffffffc00f08947 */ /* 0x010fea000383ffff */
[----:B------:R-:W-:Y:S05]  /*17500*/  BRA `(.L_x_1850) ;  /* 0xfffffff800387947 */ /* 0x000fea000383ffff */
.L_x_1851:
        /* <DEDUP_REMOVED lines=15> */
.L_x_3731:


//--------------------- .text._ZN7cutlass13device_kernelIN5flash11enable_sm90INS1_16FlashAttnBwdSm90INS1_25CollectiveMainloopBwdSm90ILi2ELi2ELi2EN4cute5tupleIJNS5_1CILi1EEES8_S8_EEENS6_IJNS7_ILi128EEESA_NS7_ILi64EEEEEENS_6half_tEfNS_4arch4Sm90ELb0ELb1ELb1ELb1ELb1ELb1ELb0ELb0ELi2ELi1ELi2ELi2ELb0EEENS1_21CollectiveEpilogueBwdISC_SD_SF_Li256ELb1ELb0ELi1EEENS1_19SingleTileSchedulerILb1ELb0ELb0ELi128EEEEEEEEEvNT_6ParamsE --------------------------
	.section	.text._ZN7cutlass13device_kernelIN5flash11enable_sm90INS1_16FlashAttnBwdSm90INS1_25CollectiveMainloopBwdSm90ILi2ELi2ELi2EN4cute5tupleIJNS5_1CILi1EEES8_S8_EEENS6_IJNS7_ILi128EEESA_NS7_ILi64EEEEEENS_6half_tEfNS_4arch4Sm90ELb0ELb1ELb1ELb1ELb1ELb1ELb0ELb0ELi2ELi1ELi2ELi2ELb0EEENS1_21CollectiveEpilogueBwdISC_SD_SF_Li256ELb1ELb0ELi1EEENS1_19SingleTileSchedulerILb1ELb0ELb0ELi128EEEEEEEEEvNT_6ParamsE,"ax",@progbits
	.align	128
.text._ZN7cutlass13device_kernelIN5flash11enable_sm90INS1_16FlashAttnBwdSm90INS1_25CollectiveMainloopBwdSm90ILi2ELi2ELi2EN4cute5tupleIJNS5_1CILi1EEES8_S8_EEENS6_IJNS7_ILi128EEESA_NS7_ILi64EEEEEENS_6half_tEfNS_4arch4Sm90ELb0ELb1ELb1ELb1ELb1ELb1ELb0ELb0ELi2ELi1ELi2ELi2ELb0EEENS1_21CollectiveEpilogueBwdISC_SD_SF_Li256ELb1ELb0ELi1EEENS1_19SingleTileSchedulerILb1ELb0ELb0ELi128EEEEEEEEEvNT_6ParamsE:
        .type           _ZN7cutlass13device_kernelIN5flash11enable_sm90INS1_16FlashAttnBwdSm90INS1_25CollectiveMainloopBwdSm90ILi2ELi2ELi2EN4cute5tupleIJNS5_1CILi1EEES8_S8_EEENS6_IJNS7_ILi128EEESA_NS7_ILi64EEEEEENS_6half_tEfNS_4arch4Sm90ELb0ELb1ELb1ELb1ELb1ELb1ELb0ELb0ELi2ELi1ELi2ELi2ELb0EEENS1_21CollectiveEpilogueBwdISC_SD_SF_Li256ELb1ELb0ELi1EEENS1_19SingleTileSchedulerILb1ELb0ELb0ELi128EEEEEEEEEvNT_6ParamsE,@function
        .size           _ZN7cutlass13device_kernelIN5flash11enable_sm90INS1_16FlashAttnBwdSm90INS1_25CollectiveMainloopBwdSm90ILi2ELi2ELi2EN4cute5tupleIJNS5_1CILi1EEES8_S8_EEENS6_IJNS7_ILi128EEESA_NS7_ILi64EEEEEENS_6half_tEfNS_4arch4Sm90ELb0ELb1ELb1ELb1ELb1ELb1ELb0ELb0ELi2ELi1ELi2ELi2ELb0EEENS1_21CollectiveEpilogueBwdISC_SD_SF_Li256ELb1ELb0ELi1EEENS1_19SingleTileSchedulerILb1ELb0ELb0ELi128EEEEEEEEEvNT_6ParamsE,(.L_x_3732 - _ZN7cutlass13device_kernelIN5flash11enable_sm90INS1_16FlashAttnBwdSm90INS1_25CollectiveMainloopBwdSm90ILi2ELi2ELi2EN4cute5tupleIJNS5_1CILi1EEES8_S8_EEENS6_IJNS7_ILi128EEESA_NS7_ILi64EEEEEENS_6half_tEfNS_4arch4Sm90ELb0ELb1ELb1ELb1ELb1ELb1ELb0ELb0ELi2ELi1ELi2ELi2ELb0EEENS1_21CollectiveEpilogueBwdISC_SD_SF_Li256ELb1ELb0ELi1EEENS1_19SingleTileSchedulerILb1ELb0ELb0ELi128EEEEEEEEEvNT_6ParamsE)
        .other          _ZN7cutlass13device_kernelIN5flash11enable_sm90INS1_16FlashAttnBwdSm90INS1_25CollectiveMainloopBwdSm90ILi2ELi2ELi2EN4cute5tupleIJNS5_1CILi1EEES8_S8_EEENS6_IJNS7_ILi128EEESA_NS7_ILi64EEEEEENS_6half_tEfNS_4arch4Sm90ELb0ELb1ELb1ELb1ELb1ELb1ELb0ELb0ELi2ELi1ELi2ELi2ELb0EEENS1_21CollectiveEpilogueBwdISC_SD_SF_Li256ELb1ELb0ELi1EEENS1_19SingleTileSchedulerILb1ELb0ELb0ELi128EEEEEEEEEvNT_6ParamsE,@"STO_CUDA_ENTRY STV_DEFAULT"
_ZN7cutlass13device_kernelIN5flash11enable_sm90INS1_16FlashAttnBwdSm90INS1_25CollectiveMainloopBwdSm90ILi2ELi2ELi2EN4cute5tupleIJNS5_1CILi1EEES8_S8_EEENS6_IJNS7_ILi128EEESA_NS7_ILi64EEEEEENS_6half_tEfNS_4arch4Sm90ELb0ELb1ELb1ELb1ELb1ELb1ELb0ELb0ELi2ELi1ELi2ELi2ELb0EEENS1_21CollectiveEpilogueBwdISC_SD_SF_Li256ELb1ELb0ELi1EEENS1_19SingleTileSchedulerILb1ELb0ELb0ELi128EEEEEEEEEvNT_6ParamsE:
        /* <DEDUP_REMOVED lines=24> */
.L_x_1853:
[----:B------:R-:W-:Y:S05]  /*0180*/  BSYNC B0 ;  /* 0x0000000000007941 */ /* 0x000fea0003800000 */
.L_x_1852:
        /* <DEDUP_REMOVED lines=37> */
.L_x_1854:
        /* <DEDUP_REMOVED lines=22> */
.L_x_1855:
[----:B------:R-:W-:Y:S01]  /*0540*/  PLOP3.LUT P0, PT, PT, PT, UP0, 0x80, 0x0 ;  /* 0x000000000000781c */ /* 0x000fe20003f0f008 */
[----:B------:R-:W-:Y:S01]  /*0550*/  NOP ;  /* 0x0000000000007918 */ /* 0x000fe20000000000 */
[----:B------:R-:W-:Y:S01]  /*0560*/  ULDC.64 UR38, c[0x0][0x208] ;  /* 0x0000820000267ab9 */ /* 0x000fe20000000a00 */
[----:B------:R-:W-:Y:S01]  /*0570*/  BSSY B6, `(.L_x_1856) ;  /* 0x0001774000067945 */ /* 0x000fe20003800000 */
[----:B-12-4-:R-:W-:Y:S09]  /*0580*/  BAR.SYNC.DEFER_BLOCKING 0x0 ;  /* 0x0000000000007b1d */ /* 0x016ff20000010000 */
[----:B------:R-:W-:Y:S05]  /*0590*/  @!P0 BRA `(.L_x_1857) ;  /* 0x00000130003c8947 */ /* 0x000fea0003800000 */
.L_x_1858:
        /* <DEDUP_REMOVED lines=24> */
.L_x_1859:
        /* <DEDUP_REMOVED lines=14> */
.L_x_1861:
[----:B------:R-:W-:-:S05]  /*0800*/  ULDC UR4, c[0x0][0x8bc] ;  /* 0x00022f0000047ab9 */ /* 0x000fca0000000800 */
.L_x_1860:
        /* <DEDUP_REMOVED lines=19> */
.L_x_1863:
        /* <DEDUP_REMOVED lines=14> */
.L_x_1864:
        /* <DEDUP_REMOVED lines=11> */
.L_x_1865:
        /* <DEDUP_REMOVED lines=13> */
.L_x_1866:
        /* <DEDUP_REMOVED lines=50> */
.L_x_1867:
        /* <DEDUP_REMOVED lines=28> */
.L_x_1870:
        /* <DEDUP_REMOVED lines=15> */
.L_x_1869:
        /* <DEDUP_REMOVED lines=22> */
.L_x_1872:
        /* <DEDUP_REMOVED lines=15> */
.L_x_1871:
[----:B------:R-:W-:Y:S01]  /*13c0*/  SHF.R.S32.HI R6, RZ, 0x1f, R17 ;  /* 0x0000001fff067819 */ /* 0x000fe20000011411 */
[----:B------:R-:W-:-:S03]  /*13d0*/  UMOV UR4, 0xffffffff ;  /* 0xffffffff00047882 */ /* 0x000fc60000000000 */
[----:B------:R-:W-:-:S04]  /*13e0*/  LEA.HI R0, R6, R17, RZ, 0x7 ;  /* 0x0000001106007211 */ /* 0x000fc800078f38ff */
[----:B------:R-:W-:Y:S01]  /*13f0*/  SHF.R.S32.HI R18, RZ, 0x7, R0 ;  /* 0x00000007ff127819 */ /* 0x000fe20000011400 */
[----:B------:R-:W-:Y:S06]  /*1400*/  BRA.DIV UR4, `(.L_x_1873) ;  /* 0x0000016a04307947 */ /* 0x000fec000b800000 */
[----:B------:R1:W2:Y:S02]  /*1410*/  SHFL.IDX PT, R14, R18, RZ, 0x1f ;  /* 0x00001fff120e7589 */ /* 0x0002a400000e0000 */
.L_x_2036:
        /* <DEDUP_REMOVED lines=24> */
.L_x_1874:
        /* <DEDUP_REMOVED lines=131> */
.L_x_1887:
[----:B------:R-:W-:-:S06]  /*1dd0*/  ULOP3.LUT UR4, UR36, 0x1, URZ, 0xfc, !UPT ;  /* 0x0000000124047892 */ /* 0x000fcc000f8efc3f */
[----:B------:R-:W-:-:S04]  /*1de0*/  MOV R5, UR4 ;  /* 0x0000000400057c02 */ /* 0x000fc80008000f00 */
[----:B------:R-:W-:-:S13]  /*1df0*/  ISETP.NE.AND P6, PT, R5, 0x3, PT ;  /* 0x000000030500780c */ /* 0x000fda0003fc5270 */
[----:B------:R-:W-:Y:S05]  /*1e00*/  @!P6 BRA `(.L_x_1877) ;  /* 0x000000000004e947 */ /* 0x000fea0003800000 */
[----:B------:R-:W-:Y:S01]  /*1e10*/  BPT.TRAP 0x1 ;  /* 0x000000040000795c */ /* 0x000fe20000300000 */
.L_x_1877:
[----:B------:R-:W-:Y:S01]  /*1e20*/  IMAD R6, R0, 0x8, R16 ;  /* 0x0000000800067824 */ /* 0x000fe200078e0210 */
[----:B------:R-:W-:-:S04]  /*1e30*/  SHF.L.U32 R23, R4, 0x1f, RZ ;  /* 0x0000001f04177819 */ /* 0x000fc800000006ff */
[----:B------:R1:W2:Y:S01]  /*1e40*/  SYNCS.PHASECHK.TRANS64.TRYWAIT P0, [R6+URZ+0x30c10], R23 ;  /* 0x030c1017060075a7 */ /* 0x0002a2000800017f */
[----:B------:R-:W-:Y:S05]  /*1e50*/  @!P6 BRA `(.L_x_1878) ;  /* 0x000000000004e947 */ /* 0x000fea0003800000 */
[----:B------:R-:W-:Y:S01]  /*1e60*/  BPT.TRAP 0x1 ;  /* 0x000000040000795c */ /* 0x000fe20000300000 */
.L_x_1878:
[----:B------:R-:W-:-:S05]  /*1e70*/  VIADD R5, R16, 0x10000 ;  /* 0x0001000010057836 */ /* 0x000fca0000000000 */
[----:B------:R-:W-:-:S04]  /*1e80*/  SHF.R.U32.HI R5, RZ, 0x4, R5 ;  /* 0x00000004ff057819 */ /* 0x000fc80000011605 */
[----:B------:R-:W-:Y:S01]  /*1e90*/  LOP3.LUT R5, R5, 0x3fff, RZ, 0xc0, !PT ;  /* 0x00003fff05057812 */ /* 0x000fe200078ec0ff */
[----:B--2---:R-:W-:Y:S06]  /*1ea0*/  @P0 BRA `(.L_x_1879) ;  /* 0x0000000000080947 */ /* 0x004fec0003800000 */
[----:B------:R-:W2:Y:S02]  /*1eb0*/  SYNCS.PHASECHK.TRANS64.TRYWAIT P0, [R6+URZ+0x30c10], R23 ;  /* 0x030c1017060075a7 */ /* 0x000ea4000800017f */
[----:B--2---:R-:W-:Y:S05]  /*1ec0*/  @!P0 BRA `(.L_x_1880) ;  /* 0x0000015c00b48947 */ /* 0x004fea0003800000 */
.L_x_1879:
        /* <DEDUP_REMOVED lines=65> */
.L_x_1881:
[----:B------:R1:W1:Y:S01]  /*22e0*/  SYNCS.PHASECHK.TRANS64.TRYWAIT P0, [R6+URZ+0x30c30], R23 ;  /* 0x030c3017060075a7 */ /* 0x000262000800017f */
[----:B------:R-:W-:Y:S05]  /*22f0*/  @!P6 BRA `(.L_x_1882) ;  /* 0x000000000004e947 */ /* 0x000fea0003800000 */
[----:B------:R-:W-:Y:S01]  /*2300*/  BPT.TRAP 0x1 ;  /* 0x000000040000795c */ /* 0x000fe20000300000 */
.L_x_1882:
[----:B-1----:R-:W-:Y:S05]  /*2310*/  @P0 BRA `(.L_x_1883) ;  /* 0x0000000000080947 */ /* 0x002fea0003800000 */
[----:B------:R-:W1:Y:S02]  /*2320*/  SYNCS.PHASECHK.TRANS64.TRYWAIT P0, [R6+URZ+0x30c30], R23 ;  /* 0x030c3017060075a7 */ /* 0x000e64000800017f */
[----:B-1----:R-:W-:Y:S05]  /*2330*/  @!P0 BRA `(.L_x_1884) ;  /* 0x0000015800ac8947 */ /* 0x002fea0003800000 */
.L_x_1883:
        /* <DEDUP_REMOVED lines=1123> */
.L_x_1885:
        /* <DEDUP_REMOVED lines=68> */
.L_x_1886:
        /* <DEDUP_REMOVED lines=12> */
.L_x_1876:
        /* <DEDUP_REMOVED lines=15> */
[----:B------:R-:W3:Y:S04]  /*6f60*/  LDL.LU R11, [R1+0x6c] ;  /* 0x00006c00010b7983 */ /* 0x000ee80000300800 */
[----:B------:R-:W4:Y:S01]  /*6f70*/  LDL R6, [R1+0x68] ;  /* 0x0000680001067983 */ /* 0x000f220000100800 */
[----:B------:R-:W-:Y:S01]  /*6f80*/  UIMAD UR4, UR6, -0x80, UR40 ;  /* 0xffffff80060478a4 */ /* 0x000fe2000f8e0228 */
[----:B------:R-:W-:Y:S01]  /*6f90*/  IMAD.MOV.U32 R21, RZ, RZ, 0x40000040 ;  /* 0x40000040ff157424 */ /* 0x000fe200078e00ff */
[----:B------:R-:W5:Y:S01]  /*6fa0*/  S2R R5, SR_TID.X ;  /* 0x0000000000057919 */ /* 0x000f620000002100 */
[----:B------:R-:W-:-:S03]  /*6fb0*/  IMAD.MOV.U32 R19, RZ, RZ, 0x40000040 ;  /* 0x40000040ff137424 */ /* 0x000fc600078e00ff */
[----:B------:R-:W-:Y:S02]  /*6fc0*/  IMAD.U32 R14, RZ, RZ, UR4 ;  /* 0x00000004ff0e7e24 */ /* 0x000fe4000f8e00ff */
[----:B-----5:R-:W-:-:S05]  /*6fd0*/  VIADD R8, R5, 0xffffff80 ;  /* 0xffffff8005087836 */ /* 0x020fca0000000000 */
[----:B------:R-:W-:-:S04]  /*6fe0*/  SHF.R.S32.HI R7, RZ, 0x1f, R8 ;  /* 0x0000001fff077819 */ /* 0x000fc80000011408 */
[----:B------:R-:W-:-:S04]  /*6ff0*/  LEA.HI R5, R7, R8, RZ, 0x5 ;  /* 0x0000000807057211 */ /* 0x000fc800078f28ff */
[----:B------:R-:W-:Y:S01]  /*7000*/  LOP3.LUT R5, R5, 0xffffffe0, RZ, 0xc0, !PT ;  /* 0xffffffe005057812 */ /* 0x000fe200078ec0ff */
[----:B--2---:R-:W-:Y:S02]  /*7010*/  IMAD.MOV.U32 R15, RZ, RZ, R10 ;  /* 0x000000ffff0f7224 */ /* 0x004fe400078e000a */
[----:B------:R-:W2:Y:S01]  /*7020*/  S2R R10, SR_TID.X ;  /* 0x00000000000a7919 */ /* 0x000ea20000002100 */
[----:B---3--:R-:W-:Y:S02]  /*7030*/  LEA.HI R9, R11, R12, RZ, 0x5 ;  /* 0x0000000c0b097211 */ /* 0x008fe400078f28ff */
[--C-:B----4-:R-:W-:Y:S02]  /*7040*/  SHF.R.S32.HI R11, RZ, 0x2, R6.reuse ;  /* 0x00000002ff0b7819 */ /* 0x110fe40000011406 */
[----:B------:R-:W-:Y:S02]  /*7050*/  SHF.R.S32.HI R6, RZ, 0x1f, R6 ;  /* 0x0000001fff067819 */ /* 0x000fe40000011406 */
[----:B------:R-:W-:-:S02]  /*7060*/  SHF.R.S32.HI R13, RZ, 0x5, R9 ;  /* 0x00000005ff0d7819 */ /* 0x000fc40000011409 */
[----:B------:R-:W-:Y:S02]  /*7070*/  LEA.HI R12, R6, R11, RZ, 0x3 ;  /* 0x0000000b060c7211 */ /* 0x000fe400078f18ff */
[----:B------:R-:W-:Y:S01]  /*7080*/  IADD3 R9, R8, -R5, RZ ;  /* 0x8000000508097210 */ /* 0x000fe20007ffe0ff */
[----:B------:R-:W-:Y:S01]  /*7090*/  IMAD R6, R13, -0x10, R14 ;  /* 0xfffffff00d067824 */ /* 0x000fe200078e020e */
[----:B------:R-:W-:Y:S02]  /*70a0*/  LOP3.LUT R12, R12, 0xfffffff8, RZ, 0xc0, !PT ;  /* 0xfffffff80c0c7812 */ /* 0x000fe400078ec0ff */
[----:B------:R-:W-:Y:S02]  /*70b0*/  LEA.HI R13, R7, R8, RZ, 0x2 ;  /* 0x00000008070d7211 */ /* 0x000fe400078f10ff */
[----:B------:R-:W-:Y:S02]  /*70c0*/  IADD3 R6, R6, R12, -R11 ;  /* 0x0000000c06067210 */ /* 0x000fe40007ffe80b */
[----:B------:R-:W-:-:S04]  /*70d0*/  LOP3.LUT R13, R13, 0xfffffffc, RZ, 0xc0, !PT ;  /* 0xfffffffc0d0d7812 */ /* 0x000fc800078ec0ff */
[----:B------:R-:W-:Y:S01]  /*70e0*/  IADD3 R8, R8, -R13, RZ ;  /* 0x8000000d08087210 */ /* 0x000fe20007ffe0ff */
[C---:B--2---:R-:W-:Y:S01]  /*70f0*/  VIADD R17, R10.reuse, 0xffffff80 ;  /* 0xffffff800a117836 */ /* 0x044fe20000000000 */
[----:B-1----:R-:W-:-:S04]  /*7100*/  IADD3 R18, R10, -0x80, RZ ;  /* 0xffffff800a127810 */ /* 0x002fc80007ffe0ff */
[----:B------:R-:W-:-:S04]  /*7110*/  SHF.R.S32.HI R17, RZ, 0x1f, R17 ;  /* 0x0000001fff117819 */ /* 0x000fc80000011411 */
[----:B------:R-:W-:-:S04]  /*7120*/  LEA.HI R17, R17, R18, RZ, 0x7 ;  /* 0x0000001211117211 */ /* 0x000fc800078f38ff */
[----:B------:R-:W-:-:S04]  /*7130*/  SHF.R.S32.HI R17, RZ, 0x7, R17 ;  /* 0x00000007ff117819 */ /* 0x000fc80000011411 */
[----:B------:R-:W-:-:S04]  /*7140*/  LEA.HI R10, R17, R17, RZ, 0x1 ;  /* 0x00000011110a7211 */ /* 0x000fc800078f08ff */
[----:B------:R-:W-:Y:S02]  /*7150*/  LOP3.LUT R5, R10, 0xfffffffe, RZ, 0xc0, !PT ;  /* 0xfffffffe0a057812 */ /* 0x000fe400078ec0ff */
[----:B------:R-:W-:-:S03]  /*7160*/  SHF.R.S32.HI R10, RZ, 0x1f, R9 ;  /* 0x0000001fff0a7819 */ /* 0x000fc60000011409 */
[----:B------:R-:W-:Y:S01]  /*7170*/  IMAD.IADD R5, R17, 0x1, -R5 ;  /* 0x0000000111057824 */ /* 0x000fe200078e0a05 */
[CC--:B------:R-:W-:Y:S01]  /*7180*/  LEA.HI R11, R10.reuse, R9.reuse, RZ, 0x2 ;  /* 0x000000090a0b7211 */ /* 0x0c0fe200078f10ff */
[----:B------:R-:W-:Y:S01]  /*7190*/  IMAD.MOV.U32 R17, RZ, RZ, R15 ;  /* 0x000000ffff117224 */ /* 0x000fe200078e000f */
[----:B------:R-:W-:Y:S01]  /*71a0*/  LEA.HI R7, R10, R9, RZ, 0x3 ;  /* 0x000000090a077211 */ /* 0x000fe200078f18ff */
[----:B------:R-:W-:Y:S01]  /*71b0*/  IMAD R9, R5, -0x40, R6 ;  /* 0xffffffc005097824 */ /* 0x000fe200078e0206 */
[----:B------:R-:W-:Y:S02]  /*71c0*/  SHF.R.S32.HI R12, RZ, 0x2, R11 ;  /* 0x00000002ff0c7819 */ /* 0x000fe4000001140b */
[--C-:B------:R-:W-:Y:S02]  /*71d0*/  SHF.R.S32.HI R10, RZ, 0x3, R7.reuse ;  /* 0x00000003ff0a7819 */ /* 0x100fe40000011407 */
[----:B------:R-:W-:Y:S01]  /*71e0*/  SHF.R.S32.HI R7, RZ, 0x1f, R7 ;  /* 0x0000001fff077819 */ /* 0x000fe20000011407 */
[C---:B------:R-:W-:Y:S01]  /*71f0*/  VIADD R5, R12.reuse, 0x8 ;  /* 0x000000080c057836 */ /* 0x040fe20000000000 */
[----:B------:R-:W-:Y:S01]  /*7200*/  LEA.HI R11, R11, R12, RZ, 0x1 ;  /* 0x0000000c0b0b7211 */ /* 0x000fe200078f08ff */
[----:B------:R-:W-:Y:S01]  /*7210*/  VIADD R13, R12, 0x10 ;  /* 0x000000100c0d7836 */ /* 0x000fe20000000000 */
[----:B------:R-:W-:-:S02]  /*7220*/  LEA.HI R7, R7, R10, RZ, 0x4 ;  /* 0x0000000a07077211 */ /* 0x000fc400078f20ff */
[----:B------:R-:W-:Y:S02]  /*7230*/  LOP3.LUT R11, R11, 0xfffffffe, RZ, 0xc0, !PT ;  /* 0xfffffffe0b0b7812 */ /* 0x000fe400078ec0ff */
[----:B------:R-:W-:Y:S02]  /*7240*/  LOP3.LUT R7, R7, 0x1ffffff0, RZ, 0xc0, !PT ;  /* 0x1ffffff007077812 */ /* 0x000fe400078ec0ff */
[----:B------:R-:W-:Y:S01]  /*7250*/  LEA.HI R6, R5, R5, RZ, 0x1 ;  /* 0x0000000505067211 */ /* 0x000fe200078f08ff */
[----:B------:R-:W-:Y:S01]  /*7260*/  IMAD.IADD R11, R12, 0x1, -R11 ;  /* 0x000000010c0b7824 */ /* 0x000fe200078e0a0b */
[----:B------:R-:W-:Y:S01]  /*7270*/  IADD3 R10, R10, -R7, RZ ;  /* 0x800000070a0a7210 */ /* 0x000fe20007ffe0ff */
[----:B------:R-:W-:Y:S01]  /*7280*/  VIADD R12, R12, 0x18 ;  /* 0x000000180c0c7836 */ /* 0x000fe20000000000 */
[----:B------:R-:W-:Y:S02]  /*7290*/  LOP3.LUT R14, R6, 0xfffffffe, RZ, 0xc0, !PT ;  /* 0xfffffffe060e7812 */ /* 0x000fe400078ec0ff */
[----:B------:R-:W-:-:S02]  /*72a0*/  LEA.HI R15, R13, R13, RZ, 0x1 ;  /* 0x0000000d0d0f7211 */ /* 0x000fc400078f08ff */
[----:B------:R-:W-:Y:S01]  /*72b0*/  LEA R7, R10, R11, 0x3 ;  /* 0x0000000b0a077211 */ /* 0x000fe200078e18ff */
[----:B------:R-:W-:Y:S01]  /*72c0*/  IMAD.IADD R14, R5, 0x1, -R14 ;  /* 0x00000001050e7824 */ /* 0x000fe200078e0a0e */
[--C-:B------:R-:W-:Y:S02]  /*72d0*/  SHF.R.S32.HI R5, RZ, 0x1, R6.reuse ;  /* 0x00000001ff057819 */ /* 0x100fe40000011406 */
[----:B------:R-:W-:Y:S01]  /*72e0*/  LOP3.LUT R18, R15, 0xfffffffe, RZ, 0xc0, !PT ;  /* 0xfffffffe0f127812 */ /* 0x000fe200078ec0ff */
[----:B------:R1:W-:Y:S01]  /*72f0*/  STL [R1+0x4c], R7 ;  /* 0x00004c0701007387 */ /* 0x0003e20000100800 */
[----:B------:R-:W-:Y:S02]  /*7300*/  SHF.R.S32.HI R6, RZ, 0x1f, R6 ;  /* 0x0000001fff067819 */ /* 0x000fe40000011406 */
[--C-:B------:R-:W-:Y:S01]  /*7310*/  SHF.R.S32.HI R11, RZ, 0x1, R15.reuse ;  /* 0x00000001ff0b7819 */ /* 0x100fe2000001140f */
[----:B------:R-:W-:Y:S01]  /*7320*/  IMAD.IADD R18, R13, 0x1, -R18 ;  /* 0x000000010d127824 */ /* 0x000fe200078e0a12 */
[----:B------:R-:W-:-:S02]  /*7330*/  SHF.R.S32.HI R10, RZ, 0x1f, R15 ;  /* 0x0000001fff0a7819 */ /* 0x000fc4000001140f */
[----:B------:R-:W-:Y:S02]  /*7340*/  LEA.HI R6, R6, R5, RZ, 0x4 ;  /* 0x0000000506067211 */ /* 0x000fe400078f20ff */
[----:B-1----:R-:W-:-:S04]  /*7350*/  LEA.HI R7, R12, R12, RZ, 0x1 ;  /* 0x0000000c0c077211 */ /* 0x002fc800078f08ff */
[--C-:B------:R-:W-:Y:S02]  /*7360*/  SHF.R.S32.HI R13, RZ, 0x1, R7.reuse ;  /* 0x00000001ff0d7819 */ /* 0x100fe40000011407 */
[----:B------:R-:W-:Y:S02]  /*7370*/  SHF.R.S32.HI R20, RZ, 0x1f, R7 ;  /* 0x0000001fff147819 */ /* 0x000fe40000011407 */
[----:B------:R-:W-:Y:S02]  /*7380*/  LOP3.LUT R15, R7, 0xfffffffe, RZ, 0xc0, !PT ;  /* 0xfffffffe070f7812 */ /* 0x000fe400078ec0ff */
[----:B------:R-:W-:Y:S02]  /*7390*/  LEA.HI R7, R10, R11, RZ, 0x4 ;  /* 0x0000000b0a077211 */ /* 0x000fe400078f20ff */
[----:B------:R-:W-:Y:S01]  /*73a0*/  LOP3.LUT R10, R6, 0x1ffffff0, RZ, 0xc0, !PT ;  /* 0x1ffffff0060a7812 */ /* 0x000fe200078ec0ff */
[----:B------:R-:W-:Y:S01]  /*73b0*/  IMAD R6, R17, 0x2000, R16 ;  /* 0x0000200011067824 */ /* 0x000fe200078e0210 */
[----:B------:R-:W-:Y:S01]  /*73c0*/  IADD3 R15, R12, -R15, RZ ;  /* 0x8000000f0c0f7210 */ /* 0x000fe20007ffe0ff */
[----:B------:R-:W-:Y:S01]  /*73d0*/  VIADD R17, R8, 0x8 ;  /* 0x0000000808117836 */ /* 0x000fe20000000000 */
[----:B------:R-:W-:Y:S01]  /*73e0*/  LOP3.LUT R12, R7, 0x1ffffff0, RZ, 0xc0, !PT ;  /* 0x1ffffff0070c7812 */ /* 0x000fe200078ec0ff */
[----:B------:R-:W-:Y:S01]  /*73f0*/  IMAD.IADD R7, R5, 0x1, -R10 ;  /* 0x0000000105077824 */ /* 0x000fe200078e0a0a */
[----:B------:R-:W-:Y:S01]  /*7400*/  LEA.HI R20, R20, R13, RZ, 0x4 ;  /* 0x0000000d14147211 */ /* 0x000fe200078f20ff */
[C---:B------:R-:W-:Y:S01]  /*7410*/  VIADD R10, R6.reuse, 0x4000 ;  /* 0x00004000060a7836 */ /* 0x040fe20000000000 */
[----:B------:R-:W-:Y:S01]  /*7420*/  IADD3 R11, R11, -R12, RZ ;  /* 0x8000000c0b0b7210 */ /* 0x000fe20007ffe0ff */
[----:B------:R-:W-:Y:S01]  /*7430*/  IMAD R7, R7, 0x8, R14 ;  /* 0x0000000807077824 */ /* 0x000fe200078e020e */
[----:B------:R-:W-:Y:S01]  /*7440*/  IADD3 R5, R6, 0x20c00, RZ ;  /* 0x00020c0006057810 */ /* 0x000fe20007ffe0ff */
[----:B------:R-:W-:Y:S01]  /*7450*/  VIADD R17, R8, 0x14 ;  /* 0x0000001408117836 */ /* 0x000fe20000000000 */
[----:B------:R-:W-:-:S02]  /*7460*/  LOP3.LUT R20, R20, 0x1ffffff0, RZ, 0xc0, !PT ;  /* 0x1ffffff014147812 */ /* 0x000fc400078ec0ff */
[----:B------:R-:W-:Y:S01]  /*7470*/  SHF.R.U32.HI R6, RZ, 0x4, R6 ;  /* 0x00000004ff067819 */ /* 0x000fe20000011606 */
[----:B------:R1:W-:Y:S01]  /*7480*/  STL [R1+0x44], R7 ;  /* 0x0000440701007387 */ /* 0x0003e20000100800 */
[----:B------:R-:W-:Y:S01]  /*7490*/  SHF.R.U32.HI R10, RZ, 0x4, R10 ;  /* 0x00000004ff0a7819 */ /* 0x000fe2000001160a */
[----:B------:R-:W-:Y:S01]  /*74a0*/  IMAD.IADD R20, R13, 0x1, -R20 ;  /* 0x000000010d147824 */ /* 0x000fe200078e0a14 */
[----:B------:R-:W-:Y:S01]  /*74b0*/  SHF.R.U32.HI R5, RZ, 0x4, R5 ;  /* 0x00000004ff057819 */ /* 0x000fe20000011605 */
[----:B------:R-:W-:Y:S01]  /*74c0*/  IMAD.MOV.U32 R13, RZ, RZ, 0x40000040 ;  /* 0x40000040ff0d7424 */ /* 0x000fe200078e00ff */
[----:B------:R-:W-:Y:S02]  /*74d0*/  LOP3.LUT R6, R6, 0x3fff, RZ, 0xc0, !PT ;  /* 0x00003fff06067812 */ /* 0x000fe400078ec0ff */
[----:B------:R-:W-:Y:S02]  /*74e0*/  LOP3.LUT R10, R10, 0x3fff, RZ, 0xc0, !PT ;  /* 0x00003fff0a0a7812 */ /* 0x000fe400078ec0ff */
[----:B------:R-:W-:Y:S01]  /*74f0*/  LOP3.LUT R5, R5, 0x3fff, RZ, 0xc0, !PT ;  /* 0x00003fff05057812 */ /* 0x000fe200078ec0ff */
[----:B-1----:R-:W-:Y:S01]  /*7500*/  IMAD R7, R11, 0x8, R18 ;  /* 0x000000080b077824 */ /* 0x002fe200078e0212 */
[----:B------:R-:W-:Y:S01]  /*7510*/  LEA R12, R20, R15, 0x3 ;  /* 0x0000000f140c7211 */ /* 0x000fe200078e18ff */
[----:B------:R-:W-:Y:S01]  /*7520*/  IMAD.MOV.U32 R11, RZ, RZ, 0x40000040 ;  /* 0x40000040ff0b7424 */ /* 0x000fe200078e00ff */
[----:B------:R-:W-:-:S02]  /*7530*/  LOP3.LUT R5, R5, 0x10000, RZ, 0xfc, !PT ;  /* 0x0001000005057812 */ /* 0x000fc400078efcff */
[----:B------:R1:W-:Y:S01]  /*7540*/  STL [R1+0x40], R7 ;  /* 0x0000400701007387 */ /* 0x0003e20000100800 */
[----:B------:R-:W-:-:S03]  /*7550*/  MOV R15, 0x40000040 ;  /* 0x40000040000f7802 */ /* 0x000fc60000000f00 */
[----:B------:R-:W-:Y:S04]  /*7560*/  STL [R1+0x3c], R12 ;  /* 0x00003c0c01007387 */ /* 0x000fe80000100800 */
[----:B------:R2:W-:Y:S01]  /*7570*/  STL [R1+0x50], R5 ;  /* 0x0000500501007387 */ /* 0x0005e20000100800 */
[----:B-1----:R-:W-:Y:S02]  /*7580*/  LOP3.LUT R7, R6, 0x10000, RZ, 0xfc, !PT ;  /* 0x0001000006077812 */ /* 0x002fe400078efcff */
[----:B------:R-:W-:-:S03]  /*7590*/  LOP3.LUT R6, R10, 0x10000, RZ, 0xfc, !PT ;  /* 0x000100000a067812 */ /* 0x000fc600078efcff */
[C---:B------:R-:W-:Y:S01]  /*75a0*/  VIADD R20, R7.reuse, 0x4 ;  /* 0x0000000407147836 */ /* 0x040fe20000000000 */
[C---:B------:R-:W-:Y:S01]  /*75b0*/  IADD3 R14, R6.reuse, 0x2, RZ ;  /* 0x00000002060e7810 */ /* 0x040fe20007ffe0ff */
[----:B------:R-:W-:Y:S01]  /*75c0*/  VIADD R18, R7, 0x6 ;  /* 0x0000000607127836 */ /* 0x000fe20000000000 */
[----:B------:R1:W-:Y:S01]  /*75d0*/  STL [R1+0x8], R6 ;  /* 0x0000080601007387 */ /* 0x0003e20000100800 */
[----:B------:R-:W-:Y:S01]  /*75e0*/  VIADD R10, R6, 0x6 ;  /* 0x00000006060a7836 */ /* 0x000fe20000000000 */
[----:B--2---:R-:W-:Y:S01]  /*75f0*/  IADD3 R5, R8, 0x4, RZ ;  /* 0x0000000408057810 */ /* 0x004fe20007ffe0ff */
[----:B------:R-:W-:Y:S01]  /*7600*/  VIADD R12, R6, 0x4 ;  /* 0x00000004060c7836 */ /* 0x000fe20000000000 */
[----:B------:R2:W-:Y:S01]  /*7610*/  STL.64 [R1+0x30], R20 ;  /* 0x0000301401007387 */ /* 0x0005e20000100a00 */
[C---:B------:R-:W-:Y:S02]  /*7620*/  IADD3 R5, R8.reuse, 0x10, RZ ;  /* 0x0000001008057810 */ /* 0x040fe40007ffe0ff */
[C---:B------:R-:W-:Y:S01]  /*7630*/  IADD3 R5, R8.reuse, 0x1c, RZ ;  /* 0x0000001c08057810 */ /* 0x040fe20007ffe0ff */
[----:B------:R2:W-:Y:S01]  /*7640*/  STL.64 [R1+0x28], R18 ;  /* 0x0000281201007387 */ /* 0x0005e20000100a00 */
[----:B-1----:R-:W-:-:S03]  /*7650*/  VIADD R6, R8, 0xc ;  /* 0x0000000c08067836 */ /* 0x002fc60000000000 */
[----:B------:R2:W-:Y:S01]  /*7660*/  STL.64 [R1+0x10], R10 ;  /* 0x0000100a01007387 */ /* 0x0005e20000100a00 */
[----:B------:R-:W-:-:S03]  /*7670*/  VIADD R6, R8, 0x18 ;  /* 0x0000001808067836 */ /* 0x000fc60000000000 */
[----:B------:R2:W-:Y:S04]  /*7680*/  STL.64 [R1+0x20], R14 ;  /* 0x0000200e01007387 */ /* 0x0005e80000100a00 */
[----:B------:R2:W-:Y:S02]  /*7690*/  STL.64 [R1+0x18], R12 ;  /* 0x0000180c01007387 */ /* 0x0005e40000100a00 */
.L_x_1899:
[----:B------:R-:W-:-:S06]  /*76a0*/  ULOP3.LUT UR4, UR36, 0x1, URZ, 0xfc, !UPT ;  /* 0x0000000124047892 */ /* 0x000fcc000f8efc3f */
[----:B------:R-:W-:-:S04]  /*76b0*/  MOV R5, UR4 ;  /* 0x0000000400057c02 */ /* 0x000fc80008000f00 */
[----:B------:R-:W-:-:S13]  /*76c0*/  ISETP.NE.AND P0, PT, R5, 0x3, PT ;  /* 0x000000030500780c */ /* 0x000fda0003f05270 */
[----:B------:R-:W-:Y:S05]  /*76d0*/  @!P0 BRA `(.L_x_1889) ;  /* 0x0000000000048947 */ /* 0x000fea0003800000 */
[----:B------:R-:W-:Y:S01]  /*76e0*/  BPT.TRAP 0x1 ;  /* 0x000000040000795c */ /* 0x000fe20000300000 */
.L_x_1889:
[----:B------:R-:W-:Y:S01]  /*76f0*/  IMAD R6, R0, 0x8, R16 ;  /* 0x0000000800067824 */ /* 0x000fe200078e0210 */
[----:B--2---:R-:W-:-:S04]  /*7700*/  SHF.L.U32 R21, R4, 0x1f, RZ ;  /* 0x0000001f04157819 */ /* 0x004fc800000006ff */
[----:B------:R1:W2:Y:S01]  /*7710*/  SYNCS.PHASECHK.TRANS64.TRYWAIT P1, [R6+URZ+0x30c10], R21 ;  /* 0x030c1015060075a7 */ /* 0x0002a2000802017f */
[----:B------:R-:W-:Y:S05]  /*7720*/  @!P0 BRA `(.L_x_1890) ;  /* 0x0000000000048947 */ /* 0x000fea0003800000 */
[----:B------:R-:W-:Y:S01]  /*7730*/  BPT.TRAP 0x1 ;  /* 0x000000040000795c */ /* 0x000fe20000300000 */
.L_x_1890:
[----:B------:R-:W-:-:S05]  /*7740*/  VIADD R5, R16, 0x10000 ;  /* 0x0001000010057836 */ /* 0x000fca0000000000 */
[----:B------:R-:W-:-:S04]  /*7750*/  SHF.R.U32.HI R5, RZ, 0x4, R5 ;  /* 0x00000004ff057819 */ /* 0x000fc80000011605 */
[----:B------:R-:W-:-:S04]  /*7760*/  LOP3.LUT R5, R5, 0x3fff, RZ, 0xc0, !PT ;  /* 0x00003fff05057812 */ /* 0x000fc800078ec0ff */
[----:B------:R-:W-:Y:S01]  /*7770*/  LOP3.LUT R11, R5, 0x10000, RZ, 0xfc, !PT ;  /* 0x00010000050b7812 */ /* 0x000fe200078efcff */
[----:B--2---:R-:W-:Y:S06]  /*7780*/  @P1 BRA `(.L_x_1891) ;  /* 0x0000000000081947 */ /* 0x004fec0003800000 */
[----:B------:R-:W2:Y:S02]  /*7790*/  SYNCS.PHASECHK.TRANS64.TRYWAIT P1, [R6+URZ+0x30c10], R21 ;  /* 0x030c1015060075a7 */ /* 0x000ea4000802017f */
[----:B--2---:R-:W-:Y:S05]  /*77a0*/  @!P1 BRA `(.L_x_1892) ;  /* 0x0000010400a49947 */ /* 0x004fea0003800000 */
.L_x_1891:
[----:B------:R-:W3:Y:S01]  /*77b0*/  LDL.64 R22, [R1+0x30] ;  /* 0x0000300001167983 */ /* 0x000ee20000100a00 */
[----:B------:R-:W-:Y:S01]  /*77c0*/  LEA R11, R0, R11, 0xa ;  /* 0x0000000b000b7211 */ /* 0x000fe200078e50ff */
[----:B------:R-:W-:Y:S05]  /*77d0*/  WARPSYNC.ALL ;  /* 0x0000000000007948 */ /* 0x000fea0003800000 */
[----:B------:R-:W-:Y:S01]  /*77e0*/  R2UR UR4, R7 ;  /* 0x00000000070472ca */ /* 0x000fe200000e0000 */
[----:B------:R-:W4:Y:S01]  /*77f0*/  LDL.64 R18, [R1+0x28] ;  /* 0x0000280001127983 */ /* 0x000f220000100a00 */
[----:B------:R-:W-:Y:S01]  /*7800*/  R2UR UR6, R11 ;  /* 0x000000000b0672ca */ /* 0x000fe200000e0000 */
[----:B------:R-:W-:Y:S01]  /*7810*/  WARPGROUP.ARRIVE ;  /* 0x00000000000079c5 */ /* 0x000fe20000000000 */
[----:B------:R-:W-:Y:S01]  /*7820*/  UMOV UR5, 0x40000040 ;  /* 0x4000004000057882 */ /* 0x000fe20000000000 */
[----:B------:R-:W-:Y:S01]  /*7830*/  UMOV UR7, 0x40000040 ;  /* 0x4000004000077882 */ /* 0x000fe20000000000 */
[----:B------:R-:W5:Y:S04]  /*7840*/  LDL R14, [R1+0x40] ;  /* 0x00004000010e7983 */ /* 0x000f680000100800 */
[----:B------:R-:W2:Y:S04]  /*7850*/  LDL R15, [R1+0x4c] ;  /* 0x00004c00010f7983 */ /* 0x000ea80000100800 */
[----:B------:R-:W2:Y:S01]  /*7860*/  LDL R12, [R1+0x44] ;  /* 0x00004400010c7983 */ /* 0x000ea20000100800 */
[----:B------:R-:W-:Y:S01]  /*7870*/  HGMMA.64x128x16.F32 R76, gdesc[UR4], RZ, !UPT, gsb0 ;  /* 0x01e00000044c79f0 */ /* 0x000fe2000c0008ff */
[----:B------:R-:W-:-:S02]  /*7880*/  VIADD R10, R7, 0x2 ;  /* 0x00000002070a7836 */ /* 0x000fc40000000000 */
[----:B------:R-:W-:Y:S01]  /*7890*/  IMAD.MOV.U32 R11, RZ, RZ, 0x40000040 ;  /* 0x40000040ff0b7424 */ /* 0x000fe200078e00ff */
[----:B------:R-:W2:Y:S02]  /*78a0*/  LDL R13, [R1+0x3c] ;  /* 0x00003c00010d7983 */ /* 0x000ea40000100800 */
[----:B------:R-:W-:Y:S02]  /*78b0*/  R2UR UR8, R10 ;  /* 0x000000000a0872ca */ /* 0x000fe400000e0000 */
[----:B------:R-:W-:Y:S01]  /*78c0*/  R2UR UR9, R11 ;  /* 0x000000000b0972ca */ /* 0x000fe200000e0000 */
[----:B------:R-:W-:Y:S01]  /*78d0*/  UIADD3 UR4, UR6, 0x2, URZ ;  /* 0x0000000206047890 */ /* 0x000fe2000fffe03f */
[----:B------:R-:W-:-:S06]  /*78e0*/  UMOV UR11, 0x40000040 ;  /* 0x40000040000b7882 */ /* 0x000fcc0000000000 */
[----:B------:R-:W-:Y:S01]  /*78f0*/  UMOV UR10, UR4 ;  /* 0x00000004000a7c82 */ /* 0x000fe20008000000 */
[----:B------:R-:W-:Y:S01]  /*7900*/  UIADD3 UR4, UR6, 0x4, URZ ;  /* 0x0000000406047890 */ /* 0x000fe2000fffe03f */
[----:B------:R-:W-:Y:S02]  /*7910*/  WARPGROUP.DEPBAR.LE gsb0, 0x0 ;  /* 0x00008000000079c5 */ /* 0x000fe40000010000 */
[----:B------:R-:W-:-:S06]  /*7920*/  WARPGROUP.ARRIVE ;  /* 0x00000000000079c5 */ /* 0x000fcc0000000000 */
[----:B------:R-:W-:Y:S01]  /*7930*/  HGMMA.64x128x16.F32 R76, gdesc[UR8], R76, gsb0 ;  /* 0x01e00000084c79f0 */ /* 0x000fe2000800084c */
[----:B------:R-:W-:Y:S01]  /*7940*/  UMOV UR10, UR4 ;  /* 0x00000004000a7c82 */ /* 0x000fe20008000000 */
[----:B------:R-:W-:Y:S01]  /*7950*/  UMOV UR11, 0x40000040 ;  /* 0x40000040000b7882 */ /* 0x000fe20000000000 */
[----:B------:R-:W-:Y:S01]  /*7960*/  UIADD3 UR6, UR6, 0x6, URZ ;  /* 0x0000000606067890 */ /* 0x000fe2000fffe03f */
[----:B------:R-:W-:Y:S01]  /*7970*/  UMOV UR7, 0x40000040 ;  /* 0x4000004000077882 */ /* 0x000fe20000000000 */
[----:B---3--:R-:W-:Y:S02]  /*7980*/  R2UR UR8, R22 ;  /* 0x00000000160872ca */ /* 0x008fe400000e0000 */
[----:B------:R-:W-:Y:S01]  /*7990*/  R2UR UR9, R23 ;  /* 0x00000000170972ca */ /* 0x000fe200000e0000 */
[----:B------:R-:W-:Y:S02]  /*79a0*/  WARPGROUP.DEPBAR.LE gsb0, 0x0 ;  /* 0x00008000000079c5 */ /* 0x000fe40000010000 */
[----:B------:R-:W-:-:S10]  /*79b0*/  WARPGROUP.ARRIVE ;  /* 0x00000000000079c5 */ /* 0x000fd40000000000 */
[----:B------:R-:W-:Y:S01]  /*79c0*/  HGMMA.64x128x16.F32 R76, gdesc[UR8], R76, gsb0 ;  /* 0x01e00000084c79f0 */ /* 0x000fe2000800084c */
[----:B----4-:R-:W-:Y:S02]  /*79d0*/  R2UR UR4, R18 ;  /* 0x00000000120472ca */ /* 0x010fe400000e0000 */
[----:B------:R-:W-:Y:S01]  /*79e0*/  R2UR UR5, R19 ;  /* 0x00000000130572ca */ /* 0x000fe200000e0000 */
[C---:B-----5:R-:W-:Y:S01]  /*79f0*/  IMAD R14, R0.reuse, 0x80, R14 ;  /* 0x00000080000e7824 */ /* 0x060fe200078e020e */
[C---:B--2---:R-:W-:Y:S01]  /*7a00*/  LEA R10, R0.reuse, R15, 0x7 ;  /* 0x0000000f000a7211 */ /* 0x044fe200078e38ff */
[C---:B------:R-:W-:Y:S01]  /*7a10*/  IMAD R12, R0.reuse, 0x80, R12 ;  /* 0x00000080000c7824 */ /* 0x040fe200078e020c */
[----:B------:R-:W-:-:S03]  /*7a20*/  LEA R18, R0, R13, 0x7 ;  /* 0x0000000d00127211 */ /* 0x000fc600078e38ff */
[C---:B------:R-:W-:Y:S01]  /*7a30*/  IMAD R11, R3.reuse, 0x2, R12 ;  /* 0x00000002030b7824 */ /* 0x040fe200078e020c */
[C---:B------:R-:W-:Y:S01]  /*7a40*/  LEA R17, R3.reuse, R14, 0x1 ;  /* 0x0000000e03117211 */ /* 0x040fe200078e08ff */
[C---:B------:R-:W-:Y:S02]  /*7a50*/  IMAD R15, R3.reuse, 0x2, R10 ;  /* 0x00000002030f7824 */ /* 0x040fe400078e020a */
[----:B------:R-:W-:Y:S01]  /*7a60*/  IMAD R19, R3, 0x2, R18 ;  /* 0x0000000203137824 */ /* 0x000fe200078e0212 */
[----:B------:R-:W-:Y:S01]  /*7a70*/  LEA R10, R11, R16, 0x2 ;  /* 0x000000100b0a7211 */ /* 0x000fe200078e10ff */
[--C-:B------:R-:W-:Y:S02]  /*7a80*/  IMAD R18, R15, 0x4, R16.reuse ;  /* 0x000000040f127824 */ /* 0x100fe400078e0210 */
[--C-:B------:R-:W-:Y:S02]  /*7a90*/  IMAD R14, R17, 0x4, R16.reuse ;  /* 0x00000004110e7824 */ /* 0x100fe400078e0210 */
[----:B------:R-:W-:Y:S01]  /*7aa0*/  IMAD R13, R19, 0x4, R16 ;  /* 0x00000004130d7824 */ /* 0x000fe200078e0210 */
[----:B------:R-:W-:-:S02]  /*7ab0*/  WARPGROUP.DEPBAR.LE gsb0, 0x0 ;  /* 0x00008000000079c5 */ /* 0x000fc40000010000 */
[----:B------:R-:W-:-:S06]  /*7ac0*/  WARPGROUP.ARRIVE ;  /* 0x00000000000079c5 */ /* 0x000fcc0000000000 */
[----:B------:R-:W-:Y:S01]  /*7ad0*/  HGMMA.64x128x16.F32 R76, gdesc[UR4], R76, gsb0 ;  /* 0x01e00000044c79f0 */ /* 0x000fe2000800084c */
[----:B------:R-:W-:-:S04]  /*7ae0*/  IADD3 R12, R16, 0x20000, RZ ;  /* 0x00020000100c7810 */ /* 0x000fc80007ffe0ff */
[----:B------:R-:W-:Y:S01]  /*7af0*/  LEA R17, R17, R12, 0x2 ;  /* 0x0000000c11117211 */ /* 0x000fe200078e10ff */
[--C-:B------:R-:W-:Y:S02]  /*7b00*/  IMAD R15, R15, 0x4, R12.reuse ;  /* 0x000000040f0f7824 */ /* 0x100fe400078e020c */
        /* <DEDUP_REMOVED lines=9> */
.L_x_1893:
[----:B------:R1:W1:Y:S01]  /*7ba0*/  SYNCS.PHASECHK.TRANS64.TRYWAIT P1, [R6+URZ+0x30c30], R21 ;  /* 0x030c3015060075a7 */ /* 0x000262000802017f */
[----:B------:R-:W-:Y:S05]  /*7bb0*/  @!P0 BRA `(.L_x_1894) ;  /* 0x0000000000048947 */ /* 0x000fea0003800000 */
[----:B------:R-:W-:Y:S01]  /*7bc0*/  BPT.TRAP 0x1 ;  /* 0x000000040000795c */ /* 0x000fe20000300000 */
.L_x_1894:
[----:B-1----:R-:W-:Y:S05]  /*7bd0*/  @P1 BRA `(.L_x_1895) ;  /* 0x0000000000081947 */ /* 0x002fea0003800000 */
[----:B------:R-:W1:Y:S02]  /*7be0*/  SYNCS.PHASECHK.TRANS64.TRYWAIT P1, [R6+URZ+0x30c30], R21 ;  /* 0x030c3015060075a7 */ /* 0x000e64000802017f */
[----:B-1----:R-:W-:Y:S05]  /*7bf0*/  @!P1 BRA `(.L_x_1896) ;  /* 0x0000010000a49947 */ /* 0x002fea0003800000 */
.L_x_1895:
        /* <DEDUP_REMOVED lines=84> */
[----:B------:R-:W-:Y:S01]  /*8140*/  UMOV UR11, 0x40000040 ;  /* 0x40000040000b7882 */ /* 0x000fe20000000000 */
[C---:B------:R-:W-:Y:S01]  /*8150*/  VIADD R223, R8.reuse, 0x4 ;  /* 0x0000000408df7836 */ /* 0x040fe20000000000 */
[----:B------:R-:W-:Y:S01]  /*8160*/  STL [R1+0x94], R143 ;  /* 0x0000948f01007387 */ /* 0x000fe20000100800 */
[----:B------:R-:W-:Y:S03]  /*8170*/  MUFU.TANH R19, R19 ;  /* 0x0000001300137308 */ /* 0x000fe60000002400 */
[----:B------:R-:W-:Y:S04]  /*8180*/  STL [R1+0x90], R142 ;  /* 0x0000908e01007387 */ /* 0x000fe80000100800 */
[----:B------:R-:W-:Y:S01]  /*8190*/  STL [R1+0x8c], R141 ;  /* 0x00008c8d01007387 */ /* 0x000fe20000100800 */
[----:B------:R-:W1:Y:S03]  /*81a0*/  MUFU.TANH R21, R21 ;  /* 0x0000001500157308 */ /* 0x000e660000002400 */
[----:B------:R-:W-:Y:S04]  /*81b0*/  STL [R1+0x88], R140 ;  /* 0x0000888c01007387 */ /* 0x000fe80000100800 */
[----:B------:R-:W-:Y:S01]  /*81c0*/  STL [R1+0x84], R7 ;  /* 0x0000840701007387 */ /* 0x000fe20000100800 */
[C---:B------:R-:W-:Y:S01]  /*81d0*/  VIADD R230, R8.reuse, 0x8 ;  /* 0x0000000808e67836 */ /* 0x040fe20000000000 */
[----:B------:R-:W2:Y:S02]  /*81e0*/  MUFU.TANH R22, R22 ;  /* 0x0000001600167308 */ /* 0x000ea40000002400 */
[----:B------:R-:W-:Y:S04]  /*81f0*/  STL [R1+0x80], R6 ;  /* 0x0000800601007387 */ /* 0x000fe80000100800 */
[----:B------:R-:W-:Y:S02]  /*8200*/  STL [R1+0x7c], R5 ;  /* 0x00007c0501007387 */ /* 0x000fe40000100800 */
[----:B------:R-:W3:Y:S02]  /*8210*/  MUFU.TANH R20, R20 ;  /* 0x0000001400147308 */ /* 0x000ee40000002400 */
[----:B------:R-:W-:Y:S04]  /*8220*/  STL [R1+0x78], R4 ;  /* 0x0000780401007387 */ /* 0x000fe80000100800 */
[----:B------:R-:W-:Y:S01]  /*8230*/  STL [R1+0x74], R3 ;  /* 0x0000740301007387 */ /* 0x000fe20000100800 */
[----:B------:R-:W-:Y:S01]  /*8240*/  IADD3 R213, R8, 0xc, RZ ;  /* 0x0000000c08d57810 */ /* 0x000fe20007ffe0ff */
[----:B------:R-:W4:Y:S02]  /*8250*/  MUFU.TANH R23, R23 ;  /* 0x0000001700177308 */ /* 0x000f240000002400 */
[----:B------:R1:W-:Y:S01]  /*8260*/  STL [R1+0x70], R2 ;  /* 0x0000700201007387 */ /* 0x0003e20000100800 */
[----:B------:R-:W-:-:S02]  /*8270*/  ISETP.GT.AND P2, PT, R9, RZ, PT ;  /* 0x000000ff0900720c */ /* 0x000fc40003f44270 */
[----:B------:R-:W-:-:S03]  /*8280*/  ISETP.GT.AND P1, PT, R9, 0x8, PT ;  /* 0x000000080900780c */ /* 0x000fc60003f24270 */
[----:B------:R-:W4:Y:S01]  /*8290*/  MUFU.TANH R205, R205 ;  /* 0x000000cd00cd7308 */ /* 0x000f220000002400 */
[----:B-1----:R-:W2:Y:S01]  /*82a0*/  LDL.64 R2, [R1+0x20] ;  /* 0x0000200001027983 */ /* 0x002ea20000100a00 */
[----:B------:R-:W-:Y:S01]  /*82b0*/  WARPGROUP.ARRIVE ;  /* 0x00000000000079c5 */ /* 0x000fe20000000000 */
[----:B------:R-:W-:-:S05]  /*82c0*/  VIADD R217, R8, 0x14 ;  /* 0x0000001408d97836 */ /* 0x000fca0000000000 */
        /* <DEDUP_REMOVED lines=8> */
[----:B------:R-:W-:-:S03]  /*8350*/  FMUL.FTZ R93, R101, UR8 ;  /* 0x00000008655d7c20 */ /* 0x000fc60008410000 */
[----:B------:R4:W-:Y:S01]  /*8360*/  MUFU.TANH R154, R112 ;  /* 0x00000070009a7308 */ /* 0x0009e20000002400 */
[----:B---3--:R-:W3:Y:S01]  /*8370*/  LDL.64 R108, [R1+0x10] ;  /* 0x00001000016c7983 */ /* 0x008ee20000100a00 */
[----:B------:R-:W-:Y:S01]  /*8380*/  UIADD3 UR4, UR6, 0x2, URZ ;  /* 0x0000000206047890 */ /* 0x000fe2000fffe03f */
[----:B------:R-:W-:Y:S01]  /*8390*/  VIADD R220, R8, 0x10 ;  /* 0x0000001008dc7836 */ /* 0x000fe20000000000 */
[----:B------:R-:W-:-:S04]  /*83a0*/  ULDC UR5, c[0x0][0x744] ;  /* 0x0001d10000057ab9 */ /* 0x000fc80000000800 */
[----:B------:R-:W1:Y:S01]  /*83b0*/  MUFU.TANH R206, R206 ;  /* 0x000000ce00ce7308 */ /* 0x000e620000002400 */
[----:B------:R-:W-:Y:S01]  /*83c0*/  UMOV UR14, UR4 ;  /* 0x00000004000e7c82 */ /* 0x000fe20008000000 */
[----:B------:R-:W-:-:S06]  /*83d0*/  IADD3 R214, R8, 0x18, RZ ;  /* 0x0000001808d67810 */ /* 0x000fcc0007ffe0ff */
[----:B------:R-:W-:Y:S08]  /*83e0*/  MUFU.TANH R208, R208 ;  /* 0x000000d000d07308 */ /* 0x000ff00000002400 */
[----:B------:R-:W1:Y:S08]  /*83f0*/  MUFU.TANH R207, R207 ;  /* 0x000000cf00cf7308 */ /* 0x000e700000002400 */
[----:B------:R-:W1:Y:S08]  /*8400*/  MUFU.TANH R228, R228 ;  /* 0x000000e400e47308 */ /* 0x000e700000002400 */
        /* <DEDUP_REMOVED lines=12> */
[----:B----4-:R-:W-:Y:S01]  /*84d0*/  FMUL.FTZ R112, R118, UR8 ;  /* 0x0000000876707c20 */ /* 0x010fe20008410000 */
[----:B---3--:R-:W-:-:S05]  /*84e0*/  R2UR UR9, R109 ;  /* 0x000000006d0972ca */ /* 0x008fca00000e0000 */
[----:B------:R3:W-:Y:S01]  /*84f0*/  MUFU.TANH R153, R114 ;  /* 0x0000007200997308 */ /* 0x0007e20000002400 */
[----:B-1----:R-:W-:Y:S01]  /*8500*/  FMUL.FTZ R113, R134, UR8 ;  /* 0x0000000886717c20 */ /* 0x002fe20008410000 */
[----:B------:R-:W-:-:S06]  /*8510*/  UIADD3 UR6, UR6, 0x6, URZ ;  /* 0x0000000606067890 */ /* 0x000fcc000fffe03f */
[----:B------:R1:W-:Y:S01]  /*8520*/  MUFU.TANH R151, R115 ;  /* 0x0000007300977308 */ /* 0x0003e20000002400 */
[----:B---3--:R-:W-:Y:S01]  /*8530*/  FMUL.FTZ R114, R135, UR8 ;  /* 0x0000000887727c20 */ /* 0x008fe20008410000 */
[----:B------:R-:W-:Y:S02]  /*8540*/  WARPGROUP.DEPBAR.LE gsb0, 0x0 ;  /* 0x00008000000079c5 */ /* 0x000fe40000010000 */
[----:B------:R-:W-:-:S04]  /*8550*/  WARPGROUP.ARRIVE ;  /* 0x00000000000079c5 */ /* 0x000fc80000000000 */
[----:B------:R3:W-:Y:S01]  /*8560*/  MUFU.TANH R150, R116 ;  /* 0x0000007400967308 */ /* 0x0007e20000002400 */
[----:B-1----:R-:W-:-:S07]  /*8570*/  FMUL.FTZ R115, R136, UR8 ;  /* 0x0000000888737c20 */ /* 0x002fce0008410000 */
[----:B------:R1:W-:Y:S01]  /*8580*/  MUFU.TANH R149, R117 ;  /* 0x0000007500957308 */ /* 0x0003e20000002400 */
[----:B---3--:R-:W-:-:S07]  /*8590*/  FMUL.FTZ R116, R137, UR8 ;  /* 0x0000000889747c20 */ /* 0x008fce0008410000 */
[----:B------:R3:W-:Y:S01]  /*85a0*/  MUFU.TANH R147, R120 ;  /* 0x0000007800937308 */ /* 0x0007e20000002400 */
[----:B-1----:R-:W-:Y:S01]  /*85b0*/  FMUL.FTZ R117, R138, UR8 ;  /* 0x000000088a757c20 */ /* 0x002fe20008410000 */
[----:B---3--:R-:W-:Y:S01]  /*85c0*/  FMUL.FTZ R120, R139, UR8 ;  /* 0x000000088b787c20 */ /* 0x008fe20008410000 */
[----:B------:R-:W-:Y:S02]  /*85d0*/  R2UR UR8, R108 ;  /* 0x000000006c0872ca */ /* 0x000fe400000e0000 */
[----:B--2---:R-:W-:Y:S02]  /*85e0*/  R2UR UR12, R2 ;  /* 0x00000000020c72ca */ /* 0x004fe400000e0000 */
[----:B------:R-:W-:-:S13]  /*85f0*/  R2UR UR13, R3 ;  /* 0x00000000030d72ca */ /* 0x000fda00000e0000 */
[----:B------:R-:W-:Y:S01]  /*8600*/  HGMMA.64x128x16.F32 R24, gdesc[UR12], R24, gsb0 ;  /* 0x01e000000c1879f0 */ /* 0x000fe20008000818 */
[----:B------:R-:W-:Y:S01]  /*8610*/  UMOV UR10, UR6 ;  /* 0x00000006000a7c82 */ /* 0x000fe20008000000 */
[----:B------:R-:W1:Y:S04]  /*8620*/  SHFL.IDX PT, R96, R18, R8, 0x1f ;  /* 0x00001f0812607589 */ /* 0x000e6800000e0000 */
[----:B------:R-:W2:Y:S04]  /*8630*/  SHFL.IDX PT, R97, R18, R223, 0x1f ;  /* 0x00001fdf12617589 */ /* 0x000ea800000e0000 */
        /* <DEDUP_REMOVED lines=8> */
[--C-:B------:R-:W-:Y:S01]  /*86c0*/  FFMA.FTZ R99, R99, UR5, -R96.reuse ;  /* 0x0000000563637c23 */ /* 0x100fe20008010860 */
[----:B------:R-:W-:Y:S01]  /*86d0*/  FFMA.FTZ R98, R98, UR5, -R96 ;  /* 0x0000000562627c23 */ /* 0x000fe20008010860 */
[----:B------:R-:W-:-:S02]  /*86e0*/  WARPGROUP.DEPBAR.LE gsb0, 0x0 ;  /* 0x00008000000079c5 */ /* 0x000fc40000010000 */
[----:B------:R-:W-:-:S06]  /*86f0*/  WARPGROUP.ARRIVE ;  /* 0x00000000000079c5 */ /* 0x000fcc0000000000 */
[----:B------:R-:W-:Y:S01]  /*8700*/  HGMMA.64x128x16.F32 R24, gdesc[UR8], R24, gsb0 ;  /* 0x01e00000081879f0 */ /* 0x000fe20008000818 */
[----:B----4-:R-:W-:Y:S01]  /*8710*/  VIADD R128, R8, 0x1c ;  /* 0x0000001c08807836 */ /* 0x010fe20000000000 */
[----:B------:R-:W-:Y:S01]  /*8720*/  FSEL R96, R22, -INF , P1 ;  /* 0xff80000016607808 */ /* 0x000fe20000800000 */
[----:B------:R-:W4:Y:S01]  /*8730*/  SHFL.IDX PT, R101, R18, R220, 0x1f ;  /* 0x00001fdc12657589 */ /* 0x000f2200000e0000 */
[----:B------:R-:W-:Y:S01]  /*8740*/  FSEL R118, R20, -INF , P2 ;  /* 0xff80000014767808 */ /* 0x000fe20001000000 */
[----:B------:R3:W-:Y:S04]  /*8750*/  MUFU.TANH R161, R106 ;  /* 0x0000006a00a17308 */ /* 0x0007e80000002400 */
[----:B--2---:R-:W-:-:S04]  /*8760*/  FFMA.FTZ R118, R118, UR5, -R97 ;  /* 0x0000000576767c23 */ /* 0x004fc80008010861 */
[----:B------:R-:W-:Y:S01]  /*8770*/  MUFU.TANH R148, R119 ;  /* 0x0000007700947308 */ /* 0x000fe20000002400 */
[----:B---3--:R-:W2:Y:S07]  /*8780*/  SHFL.IDX PT, R106, R18, R128, 0x1f ;  /* 0x00001f80126a7589 */ /* 0x008eae00000e0000 */
[----:B------:R3:W-:Y:S08]  /*8790*/  MUFU.EX2 R119, R99 ;  /* 0x0000006300777308 */ /* 0x0007f00000000800 */
[----:B------:R-:W4:Y:S01]  /*87a0*/  MUFU.TANH R235, R235 ;  /* 0x000000eb00eb7308 */ /* 0x000f220000002400 */
[----:B---3--:R-:W-:Y:S01]  /*87b0*/  FFMA.FTZ R99, R96, UR5, -R97 ;  /* 0x0000000560637c23 */ /* 0x008fe20008010861 */
[----:B------:R-:W-:-:S02]  /*87c0*/  FSEL R96, R23, -INF , P2 ;  /* 0xff80000017607808 */ /* 0x000fc40001000000 */
[----:B------:R-:W-:-:S04]  /*87d0*/  FSEL R97, R205, -INF , P1 ;  /* 0xff800000cd617808 */ /* 0x000fc80000800000 */
[----:B------:R-:W-:Y:S01]  /*87e0*/  MUFU.TANH R225, R225 ;  /* 0x000000e100e17308 */ /* 0x000fe20000002400 */
[--C-:B------:R-:W-:Y:S01]  /*87f0*/  FFMA.FTZ R96, R96, UR5, -R95.reuse ;  /* 0x0000000560607c23 */ /* 0x100fe2000801085f */
[----:B------:R-:W-:-:S06]  /*8800*/  FFMA.FTZ R95, R97, UR5, -R95 ;  /* 0x00000005615f7c23 */ /* 0x000fcc000801085f */
[----:B------:R3:W-:Y:S01]  /*8810*/  MUFU.TANH R159, R107 ;  /* 0x0000006b009f7308 */ /* 0x0007e20000002400 */
[----:B------:R-:W-:Y:S01]  /*8820*/  FSEL R97, R204, -INF , P2 ;  /* 0xff800000cc617808 */ /* 0x000fe20001000000 */
[----:B---3--:R3:W2:Y:S06]  /*8830*/  SHFL.IDX PT, R107, R18, R214, 0x1f ;  /* 0x00001fd6126b7589 */ /* 0x0086ac00000e0000 */
[----:B------:R-:W2:Y:S01]  /*8840*/  MUFU.TANH R88, R88 ;  /* 0x0000005800587308 */ /* 0x000ea20000002400 */
[----:B------:R-:W-:-:S07]  /*8850*/  FSEL R102, R206, -INF , P1 ;  /* 0xff800000ce667808 */ /* 0x000fce0000800000 */
[----:B------:R1:W-:Y:S01]  /*8860*/  MUFU.TANH R144, R123 ;  /* 0x0000007b00907308 */ /* 0x0003e20000002400 */
[----:B------:R-:W-:Y:S07]  /*8870*/  SHFL.IDX PT, R221, R10, R217, 0x1f ;  /* 0x00001fd90add7589 */ /* 0x000fee00000e0000 */
[----:B------:R-:W2:Y:S01]  /*8880*/  MUFU.TANH R226, R226 ;  /* 0x000000e200e27308 */ /* 0x000ea20000002400 */
[----:B-1----:R-:W1:Y:S01]  /*8890*/  SHFL.IDX PT, R123, R10, R230, 0x1f ;  /* 0x00001fe60a7b7589 */ /* 0x002e6200000e0000 */
[----:B------:R-:W-:-:S06]  /*88a0*/  FFMA.FTZ R97, R97, UR5, -R104 ;  /* 0x0000000561617c23 */ /* 0x000fcc0008010868 */
[----:B------:R-:W1:Y:S01]  /*88b0*/  MUFU.TANH R237, R237 ;  /* 0x000000ed00ed7308 */ /* 0x000e620000002400 */
[----:B------:R-:W-:-:S07]  /*88c0*/  FFMA.FTZ R104, R102, UR5, -R104 ;  /* 0x0000000566687c23 */ /* 0x000fce0008010868 */
[----:B------:R-:W-:Y:S01]  /*88d0*/  MUFU.TANH R92, R92 ;  /* 0x0000005c005c7308 */ /* 0x000fe20000002400 */
[----:B------:R-:W-:-:S07]  /*88e0*/  FSEL R102, R207, -INF , P2 ;  /* 0xff800000cf667808 */ /* 0x000fce0001000000 */
[----:B------:R4:W-:Y:S01]  /*88f0*/  MUFU.TANH R145, R121 ;  /* 0x0000007900917308 */ /* 0x0009e20000002400 */
[----:B---3--:R-:W-:Y:S01]  /*8900*/  FSEL R18, R228, -INF , P1 ;  /* 0xff800000e4127808 */ /* 0x008fe20000800000 */
[----:B------:R-:W-:Y:S06]  /*8910*/  SHFL.IDX PT, R212, R10, R213, 0x1f ;  /* 0x00001fd50ad47589 */ /* 0x000fec00000e0000 */
[----:B------:R3:W-:Y:S01]  /*8920*/  MUFU.TANH R4, R131 ;  /* 0x0000008300047308 */ /* 0x0007e20000002400 */
[----:B----4-:R-:W4:Y:S01]  /*8930*/  SHFL.IDX PT, R121, R10, R8, 0x1f ;  /* 0x00001f080a797589 */ /* 0x010f2200000e0000 */
[----:B------:R-:W-:-:S06]  /*8940*/  FSEL R108, R235, -INF , P2 ;  /* 0xff800000eb6c7808 */ /* 0x000fcc0001000000 */
[----:B------:R-:W4:Y:S01]  /*8950*/  MUFU.TANH R231, R231 ;  /* 0x000000e700e77308 */ /* 0x000f220000002400 */
[----:B---3--:R-:W3:Y:S07]  /*8960*/  SHFL.IDX PT, R131, R14, R230, 0x1f ;  /* 0x00001fe60e837589 */ /* 0x008eee00000e0000 */
[----:B------:R-:W3:Y:S01]  /*8970*/  MUFU.TANH R89, R89 ;  /* 0x0000005900597308 */ /* 0x000ee20000002400 */
[----:B------:R-:W3:Y:S07]  /*8980*/  SHFL.IDX PT, R137, R10, R128, 0x1f ;  /* 0x00001f800a897589 */ /* 0x000eee00000e0000 */
[----:B------:R-:W3:Y:S01]  /*8990*/  MUFU.TANH R93, R93 ;  /* 0x0000005d005d7308 */ /* 0x000ee20000002400 */
[----:B------:R-:W-:-:S02]  /*89a0*/  WARPGROUP.DEPBAR.LE gsb0, 0x0 ;  /* 0x00008000000079c5 */ /* 0x000fc40000010000 */
[----:B------:R3:W-:Y:S05]  /*89b0*/  LDS R227, [R15+0x400] ;  /* 0x000400000fe37984 */ /* 0x0007ea0000000800 */
[----:B------:R2:W3:Y:S01]  /*89c0*/  MUFU.TANH R163, R103 ;  /* 0x0000006700a37308 */ /* 0x0004e20000002400 */
[----:B------:R-:W-:-:S07]  /*89d0*/  FFMA.FTZ R102, R102, UR5, -R101 ;  /* 0x0000000566667c23 */ /* 0x000fce0008010865 */
[----:B------:R1:W-:Y:S01]  /*89e0*/  MUFU.TANH R160, R105 ;  /* 0x0000006900a07308 */ /* 0x0003e20000002400 */
[----:B--2---:R-:W-:Y:S01]  /*89f0*/  FSEL R103, R208, -INF , P2 ;  /* 0xff800000d0677808 */ /* 0x004fe20001000000 */
[----:B------:R-:W-:Y:S01]  /*8a00*/  FFMA.FTZ R108, R108, UR5, -R106 ;  /* 0x000000056c6c7c23 */ /* 0x000fe2000801086a */
[----:B------:R-:W-:Y:S03]  /*8a10*/  SHFL.IDX PT, R211, R10, R220, 0x1f ;  /* 0x00001fdc0ad37589 */ /* 0x000fe600000e0000 */
[--C-:B------:R-:W-:Y:S02]  /*8a20*/  FFMA.FTZ R103, R103, UR5, -R100.reuse ;  /* 0x0000000567677c23 */ /* 0x100fe40008010864 */
[----:B------:R2:W-:Y:S01]  /*8a30*/  MUFU.TANH R157, R110 ;  /* 0x0000006e009d7308 */ /* 0x0005e20000002400 */
[----:B-1----:R-:W-:Y:S01]  /*8a40*/  FSEL R105, R209, -INF , P1 ;  /* 0xff800000d1697808 */ /* 0x002fe20000800000 */
[----:B------:R-:W-:Y:S01]  /*8a50*/  FFMA.FTZ R100, R18, UR5, -R100 ;  /* 0x0000000512647c23 */ /* 0x000fe20008010864 */
[----:B------:R-:W-:-:S05]  /*8a60*/  FSEL R18, R88, -INF , P2 ;  /* 0xff80000058127808 */ /* 0x000fca0001000000 */
[----:B------:R-:W1:Y:S01]  /*8a70*/  MUFU.TANH R91, R91 ;  /* 0x0000005b005b7308 */ /* 0x000e620000002400 */
[----:B--2---:R-:W-:Y:S01]  /*8a80*/  FSEL R110, R225, -INF , P1 ;  /* 0xff800000e16e7808 */ /* 0x004fe20000800000 */
[----:B------:R-:W-:Y:S01]  /*8a90*/  FFMA.FTZ R101, R105, UR5, -R101 ;  /* 0x0000000569657c23 */ /* 0x000fe20008010865 */
[----:B------:R-:W-:Y:S01]  /*8aa0*/  FSEL R105, R226, -INF , P1 ;  /* 0xff800000e2697808 */ /* 0x000fe20000800000 */
[----:B------:R-:W-:-:S04]  /*8ab0*/  IMAD R210, R0, 0x400, R210 ;  /* 0x0000040000d27824 */ /* 0x000fc800078e02d2 */
[----:B------:R2:W-:Y:S01]  /*8ac0*/  MUFU.TANH R155, R111 ;  /* 0x0000006f009b7308 */ /* 0x0005e20000002400 */
[----:B------:R-:W-:Y:S01]  /*8ad0*/  FFMA.FTZ R106, R110, UR5, -R106 ;  /* 0x000000056e6a7c23 */ /* 0x000fe2000801086a */
[----:B------:R-:W-:Y:S01]  /*8ae0*/  FSEL R110, R237, -INF , P2 ;  /* 0xff800000ed6e7808 */ /* 0x000fe20001000000 */
[----:B------:R-:W-:-:S05]  /*8af0*/  FFMA.FTZ R18, R18, UR5, -R107 ;  /* 0x0000000512127c23 */ /* 0x000fca000801086b */
[----:B------:R3:W-:Y:S01]  /*8b00*/  MUFU.TANH R2, R133 ;  /* 0x0000008500027308 */ /* 0x0007e20000002400 */
[----:B--2---:R-:W2:Y:S01]  /*8b10*/  SHFL.IDX PT, R111, R10, R223, 0x1f ;  /* 0x00001fdf0a6f7589 */ /* 0x004ea200000e0000 */
[----:B------:R-:W-:Y:S01]  /*8b20*/  FFMA.FTZ R107, R105, UR5, -R107 ;  /* 0x00000005696b7c23 */ /* 0x000fe2000801086b */
[----:B----4-:R-:W-:-:S05]  /*8b30*/  FSEL R105, R231, -INF , P2 ;  /* 0xff800000e7697808 */ /* 0x010fca0001000000 */
[----:B------:R-:W-:Y:S01]  /*8b40*/  MUFU.TANH R232, R232 ;  /* 0x000000e800e87308 */ /* 0x000fe20000002400 */
[----:B---3--:R-:W3:Y:S01]  /*8b50*/  SHFL.IDX PT, R133, R14, R223, 0x1f ;  /* 0x00001fdf0e857589 */ /* 0x008ee200000e0000 */
[----:B------:R-:W-:Y:S01]  /*8b60*/  R2UR UR4, R210 ;  /* 0x00000000d20472ca */ /* 0x000fe200000e0000 */
[----:B------:R-:W-:-:S05]  /*8b70*/  FFMA.FTZ R110, R110, UR5, -R123 ;  /* 0x000000056e6e7c23 */ /* 0x000fca000801087b */
[----:B------:R-:W4:Y:S01]  /*8b80*/  MUFU.TANH R236, R236 ;  /* 0x000000ec00ec7308 */ /* 0x000f220000002400 */
[----:B------:R3:W3:Y:S01]  /*8b90*/  SHFL.IDX PT, R139, R10, R214, 0x1f ;  /* 0x00001fd60a8b7589 */ /* 0x0006e200000e0000 */
[----:B------:R-:W-:-:S06]  /*8ba0*/  FSEL R109, R89, -INF , P1 ;  /* 0xff800000596d7808 */ /* 0x000fcc0000800000 */
[----:B------:R1:W-:Y:S01]  /*8bb0*/  MUFU.TANH R141, R125 ;  /* 0x0000007d008d7308 */ /* 0x0003e20000002400 */
[----:B------:R-:W-:-:S07]  /*8bc0*/  FSEL R210, R93, -INF , P2 ;  /* 0xff8000005dd27808 */ /* 0x000fce0001000000 */
[----:B------:R-:W2:Y:S01]  /*8bd0*/  MUFU.TANH R94, R94 ;  /* 0x0000005e005e7308 */ /* 0x000ea20000002400 */
[----:B-1----:R-:W-:Y:S01]  /*8be0*/  FSEL R125, R92, -INF , P1 ;  /* 0xff8000005c7d7808 */ /* 0x002fe20000800000 */
[----:B------:R-:W-:Y:S01]  /*8bf0*/  SHFL.IDX PT, R135, R14, R8, 0x1f ;  /* 0x00001f080e877589 */ /* 0x000fe200000e0000 */
[----:B------:R-:W-:-:S03]  /*8c00*/  FSEL R15, R163, -INF , P1 ;  /* 0xff800000a30f7808 */ /* 0x000fc60000800000 */
[----:B------:R-:W-:Y:S02]  /*8c10*/  FFMA.FTZ R123, R125, UR5, -R123 ;  /* 0x000000057d7b7c23 */ /* 0x000fe4000801087b */
[----:B------:R1:W-:Y:S01]  /*8c20*/  MUFU.TANH R140, R127 ;  /* 0x0000007f008c7308 */ /* 0x0003e20000002400 */
[----:B------:R-:W-:Y:S01]  /*8c30*/  FSEL R125, R153, -INF , P1 ;  /* 0xff800000997d7808 */ /* 0x000fe20000800000 */
[--C-:B------:R-:W-:Y:S01]  /*8c40*/  FFMA.FTZ R105, R105, UR5, -R121.reuse ;  /* 0x0000000569697c23 */ /* 0x100fe20008010879 */
[----:B------:R-:W-:-:S05]  /*8c50*/  FFMA.FTZ R121, R109, UR5, -R121 ;  /* 0x000000056d797c23 */ /* 0x000fca0008010879 */
[----:B------:R4:W-:Y:S01]  /*8c60*/  MUFU.TANH R3, R132 ;  /* 0x0000008400037308 */ /* 0x0009e20000002400 */
[----:B-1----:R-:W1:Y:S01]  /*8c70*/  SHFL.IDX PT, R127, R14, R220, 0x1f ;  /* 0x00001fdc0e7f7589 */ /* 0x002e6200000e0000 */
[----:B------:R-:W-:Y:S01]  /*8c80*/  FSEL R109, R91, -INF , P2 ;  /* 0xff8000005b6d7808 */ /* 0x000fe20001000000 */
[----:B------:R-:W-:-:S05]  /*8c90*/  FFMA.FTZ R210, R210, UR5, -R221 ;  /* 0x00000005d2d27c23 */ /* 0x000fca00080108dd */
[----:B------:R-:W1:Y:S01]  /*8ca0*/  MUFU.TANH R112, R112 ;  /* 0x0000007000707308 */ /* 0x000e620000002400 */
[----:B----4-:R-:W-:Y:S01]  /*8cb0*/  FSEL R132, R154, -INF , P2 ;  /* 0xff8000009a847808 */ /* 0x010fe20001000000 */
[----:B------:R-:W-:Y:S01]  /*8cc0*/  FFMA.FTZ R221, R15, UR5, -R221 ;  /* 0x000000050fdd7c23 */ /* 0x000fe200080108dd */
[----:B------:R-:W-:-:S05]  /*8cd0*/  FSEL R138, R160, -INF , P2 ;  /* 0xff800000a08a7808 */ /* 0x000fca0001000000 */
[----:B------:R4:W-:Y:S01]  /*8ce0*/  MUFU.TANH R143, R124 ;  /* 0x0000007c008f7308 */ /* 0x0009e20000002400 */
[--C-:B------:R-:W-:Y:S01]  /*8cf0*/  FFMA.FTZ R132, R132, UR5, -R131.reuse ;  /* 0x0000000584847c23 */ /* 0x100fe20008010883 */
[----:B------:R-:W-:Y:S01]  /*8d00*/  FFMA.FTZ R131, R125, UR5, -R131 ;  /* 0x000000057d837c23 */ /* 0x000fe20008010883 */
[----:B------:R-:W-:Y:S01]  /*8d10*/  FSEL R15, R159, -INF , P1 ;  /* 0xff8000009f0f7808 */ /* 0x000fe20000800000 */
[----:B------:R1:W1:Y:S01]  /*8d20*/  SHFL.IDX PT, R125, R14, R128, 0x1f ;  /* 0x00001f800e7d7589 */ /* 0x00026200000e0000 */
[----:B------:R-:W-:-:S03]  /*8d30*/  FFMA.FTZ R109, R109, UR5, -R212 ;  /* 0x000000056d6d7c23 */ /* 0x000fc600080108d4 */
[----:B------:R3:W-:Y:S01]  /*8d40*/  MUFU.TANH R146, R122 ;  /* 0x0000007a00927308 */ /* 0x0007e20000002400 */
[----:B----4-:R-:W-:Y:S01]  /*8d50*/  FSEL R124, R164, -INF , P1 ;  /* 0xff800000a47c7808 */ /* 0x010fe20000800000 */
[--C-:B------:R-:W-:Y:S01]  /*8d60*/  FFMA.FTZ R138, R138, UR5, -R137.reuse ;  /* 0x000000058a8a7c23 */ /* 0x100fe20008010889 */
[----:B------:R-:W-:Y:S01]  /*8d70*/  FSEL R234, R236, -INF , P2 ;  /* 0xff800000ecea7808 */ /* 0x000fe20001000000 */
[----:B------:R-:W-:Y:S01]  /*8d80*/  FFMA.FTZ R137, R15, UR5, -R137 ;  /* 0x000000050f897c23 */ /* 0x000fe20008010889 */
[----:B------:R-:W-:Y:S01]  /*8d90*/  FSEL R134, R156, -INF , P2 ;  /* 0xff8000009c867808 */ /* 0x000fe20001000000 */
[----:B------:R-:W-:Y:S02]  /*8da0*/  FFMA.FTZ R212, R124, UR5, -R212 ;  /* 0x000000057cd47c23 */ /* 0x000fe400080108d4 */
[----:B------:R4:W-:Y:S01]  /*8db0*/  MUFU.TANH R5, R129 ;  /* 0x0000008100057308 */ /* 0x0009e20000002400 */
[----:B---3--:R-:W-:Y:S02]  /*8dc0*/  FSEL R122, R232, -INF , P2 ;  /* 0xff800000e87a7808 */ /* 0x008fe40001000000 */
[----:B------:R-:W-:-:S05]  /*8dd0*/  FSEL R218, R162, -INF , P2 ;  /* 0xff800000a2da7808 */ /* 0x000fca0001000000 */
[----:B------:R-:W3:Y:S01]  /*8de0*/  MUFU.TANH R90, R90 ;  /* 0x0000005a005a7308 */ /* 0x000ee20000002400 */
[----:B----4-:R-:W4:Y:S01]  /*8df0*/  SHFL.IDX PT, R129, R14, R213, 0x1f ;  /* 0x00001fd50e817589 */ /* 0x010f2200000e0000 */
[----:B--2---:R-:W-:Y:S02]  /*8e00*/  FSEL R124, R94, -INF , P1 ;  /* 0xff8000005e7c7808 */ /* 0x004fe40000800000 */
[----:B------:R-:W-:Y:S01]  /*8e10*/  FSEL R15, R155, -INF , P1 ;  /* 0xff8000009b0f7808 */ /* 0x000fe20000800000 */
[----:B------:R-:W-:Y:S01]  /*8e20*/  FFMA.FTZ R122, R122, UR5, -R111 ;  /* 0x000000057a7a7c23 */ /* 0x000fe2000801086f */
[--C-:B------:R-:W-:Y:S01]  /*8e30*/  FFMA.FTZ R234, R234, UR5, -R211.reuse ;  /* 0x00000005eaea7c23 */ /* 0x100fe200080108d3 */
[----:B------:R-:W-:Y:S01]  /*8e40*/  FFMA.FTZ R211, R124, UR5, -R211 ;  /* 0x000000057cd37c23 */ /* 0x000fe200080108d3 */
[--C-:B------:R-:W-:Y:S01]  /*8e50*/  FFMA.FTZ R134, R134, UR5, -R133.reuse ;  /* 0x0000000586867c23 */ /* 0x100fe20008010885 */
[----:B------:R-:W2:Y:S01]  /*8e60*/  SHFL.IDX PT, R222, R227, R223, 0x1f ;  /* 0x00001fdfe3de7589 */ /* 0x000ea200000e0000 */
[----:B------:R-:W-:Y:S01]  /*8e70*/  FSEL R10, R161, -INF , P1 ;  /* 0xff800000a10a7808 */ /* 0x000fe20000800000 */
[----:B------:R-:W-:Y:S01]  /*8e80*/  FFMA.FTZ R133, R15, UR5, -R133 ;  /* 0x000000050f857c23 */ /* 0x000fe20008010885 */
[----:B-1----:R-:W-:Y:S01]  /*8e90*/  FSEL R128, R150, -INF , P2 ;  /* 0xff80000096807808 */ /* 0x002fe20001000000 */
[----:B------:R-:W1:Y:S01]  /*8ea0*/  SHFL.IDX PT, R124, R14, R217, 0x1f ;  /* 0x00001fd90e7c7589 */ /* 0x000e6200000e0000 */
[----:B------:R3:W-:Y:S01]  /*8eb0*/  MUFU.EX2 R15, R122 ;  /* 0x0000007a000f7308 */ /* 0x0007e20000000800 */
[----:B------:R-:W-:-:S02]  /*8ec0*/  FFMA.FTZ R218, R218, UR5, -R139 ;  /* 0x00000005dada7c23 */ /* 0x000fc4000801088b */
[----:B------:R-:W1:Y:S01]  /*8ed0*/  SHFL.IDX PT, R219, R227, R8, 0x1f ;  /* 0x00001f08e3db7589 */ /* 0x000e6200000e0000 */
[----:B------:R-:W-:Y:S01]  /*8ee0*/  FFMA.FTZ R139, R10, UR5, -R139 ;  /* 0x000000050a8b7c23 */ /* 0x000fe2000801088b */
[----:B------:R-:W-:Y:S02]  /*8ef0*/  FSEL R136, R158, -INF , P2 ;  /* 0xff8000009e887808 */ /* 0x000fe40001000000 */
[----:B------:R-:W1:Y:S01]  /*8f00*/  SHFL.IDX PT, R214, R14, R214, 0x1f ;  /* 0x00001fd60ed67589 */ /* 0x000e6200000e0000 */
[----:B---3--:R-:W-:-:S03]  /*8f10*/  FSEL R122, R112, -INF , P1 ;  /* 0xff800000707a7808 */ /* 0x008fc60000800000 */
[----:B------:R3:W1:Y:S01]  /*8f20*/  SHFL.IDX PT, R229, R227, R213, 0x1f ;  /* 0x00001fd5e3e57589 */ /* 0x00066200000e0000 */
[----:B------:R-:W-:Y:S01]  /*8f30*/  FSEL R10, R157, -INF , P1 ;  /* 0xff8000009d0a7808 */ /* 0x000fe20000800000 */
[--C-:B------:R-:W-:Y:S01]  /*8f40*/  FFMA.FTZ R128, R128, UR5, -R127.reuse ;  /* 0x0000000580807c23 */ /* 0x100fe2000801087f */
[----:B------:R-:W-:Y:S01]  /*8f50*/  FFMA.FTZ R127, R122, UR5, -R127 ;  /* 0x000000057a7f7c23 */ /* 0x000fe2000801087f */
[----:B------:R-:W-:Y:S01]  /*8f60*/  FSEL R122, R145, -INF , P2 ;  /* 0xff800000917a7808 */ /* 0x000fe20001000000 */
[--C-:B------:R-:W-:Y:S01]  /*8f70*/  FFMA.FTZ R136, R136, UR5, -R135.reuse ;  /* 0x0000000588887c23 */ /* 0x100fe20008010887 */
[----:B------:R4:W1:Y:S01]  /*8f80*/  MUFU.TANH R6, R130 ;  /* 0x0000008200067308 */ /* 0x0008620000002400 */
[----:B------:R-:W-:-:S07]  /*8f90*/  FFMA.FTZ R135, R10, UR5, -R135 ;  /* 0x000000050a877c23 */ /* 0x000fce0008010887 */
[----:B------:R2:W1:Y:S01]  /*8fa0*/  MUFU.TANH R142, R126 ;  /* 0x0000007e008e7308 */ /* 0x0004620000002400 */
[----:B---3--:R-:W-:Y:S01]  /*8fb0*/  FSEL R213, R144, -INF , P1 ;  /* 0xff80000090d57808 */ /* 0x008fe20000800000 */
[--C-:B------:R-:W-:Y:S01]  /*8fc0*/  FFMA.FTZ R122, R122, UR5, -R125.reuse ;  /* 0x000000057a7a7c23 */ /* 0x100fe2000801087d */
[----:B----4-:R-:W-:Y:S01]  /*8fd0*/  FSEL R130, R152, -INF , P2 ;  /* 0xff80000098827808 */ /* 0x010fe20001000000 */
[----:B------:R3:W-:Y:S02]  /*8fe0*/  SHFL.IDX PT, R224, R227, R220, 0x1f ;  /* 0x00001fdce3e07589 */ /* 0x0007e400000e0000 */
[----:B------:R-:W-:Y:S02]  /*8ff0*/  FFMA.FTZ R125, R213, UR5, -R125 ;  /* 0x00000005d57d7c23 */ /* 0x000fe4000801087d */
[----:B------:R4:W-:Y:S01]  /*9000*/  MUFU.EX2 R10, R121 ;  /* 0x00000079000a7308 */ /* 0x0009e20000000800 */
[----:B------:R1:W1:Y:S01]  /*9010*/  SHFL.IDX PT, R213, R13, R223, 0x1f ;  /* 0x00001fdf0dd57589 */ /* 0x00026200000e0000 */
[----:B--2---:R-:W-:Y:S01]  /*9020*/  FSEL R126, R90, -INF , P1 ;  /* 0xff8000005a7e7808 */ /* 0x004fe20000800000 */
[----:B------:R-:W-:-:S02]  /*9030*/  FFMA.FTZ R130, R130, UR5, -R129 ;  /* 0x0000000582827c23 */ /* 0x000fc40008010881 */
[----:B------:R-:W-:Y:S01]  /*9040*/  SHFL.IDX PT, R233, R13, R8, 0x1f ;  /* 0x00001f080de97589 */ /* 0x000fe200000e0000 */
[----:B----4-:R-:W-:Y:S01]  /*9050*/  FSEL R121, R151, -INF , P1 ;  /* 0xff80000097797808 */ /* 0x010fe20000800000 */
[----:B------:R-:W-:Y:S01]  /*9060*/  FFMA.FTZ R111, R126, UR5, -R111 ;  /* 0x000000057e6f7c23 */ /* 0x000fe2000801086f */
[----:B------:R-:W-:Y:S01]  /*9070*/  FSEL R14, R148, -INF , P1 ;  /* 0xff800000940e7808 */ /* 0x000fe20000800000 */
[----:B------:R-:W-:Y:S08]  /*9080*/  MUFU.EX2 R98, R98 ;  /* 0x0000006200627308 */ /* 0x000ff00000000800 */
[----:B------:R-:W2:Y:S01]  /*9090*/  MUFU.EX2 R118, R118 ;  /* 0x0000007600767308 */ /* 0x000ea20000000800 */
[----:B------:R-:W-:Y:S01]  /*90a0*/  FFMA.FTZ R129, R121, UR5, -R129 ;  /* 0x0000000579817c23 */ /* 0x000fe20008010881 */
[----:B------:R-:W-:Y:S01]  /*90b0*/  FSEL R121, R149, -INF , P2 ;  /* 0xff80000095797808 */ /* 0x000fe20001000000 */
[----:B---3--:R-:W-:Y:S01]  /*90c0*/  FADD.FTZ R220, R25, -R222 ;  /* 0x800000de19dc7221 */ /* 0x008fe20000010000 */
[----:B------:R-:W-:-:S04]  /*90d0*/  FSEL R126, R147, -INF , P2 ;  /* 0xff800000937e7808 */ /* 0x000fc80001000000 */
[----:B------:R-:W3:Y:S01]  /*90e0*/  MUFU.EX2 R99, R99 ;  /* 0x0000006300637308 */ /* 0x000ee20000000800 */
[----:B------:R-:W-:Y:S01]  /*90f0*/  FSEL R216, R146, -INF , P1 ;  /* 0xff80000092d87808 */ /* 0x000fe20000800000 */
[--C-:B-1----:R-:W-:Y:S01]  /*9100*/  FFMA.FTZ R121, R121, UR5, -R124.reuse ;  /* 0x0000000579797c23 */ /* 0x102fe2000801087c */
[----:B------:R-:W-:Y:S01]  /*9110*/  IADD3 R25, R8, 0x18, RZ ;  /* 0x0000001808197810 */ /* 0x000fe20007ffe0ff */
[----:B------:R-:W-:Y:S01]  /*9120*/  FFMA.FTZ R124, R14, UR5, -R124 ;  /* 0x000000050e7c7c23 */ /* 0x000fe2000801087c */
[--C-:B------:R-:W-:Y:S01]  /*9130*/  FADD.FTZ R223, R24, -R219.reuse ;  /* 0x800000db18df7221 */ /* 0x100fe20000010000 */
[----:B------:R-:W-:Y:S02]  /*9140*/  FFMA.FTZ R126, R126, UR5, -R214 ;  /* 0x000000057e7e7c23 */ /* 0x000fe400080108d6 */
[----:B------:R-:W1:Y:S01]  /*9150*/  MUFU.TANH R113, R113 ;  /* 0x0000007100717308 */ /* 0x000e620000002400 */
[----:B------:R-:W4:Y:S01]  /*9160*/  SHFL.IDX PT, R217, R227, R217, 0x1f ;  /* 0x00001fd9e3d97589 */ /* 0x000f2200000e0000 */
[----:B------:R-:W-:Y:S01]  /*9170*/  FADD.FTZ R219, R26, -R219 ;  /* 0x800000db1adb7221 */ /* 0x000fe20000010000 */
[----:B------:R-:W-:-:S05]  /*9180*/  VIADD R26, R8, 0x1c ;  /* 0x0000001c081a7836 */ /* 0x000fca0000000000 */
[----:B------:R-:W1:Y:S01]  /*9190*/  MUFU.TANH R114, R114 ;  /* 0x0000007200727308 */ /* 0x000e620000002400 */
[----:B------:R-:W2:Y:S07]  /*91a0*/  SHFL.IDX PT, R215, R227, R230, 0x1f ;  /* 0x00001fe6e3d77589 */ /* 0x000eae00000e0000 */
[----:B------:R-:W1:Y:S01]  /*91b0*/  MUFU.EX2 R96, R96 ;  /* 0x0000006000607308 */ /* 0x000e620000000800 */
[----:B------:R-:W-:Y:S01]  /*91c0*/  SHFL.IDX PT, R230, R13, R230, 0x1f ;  /* 0x00001fe60de67589 */ /* 0x000fe200000e0000 */
[----:B------:R-:W-:-:S06]  /*91d0*/  FFMA.FTZ R22, -R22, R22, 1 ;  /* 0x3f80000016167423 */ /* 0x000fcc0000010116 */
[----:B------:R-:W1:Y:S08]  /*91e0*/  MUFU.TANH R115, R115 ;  /* 0x0000007300737308 */ /* 0x000e700000002400 */
[----:B------:R-:W1:Y:S08]  /*91f0*/  MUFU.EX2 R95, R95 ;  /* 0x0000005f005f7308 */ /* 0x000e700000000800 */
[----:B------:R-:W-:Y:S08]  /*9200*/  MUFU.TANH R117, R117 ;  /* 0x0000007500757308 */ /* 0x000ff00000002400 */
[----:B------:R-:W1:Y:S01]  /*9210*/  MUFU.TANH R116, R116 ;  /* 0x0000007400747308 */ /* 0x000e620000002400 */
[----:B------:R-:W-:-:S07]  /*9220*/  FFMA.FTZ R23, -R23, R23, 1 ;  /* 0x3f80000017177423 */ /* 0x000fce0000010117 */
[----:B------:R-:W-:Y:S08]  /*9230*/  MUFU.EX2 R97, R97 ;  /* 0x0000006100617308 */ /* 0x000ff00000000800 */
[----:B------:R-:W-:Y:S08]  /*9240*/  MUFU.TANH R120, R120 ;  /* 0x0000007800787308 */ /* 0x000ff00000002400 */
[----:B------:R-:W-:Y:S01]  /*9250*/  MUFU.EX2 R104, R104 ;  /* 0x0000006800687308 */ /* 0x000fe20000000800 */
[----:B------:R-:W-:Y:S01]  /*9260*/  FFMA.FTZ R207, -R207, R207, 1 ;  /* 0x3f800000cfcf7423 */ /* 0x000fe200000101cf */
[----:B------:R-:W-:Y:S01]  /*9270*/  FFMA.FTZ R228, -R228, R228, 1 ;  /* 0x3f800000e4e47423 */ /* 0x000fe200000101e4 */
[----:B------:R-:W-:Y:S05]  /*9280*/  LDS R17, [R17+0x400] ;  /* 0x0004000011117984 */ /* 0x000fea0000000800 */
[----:B------:R3:W-:Y:S08]  /*9290*/  MUFU.EX2 R14, R123 ;  /* 0x0000007b000e7308 */ /* 0x0007f00000000800 */
[----:B------:R4:W-:Y:S01]  /*92a0*/  MUFU.EX2 R24, R212 ;  /* 0x000000d400187308 */ /* 0x0009e20000000800 */
[----:B---3--:R-:W-:Y:S01]  /*92b0*/  FFMA.FTZ R123, R216, UR5, -R214 ;  /* 0x00000005d87b7c23 */ /* 0x008fe200080108d6 */
[--C-:B------:R-:W-:Y:S01]  /*92c0*/  FADD.FTZ R214, R29, -R229.reuse ;  /* 0x800000e51dd67221 */ /* 0x100fe20000010000 */
[----:B------:R-:W-:Y:S01]  /*92d0*/  FSEL R29, R141, -INF , P2 ;  /* 0xff8000008d1d7808 */ /* 0x000fe20001000000 */
[----:B----4-:R-:W-:-:S02]  /*92e0*/  FADD.FTZ R212, R31, -R229 ;  /* 0x800000e51fd47221 */ /* 0x010fc40000010000 */
[----:B------:R3:W4:Y:S01]  /*92f0*/  SHFL.IDX PT, R229, R227, R25, 0x1f ;  /* 0x00001f19e3e57589 */ /* 0x00072200000e0000 */
[----:B------:R-:W-:Y:S01]  /*9300*/  FSEL R31, R140, -INF , P1 ;  /* 0xff8000008c1f7808 */ /* 0x000fe20000800000 */
[----:B------:R-:W-:Y:S01]  /*9310*/  FADD.FTZ R222, R27, -R222 ;  /* 0x800000de1bde7221 */ /* 0x000fe20000010000 */
[----:B------:R-:W-:Y:S01]  /*9320*/  VIADD R27, R8, 0xc ;  /* 0x0000000c081b7836 */ /* 0x000fe20000000000 */
[----:B------:R-:W1:Y:S01]  /*9330*/  SHFL.IDX PT, R227, R227, R26, 0x1f ;  /* 0x00001f1ae3e37589 */ /* 0x000e6200000e0000 */
[--C-:B------:R-:W-:Y:S01]  /*9340*/  FFMA.FTZ R29, R29, UR5, -R213.reuse ;  /* 0x000000051d1d7c23 */ /* 0x100fe200080108d5 */
[----:B------:R-:W-:Y:S01]  /*9350*/  FFMA.FTZ R31, R31, UR5, -R213 ;  /* 0x000000051f1f7c23 */ /* 0x000fe200080108d5 */
[--C-:B------:R-:W-:Y:S01]  /*9360*/  FADD.FTZ R213, R32, -R224.reuse ;  /* 0x800000e020d57221 */ /* 0x100fe20000010000 */
[----:B------:R-:W-:Y:S02]  /*9370*/  FADD.FTZ R34, R34, -R224 ;  /* 0x800000e022227221 */ /* 0x000fe40000010000 */
[----:B------:R4:W1:Y:S01]  /*9380*/  SHFL.IDX PT, R224, R13, R27, 0x1f ;  /* 0x00001f1b0de07589 */ /* 0x00086200000e0000 */
[----:B---3--:R3:W-:Y:S01]  /*9390*/  MUFU.EX2 R25, R234 ;  /* 0x000000ea00197308 */ /* 0x0087e20000000800 */
[--C-:B------:R-:W-:Y:S01]  /*93a0*/  FADD.FTZ R33, R33, -R217.reuse ;  /* 0x800000d921217221 */ /* 0x100fe20000010000 */
[----:B------:R-:W-:Y:S01]  /*93b0*/  FADD.FTZ R35, R35, -R217 ;  /* 0x800000d923237221 */ /* 0x000fe20000010000 */
[----:B------:R-:W-:Y:S01]  /*93c0*/  FSEL R32, R6, -INF , P1 ;  /* 0xff80000006207808 */ /* 0x000fe20000800000 */
[----:B------:R-:W-:Y:S01]  /*93d0*/  FMUL.FTZ R223, R119, R223 ;  /* 0x000000df77df7220 */ /* 0x000fe20000410000 */
[----:B--2---:R-:W-:Y:S01]  /*93e0*/  FADD.FTZ R216, R28, -R215 ;  /* 0x800000d71cd87221 */ /* 0x004fe20000010000 */
[----:B---3--:R-:W-:-:S02]  /*93f0*/  IADD3 R234, R8, 0x10, RZ ;  /* 0x0000001008ea7810 */ /* 0x008fc40007ffe0ff */
[----:B----4-:R2:W-:Y:S01]  /*9400*/  MUFU.EX2 R27, R210 ;  /* 0x000000d2001b7308 */ /* 0x0105e20000000800 */
[--C-:B------:R-:W-:Y:S01]  /*9410*/  FADD.FTZ R217, R36, -R229.reuse ;  /* 0x800000e524d97221 */ /* 0x100fe20000010000 */
[----:B------:R-:W-:Y:S01]  /*9420*/  FADD.FTZ R36, R38, -R229 ;  /* 0x800000e526247221 */ /* 0x000fe20000010000 */
[----:B------:R-:W-:Y:S01]  /*9430*/  FFMA.FTZ R38, -R19, R19, 1 ;  /* 0x3f80000013267423 */ /* 0x000fe20000010113 */
[----:B------:R-:W-:-:S04]  /*9440*/  FADD.FTZ R215, R30, -R215 ;  /* 0x800000d71ed77221 */ /* 0x000fc80000010000 */
[----:B------:R3:W-:Y:S01]  /*9450*/  MUFU.EX2 R26, R211 ;  /* 0x000000d3001a7308 */ /* 0x0007e20000000800 */
[----:B--2---:R-:W-:Y:S01]  /*9460*/  FFMA.FTZ R210, R32, UR5, -R230 ;  /* 0x0000000520d27c23 */ /* 0x004fe200080108e6 */
[----:B------:R-:W-:Y:S01]  /*9470*/  FSEL R28, R143, -INF , P2 ;  /* 0xff8000008f1c7808 */ /* 0x000fe20001000000 */
[----:B------:R2:W4:Y:S01]  /*9480*/  SHFL.IDX PT, R32, R13, R234, 0x1f ;  /* 0x00001fea0d207589 */ /* 0x00052200000e0000 */
[----:B------:R-:W-:Y:S01]  /*9490*/  FSEL R30, R142, -INF , P1 ;  /* 0xff8000008e1e7808 */ /* 0x000fe20000800000 */
[----:B------:R-:W-:Y:S01]  /*94a0*/  FMUL.FTZ R38, R38, R223 ;  /* 0x000000df26267220 */ /* 0x000fe20000410000 */
[----:B------:R-:W-:Y:S02]  /*94b0*/  FSEL R223, R4, -INF , P1 ;  /* 0xff80000004df7808 */ /* 0x000fe40000800000 */
[----:B------:R1:W-:Y:S01]  /*94c0*/  MUFU.EX2 R19, R221 ;  /* 0x000000dd00137308 */ /* 0x0003e20000000800 */
[----:B---3--:R-:W-:Y:S01]  /*94d0*/  FSEL R211, R7, -INF , P2 ;  /* 0xff80000007d37808 */ /* 0x008fe20001000000 */
[----:B--2---:R-:W-:-:S04]  /*94e0*/  VIADD R234, R8, 0x14 ;  /* 0x0000001408ea7836 */ /* 0x004fc80000000000 */
[----:B------:R-:W-:Y:S01]  /*94f0*/  FFMA.FTZ R211, R211, UR5, -R230 ;  /* 0x00000005d3d37c23 */ /* 0x000fe200080108e6 */
[----:B-1----:R-:W-:Y:S01]  /*9500*/  FADD.FTZ R221, R39, -R227 ;  /* 0x800000e327dd7221 */ /* 0x002fe20000010000 */
[----:B------:R-:W-:Y:S01]  /*9510*/  FFMA.FTZ R39, -R21, R21, 1 ;  /* 0x3f80000015277423 */ /* 0x000fe20000010115 */
[----:B------:R-:W-:Y:S01]  /*9520*/  FFMA.FTZ R21, -R20, R20, 1 ;  /* 0x3f80000014157423 */ /* 0x000fe20000010114 */
[--C-:B------:R-:W-:Y:S01]  /*9530*/  FFMA.FTZ R28, R28, UR5, -R233.reuse ;  /* 0x000000051c1c7c23 */ /* 0x100fe200080108e9 */
[----:B------:R1:W-:Y:S01]  /*9540*/  MUFU.EX2 R20, R218 ;  /* 0x000000da00147308 */ /* 0x0003e20000000800 */
[----:B------:R-:W-:Y:S01]  /*9550*/  FFMA.FTZ R30, R30, UR5, -R233 ;  /* 0x000000051e1e7c23 */ /* 0x000fe200080108e9 */
[----:B------:R2:W3:Y:S01]  /*9560*/  SHFL.IDX PT, R230, R13, R234, 0x1f ;  /* 0x00001fea0de67589 */ /* 0x0004e200000e0000 */
[----:B------:R-:W-:Y:S01]  /*9570*/  FMUL.FTZ R229, R118, R220 ;  /* 0x000000dc76e57220 */ /* 0x000fe20000410000 */
[----:B------:R-:W-:Y:S02]  /*9580*/  VIADD R233, R8, 0x18 ;  /* 0x0000001808e97836 */ /* 0x000fe40000000000 */
[----:B-1----:R-:W-:Y:S01]  /*9590*/  FMUL.FTZ R218, R98, R219 ;  /* 0x000000db62da7220 */ /* 0x002fe20000410000 */
[----:B------:R-:W-:-:S02]  /*95a0*/  FFMA.FTZ R219, R223, UR5, -R224 ;  /* 0x00000005dfdb7c23 */ /* 0x000fc400080108e0 */
[----:B------:R-:W-:Y:S01]  /*95b0*/  LDS R223, [R11+0x400] ;  /* 0x000400000bdf7984 */ /* 0x000fe20000000800 */
[----:B------:R-:W-:Y:S01]  /*95c0*/  FMUL.FTZ R39, R39, R218 ;  /* 0x000000da27277220 */ /* 0x000fe20000410000 */
[----:B------:R-:W-:Y:S01]  /*95d0*/  FADD.FTZ R37, R37, -R227 ;  /* 0x800000e325257221 */ /* 0x000fe20000010000 */
[----:B------:R-:W-:Y:S01]  /*95e0*/  FMUL.FTZ R218, R21, R229 ;  /* 0x000000e515da7220 */ /* 0x000fe20000410000 */
[----:B------:R-:W-:Y:S01]  /*95f0*/  FSEL R227, R5, -INF , P2 ;  /* 0xff80000005e37808 */ /* 0x000fe20001000000 */
[----:B------:R-:W1:Y:S01]  /*9600*/  SHFL.IDX PT, R229, R13, R233, 0x1f ;  /* 0x00001fe90de57589 */ /* 0x000e6200000e0000 */
[----:B--2---:R-:W-:-:S03]  /*9610*/  IADD3 R234, R8, 0x1c, RZ ;  /* 0x0000001c08ea7810 */ /* 0x004fc60007ffe0ff */
[----:B------:R-:W-:Y:S02]  /*9620*/  FFMA.FTZ R220, R227, UR5, -R224 ;  /* 0x00000005e3dc7c23 */ /* 0x000fe400080108e0 */
[----:B------:R2:W1:Y:S01]  /*9630*/  SHFL.IDX PT, R227, R13, R234, 0x1f ;  /* 0x00001fea0de37589 */ /* 0x00046200000e0000 */
[----:B------:R-:W-:Y:S01]  /*9640*/  FMUL.FTZ R224, R99, R222 ;  /* 0x000000de63e07220 */ /* 0x000fe20000410000 */
[----:B------:R4:W-:Y:S01]  /*9650*/  MUFU.EX2 R21, R139 ;  /* 0x0000008b00157308 */ /* 0x0009e20000000800 */
[----:B--2---:R-:W-:-:S07]  /*9660*/  FSEL R13, R3, -INF , P2 ;  /* 0xff800000030d7808 */ /* 0x004fce0001000000 */
[----:B------:R2:W-:Y:S01]  /*9670*/  MUFU.EX2 R11, R138 ;  /* 0x0000008a000b7308 */ /* 0x0005e20000000800 */
[----:B----4-:R-:W-:Y:S01]  /*9680*/  FSEL R139, R113, -INF , P1 ;  /* 0xff800000718b7808 */ /* 0x010fe20000800000 */
[----:B------:R-:W-:-:S06]  /*9690*/  FFMA.FTZ R222, R13, UR5, -R32 ;  /* 0x000000050dde7c23 */ /* 0x000fcc0008010820 */
[----:B------:R-:W4:Y:S01]  /*96a0*/  MUFU.EX2 R102, R102 ;  /* 0x0000006600667308 */ /* 0x000f220000000800 */
[----:B--2---:R-:W-:Y:S01]  /*96b0*/  FMUL.FTZ R138, R22, R224 ;  /* 0x000000e0168a7220 */ /* 0x004fe20000410000 */
[----:B------:R-:W-:Y:S02]  /*96c0*/  FSEL R224, R2, -INF , P2 ;  /* 0xff80000002e07808 */ /* 0x000fe40001000000 */
[----:B------:R-:W-:Y:S01]  /*96d0*/  FSEL R22, R114, -INF , P1 ;  /* 0xff80000072167808 */ /* 0x000fe20000800000 */
[----:B------:R-:W-:Y:S01]  /*96e0*/  FFMA.FTZ R139, R139, UR5, -R32 ;  /* 0x000000058b8b7c23 */ /* 0x000fe20008010820 */
[----:B------:R-:W-:Y:S02]  /*96f0*/  FMUL.FTZ R32, R96, R216 ;  /* 0x000000d860207220 */ /* 0x000fe40000410000 */
[----:B------:R-:W2:Y:S01]  /*9700*/  MUFU.EX2 R101, R101 ;  /* 0x0000006500657308 */ /* 0x000ea20000000800 */
[--C-:B---3--:R-:W-:Y:S01]  /*9710*/  FFMA.FTZ R224, R224, UR5, -R230.reuse ;  /* 0x00000005e0e07c23 */ /* 0x108fe200080108e6 */
[----:B------:R-:W-:Y:S01]  /*9720*/  FFMA.FTZ R216, R22, UR5, -R230 ;  /* 0x0000000516d87c23 */ /* 0x000fe200080108e6 */
[----:B------:R-:W-:Y:S01]  /*9730*/  FSEL R230, R115, -INF , P2 ;  /* 0xff80000073e67808 */ /* 0x000fe20001000000 */
[----:B------:R-:W-:-:S04]  /*9740*/  FMUL.FTZ R233, R95, R215 ;  /* 0x000000d75fe97220 */ /* 0x000fc80000410000 */
[----:B------:R-:W-:Y:S01]  /*9750*/  MUFU.EX2 R100, R100 ;  /* 0x0000006400647308 */ /* 0x000fe20000000800 */
[----:B-1----:R-:W-:Y:S01]  /*9760*/  FFMA.FTZ R215, R230, UR5, -R229 ;  /* 0x00000005e6d77c23 */ /* 0x002fe200080108e5 */
[----:B------:R-:W-:-:S06]  /*9770*/  FSEL R230, R116, -INF , P2 ;  /* 0xff80000074e67808 */ /* 0x000fcc0001000000 */
[----:B------:R1:W-:Y:S01]  /*9780*/  MUFU.EX2 R13, R137 ;  /* 0x00000089000d7308 */ /* 0x0003e20000000800 */
[----:B----4-:R-:W-:Y:S01]  /*9790*/  FMUL.FTZ R213, R102, R213 ;  /* 0x000000d566d57220 */ /* 0x010fe20000410000 */
[----:B-1----:R-:W-:Y:S01]  /*97a0*/  FMUL.FTZ R137, R23, R32 ;  /* 0x0000002017897220 */ /* 0x002fe20000410000 */
[----:B------:R-:W-:Y:S01]  /*97b0*/  FSEL R32, R117, -INF , P1 ;  /* 0xff80000075207808 */ /* 0x000fe20000800000 */
[----:B------:R-:W-:-:S04]  /*97c0*/  FFMA.FTZ R23, -R205, R205, 1 ;  /* 0x3f800000cd177423 */ /* 0x000fc800000101cd */
[----:B------:R-:W1:Y:S01]  /*97d0*/  MUFU.EX2 R18, R18 ;  /* 0x0000001200127308 */ /* 0x000e620000000800 */
[----:B------:R-:W-:Y:S01]  /*97e0*/  FFMA.FTZ R205, R32, UR5, -R229 ;  /* 0x0000000520cd7c23 */ /* 0x000fe200080108e5 */
[----:B------:R-:W-:Y:S01]  /*97f0*/  FSEL R229, R120, -INF , P1 ;  /* 0xff80000078e57808 */ /* 0x000fe20000800000 */
[----:B------:R-:W-:-:S05]  /*9800*/  FFMA.FTZ R32, -R204, R204, 1 ;  /* 0x3f800000cc207423 */ /* 0x000fca00000101cc */
[----:B------:R3:W-:Y:S01]  /*9810*/  MUFU.EX2 R22, R136 ;  /* 0x0000008800167308 */ /* 0x0007e20000000800 */
[----:B------:R-:W-:Y:S01]  /*9820*/  FFMA.FTZ R209, -R209, R209, 1 ;  /* 0x3f800000d1d17423 */ /* 0x000fe200000101d1 */
[----:B--2---:R-:W-:Y:S01]  /*9830*/  FMUL.FTZ R34, R101, R34 ;  /* 0x0000002265227220 */ /* 0x004fe20000410000 */
[----:B---3--:R-:W-:Y:S01]  /*9840*/  FMUL.FTZ R136, R23, R233 ;  /* 0x000000e917887220 */ /* 0x008fe20000410000 */
[----:B------:R-:W-:Y:S01]  /*9850*/  FMUL.FTZ R233, R97, R214 ;  /* 0x000000d661e97220 */ /* 0x000fe20000410000 */
[--C-:B------:R-:W-:Y:S01]  /*9860*/  FFMA.FTZ R214, R230, UR5, -R227.reuse ;  /* 0x00000005e6d67c23 */ /* 0x100fe200080108e3 */
[C---:B------:R-:W-:Y:S02]  /*9870*/  VIADD R230, R8.reuse, 0x8 ;  /* 0x0000000808e67836 */ /* 0x040fe40000000000 */
[----:B------:R2:W-:Y:S01]  /*9880*/  MUFU.EX2 R23, R135 ;  /* 0x0000008700177308 */ /* 0x0005e20000000800 */
[----:B------:R-:W-:Y:S01]  /*9890*/  FFMA.FTZ R204, R229, UR5, -R227 ;  /* 0x00000005e5cc7c23 */ /* 0x000fe200080108e3 */
[----:B------:R-:W-:Y:S01]  /*98a0*/  FMUL.FTZ R207, R207, R213 ;  /* 0x000000d5cfcf7220 */ /* 0x000fe20000410000 */
[----:B------:R-:W-:Y:S01]  /*98b0*/  VIADD R229, R8, 0x4 ;  /* 0x0000000408e57836 */ /* 0x000fe20000000000 */
[----:B------:R3:W-:Y:S01]  /*98c0*/  SHFL.IDX PT, R213, R223, R230, 0x1f ;  /* 0x00001fe6dfd57589 */ /* 0x0007e200000e0000 */
[----:B------:R-:W-:Y:S01]  /*98d0*/  FFMA.FTZ R227, -R208, R208, 1 ;  /* 0x3f800000d0e37423 */ /* 0x000fe200000101d0 */
[----:B--2---:R-:W-:-:S02]  /*98e0*/  FMUL.FTZ R135, R32, R233 ;  /* 0x000000e920877220 */ /* 0x004fc40000410000 */
[----:B------:R-:W2:Y:S01]  /*98f0*/  MUFU.EX2 R103, R103 ;  /* 0x0000006700677308 */ /* 0x000ea20000000800 */
[C---:B------:R-:W-:Y:S01]  /*9900*/  VIADD R233, R8.reuse, 0x14 ;  /* 0x0000001408e97836 */ /* 0x040fe20000000000 */
[----:B---3--:R-:W-:-:S06]  /*9910*/  IADD3 R230, R8, 0xc, RZ ;  /* 0x0000000c08e67810 */ /* 0x008fcc0007ffe0ff */
[----:B------:R3:W-:Y:S01]  /*9920*/  MUFU.EX2 R32, R134 ;  /* 0x0000008600207308 */ /* 0x0007e20000000800 */
[----:B------:R-:W-:Y:S01]  /*9930*/  FMUL.FTZ R208, R104, R212 ;  /* 0x000000d468d07220 */ /* 0x000fe20000410000 */
[----:B-1----:R-:W-:Y:S01]  /*9940*/  FMUL.FTZ R217, R18, R217 ;  /* 0x000000d912d97220 */ /* 0x002fe20000410000 */
[----:B------:R-:W-:Y:S01]  /*9950*/  SHFL.IDX PT, R212, R223, R229, 0x1f ;  /* 0x00001fe5dfd47589 */ /* 0x000fe200000e0000 */
[----:B---3--:R-:W-:Y:S01]  /*9960*/  FMUL.FTZ R134, R209, R34 ;  /* 0x00000022d1867220 */ /* 0x008fe20000410000 */
[----:B------:R-:W-:Y:S02]  /*9970*/  FMUL.FTZ R34, R100, R35 ;  /* 0x0000002364227220 */ /* 0x000fe40000410000 */
[----:B------:R-:W1:Y:S01]  /*9980*/  SHFL.IDX PT, R209, R223, R8, 0x1f ;  /* 0x00001f08dfd17589 */ /* 0x000e6200000e0000 */
[----:B------:R-:W-:Y:S01]  /*9990*/  FFMA.FTZ R35, -R88, R88, 1 ;  /* 0x3f80000058237423 */ /* 0x000fe20000010158 */
[----:B------:R-:W3:Y:S01]  /*99a0*/  MUFU.EX2 R108, R108 ;  /* 0x0000006c006c7308 */ /* 0x000ee20000000800 */
[----:B------:R-:W-:Y:S01]  /*99b0*/  FMUL.FTZ R88, R228, R34 ;  /* 0x00000022e4587220 */ /* 0x000fe20000410000 */
[----:B------:R4:W-:Y:S04]  /*99c0*/  SHFL.IDX PT, R229, R223, R230, 0x1f ;  /* 0x00001fe6dfe57589 */ /* 0x0009e800000e0000 */
[----:B------:R-:W1:Y:S02]  /*99d0*/  SHFL.IDX PT, R228, R223, R233, 0x1f ;  /* 0x00001fe9dfe47589 */ /* 0x000e6400000e0000 */
[----:B------:R2:W-:Y:S01]  /*99e0*/  MUFU.EX2 R34, R132 ;  /* 0x0000008400227308 */ /* 0x0005e20000000800 */
[----:B----4-:R-:W-:Y:S01]  /*99f0*/  IADD3 R230, R8, 0x18, RZ ;  /* 0x0000001808e67810 */ /* 0x010fe20007ffe0ff */
[----:B--2---:R-:W-:-:S04]  /*9a00*/  FMUL.FTZ R132, R35, R217 ;  /* 0x000000d923847220 */ /* 0x004fc80000410000 */
[----:B------:R-:W2:Y:S02]  /*9a10*/  SHFL.IDX PT, R217, R223, R230, 0x1f ;  /* 0x00001fe6dfd97589 */ /* 0x000ea400000e0000 */
[----:B------:R-:W4:Y:S01]  /*9a20*/  MUFU.EX2 R105, R105 ;  /* 0x0000006900697308 */ /* 0x000f220000000800 */
[----:B------:R-:W-:Y:S01]  /*9a30*/  FFMA.FTZ R206, -R206, R206, 1 ;  /* 0x3f800000cece7423 */ /* 0x000fe200000101ce */
[----:B------:R-:W-:Y:S01]  /*9a40*/  FMUL.FTZ R33, R103, R33 ;  /* 0x0000002167217220 */ /* 0x000fe20000410000 */
[----:B---3--:R-:W-:Y:S02]  /*9a50*/  FMUL.FTZ R37, R108, R37 ;  /* 0x000000256c257220 */ /* 0x008fe40000410000 */
[----:B------:R-:W-:-:S03]  /*9a60*/  FMUL.FTZ R208, R206, R208 ;  /* 0x000000d0ced07220 */ /* 0x000fc60000410000 */
[----:B------:R-:W3:Y:S01]  /*9a70*/  MUFU.EX2 R107, R107 ;  /* 0x0000006b006b7308 */ /* 0x000ee20000000800 */
[----:B------:R-:W-:-:S07]  /*9a80*/  FMUL.FTZ R206, R227, R33 ;  /* 0x00000021e3ce7220 */ /* 0x000fce0000410000 */
[----:B------:R-:W2:Y:S01]  /*9a90*/  MUFU.EX2 R111, R111 ;  /* 0x0000006f006f7308 */ /* 0x000ea20000000800 */
[----:B-1----:R-:W-:-:S07]  /*9aa0*/  FADD.FTZ R40, R40, -R209 ;  /* 0x800000d128287221 */ /* 0x002fce0000010000 */
[----:B------:R-:W1:Y:S01]  /*9ab0*/  MUFU.EX2 R106, R106 ;  /* 0x0000006a006a7308 */ /* 0x000e620000000800 */
[----:B------:R-:W-:-:S07]  /*9ac0*/  FADD.FTZ R42, R42, -R209 ;  /* 0x800000d12a2a7221 */ /* 0x000fce0000010000 */
[----:B------:R4:W-:Y:S01]  /*9ad0*/  MUFU.EX2 R33, R133 ;  /* 0x0000008500217308 */ /* 0x0009e20000000800 */
[----:B------:R-:W-:-:S07]  /*9ae0*/  FADD.FTZ R209, R49, -R228 ;  /* 0x800000e431d17221 */ /* 0x000fce0000010000 */
[----:B------:R-:W1:Y:S01]  /*9af0*/  MUFU.EX2 R110, R110 ;  /* 0x0000006e006e7308 */ /* 0x000e620000000800 */
[----:B----4-:R-:W-:Y:S01]  /*9b00*/  FFMA.FTZ R133, -R235, R235, 1 ;  /* 0x3f800000eb857423 */ /* 0x010fe200000101eb */
[----:B------:R-:W-:-:S03]  /*9b10*/  FMUL.FTZ R49, R105, R40 ;  /* 0x0000002869317220 */ /* 0x000fc60000410000 */
[----:B------:R-:W-:-:S03]  /*9b20*/  FMUL.FTZ R133, R133, R37 ;  /* 0x0000002585857220 */ /* 0x000fc60000410000 */
[----:B------:R-:W4:Y:S01]  /*9b30*/  MUFU.EX2 R109, R109 ;  /* 0x0000006d006d7308 */ /* 0x000f220000000800 */
[--C-:B------:R-:W-:Y:S01]  /*9b40*/  FADD.FTZ R43, R43, -R212.reuse ;  /* 0x800000d42b2b7221 */ /* 0x100fe20000010000 */
[----:B------:R-:W-:-:S06]  /*9b50*/  FADD.FTZ R41, R41, -R212 ;  /* 0x800000d429297221 */ /* 0x000fcc0000010000 */
[----:B------:R1:W-:Y:S01]  /*9b60*/  MUFU.EX2 R37, R129 ;  /* 0x0000008100257308 */ /* 0x0003e20000000800 */
[----:B---3--:R-:W-:Y:S01]  /*9b70*/  FMUL.FTZ R36, R107, R36 ;  /* 0x000000246b247220 */ /* 0x008fe20000410000 */
[----:B--2---:R-:W-:Y:S01]  /*9b80*/  FADD.FTZ R212, R52, -R217 ;  /* 0x800000d934d47221 */ /* 0x004fe20000010000 */
[----:B------:R-:W-:Y:S02]  /*9b90*/  VIADD R227, R8, 0x10 ;  /* 0x0000001008e37836 */ /* 0x000fe40000000000 */
[----:B-1----:R-:W-:Y:S01]  /*9ba0*/  FADD.FTZ R129, R45, -R229 ;  /* 0x800000e52d817221 */ /* 0x002fe20000010000 */
[----:B------:R-:W-:Y:S01]  /*9bb0*/  FFMA.FTZ R45, -R231, R231, 1 ;  /* 0x3f800000e72d7423 */ /* 0x000fe200000101e7 */
[----:B------:R-:W-:Y:S01]  /*9bc0*/  FFMA.FTZ R226, -R226, R226, 1 ;  /* 0x3f800000e2e27423 */ /* 0x000fe200000101e2 */
[----:B------:R-:W-:Y:S02]  /*9bd0*/  FMUL.FTZ R52, R111, R43 ;  /* 0x0000002b6f347220 */ /* 0x000fe40000410000 */
[----:B------:R-:W-:Y:S01]  /*9be0*/  FMUL.FTZ R45, R45, R49 ;  /* 0x000000312d2d7220 */ /* 0x000fe20000410000 */
[----:B------:R-:W-:Y:S01]  /*9bf0*/  FFMA.FTZ R49, -R90, R90, 1 ;  /* 0x3f8000005a317423 */ /* 0x000fe2000001015a */
[--C-:B------:R-:W-:Y:S01]  /*9c00*/  FADD.FTZ R44, R44, -R213.reuse ;  /* 0x800000d52c2c7221 */ /* 0x100fe20000010000 */
[----:B------:R-:W-:Y:S01]  /*9c10*/  FFMA.FTZ R225, -R225, R225, 1 ;  /* 0x3f800000e1e17423 */ /* 0x000fe200000101e1 */
[----:B------:R-:W-:Y:S01]  /*9c20*/  FMUL.FTZ R221, R106, R221 ;  /* 0x000000dd6add7220 */ /* 0x000fe20000410000 */
[----:B------:R-:W-:Y:S01]  /*9c30*/  FADD.FTZ R46, R46, -R213 ;  /* 0x800000d52e2e7221 */ /* 0x000fe20000010000 */
[----:B------:R1:W2:Y:S01]  /*9c40*/  MUFU.EX2 R35, R131 ;  /* 0x0000008300237308 */ /* 0x0002a20000000800 */
[----:B------:R-:W-:Y:S01]  /*9c50*/  FMUL.FTZ R49, R49, R52 ;  /* 0x0000003431317220 */ /* 0x000fe20000410000 */
[----:B------:R-:W-:Y:S01]  /*9c60*/  FFMA.FTZ R52, -R237, R237, 1 ;  /* 0x3f800000ed347423 */ /* 0x000fe200000101ed */
[----:B------:R-:W-:Y:S01]  /*9c70*/  FMUL.FTZ R44, R110, R44 ;  /* 0x0000002c6e2c7220 */ /* 0x000fe20000410000 */
[----:B------:R-:W3:Y:S01]  /*9c80*/  SHFL.IDX PT, R227, R223, R227, 0x1f ;  /* 0x00001fe3dfe37589 */ /* 0x000ee200000e0000 */
[----:B------:R-:W-:Y:S01]  /*9c90*/  FFMA.FTZ R92, -R92, R92, 1 ;  /* 0x3f8000005c5c7423 */ /* 0x000fe2000001015c */
[----:B------:R-:W-:Y:S01]  /*9ca0*/  FFMA.FTZ R91, -R91, R91, 1 ;  /* 0x3f8000005b5b7423 */ /* 0x000fe2000001015b */
[----:B------:R-:W-:Y:S01]  /*9cb0*/  FMUL.FTZ R46, R14, R46 ;  /* 0x0000002e0e2e7220 */ /* 0x000fe20000410000 */
[----:B-1----:R-:W-:-:S02]  /*9cc0*/  FMUL.FTZ R131, R226, R36 ;  /* 0x00000024e2837220 */ /* 0x002fc40000410000 */
[----:B------:R1:W-:Y:S01]  /*9cd0*/  MUFU.EX2 R36, R130 ;  /* 0x0000008200247308 */ /* 0x0003e20000000800 */
[----:B----4-:R-:W-:Y:S01]  /*9ce0*/  FMUL.FTZ R129, R109, R129 ;  /* 0x000000816d817220 */ /* 0x010fe20000410000 */
[----:B------:R-:W4:Y:S01]  /*9cf0*/  SHFL.IDX PT, R223, R223, R234, 0x1f ;  /* 0x00001feadfdf7589 */ /* 0x000f2200000e0000 */
[----:B------:R-:W-:Y:S01]  /*9d00*/  FMUL.FTZ R52, R52, R44 ;  /* 0x0000002c34347220 */ /* 0x000fe20000410000 */
[----:B------:R-:W-:Y:S01]  /*9d10*/  FMUL.FTZ R44, R92, R46 ;  /* 0x0000002e5c2c7220 */ /* 0x000fe20000410000 */
[----:B-1----:R-:W-:Y:S01]  /*9d20*/  FMUL.FTZ R130, R225, R221 ;  /* 0x000000dde1827220 */ /* 0x002fe20000410000 */
[----:B------:R-:W-:Y:S02]  /*9d30*/  VIADD R221, R8, 0x8 ;  /* 0x0000000808dd7836 */ /* 0x000fe40000000000 */
[----:B------:R-:W-:-:S03]  /*9d40*/  FMUL.FTZ R46, R91, R129 ;  /* 0x000000815b2e7220 */ /* 0x000fc60000410000 */
[----:B------:R-:W1:Y:S01]  /*9d50*/  SHFL.IDX PT, R91, R17, R221, 0x1f ;  /* 0x00001fdd115b7589 */ /* 0x000e6200000e0000 */
[----:B------:R-:W-:Y:S01]  /*9d60*/  FFMA.FTZ R232, -R232, R232, 1 ;  /* 0x3f800000e8e87423 */ /* 0x000fe200000101e8 */
[----:B------:R-:W-:Y:S01]  /*9d70*/  FMUL.FTZ R41, R15, R41 ;  /* 0x000000290f297220 */ /* 0x000fe20000410000 */
[----:B------:R-:W-:Y:S01]  /*9d80*/  FADD.FTZ R47, R47, -R229 ;  /* 0x800000e52f2f7221 */ /* 0x000fe20000010000 */
[--C-:B---3--:R-:W-:Y:S01]  /*9d90*/  FADD.FTZ R48, R48, -R227.reuse ;  /* 0x800000e330307221 */ /* 0x108fe20000010000 */
[----:B------:R-:W-:Y:S01]  /*9da0*/  FADD.FTZ R50, R50, -R227 ;  /* 0x800000e332327221 */ /* 0x000fe20000010000 */
[----:B------:R-:W-:Y:S01]  /*9db0*/  FMUL.FTZ R43, R232, R41 ;  /* 0x00000029e82b7220 */ /* 0x000fe20000410000 */
[----:B------:R-:W-:Y:S01]  /*9dc0*/  FFMA.FTZ R236, -R236, R236, 1 ;  /* 0x3f800000ecec7423 */ /* 0x000fe200000101ec */
[----:B------:R-:W-:Y:S01]  /*9dd0*/  FFMA.FTZ R93, -R93, R93, 1 ;  /* 0x3f8000005d5d7423 */ /* 0x000fe2000001015d */
[----:B------:R-:W-:Y:S01]  /*9de0*/  FMUL.FTZ R47, R24, R47 ;  /* 0x0000002f182f7220 */ /* 0x000fe20000410000 */
[----:B------:R-:W-:Y:S01]  /*9df0*/  FMUL.FTZ R48, R25, R48 ;  /* 0x0000003019307220 */ /* 0x000fe20000410000 */
[----:B----4-:R-:W-:Y:S01]  /*9e00*/  FADD.FTZ R40, R53, -R223 ;  /* 0x800000df35287221 */ /* 0x010fe20000010000 */
[----:B------:R-:W-:Y:S01]  /*9e10*/  FFMA.FTZ R53, -R164, R164, 1 ;  /* 0x3f800000a4357423 */ /* 0x000fe200000101a4 */
[----:B------:R-:W-:Y:S01]  /*9e20*/  FMUL.FTZ R41, R26, R50 ;  /* 0x000000321a297220 */ /* 0x000fe20000410000 */
[----:B------:R-:W-:Y:S01]  /*9e30*/  FFMA.FTZ R94, -R94, R94, 1 ;  /* 0x3f8000005e5e7423 */ /* 0x000fe2000001015e */
[----:B------:R-:W-:Y:S01]  /*9e40*/  FMUL.FTZ R209, R27, R209 ;  /* 0x000000d11bd17220 */ /* 0x000fe20000410000 */
[----:B------:R-:W-:-:S02]  /*9e50*/  VIADD R225, R8, 0x4 ;  /* 0x0000000408e17836 */ /* 0x000fc40000000000 */
[----:B------:R-:W-:Y:S02]  /*9e60*/  VIADD R235, R8, 0x10 ;  /* 0x0000001008eb7836 */ /* 0x000fe40000000000 */
[----:B------:R-:W-:Y:S01]  /*9e70*/  FMUL.FTZ R53, R53, R47 ;  /* 0x0000002f35357220 */ /* 0x000fe20000410000 */
[----:B------:R-:W-:Y:S01]  /*9e80*/  FMUL.FTZ R50, R236, R48 ;  /* 0x00000030ec327220 */ /* 0x000fe20000410000 */
[----:B------:R-:W-:Y:S01]  /*9e90*/  FMUL.FTZ R47, R94, R41 ;  /* 0x000000295e2f7220 */ /* 0x000fe20000410000 */
[--C-:B-1----:R-:W-:Y:S01]  /*9ea0*/  FADD.FTZ R60, R60, -R91.reuse ;  /* 0x8000005b3c3c7221 */ /* 0x102fe20000010000 */
[----:B------:R-:W-:Y:S01]  /*9eb0*/  FADD.FTZ R62, R62, -R91 ;  /* 0x8000005b3e3e7221 */ /* 0x000fe20000010000 */
[----:B------:R-:W-:Y:S01]  /*9ec0*/  IADD3 R226, R8, 0xc, RZ ;  /* 0x0000000c08e27810 */ /* 0x000fe20007ffe0ff */
[----:B------:R-:W-:Y:S01]  /*9ed0*/  LDS R91, [R12+0x400] ;  /* 0x000400000c5b7984 */ /* 0x000fe20000000800 */
[----:B------:R-:W-:-:S03]  /*9ee0*/  FMUL.FTZ R48, R93, R209 ;  /* 0x000000d15d307220 */ /* 0x000fc60000410000 */
[----:B------:R-:W1:Y:S04]  /*9ef0*/  SHFL.IDX PT, R41, R17, R8, 0x1f ;  /* 0x00001f0811297589 */ /* 0x000e6800000e0000 */
[----:B------:R-:W3:Y:S04]  /*9f00*/  SHFL.IDX PT, R90, R17, R225, 0x1f ;  /* 0x00001fe1115a7589 */ /* 0x000ee800000e0000 */
[----:B------:R-:W4:Y:S04]  /*9f10*/  SHFL.IDX PT, R93, R17, R235, 0x1f ;  /* 0x00001feb115d7589 */ /* 0x000f2800000e0000 */
[----:B------:R-:W2:Y:S04]  /*9f20*/  SHFL.IDX PT, R129, R17, R233, 0x1f ;  /* 0x00001fe911817589 */ /* 0x000ea800000e0000 */
[----:B------:R-:W2:Y:S04]  /*9f30*/  SHFL.IDX PT, R92, R17, R230, 0x1f ;  /* 0x00001fe6115c7589 */ /* 0x000ea800000e0000 */
[----:B------:R-:W2:Y:S04]  /*9f40*/  SHFL.IDX PT, R209, R17, R226, 0x1f ;  /* 0x00001fe211d17589 */ /* 0x000ea800000e0000 */
[----:B------:R1:W2:Y:S01]  /*9f50*/  SHFL.IDX PT, R94, R17, R234, 0x1f ;  /* 0x00001fea115e7589 */ /* 0x0002a200000e0000 */
[----:B------:R-:W-:Y:S01]  /*9f60*/  FADD.FTZ R223, R55, -R223 ;  /* 0x800000df37df7221 */ /* 0x000fe20000010000 */
[----:B------:R-:W2:Y:S01]  /*9f70*/  MUFU.EX2 R127, R127 ;  /* 0x0000007f007f7308 */ /* 0x000ea20000000800 */
        /* <DEDUP_REMOVED lines=14> */
[----:B---3--:R-:W-:Y:S01]  /*a060*/  FADD.FTZ R57, R57, -R90 ;  /* 0x8000005a39397221 */ /* 0x008fe20000010000 */
[--C-:B----4-:R-:W-:Y:S01]  /*a070*/  FADD.FTZ R64, R64, -R93.reuse ;  /* 0x8000005d40407221 */ /* 0x110fe20000010000 */
[----:B------:R1:W-:Y:S01]  /*a080*/  MUFU.EX2 R17, R28 ;  /* 0x0000001c00117308 */ /* 0x0003e20000000800 */
[----:B------:R-:W-:Y:S01]  /*a090*/  FADD.FTZ R93, R66, -R93 ;  /* 0x8000005d425d7221 */ /* 0x000fe20000010000 */
[----:B--2---:R-:W-:Y:S01]  /*a0a0*/  FADD.FTZ R66, R65, -R129 ;  /* 0x8000008141427221 */ /* 0x004fe20000010000 */
[----:B------:R-:W-:Y:S01]  /*a0b0*/  FMUL.FTZ R42, R89, R42 ;  /* 0x0000002a592a7220 */ /* 0x000fe20000410000 */
[----:B------:R-:W-:Y:S01]  /*a0c0*/  FADD.FTZ R65, R68, -R92 ;  /* 0x8000005c44417221 */ /* 0x000fe20000010000 */
[----:B------:R-:W-:Y:S01]  /*a0d0*/  FFMA.FTZ R89, -R163, R163, 1 ;  /* 0x3f800000a3597423 */ /* 0x000fe200000101a3 */
[----:B------:R-:W-:Y:S01]  /*a0e0*/  FMUL.FTZ R51, R19, R51 ;  /* 0x0000003313337220 */ /* 0x000fe20000410000 */
[--C-:B------:R-:W-:Y:S01]  /*a0f0*/  FADD.FTZ R63, R63, -R209.reuse ;  /* 0x800000d13f3f7221 */ /* 0x100fe20000010000 */
        /* <DEDUP_REMOVED lines=23> */
[----:B------:R-:W3:Y:S01]  /*a270*/  MUFU.EX2 R124, R124 ;  /* 0x0000007c007c7308 */ /* 0x000ee20000000800 */
[----:B------:R-:W-:Y:S01]  /*a280*/  FMUL.FTZ R89, R89, R212 ;  /* 0x000000d459597220 */ /* 0x000fe20000410000 */
[----:B------:R-:W-:Y:S01]  /*a290*/  FADD.FTZ R61, R61, -R209 ;  /* 0x800000d13d3d7221 */ /* 0x000fe20000010000 */
[----:B------:R-:W-:Y:S01]  /*a2a0*/  FADD.FTZ R67, R67, -R129 ;  /* 0x8000008143437221 */ /* 0x000fe20000010000 */
[----:B------:R-:W-:Y:S01]  /*a2b0*/  FMUL.FTZ R57, R57, R63 ;  /* 0x0000003f39397220 */ /* 0x000fe20000410000 */
[----:B------:R-:W-:Y:S01]  /*a2c0*/  FMUL.FTZ R56, R56, R93 ;  /* 0x0000005d38387220 */ /* 0x000fe20000410000 */
[----:B------:R-:W1:Y:S01]  /*a2d0*/  SHFL.IDX PT, R62, R91, R221, 0x1f ;  /* 0x00001fdd5b3e7589 */ /* 0x000e6200000e0000 */
[----:B------:R-:W-:-:S03]  /*a2e0*/  FADD.FTZ R58, R58, -R41 ;  /* 0x800000293a3a7221 */ /* 0x000fc60000010000 */
[----:B------:R-:W-:Y:S01]  /*a2f0*/  SHFL.IDX PT, R212, R91, R8, 0x1f ;  /* 0x00001f085bd47589 */ /* 0x000fe200000e0000 */
[----:B------:R-:W1:Y:S03]  /*a300*/  MUFU.EX2 R126, R126 ;  /* 0x0000007e007e7308 */ /* 0x000e660000000800 */
[----:B------:R-:W-:Y:S04]  /*a310*/  SHFL.IDX PT, R63, R91, R225, 0x1f ;  /* 0x00001fe15b3f7589 */ /* 0x000fe800000e0000 */
[----:B------:R-:W-:Y:S04]  /*a320*/  SHFL.IDX PT, R112, R91, R226, 0x1f ;  /* 0x00001fe25b707589 */ /* 0x000fe800000e0000 */
[----:B------:R-:W-:Y:S04]  /*a330*/  SHFL.IDX PT, R209, R91, R235, 0x1f ;  /* 0x00001feb5bd17589 */ /* 0x000fe800000e0000 */
[----:B------:R-:W-:Y:S04]  /*a340*/  SHFL.IDX PT, R93, R91, R233, 0x1f ;  /* 0x00001fe95b5d7589 */ /* 0x000fe800000e0000 */
[----:B------:R-:W-:Y:S04]  /*a350*/  SHFL.IDX PT, R129, R91, R230, 0x1f ;  /* 0x00001fe65b817589 */ /* 0x000fe800000e0000 */
[----:B------:R-:W1:Y:S01]  /*a360*/  SHFL.IDX PT, R91, R91, R234, 0x1f ;  /* 0x00001fea5b5b7589 */ /* 0x000e6200000e0000 */
[----:B------:R-:W1:Y:S01]  /*a370*/  MUFU.EX2 R122, R122 ;  /* 0x0000007a007a7308 */ /* 0x000e620000000800 */
[----:B------:R-:W-:Y:S01]  /*a380*/  FFMA.FTZ R69, -R157, R157, 1 ;  /* 0x3f8000009d457423 */ /* 0x000fe2000001019d */
[----:B------:R-:W-:Y:S01]  /*a390*/  FMUL.FTZ R58, R23, R58 ;  /* 0x0000003a173a7220 */ /* 0x000fe20000410000 */
[----:B------:R1:W5:Y:S04]  /*a3a0*/  LDL.LU R163, [R1+0xe4] ;  /* 0x0000e40001a37983 */ /* 0x0003680000300800 */
[----:B------:R1:W5:Y:S01]  /*a3b0*/  LDL.LU R162, [R1+0xe0] ;  /* 0x0000e00001a27983 */ /* 0x0003620000300800 */
[----:B------:R-:W1:Y:S03]  /*a3c0*/  MUFU.EX2 R125, R125 ;  /* 0x0000007d007d7308 */ /* 0x000e660000000800 */
[----:B------:R1:W5:Y:S01]  /*a3d0*/  LDL.LU R161, [R1+0xdc] ;  /* 0x0000dc0001a17983 */ /* 0x0003620000300800 */
[----:B------:R-:W-:Y:S01]  /*a3e0*/  FMUL.FTZ R59, R33, R59 ;  /* 0x0000003b213b7220 */ /* 0x000fe20000410000 */
[----:B------:R-:W-:-:S02]  /*a3f0*/  FMUL.FTZ R69, R69, R58 ;  /* 0x0000003a45457220 */ /* 0x000fc40000410000 */
[----:B------:R1:W5:Y:S01]  /*a400*/  LDL.LU R160, [R1+0xd8] ;  /* 0x0000d80001a07983 */ /* 0x0003620000300800 */
[----:B------:R4:W-:Y:S01]  /*a410*/  MUFU.EX2 R41, R29 ;  /* 0x0000001d00297308 */ /* 0x0009e20000000800 */
[----:B------:R-:W-:Y:S02]  /*a420*/  FFMA.FTZ R58, -R150, R150, 1 ;  /* 0x3f800000963a7423 */ /* 0x000fe40000010196 */
[----:B------:R1:W5:Y:S01]  /*a430*/  LDL.LU R159, [R1+0xd4] ;  /* 0x0000d400019f7983 */ /* 0x0003620000300800 */
[----:B--2---:R-:W-:Y:S01]  /*a440*/  FMUL.FTZ R64, R128, R64 ;  /* 0x0000004080407220 */ /* 0x004fe20000410000 */
[----:B------:R-:W-:Y:S02]  /*a450*/  FADD.FTZ R92, R70, -R92 ;  /* 0x8000005c465c7221 */ /* 0x000fe40000010000 */
[----:B------:R2:W5:Y:S01]  /*a460*/  LDL.LU R158, [R1+0xd0] ;  /* 0x0000d000019e7983 */ /* 0x0005620000300800 */
[----:B----4-:R-:W-:-:S03]  /*a470*/  FFMA.FTZ R29, -R155, R155, 1 ;  /* 0x3f8000009b1d7423 */ /* 0x010fc6000001019b */
[----:B------:R2:W5:Y:S01]  /*a480*/  LDL.LU R157, [R1+0xcc] ;  /* 0x0000cc00019d7983 */ /* 0x0005620000300800 */
[----:B------:R-:W-:Y:S01]  /*a490*/  FFMA.FTZ R70, -R154, R154, 1 ;  /* 0x3f8000009a467423 */ /* 0x000fe2000001019a */
[----:B------:R4:W2:Y:S02]  /*a4a0*/  MUFU.EX2 R12, R31 ;  /* 0x0000001f000c7308 */ /* 0x0008a40000000800 */
[----:B------:R1:W5:Y:S01]  /*a4b0*/  LDL.LU R156, [R1+0xc8] ;  /* 0x0000c800019c7983 */ /* 0x0003620000300800 */
[----:B------:R-:W-:Y:S01]  /*a4c0*/  FMUL.FTZ R29, R29, R59 ;  /* 0x0000003b1d1d7220 */ /* 0x000fe20000410000 */
[----:B------:R-:W-:Y:S02]  /*a4d0*/  FMUL.FTZ R64, R58, R64 ;  /* 0x000000403a407220 */ /* 0x000fe40000410000 */
[----:B------:R1:W5:Y:S01]  /*a4e0*/  LDL.LU R155, [R1+0xc4] ;  /* 0x0000c400019b7983 */ /* 0x0003620000300800 */
[----:B------:R-:W-:Y:S01]  /*a4f0*/  FFMA.FTZ R59, -R149, R149, 1 ;  /* 0x3f800000953b7423 */ /* 0x000fe20000010195 */
[----:B------:R-:W-:Y:S01]  /*a500*/  FMUL.FTZ R66, R121, R66 ;  /* 0x0000004279427220 */ /* 0x000fe20000410000 */
[----:B----4-:R-:W-:Y:S01]  /*a510*/  FFMA.FTZ R31, -R152, R152, 1 ;  /* 0x3f800000981f7423 */ /* 0x010fe20000010198 */
[----:B------:R4:W5:Y:S01]  /*a520*/  LDL.LU R154, [R1+0xc0] ;  /* 0x0000c000019a7983 */ /* 0x0009620000300800 */
[----:B------:R-:W-:Y:S01]  /*a530*/  FFMA.FTZ R58, -R148, R148, 1 ;  /* 0x3f800000943a7423 */ /* 0x000fe20000010194 */
[----:B---3--:R-:W-:-:S02]  /*a540*/  FMUL.FTZ R67, R124, R67 ;  /* 0x000000437c437220 */ /* 0x008fc40000410000 */
[----:B------:R4:W5:Y:S01]  /*a550*/  LDL.LU R153, [R1+0xbc] ;  /* 0x0000bc0001997983 */ /* 0x0009620000300800 */
[----:B------:R-:W-:Y:S01]  /*a560*/  FMUL.FTZ R61, R36, R61 ;  /* 0x0000003d243d7220 */ /* 0x000fe20000410000 */
[----:B------:R-:W-:Y:S02]  /*a570*/  FMUL.FTZ R60, R34, R60 ;  /* 0x0000003c223c7220 */ /* 0x000fe40000410000 */
[----:B------:R4:W5:Y:S01]  /*a580*/  LDL.LU R152, [R1+0xb8] ;  /* 0x0000b80001987983 */ /* 0x0009620000300800 */
[----:B------:R-:W-:-:S03]  /*a590*/  FMUL.FTZ R59, R59, R66 ;  /* 0x000000423b3b7220 */ /* 0x000fc60000410000 */
[----:B------:R4:W5:Y:S01]  /*a5a0*/  LDL.LU R151, [R1+0xb4] ;  /* 0x0000b40001977983 */ /* 0x0009620000300800 */
[----:B------:R-:W-:Y:S01]  /*a5b0*/  FMUL.FTZ R58, R58, R67 ;  /* 0x000000433a3a7220 */ /* 0x000fe20000410000 */
[----:B------:R-:W-:Y:S02]  /*a5c0*/  FFMA.FTZ R66, -R147, R147, 1 ;  /* 0x3f80000093427423 */ /* 0x000fe40000010193 */
[----:B------:R4:W5:Y:S01]  /*a5d0*/  LDL.LU R150, [R1+0xb0] ;  /* 0x0000b00001967983 */ /* 0x0009620000300800 */
[----:B-1----:R-:W-:Y:S01]  /*a5e0*/  FMUL.FTZ R65, R126, R65 ;  /* 0x000000417e417220 */ /* 0x002fe20000410000 */
[----:B------:R-:W-:Y:S02]  /*a5f0*/  FMUL.FTZ R31, R31, R61 ;  /* 0x0000003d1f1f7220 */ /* 0x000fe40000410000 */
[----:B------:R4:W5:Y:S01]  /*a600*/  LDL.LU R149, [R1+0xac] ;  /* 0x0000ac0001957983 */ /* 0x0009620000300800 */
[----:B------:R-:W-:Y:S01]  /*a610*/  FFMA.FTZ R67, -R146, R146, 1 ;  /* 0x3f80000092437423 */ /* 0x000fe20000010192 */
[----:B------:R-:W-:-:S02]  /*a620*/  FMUL.FTZ R70, R70, R60 ;  /* 0x0000003c46467220 */ /* 0x000fc40000410000 */
[----:B------:R4:W5:Y:S01]  /*a630*/  LDL.LU R148, [R1+0xa8] ;  /* 0x0000a80001947983 */ /* 0x0009620000300800 */
[----:B------:R-:W-:Y:S01]  /*a640*/  FFMA.FTZ R61, -R145, R145, 1 ;  /* 0x3f800000913d7423 */ /* 0x000fe20000010191 */
[----:B------:R-:W-:Y:S02]  /*a650*/  FMUL.FTZ R90, R122, R90 ;  /* 0x0000005a7a5a7220 */ /* 0x000fe40000410000 */
[----:B------:R4:W5:Y:S01]  /*a660*/  LDL.LU R147, [R1+0xa4] ;  /* 0x0000a40001937983 */ /* 0x0009620000300800 */
[----:B------:R-:W-:Y:S01]  /*a670*/  FFMA.FTZ R60, -R144, R144, 1 ;  /* 0x3f800000903c7423 */ /* 0x000fe20000010190 */
[--C-:B------:R-:W-:Y:S01]  /*a680*/  FADD.FTZ R76, R76, -R62.reuse ;  /* 0x8000003e4c4c7221 */ /* 0x100fe20000010000 */
[----:B------:R-:W-:Y:S01]  /*a690*/  FADD.FTZ R78, R78, -R62 ;  /* 0x8000003e4e4e7221 */ /* 0x000fe20000010000 */
        /* <DEDUP_REMOVED lines=35> */
[----:B------:R-:W-:-:S03]  /*a8d0*/  FFMA.FTZ R212, -R2, R2, 1 ;  /* 0x3f80000002d47423 */ /* 0x000fc60000010102 */
[----:B------:R4:W5:Y:S04]  /*a8e0*/  LDL.LU R4, [R1+0x78] ;  /* 0x0000780001047983 */ /* 0x0009680000300800 */
[----:B------:R4:W5:Y:S04]  /*a8f0*/  LDL.LU R3, [R1+0x74] ;  /* 0x0000740001037983 */ /* 0x0009680000300800 */
[----:B------:R4:W5:Y:S04]  /*a900*/  LDL.LU R2, [R1+0x70] ;  /* 0x0000700001027983 */ /* 0x0009680000300800 */
[----:B------:R-:W3:Y:S01]  /*a910*/  LDL R213, [R1+0x54] ;  /* 0x0000540001d57983 */ /* 0x000ee20000100800 */
[----:B------:R-:W1:Y:S01]  /*a920*/  MUFU.EX2 R123, R123 ;  /* 0x0000007b007b7308 */ /* 0x000e620000000800 */
[----:B------:R-:W-:Y:S01]  /*a930*/  FADD.FTZ R73, R73, -R63 ;  /* 0x8000003f49497221 */ /* 0x000fe20000010000 */
[----:B------:R-:W-:-:S06]  /*a940*/  FMUL.FTZ R72, R17, R72 ;  /* 0x0000004811487220 */ /* 0x000fcc0000410000 */
[----:B------:R-:W4:Y:S01]  /*a950*/  MUFU.EX2 R205, R205 ;  /* 0x000000cd00cd7308 */ /* 0x000f220000000800 */
[----:B------:R-:W-:-:S07]  /*a960*/  FADD.FTZ R63, R75, -R63 ;  /* 0x8000003f4b3f7221 */ /* 0x000fce0000010000 */
[----:B------:R-:W4:Y:S08]  /*a970*/  MUFU.EX2 R204, R204 ;  /* 0x000000cc00cc7308 */ /* 0x000f300000000800 */
[----:B------:R-:W4:Y:S08]  /*a980*/  MUFU.EX2 R222, R222 ;  /* 0x000000de00de7308 */ /* 0x000f300000000800 */
[----:B------:R-:W4:Y:S08]  /*a990*/  MUFU.EX2 R139, R139 ;  /* 0x0000008b008b7308 */ /* 0x000f300000000800 */
[----:B------:R-:W4:Y:S08]  /*a9a0*/  MUFU.EX2 R224, R224 ;  /* 0x000000e000e07308 */ /* 0x000f300000000800 */
[----:B------:R-:W4:Y:S08]  /*a9b0*/  MUFU.EX2 R216, R216 ;  /* 0x000000d800d87308 */ /* 0x000f300000000800 */
[----:B------:R-:W4:Y:S08]  /*a9c0*/  MUFU.EX2 R211, R211 ;  /* 0x000000d300d37308 */ /* 0x000f300000000800 */
[----:B------:R-:W4:Y:S08]  /*a9d0*/  MUFU.EX2 R210, R210 ;  /* 0x000000d200d27308 */ /* 0x000f300000000800 */
[----:B------:R-:W4:Y:S08]  /*a9e0*/  MUFU.EX2 R220, R220 ;  /* 0x000000dc00dc7308 */ /* 0x000f300000000800 */
[----:B------:R-:W4:Y:S01]  /*a9f0*/  MUFU.EX2 R219, R219 ;  /* 0x000000db00db7308 */ /* 0x000f220000000800 */
[----:B------:R-:W-:-:S07]  /*aa00*/  FMUL.FTZ R62, R62, R72 ;  /* 0x000000483e3e7220 */ /* 0x000fce0000410000 */
[----:B------:R-:W4:Y:S08]  /*aa10*/  MUFU.EX2 R215, R215 ;  /* 0x000000d700d77308 */ /* 0x000f300000000800 */
[----:B------:R-:W4:Y:S01]  /*aa20*/  MUFU.EX2 R214, R214 ;  /* 0x000000d600d67308 */ /* 0x000f220000000800 */
[----:B------:R-:W-:Y:S01]  /*aa30*/  FMUL.FTZ R74, R40, R74 ;  /* 0x0000004a284a7220 */ /* 0x000fe20000410000 */
[----:B--2---:R-:W-:Y:S01]  /*aa40*/  FMUL.FTZ R72, R12, R63 ;  /* 0x0000003f0c487220 */ /* 0x004fe20000410000 */
[----:B------:R-:W-:-:S02]  /*aa50*/  F2FP.F16.F32.PACK_AB R69, R29, R69 ;  /* 0x000000451d45723e */ /* 0x000fc400000000ff */
[----:B------:R-:W-:Y:S01]  /*aa60*/  FMUL.FTZ R63, R65, R74 ;  /* 0x0000004a413f7220 */ /* 0x000fe20000410000 */
[----:B------:R-:W-:Y:S01]  /*aa70*/  FMUL.FTZ R90, R90, R72 ;  /* 0x000000485a5a7220 */ /* 0x000fe20000410000 */
[----:B------:R-:W-:Y:S01]  /*aa80*/  FFMA.FTZ R72, -R115, R115, 1 ;  /* 0x3f80000073487423 */ /* 0x000fe20000010173 */
[----:B------:R-:W-:Y:S01]  /*aa90*/  FFMA.FTZ R65, -R116, R116, 1 ;  /* 0x3f80000074417423 */ /* 0x000fe20000010174 */
[----:B-1----:R-:W-:Y:S01]  /*aaa0*/  FMUL.FTZ R92, R123, R92 ;  /* 0x0000005c7b5c7220 */ /* 0x002fe20000410000 */
[----:B------:R-:W-:Y:S01]  /*aab0*/  FFMA.FTZ R115, -R117, R117, 1 ;  /* 0x3f80000075737423 */ /* 0x000fe20000010175 */
[----:B------:R-:W-:Y:S01]  /*aac0*/  FFMA.FTZ R116, -R120, R120, 1 ;  /* 0x3f80000078747423 */ /* 0x000fe20000010178 */
[----:B----4-:R-:W-:Y:S01]  /*aad0*/  FMUL.FTZ R86, R205, R86 ;  /* 0x00000056cd567220 */ /* 0x010fe20000410000 */
        /* <DEDUP_REMOVED lines=208> */
.L_x_1897:
        /* <DEDUP_REMOVED lines=68> */
.L_x_1898:
        /* <DEDUP_REMOVED lines=12> */
.L_x_1888:
[----:B------:R-:W-:-:S06]  /*bce0*/  UISETP.GE.AND UP0, UPT, UR43, UR42, UPT ;  /* 0x0000002a2b00728c */ /* 0x000fcc000bf06270 */
[----:B------:R-:W-:-:S13]  /*bcf0*/  PLOP3.LUT P0, PT, PT, PT, UP0, 0x80, 0x0 ;  /* 0x000000000000781c */ /* 0x000fda0003f0f008 */
[----:B------:R-:W-:Y:S05]  /*bd00*/  @P0 BRA `(.L_x_1900) ;  /* 0x0000005800000947 */ /* 0x000fea0003800000 */
[----:B------:R-:W2:Y:S01]  /*bd10*/  LDL.LU R21, [R1+0x48] ;  /* 0x0000480001157983 */ /* 0x000ea20000300800 */
[----:B------:R-:W3:Y:S01]  /*bd20*/  S2UR UR4, SR_CTAID.X ;  /* 0x00000000000479c3 */ /* 0x000ee20000002500 */
[----:B------:R-:W-:Y:S01]  /*bd30*/  MOV R19, 0x40000040 ;  /* 0x4000004000137802 */ /* 0x000fe20000000f00 */
[----:B------:R-:W4:Y:S01]  /*bd40*/  S2R R6, SR_TID.X ;  /* 0x0000000000067919 */ /* 0x000f220000002100 */
[----:B------:R-:W5:Y:S01]  /*bd50*/  S2R R5, SR_TID.X ;  /* 0x0000000000057919 */ /* 0x000f620000002100 */
[----:B---3--:R-:W-:Y:S01]  /*bd60*/  UIMAD UR4, UR4, -0x80, UR40 ;  /* 0xffffff80040478a4 */ /* 0x008fe2000f8e0228 */
[----:B----4-:R-:W-:Y:S01]  /*bd70*/  VIADD R9, R6, 0xffffff80 ;  /* 0xffffff8006097836 */ /* 0x010fe20000000000 */
[----:B-----5:R-:W-:-:S04]  /*bd80*/  IADD3 R5, R5, -0x80, RZ ;  /* 0xffffff8005057810 */ /* 0x020fc80007ffe0ff */
[----:B------:R-:W-:Y:S02]  /*bd90*/  SHF.R.S32.HI R8, RZ, 0x1f, R9 ;  /* 0x0000001fff087819 */ /* 0x000fe40000011409 */
[----:B------:R-:W-:Y:S02]  /*bda0*/  SHF.R.S32.HI R6, RZ, 0x1f, R5 ;  /* 0x0000001fff067819 */ /* 0x000fe40000011405 */
[----:B------:R-:W-:Y:S02]  /*bdb0*/  LEA.HI R11, R8, R9, RZ, 0x7 ;  /* 0x00000009080b7211 */ /* 0x000fe400078f38ff */
[----:B------:R-:W-:Y:S02]  /*bdc0*/  LEA.HI R7, R6, R5, RZ, 0x5 ;  /* 0x0000000506077211 */ /* 0x000fe400078f28ff */
[----:B------:R-:W-:Y:S02]  /*bdd0*/  LOP3.LUT R10, R11, 0xffffff80, RZ, 0xc0, !PT ;  /* 0xffffff800b0a7812 */ /* 0x000fe400078ec0ff */
[----:B------:R-:W-:-:S02]  /*bde0*/  LOP3.LUT R8, R7, 0xffffffe0, RZ, 0xc0, !PT ;  /* 0xffffffe007087812 */ /* 0x000fc400078ec0ff */
[----:B------:R-:W-:Y:S01]  /*bdf0*/  LEA.HI R6, R6, R5, RZ, 0x2 ;  /* 0x0000000506067211 */ /* 0x000fe200078f10ff */
[----:B------:R-:W-:Y:S01]  /*be00*/  IMAD.IADD R9, R9, 0x1, -R10 ;  /* 0x0000000109097824 */ /* 0x000fe200078e0a0a */
[----:B------:R-:W-:Y:S01]  /*be10*/  SHF.R.S32.HI R22, RZ, 0x7, R11 ;  /* 0x00000007ff167819 */ /* 0x000fe2000001140b */
[C---:B------:R-:W-:Y:S01]  /*be20*/  IMAD.IADD R8, R5.reuse, 0x1, -R8 ;  /* 0x0000000105087824 */ /* 0x040fe200078e0a08 */
[----:B------:R-:W-:Y:S02]  /*be30*/  LOP3.LUT R6, R6, 0xfffffffc, RZ, 0xc0, !PT ;  /* 0xfffffffc06067812 */ /* 0x000fe400078ec0ff */
[----:B------:R-:W-:Y:S02]  /*be40*/  SHF.R.S32.HI R12, RZ, 0x1f, R9 ;  /* 0x0000001fff0c7819 */ /* 0x000fe40000011409 */
[----:B------:R-:W-:Y:S02]  /*be50*/  SHF.R.S32.HI R7, RZ, 0x1f, R8 ;  /* 0x0000001fff077819 */ /* 0x000fe40000011408 */
[----:B------:R-:W-:-:S02]  /*be60*/  IADD3 R10, R5, -R6, RZ ;  /* 0x80000006050a7210 */ /* 0x000fc40007ffe0ff */
[CC--:B------:R-:W-:Y:S02]  /*be70*/  LEA.HI R6, R12.reuse, R9.reuse, RZ, 0x2 ;  /* 0x000000090c067211 */ /* 0x0c0fe400078f10ff */
[----:B------:R-:W-:Y:S02]  /*be80*/  LEA.HI R5, R7, R8, RZ, 0x3 ;  /* 0x0000000807057211 */ /* 0x000fe400078f18ff */
[----:B------:R-:W-:Y:S02]  /*be90*/  LEA.HI R13, R12, R9, RZ, 0x5 ;  /* 0x000000090c0d7211 */ /* 0x000fe400078f28ff */
[--C-:B------:R-:W-:Y:S02]  /*bea0*/  SHF.R.S32.HI R9, RZ, 0x2, R6.reuse ;  /* 0x00000002ff097819 */ /* 0x100fe40000011406 */
[----:B------:R-:W-:Y:S02]  /*beb0*/  SHF.R.S32.HI R12, RZ, 0x1f, R6 ;  /* 0x0000001fff0c7819 */ /* 0x000fe40000011406 */
[----:B------:R-:W-:-:S02]  /*bec0*/  SHF.R.S32.HI R6, RZ, 0x3, R5 ;  /* 0x00000003ff067819 */ /* 0x000fc40000011405 */
[----:B------:R-:W-:Y:S02]  /*bed0*/  SHF.R.S32.HI R5, RZ, 0x1f, R5 ;  /* 0x0000001fff057819 */ /* 0x000fe40000011405 */
[----:B------:R-:W-:Y:S02]  /*bee0*/  LEA.HI R7, R7, R8, RZ, 0x2 ;  /* 0x0000000807077211 */ /* 0x000fe400078f10ff */
[----:B------:R-:W-:Y:S02]  /*bef0*/  LEA.HI R5, R5, R6, RZ, 0x4 ;  /* 0x0000000605057211 */ /* 0x000fe400078f20ff */
[----:B------:R-:W-:Y:S02]  /*bf00*/  SHF.R.S32.HI R8, RZ, 0x2, R7 ;  /* 0x00000002ff087819 */ /* 0x000fe40000011407 */
[----:B------:R-:W-:Y:S02]  /*bf10*/  LEA.HI R12, R12, R9, RZ, 0x3 ;  /* 0x000000090c0c7211 */ /* 0x000fe400078f18ff */
[----:B------:R-:W-:-:S02]  /*bf20*/  LOP3.LUT R5, R5, 0x1ffffff0, RZ, 0xc0, !PT ;  /* 0x1ffffff005057812 */ /* 0x000fc400078ec0ff */
[----:B------:R-:W-:Y:S02]  /*bf30*/  LEA.HI R7, R7, R8, RZ, 0x1 ;  /* 0x0000000807077211 */ /* 0x000fe400078f08ff */
[----:B------:R-:W-:Y:S02]  /*bf40*/  LEA.HI R11, R22, R22, RZ, 0x1 ;  /* 0x00000016160b7211 */ /* 0x000fe400078f08ff */
[----:B------:R-:W-:Y:S02]  /*bf50*/  LOP3.LUT R12, R12, 0xfffffff8, RZ, 0xc0, !PT ;  /* 0xfffffff80c0c7812 */ /* 0x000fe400078ec0ff */
[----:B------:R-:W-:Y:S01]  /*bf60*/  IADD3 R6, R6, -R5, RZ ;  /* 0x8000000506067210 */ /* 0x000fe20007ffe0ff */
[----:B------:R-:W-:Y:S01]  /*bf70*/  VIADD R5, R8, 0x8 ;  /* 0x0000000808057836 */ /* 0x000fe20000000000 */
[----:B------:R-:W-:Y:S01]  /*bf80*/  LOP3.LUT R7, R7, 0xfffffffe, RZ, 0xc0, !PT ;  /* 0xfffffffe07077812 */ /* 0x000fe200078ec0ff */
[----:B------:R-:W-:Y:S01]  /*bf90*/  IMAD.IADD R12, R9, 0x1, -R12 ;  /* 0x00000001090c7824 */ /* 0x000fe200078e0a0c */
[----:B------:R-:W-:-:S02]  /*bfa0*/  LOP3.LUT R11, R11, 0x3fffffe, RZ, 0xc0, !PT ;  /* 0x03fffffe0b0b7812 */ /* 0x000fc400078ec0ff */
[----:B------:R-:W-:Y:S02]  /*bfb0*/  SHF.R.S32.HI R15, RZ, 0x5, R13 ;  /* 0x00000005ff0f7819 */ /* 0x000fe4000001140d */
[----:B------:R-:W-:Y:S01]  /*bfc0*/  IADD3 R7, R8, -R7, RZ ;  /* 0x8000000708077210 */ /* 0x000fe20007ffe0ff */
[----:B------:R-:W-:Y:S01]  /*bfd0*/  IMAD.IADD R22, R22, 0x1, -R11 ;  /* 0x0000000116167824 */ /* 0x000fe200078e0a0b */
[----:B------:R-:W-:Y:S01]  /*bfe0*/  LEA.HI R9, R5, R5, RZ, 0x1 ;  /* 0x0000000505097211 */ /* 0x000fe200078f08ff */
[----:B------:R-:W-:Y:S01]  /*bff0*/  IMAD R17, R15, 0x10, R12 ;  /* 0x000000100f117824 */ /* 0x000fe200078e020c */
[C---:B------:R-:W-:Y:S01]  /*c000*/  IADD3 R15, R8.reuse, 0x18, RZ ;  /* 0x00000018080f7810 */ /* 0x040fe20007ffe0ff */
[----:B------:R-:W-:Y:S01]  /*c010*/  VIADD R11, R8, 0x10 ;  /* 0x00000010080b7836 */ /* 0x000fe20000000000 */
[----:B------:R-:W-:Y:S01]  /*c020*/  LOP3.LUT R12, R9, 0xfffffffe, RZ, 0xc0, !PT ;  /* 0xfffffffe090c7812 */ /* 0x000fe200078ec0ff */
[----:B------:R-:W-:Y:S02]  /*c030*/  IMAD R6, R6, 0x8, R7 ;  /* 0x0000000806067824 */ /* 0x000fe400078e0207 */
[----:B------:R-:W-:Y:S01]  /*c040*/  IMAD R17, R22, 0x40, R17 ;  /* 0x0000004016117824 */ /* 0x000fe200078e0211 */
[----:B------:R-:W-:Y:S01]  /*c050*/  LEA.HI R13, R11, R11, RZ, 0x1 ;  /* 0x0000000b0b0d7211 */ /* 0x000fe200078f08ff */
[----:B------:R-:W-:Y:S01]  /*c060*/  IMAD.IADD R12, R5, 0x1, -R12 ;  /* 0x00000001050c7824 */ /* 0x000fe200078e0a0c */
[----:B------:R3:W-:Y:S01]  /*c070*/  STL [R1+0x64], R6 ;  /* 0x0000640601007387 */ /* 0x0007e20000100800 */
[----:B------:R-:W-:-:S02]  /*c080*/  SHF.R.S32.HI R5, RZ, 0x1, R9 ;  /* 0x00000001ff057819 */ /* 0x000fc40000011409 */
[--C-:B------:R-:W-:Y:S02]  /*c090*/  SHF.R.S32.HI R7, RZ, 0x1, R13.reuse ;  /* 0x00000001ff077819 */ /* 0x100fe4000001140d */
[----:B------:R-:W-:Y:S02]  /*c0a0*/  SHF.R.S32.HI R8, RZ, 0x1f, R13 ;  /* 0x0000001fff087819 */ /* 0x000fe4000001140d */
[----:B------:R-:W-:Y:S01]  /*c0b0*/  LOP3.LUT R14, R13, 0xfffffffe, RZ, 0xc0, !PT ;  /* 0xfffffffe0d0e7812 */ /* 0x000fe200078ec0ff */
[----:B------:R-:W-:Y:S01]  /*c0c0*/  IMAD.MOV.U32 R13, RZ, RZ, 0x40000040 ;  /* 0x40000040ff0d7424 */ /* 0x000fe200078e00ff */
[----:B------:R-:W-:Y:S02]  /*c0d0*/  LEA.HI R8, R8, R7, RZ, 0x4 ;  /* 0x0000000708087211 */ /* 0x000fe400078f20ff */
[----:B---3--:R-:W-:Y:S01]  /*c0e0*/  SHF.R.S32.HI R6, RZ, 0x1f, R9 ;  /* 0x0000001fff067819 */ /* 0x008fe20000011409 */
[----:B------:R-:W-:Y:S01]  /*c0f0*/  IMAD.IADD R14, R11, 0x1, -R14 ;  /* 0x000000010b0e7824 */ /* 0x000fe200078e0a0e */
[----:B------:R-:W-:-:S02]  /*c100*/  LEA.HI R11, R15, R15, RZ, 0x1 ;  /* 0x0000000f0f0b7211 */ /* 0x000fc400078f08ff */
[----:B------:R-:W-:Y:S02]  /*c110*/  LEA.HI R6, R6, R5, RZ, 0x4 ;  /* 0x0000000506067211 */ /* 0x000fe400078f20ff */
[----:B------:R-:W-:Y:S02]  /*c120*/  LOP3.LUT R8, R8, 0x1ffffff0, RZ, 0xc0, !PT ;  /* 0x1ffffff008087812 */ /* 0x000fe400078ec0ff */
[----:B------:R-:W-:Y:S02]  /*c130*/  LOP3.LUT R6, R6, 0x1ffffff0, RZ, 0xc0, !PT ;  /* 0x1ffffff006067812 */ /* 0x000fe400078ec0ff */
[--C-:B------:R-:W-:Y:S02]  /*c140*/  SHF.R.S32.HI R9, RZ, 0x1, R11.reuse ;  /* 0x00000001ff097819 */ /* 0x100fe4000001140b */
[----:B------:R-:W-:Y:S01]  /*c150*/  SHF.R.S32.HI R20, RZ, 0x1f, R11 ;  /* 0x0000001fff147819 */ /* 0x000fe2000001140b */
[----:B------:R-:W-:Y:S01]  /*c160*/  IMAD.IADD R5, R5, 0x1, -R6 ;  /* 0x0000000105057824 */ /* 0x000fe200078e0a06 */
[----:B------:R-:W-:-:S02]  /*c170*/  IADD3 R7, R7, -R8, RZ ;  /* 0x8000000807077210 */ /* 0x000fc40007ffe0ff */
[----:B------:R-:W-:Y:S01]  /*c180*/  LEA.HI R20, R20, R9, RZ, 0x4 ;  /* 0x0000000914147211 */ /* 0x000fe200078f20ff */
[----:B------:R-:W-:Y:S01]  /*c190*/  IMAD R6, R5, 0x8, R12 ;  /* 0x0000000805067824 */ /* 0x000fe200078e020c */
[----:B-1----:R-:W-:Y:S01]  /*c1a0*/  LOP3.LUT R18, R11, 0xfffffffe, RZ, 0xc0, !PT ;  /* 0xfffffffe0b127812 */ /* 0x002fe200078ec0ff */
[----:B------:R-:W-:Y:S01]  /*c1b0*/  IMAD R7, R7, 0x8, R14 ;  /* 0x0000000807077824 */ /* 0x000fe200078e020e */
[----:B------:R-:W-:Y:S01]  /*c1c0*/  LOP3.LUT R20, R20, 0x1ffffff0, RZ, 0xc0, !PT ;  /* 0x1ffffff014147812 */ /* 0x000fe200078ec0ff */
[----:B------:R-:W1:Y:S01]  /*c1d0*/  S2R R8, SR_CTAID.X ;  /* 0x0000000000087919 */ /* 0x000e620000002500 */
[----:B------:R-:W-:Y:S01]  /*c1e0*/  IADD3 R18, R15, -R18, RZ ;  /* 0x800000120f127210 */ /* 0x000fe20007ffe0ff */
[----:B------:R-:W-:Y:S01]  /*c1f0*/  IMAD.MOV.U32 R15, RZ, RZ, 0x40000040 ;  /* 0x40000040ff0f7424 */ /* 0x000fe200078e00ff */
[----:B------:R3:W-:Y:S01]  /*c200*/  STL [R1+0x60], R6 ;  /* 0x0000600601007387 */ /* 0x0007e20000100800 */
[----:B------:R-:W-:-:S03]  /*c210*/  IMAD.IADD R9, R9, 0x1, -R20 ;  /* 0x0000000109097824 */ /* 0x000fc600078e0a14 */
[----:B------:R4:W-:Y:S01]  /*c220*/  STL [R1+0x5c], R7 ;  /* 0x00005c0701007387 */ /* 0x0009e20000100800 */
[----:B------:R-:W-:-:S05]  /*c230*/  IMAD R9, R9, 0x8, R18 ;  /* 0x0000000809097824 */ /* 0x000fca00078e0212 */
[----:B------:R5:W-:Y:S01]  /*c240*/  STL [R1+0x58], R9 ;  /* 0x0000580901007387 */ /* 0x000be20000100800 */
[----:B-1----:R-:W-:Y:S01]  /*c250*/  IMAD R8, R8, -0x80, -R17 ;  /* 0xffffff8008087824 */ /* 0x002fe200078e0a11 */
[----:B--2---:R-:W-:-:S04]  /*c260*/  LEA R5, R21, R16, 0xd ;  /* 0x0000001015057211 */ /* 0x004fc800078e68ff */
[C---:B---3--:R-:W-:Y:S01]  /*c270*/  IADD3 R6, R5.reuse, 0x4000, RZ ;  /* 0x0000400005067810 */ /* 0x048fe20007ffe0ff */
[----:B----4-:R-:W-:Y:S01]  /*c280*/  VIADD R7, R5, 0x20c00 ;  /* 0x00020c0005077836 */ /* 0x010fe20000000000 */
[----:B------:R-:W-:Y:S02]  /*c290*/  SHF.R.U32.HI R5, RZ, 0x4, R5 ;  /* 0x00000004ff057819 */ /* 0x000fe40000011605 */
[----:B------:R-:W-:Y:S02]  /*c2a0*/  SHF.R.U32.HI R6, RZ, 0x4, R6 ;  /* 0x00000004ff067819 */ /* 0x000fe40000011606 */
[----:B------:R-:W-:Y:S02]  /*c2b0*/  SHF.R.U32.HI R7, RZ, 0x4, R7 ;  /* 0x00000004ff077819 */ /* 0x000fe40000011607 */
[----:B------:R-:W-:Y:S02]  /*c2c0*/  LOP3.LUT R6, R6, 0x3fff, RZ, 0xc0, !PT ;  /* 0x00003fff06067812 */ /* 0x000fe400078ec0ff */
[----:B------:R-:W-:-:S02]  /*c2d0*/  LOP3.LUT R5, R5, 0x3fff, RZ, 0xc0, !PT ;  /* 0x00003fff05057812 */ /* 0x000fc400078ec0ff */
[----:B------:R-:W-:Y:S02]  /*c2e0*/  LOP3.LUT R7, R7, 0x3fff, RZ, 0xc0, !PT ;  /* 0x00003fff07077812 */ /* 0x000fe400078ec0ff */
[----:B------:R-:W-:Y:S02]  /*c2f0*/  LOP3.LUT R6, R6, 0x10000, RZ, 0xfc, !PT ;  /* 0x0001000006067812 */ /* 0x000fe400078efcff */
[----:B-----5:R-:W-:Y:S02]  /*c300*/  LOP3.LUT R9, R5, 0x10000, RZ, 0xfc, !PT ;  /* 0x0001000005097812 */ /* 0x020fe400078efcff */
[----:B------:R-:W-:Y:S01]  /*c310*/  LOP3.LUT R5, R7, 0x10000, RZ, 0xfc, !PT ;  /* 0x0001000007057812 */ /* 0x000fe200078efcff */
[C---:B------:R-:W-:Y:S01]  /*c320*/  VIADD R12, R6.reuse, 0x6 ;  /* 0x00000006060c7836 */ /* 0x040fe20000000000 */
[C---:B------:R-:W-:Y:S01]  /*c330*/  IADD3 R14, R6.reuse, 0x4, RZ ;  /* 0x00000004060e7810 */ /* 0x040fe20007ffe0ff */
[----:B------:R-:W-:Y:S01]  /*c340*/  VIADD R18, R6, 0x2 ;  /* 0x0000000206127836 */ /* 0x000fe20000000000 */
[----:B------:R1:W-:Y:S01]  /*c350*/  STL [R1+0x34], R6 ;  /* 0x0000340601007387 */ /* 0x0003e20000100800 */
[----:B------:R-:W-:-:S02]  /*c360*/  IADD3 R7, R10, 0x8, RZ ;  /* 0x000000080a077810 */ /* 0x000fc40007ffe0ff */
[----:B------:R-:W-:Y:S01]  /*c370*/  IADD3 R7, R10, 0x14, RZ ;  /* 0x000000140a077810 */ /* 0x000fe20007ffe0ff */
[----:B------:R2:W-:Y:S01]  /*c380*/  STL [R1+0x50], R5 ;  /* 0x0000500501007387 */ /* 0x0005e20000100800 */
[----:B------:R-:W-:-:S03]  /*c390*/  IADD3 R7, -R17, UR4, RZ ;  /* 0x0000000411077c10 */ /* 0x000fc6000fffe1ff */
[----:B------:R3:W-:Y:S01]  /*c3a0*/  STL.64 [R1+0x38], R12 ;  /* 0x0000380c01007387 */ /* 0x0007e20000100a00 */
[----:B-1----:R-:W-:-:S03]  /*c3b0*/  VIADD R6, R10, 0xc ;  /* 0x0000000c0a067836 */ /* 0x002fc60000000000 */
[----:B------:R3:W-:Y:S01]  /*c3c0*/  STL.64 [R1+0x48], R18 ;  /* 0x0000481201007387 */ /* 0x0007e20000100a00 */
[C---:B------:R-:W-:Y:S02]  /*c3d0*/  VIADD R6, R10.reuse, 0x18 ;  /* 0x000000180a067836 */ /* 0x040fe40000000000 */
[C---:B--2---:R-:W-:Y:S01]  /*c3e0*/  VIADD R5, R10.reuse, 0x4 ;  /* 0x000000040a057836 */ /* 0x044fe20000000000 */
[----:B------:R3:W-:Y:S01]  /*c3f0*/  STL.64 [R1+0x40], R14 ;  /* 0x0000400e01007387 */ /* 0x0007e20000100a00 */
[C---:B------:R-:W-:Y:S02]  /*c400*/  VIADD R5, R10.reuse, 0x10 ;  /* 0x000000100a057836 */ /* 0x040fe40000000000 */
[----:B------:R-:W-:-:S07]  /*c410*/  VIADD R5, R10, 0x1c ;  /* 0x0000001c0a057836 */ /* 0x000fce0000000000 */
.L_x_1911:
[----:B------:R-:W-:-:S04]  /*c420*/  MOV R5, UR36 ;  /* 0x0000002400057c02 */ /* 0x000fc80008000f00 */
[----:B------:R-:W-:-:S04]  /*c430*/  LOP3.LUT R5, R5, 0x1, RZ, 0xfc, !PT ;  /* 0x0000000105057812 */ /* 0x000fc800078efcff */
[----:B------:R-:W-:-:S13]  /*c440*/  ISETP.NE.AND P6, PT, R5, 0x3, PT ;  /* 0x000000030500780c */ /* 0x000fda0003fc5270 */
[----:B------:R-:W-:Y:S05]  /*c450*/  @!P6 BRA `(.L_x_1901) ;  /* 0x000000000004e947 */ /* 0x000fea0003800000 */
[----:B------:R-:W-:Y:S01]  /*c460*/  BPT.TRAP 0x1 ;  /* 0x000000040000795c */ /* 0x000fe20000300000 */
.L_x_1901:
[----:B------:R-:W-:Y:S01]  /*c470*/  IMAD R6, R0, 0x8, R16 ;  /* 0x0000000800067824 */ /* 0x000fe200078e0210 */
[----:B------:R-:W-:-:S04]  /*c480*/  SHF.L.U32 R21, R4, 0x1f, RZ ;  /* 0x0000001f04157819 */ /* 0x000fc800000006ff */
[----:B------:R1:W2:Y:S01]  /*c490*/  SYNCS.PHASECHK.TRANS64.TRYWAIT P0, [R6+URZ+0x30c10], R21 ;  /* 0x030c1015060075a7 */ /* 0x0002a2000800017f */
[----:B------:R-:W-:Y:S05]  /*c4a0*/  @!P6 BRA `(.L_x_1902) ;  /* 0x000000000004e947 */ /* 0x000fea0003800000 */
[----:B------:R-:W-:Y:S01]  /*c4b0*/  BPT.TRAP 0x1 ;  /* 0x000000040000795c */ /* 0x000fe20000300000 */
.L_x_1902:
[----:B------:R-:W-:-:S05]  /*c4c0*/  VIADD R5, R16, 0x10000 ;  /* 0x0001000010057836 */ /* 0x000fca0000000000 */
[----:B------:R-:W-:-:S04]  /*c4d0*/  SHF.R.U32.HI R5, RZ, 0x4, R5 ;  /* 0x00000004ff057819 */ /* 0x000fc80000011605 */
[----:B------:R-:W-:-:S04]  /*c4e0*/  LOP3.LUT R5, R5, 0x3fff, RZ, 0xc0, !PT ;  /* 0x00003fff05057812 */ /* 0x000fc800078ec0ff */
[----:B------:R-:W-:Y:S01]  /*c4f0*/  LOP3.LUT R11, R5, 0x10000, RZ, 0xfc, !PT ;  /* 0x00010000050b7812 */ /* 0x000fe200078efcff */
[----:B--2---:R-:W-:Y:S06]  /*c500*/  @P0 BRA `(.L_x_1903) ;  /* 0x0000000000080947 */ /* 0x004fec0003800000 */
[----:B------:R-:W2:Y:S02]  /*c510*/  SYNCS.PHASECHK.TRANS64.TRYWAIT P0, [R6+URZ+0x30c10], R21 ;  /* 0x030c1015060075a7 */ /* 0x000ea4000800017f */
[----:B--2---:R-:W-:Y:S05]  /*c520*/  @!P0 BRA `(.L_x_1904) ;  /* 0x000000b8006c8947 */ /* 0x004fea0003800000 */
.L_x_1903:
[----:B------:R-:W-:Y:S01]  /*c530*/  LEA R11, R0, R11, 0xa ;  /* 0x0000000b000b7211 */ /* 0x000fe200078e50ff */
[----:B------:R-:W-:Y:S05]  /*c540*/  WARPSYNC.ALL ;  /* 0x0000000000007948 */ /* 0x000fea0003800000 */
[----:B------:R-:W-:Y:S01]  /*c550*/  R2UR UR4, R9 ;  /* 0x00000000090472ca */ /* 0x000fe200000e0000 */
[----:B---3--:R-:W3:Y:S01]  /*c560*/  LDL R18, [R1+0x64] ;  /* 0x0000640001127983 */ /* 0x008ee20000100800 */
        /* <DEDUP_REMOVED lines=9> */
[----:B------:R-:W-:Y:S01]  /*c600*/  UIADD3 UR4, UR6, 0x2, URZ ;  /* 0x0000000206047890 */ /* 0x000fe2000fffe03f */
[----:B------:R-:W-:Y:S01]  /*c610*/  IMAD.MOV.U32 R13, RZ, RZ, 0x40000040 ;  /* 0x40000040ff0d7424 */ /* 0x000fe200078e00ff */
[----:B------:R-:W-:Y:S01]  /*c620*/  UMOV UR11, 0x40000040 ;  /* 0x40000040000b7882 */ /* 0x000fe20000000000 */
[----:B------:R-:W-:Y:S01]  /*c630*/  UMOV UR7, 0x40000040 ;  /* 0x4000004000077882 */ /* 0x000fe20000000000 */
[----:B------:R-:W-:-:S02]  /*c640*/  R2UR UR8, R12 ;  /* 0x000000000c0872ca */ /* 0x000fc400000e0000 */
[----:B------:R-:W-:Y:S01]  /*c650*/  R2UR UR9, R13 ;  /* 0x000000000d0972ca */ /* 0x000fe200000e0000 */
[----:B------:R-:W-:Y:S01]  /*c660*/  UMOV UR10, UR4 ;  /* 0x00000004000a7c82 */ /* 0x000fe20008000000 */
[----:B------:R-:W-:Y:S01]  /*c670*/  IMAD.MOV.U32 R13, RZ, RZ, 0x40000040 ;  /* 0x40000040ff0d7424 */ /* 0x000fe200078e00ff */
[----:B------:R-:W-:Y:S01]  /*c680*/  IADD3 R12, R9, 0x4, RZ ;  /* 0x00000004090c7810 */ /* 0x000fe20007ffe0ff */
        /* <DEDUP_REMOVED lines=17> */
[----:B------:R-:W-:Y:S02]  /*c7a0*/  IMAD R13, R3, 0x2, R12 ;  /* 0x00000002030d7824 */ /* 0x000fe400078e020c */
[C---:B----4-:R-:W-:Y:S01]  /*c7b0*/  IMAD R14, R0.reuse, 0x80, R14 ;  /* 0x00000080000e7824 */ /* 0x050fe200078e020e */
[----:B-----5:R-:W-:-:S04]  /*c7c0*/  LEA R18, R0, R17, 0x7 ;  /* 0x0000001100127211 */ /* 0x020fc800078e38ff */
[C---:B------:R-:W-:Y:S01]  /*c7d0*/  LEA R17, R3.reuse, R14, 0x1 ;  /* 0x0000000e03117211 */ /* 0x040fe200078e08ff */
[----:B--2---:R-:W-:Y:S02]  /*c7e0*/  IMAD R20, R0, 0x80, R15 ;  /* 0x0000008000147824 */ /* 0x004fe400078e020f */
[----:B------:R-:W-:Y:S01]  /*c7f0*/  IMAD R15, R3, 0x2, R18 ;  /* 0x00000002030f7824 */ /* 0x000fe200078e0212 */
[-C--:B------:R-:W-:Y:S01]  /*c800*/  LEA R18, R13, R16.reuse, 0x2 ;  /* 0x000000100d127211 */ /* 0x080fe200078e10ff */
[----:B------:R-:W-:Y:S02]  /*c810*/  IMAD R19, R3, 0x2, R20 ;  /* 0x0000000203137824 */ /* 0x000fe400078e0214 */
[--C-:B------:R-:W-:Y:S02]  /*c820*/  IMAD R12, R17, 0x4, R16.reuse ;  /* 0x00000004110c7824 */ /* 0x100fe400078e0210 */
[----:B------:R-:W-:Y:S01]  /*c830*/  IMAD R11, R15, 0x4, R16 ;  /* 0x000000040f0b7824 */ /* 0x000fe200078e0210 */
[----:B------:R-:W-:Y:S01]  /*c840*/  LEA R14, R19, R16, 0x2 ;  /* 0x00000010130e7211 */ /* 0x000fe200078e10ff */
        /* <DEDUP_REMOVED lines=15> */
.L_x_1905:
[----:B------:R1:W1:Y:S01]  /*c940*/  SYNCS.PHASECHK.TRANS64.TRYWAIT P0, [R6+URZ+0x30c30], R21 ;  /* 0x030c3015060075a7 */ /* 0x000262000800017f */
[----:B------:R-:W-:Y:S05]  /*c950*/  @!P6 BRA `(.L_x_1906) ;  /* 0x000000000004e947 */ /* 0x000fea0003800000 */
[----:B------:R-:W-:Y:S01]  /*c960*/  BPT.TRAP 0x1 ;  /* 0x000000040000795c */ /* 0x000fe20000300000 */
.L_x_1906:
[----:B-1----:R-:W-:Y:S05]  /*c970*/  @P0 BRA `(.L_x_1907) ;  /* 0x0000000000080947 */ /* 0x002fea0003800000 */
[----:B------:R-:W1:Y:S02]  /*c980*/  SYNCS.PHASECHK.TRANS64.TRYWAIT P0, [R6+URZ+0x30c30], R21 ;  /* 0x030c3015060075a7 */ /* 0x000e64000800017f */
[----:B-1----:R-:W-:Y:S05]  /*c990*/  @!P0 BRA `(.L_x_1908) ;  /* 0x000000b400648947 */ /* 0x002fea0003800000 */
.L_x_1907:
[----:B------:R-:W2:Y:S01]  /*c9a0*/  LDL R26, [R1+0x34] ;  /* 0x00003400011a7983 */ /* 0x000ea20000100800 */
[----:B------:R-:W-:Y:S01]  /*c9b0*/  ULDC UR9, c[0x0][0x75c] ;  /* 0x0001d70000097ab9 */ /* 0x000fe20000000800 */
[----:B------:R-:W-:Y:S02]  /*c9c0*/  IADD3 R24, R16, 0x18000, RZ ;  /* 0x0001800010187810 */ /* 0x000fe40007ffe0ff */
[----:B------:R1:W-:Y:S01]  /*c9d0*/  STL [R1+0x110], R200 ;  /* 0x000110c801007387 */ /* 0x0003e20000100800 */
[----:B------:R-:W-:Y:S01]  /*c9e0*/  FMUL.FTZ R88, R88, UR9 ;  /* 0x0000000958587c20 */ /* 0x000fe20008410000 */
[----:B------:R-:W-:Y:S01]  /*c9f0*/  FMUL.FTZ R99, R99, UR9 ;  /* 0x0000000963637c20 */ /* 0x000fe20008410000 */
[----:B------:R-:W-:Y:S01]  /*ca00*/  SHF.R.U32.HI R24, RZ, 0x4, R24 ;  /* 0x00000004ff187819 */ /* 0x000fe20000011618 */
[----:B------:R-:W-:Y:S01]  /*ca10*/  STL [R1+0x10c], R201 ;  /* 0x00010cc901007387 */ /* 0x000fe20000100800 */
[----:B------:R-:W-:Y:S01]  /*ca20*/  FMUL.FTZ R75, R75, UR9 ;  /* 0x000000094b4b7c20 */ /* 0x000fe20008410000 */
[----:B------:R-:W-:Y:S01]  /*ca30*/  FMUL.FTZ R83, R83, UR9 ;  /* 0x0000000953537c20 */ /* 0x000fe20008410000 */
[----:B------:R-:W-:Y:S01]  /*ca40*/  LOP3.LUT R137, R24, 0x3fff, RZ, 0xc0, !PT ;  /* 0x00003fff18897812 */ /* 0x000fe200078ec0ff */
[----:B------:R-:W-:Y:S01]  /*ca50*/  STL [R1+0x108], R202 ;  /* 0x000108ca01007387 */ /* 0x000fe20000100800 */
[----:B------:R-:W-:Y:S01]  /*ca60*/  FMUL.FTZ R85, R85, UR9 ;  /* 0x0000000955557c20 */ /* 0x000fe20008410000 */
[----:B------:R-:W-:Y:S01]  /*ca70*/  FMUL.FTZ R19, R72, UR9 ;  /* 0x0000000948137c20 */ /* 0x000fe20008410000 */
[----:B------:R-:W-:Y:S01]  /*ca80*/  LOP3.LUT R25, R137, 0x10000, RZ, 0xfc, !PT ;  /* 0x0001000089197812 */ /* 0x000fe200078efcff */
[----:B------:R-:W-:Y:S01]  /*ca90*/  STL [R1+0x104], R203 ;  /* 0x000104cb01007387 */ /* 0x000fe20000100800 */
[----:B------:R-:W-:Y:S01]  /*caa0*/  FMUL.FTZ R230, R73, UR9 ;  /* 0x0000000949e67c20 */ /* 0x000fe20008410000 */
[----:B------:R-:W-:Y:S01]  /*cab0*/  FMUL.FTZ R20, R74, UR9 ;  /* 0x000000094a147c20 */ /* 0x000fe20008410000 */
[----:B-1----:R-:W-:Y:S01]  /*cac0*/  MUFU.TANH R200, R75 ;  /* 0x0000004b00c87308 */ /* 0x002fe20000002400 */
[----:B------:R1:W-:Y:S01]  /*cad0*/  STL [R1+0x100], R171 ;  /* 0x000100ab01007387 */ /* 0x0003e20000100800 */
[----:B------:R-:W-:-:S02]  /*cae0*/  IMAD R25, R0, 0x400, R25 ;  /* 0x0000040000197824 */ /* 0x000fc400078e0219 */
        /* <DEDUP_REMOVED lines=12> */
[----:B------:R-:W-:-:S02]  /*cbb0*/  FMUL.FTZ R138, R86, UR9 ;  /* 0x00000009568a7c20 */ /* 0x000fc40008410000 */
[----:B------:R-:W-:Y:S01]  /*cbc0*/  STL [R1+0xf0], R167 ;  /* 0x0000f0a701007387 */ /* 0x000fe20000100800 */
[----:B------:R-:W-:Y:S01]  /*cbd0*/  R2UR UR6, R25 ;  /* 0x00000000190672ca */ /* 0x000fe200000e0000 */
[----:B------:R-:W-:Y:S02]  /*cbe0*/  MUFU.TANH R201, R83 ;  /* 0x0000005300c97308 */ /* 0x000fe40000002400 */
[----:B------:R-:W-:Y:S04]  /*cbf0*/  STL [R1+0xec], R166 ;  /* 0x0000eca601007387 */ /* 0x000fe80000100800 */
[----:B------:R-:W-:Y:S01]  /*cc00*/  STL [R1+0xe8], R165 ;  /* 0x0000e8a501007387 */ /* 0x000fe20000100800 */
[----:B-1----:R-:W-:Y:S01]  /*cc10*/  FMUL.FTZ R88, R93, UR9 ;  /* 0x000000095d587c20 */ /* 0x002fe20008410000 */
[----:B------:R1:W-:Y:S02]  /*cc20*/  MUFU.TANH R202, R85 ;  /* 0x0000005500ca7308 */ /* 0x0003e40000002400 */
[----:B------:R-:W-:Y:S04]  /*cc30*/  STL [R1+0xe4], R164 ;  /* 0x0000e4a401007387 */ /* 0x000fe80000100800 */
[----:B------:R-:W-:Y:S01]  /*cc40*/  STL [R1+0xe0], R163 ;  /* 0x0000e0a301007387 */ /* 0x000fe20000100800 */
[----:B------:R-:W-:Y:S01]  /*cc50*/  FMUL.FTZ R136, R87, UR9 ;  /* 0x0000000957887c20 */ /* 0x000fe20008410000 */
[----:B------:R-:W-:Y:S01]  /*cc60*/  UMOV UR5, 0x40000040 ;  /* 0x4000004000057882 */ /* 0x000fe20000000000 */
[----:B------:R-:W-:Y:S01]  /*cc70*/  UMOV UR7, 0x40000040 ;  /* 0x4000004000077882 */ /* 0x000fe20000000000 */
[----:B------:R-:W-:Y:S01]  /*cc80*/  STL [R1+0xdc], R162 ;  /* 0x0000dca201007387 */ /* 0x000fe20000100800 */
[----:B------:R-:W-:Y:S01]  /*cc90*/  UMOV UR15, 0x40000040 ;  /* 0x40000040000f7882 */ /* 0x000fe20000000000 */
[----:B------:R-:W-:Y:S01]  /*cca0*/  FMUL.FTZ R204, R91, UR9 ;  /* 0x000000095bcc7c20 */ /* 0x000fe20008410000 */
[----:B--2---:R-:W-:Y:S01]  /*ccb0*/  R2UR UR4, R26 ;  /* 0x000000001a0472ca */ /* 0x004fe200000e0000 */
[----:B------:R-:W-:Y:S01]  /*ccc0*/  STL [R1+0xd8], R161 ;  /* 0x0000d8a101007387 */ /* 0x000fe20000100800 */
[----:B------:R-:W-:Y:S01]  /*ccd0*/  FMUL.FTZ R139, R89, UR9 ;  /* 0x00000009598b7c20 */ /* 0x000fe20008410000 */
[----:B------:R-:W-:Y:S01]  /*cce0*/  FMUL.FTZ R126, R126, UR9 ;  /* 0x000000097e7e7c20 */ /* 0x000fe20008410000 */
[----:B------:R-:W2:Y:S01]  /*ccf0*/  MUFU.TANH R19, R19 ;  /* 0x0000001300137308 */ /* 0x000ea20000002400 */
[----:B------:R-:W-:Y:S04]  /*cd00*/  STL [R1+0xd4], R160 ;  /* 0x0000d4a001007387 */ /* 0x000fe80000100800 */
[----:B------:R-:W-:Y:S01]  /*cd10*/  STL [R1+0xd0], R159 ;  /* 0x0000d09f01007387 */ /* 0x000fe20000100800 */
[----:B------:R-:W-:-:S02]  /*cd20*/  ISETP.GT.AND P2, PT, R8, RZ, PT ;  /* 0x000000ff0800720c */ /* 0x000fc40003f44270 */
[----:B------:R-:W3:Y:S01]  /*cd30*/  MUFU.TANH R230, R230 ;  /* 0x000000e600e67308 */ /* 0x000ee20000002400 */
[----:B------:R-:W-:Y:S04]  /*cd40*/  STL [R1+0xcc], R158 ;  /* 0x0000cc9e01007387 */ /* 0x000fe80000100800 */
[----:B------:R-:W-:Y:S01]  /*cd50*/  STL [R1+0xc8], R157 ;  /* 0x0000c89d01007387 */ /* 0x000fe20000100800 */
[C---:B------:R-:W-:Y:S02]  /*cd60*/  ISETP.GT.AND P3, PT, R7.reuse, 0x8, PT ;  /* 0x000000080700780c */ /* 0x040fe40003f64270 */
        /* <DEDUP_REMOVED lines=30> */
[----:B------:R-:W-:Y:S04]  /*cf50*/  STL [R1+0x7c], R6 ;  /* 0x00007c0601007387 */ /* 0x000fe80000100800 */
[----:B------:R-:W-:Y:S04]  /*cf60*/  STL [R1+0x78], R5 ;  /* 0x0000780501007387 */ /* 0x000fe80000100800 */
[----:B------:R1:W-:Y:S04]  /*cf70*/  STL [R1+0x74], R4 ;  /* 0x0000740401007387 */ /* 0x0003e80000100800 */
[----:B------:R2:W-:Y:S04]  /*cf80*/  STL [R1+0x70], R2 ;  /* 0x0000700201007387 */ /* 0x0005e80000100800 */
[----:B-1----:R-:W3:Y:S01]  /*cf90*/  LDL.64 R4, [R1+0x48] ;  /* 0x0000480001047983 */ /* 0x002ee20000100a00 */
[----:B------:R-:W-:Y:S01]  /*cfa0*/  FMUL.FTZ R93, R98, UR9 ;  /* 0x00000009625d7c20 */ /* 0x000fe20008410000 */
[----:B------:R1:W-:Y:S01]  /*cfb0*/  MUFU.TANH R166, R99 ;  /* 0x0000006300a67308 */ /* 0x0003e20000002400 */
[----:B------:R-:W-:Y:S01]  /*cfc0*/  WARPGROUP.ARRIVE ;  /* 0x00000000000079c5 */ /* 0x000fe20000000000 */
[----:B------:R-:W-:Y:S01]  /*cfd0*/  FMUL.FTZ R91, R96, UR9 ;  /* 0x00000009605b7c20 */ /* 0x000fe20008410000 */
[----:B--2---:R-:W2:Y:S01]  /*cfe0*/  LDC R2, c[0x0][0x74c] ;  /* 0x0001d300ff027b82 */ /* 0x004ea20000000800 */
[----:B------:R-:W-:Y:S01]  /*cff0*/  FMUL.FTZ R89, R94, UR9 ;  /* 0x000000095e597c20 */ /* 0x000fe20008410000 */
[----:B------:R-:W-:Y:S01]  /*d000*/  FMUL.FTZ R205, R92, UR9 ;  /* 0x000000095ccd7c20 */ /* 0x000fe20008410000 */
[----:B------:R-:W-:Y:S01]  /*d010*/  FMUL.FTZ R92, R97, UR9 ;  /* 0x00000009615c7c20 */ /* 0x000fe20008410000 */
[----:B------:R-:W-:Y:S01]  /*d020*/  HGMMA.64x128x16.F32 R24, gdesc[UR4], RZ, !UPT, gsb0 ;  /* 0x01e00000041879f0 */ /* 0x000fe2000c0008ff */
[----:B------:R4:W2:Y:S01]  /*d030*/  MUFU.TANH R203, R138 ;  /* 0x0000008a00cb7308 */ /* 0x0008a20000002400 */
[----:B-1----:R-:W2:Y:S01]  /*d040*/  LDL.64 R98, [R1+0x40] ;  /* 0x0000400001627983 */ /* 0x002ea20000100a00 */
[----:B------:R-:W-:Y:S01]  /*d050*/  UIADD3 UR4, UR6, 0x2, URZ ;  /* 0x0000000206047890 */ /* 0x000fe2000fffe03f */
[----:B------:R-:W-:Y:S01]  /*d060*/  FMUL.FTZ R100, R100, UR9 ;  /* 0x0000000964647c20 */ /* 0x000fe20008410000 */
[----:B------:R-:W-:Y:S01]  /*d070*/  FMUL.FTZ R101, R101, UR9 ;  /* 0x0000000965657c20 */ /* 0x000fe20008410000 */
[----:B------:R-:W-:Y:S01]  /*d080*/  FMUL.FTZ R120, R120, UR9 ;  /* 0x0000000978787c20 */ /* 0x000fe20008410000 */
[----:B------:R-:W-:Y:S01]  /*d090*/  FMUL.FTZ R122, R122, UR9 ;  /* 0x000000097a7a7c20 */ /* 0x000fe20008410000 */
[----:B------:R-:W-:Y:S01]  /*d0a0*/  FMUL.FTZ R123, R123, UR9 ;  /* 0x000000097b7b7c20 */ /* 0x000fe20008410000 */
[----:B------:R1:W-:Y:S01]  /*d0b0*/  MUFU.TANH R9, R126 ;  /* 0x0000007e00097308 */ /* 0x0003e20000002400 */
[----:B------:R-:W-:Y:S01]  /*d0c0*/  UMOV UR14, UR4 ;  /* 0x00000004000e7c82 */ /* 0x000fe20008000000 */
[----:B------:R-:W-:Y:S01]  /*d0d0*/  ULEA UR4, UR43, -UR41, 0x7 ;  /* 0x800000292b047291 */ /* 0x000fe2000f8e383f */
[----:B----4-:R-:W-:Y:S01]  /*d0e0*/  FMUL.FTZ R138, R90, UR9 ;  /* 0x000000095a8a7c20 */ /* 0x010fe20008410000 */
[----:B------:R-:W-:Y:S01]  /*d0f0*/  FMUL.FTZ R90, R95, UR9 ;  /* 0x000000095f5a7c20 */ /* 0x000fe20008410000 */
[----:B------:R-:W-:Y:S01]  /*d100*/  FMUL.FTZ R102, R102, UR9 ;  /* 0x0000000966667c20 */ /* 0x000fe20008410000 */
[----:B------:R-:W1:Y:S01]  /*d110*/  LDC.64 R94, c[0x0][0x748] ;  /* 0x0001d200ff5e7b82 */ /* 0x000e620000000a00 */
[----:B------:R-:W-:Y:S01]  /*d120*/  FMUL.FTZ R103, R103, UR9 ;  /* 0x0000000967677c20 */ /* 0x000fe20008410000 */
[----:B------:R-:W-:Y:S01]  /*d130*/  LEA R96, R3, UR4, 0x1 ;  /* 0x0000000403607c11 */ /* 0x000fe2000f8e08ff */
[----:B------:R-:W-:Y:S01]  /*d140*/  UIADD3 UR4, UR6, 0x4, URZ ;  /* 0x0000000406047890 */ /* 0x000fe2000fffe03f */
[----:B------:R-:W4:Y:S01]  /*d150*/  MUFU.TANH R136, R136 ;  /* 0x0000008800887308 */ /* 0x000f220000002400 */
[----:B------:R-:W-:Y:S01]  /*d160*/  FMUL.FTZ R109, R109, UR9 ;  /* 0x000000096d6d7c20 */ /* 0x000fe20008410000 */
[----:B------:R-:W-:Y:S01]  /*d170*/  FMUL.FTZ R104, R104, UR9 ;  /* 0x0000000968687c20 */ /* 0x000fe20008410000 */
        /* <DEDUP_REMOVED lines=13> */
[----:B------:R-:W-:Y:S08]  /*d250*/  MUFU.TANH R88, R88 ;  /* 0x0000005800587308 */ /* 0x000ff00000002400 */
[----:B------:R-:W-:Y:S01]  /*d260*/  MUFU.TANH R168, R204 ;  /* 0x000000cc00a87308 */ /* 0x000fe20000002400 */
[----:B---3--:R-:W-:Y:S01]  /*d270*/  R2UR UR12, R4 ;  /* 0x00000000040c72ca */ /* 0x008fe200000e0000 */
[----:B------:R-:W-:-:S02]  /*d280*/  WARPGROUP.DEPBAR.LE gsb0, 0x0 ;  /* 0x00008000000079c5 */ /* 0x000fc40000010000 */
[----:B------:R-:W-:-:S04]  /*d290*/  R2UR UR13, R5 ;  /* 0x00000000050d72ca */ /* 0x000fc800000e0000 */
[----:B------:R-:W-:Y:S01]  /*d2a0*/  MUFU.TANH R91, R91 ;  /* 0x0000005b005b7308 */ /* 0x000fe20000002400 */
[----:B------:R-:W3:Y:S01]  /*d2b0*/  LDL.64 R4, [R1+0x38] ;  /* 0x0000380001047983 */ /* 0x000ee20000100a00 */
[----:B------:R-:W-:Y:S01]  /*d2c0*/  WARPGROUP.ARRIVE ;  /* 0x00000000000079c5 */ /* 0x000fe20000000000 */
[----:B------:R-:W-:Y:S02]  /*d2d0*/  IADD3 R96, R7, R96, RZ ;  /* 0x0000006007607210 */ /* 0x000fe40007ffe0ff */
[----:B--2---:R-:W-:Y:S01]  /*d2e0*/  IADD3 R2, -R2, 0x8, RZ ;  /* 0x0000000802027810 */ /* 0x004fe20007ffe1ff */
[----:B------:R-:W-:Y:S01]  /*d2f0*/  UIADD3 UR6, UR6, 0x6, URZ ;  /* 0x0000000606067890 */ /* 0x000fe2000fffe03f */
[----:B------:R-:W-:Y:S01]  /*d300*/  UMOV UR7, 0x40000040 ;  /* 0x4000004000077882 */ /* 0x000fe20000000000 */
[----:B------:R-:W2:Y:S01]  /*d310*/  MUFU.TANH R167, R205 ;  /* 0x000000cd00a77308 */ /* 0x000ea20000002400 */
[----:B------:R-:W-:Y:S01]  /*d320*/  HGMMA.64x128x16.F32 R24, gdesc[UR12], R24, gsb0 ;  /* 0x01e000000c1879f0 */ /* 0x000fe20008000818 */
[----:B------:R-:W-:-:S02]  /*d330*/  R2UR UR12, R98 ;  /* 0x00000000620c72ca */ /* 0x000fc400000e0000 */
[----:B------:R-:W-:Y:S01]  /*d340*/  R2UR UR13, R99 ;  /* 0x00000000630d72ca */ /* 0x000fe200000e0000 */
[----:B------:R-:W-:Y:S01]  /*d350*/  UMOV UR14, UR4 ;  /* 0x00000004000e7c82 */ /* 0x000fe20008000000 */
[----:B------:R-:W-:Y:S01]  /*d360*/  UMOV UR15, 0x40000040 ;  /* 0x40000040000f7882 */ /* 0x000fe20000000000 */
[--C-:B-1----:R-:W-:Y:S01]  /*d370*/  IMAD.IADD R126, R94, 0x1, -R96.reuse ;  /* 0x000000015e7e7824 */ /* 0x102fe200078e0a60 */
[----:B------:R-:W1:Y:S01]  /*d380*/  MUFU.TANH R92, R92 ;  /* 0x0000005c005c7308 */ /* 0x000e620000002400 */
[--C-:B------:R-:W-:Y:S01]  /*d390*/  IMAD.IADD R221, R2, 0x1, -R96.reuse ;  /* 0x0000000102dd7824 */ /* 0x100fe200078e0a60 */
[----:B------:R-:W-:Y:S02]  /*d3a0*/  IADD3 R95, RZ, -R96, -R95 ;  /* 0x80000060ff5f7210 */ /* 0x000fe40007ffe85f */
[----:B------:R-:W-:Y:S02]  /*d3b0*/  SEL R126, R126, 0x80, !P2 ;  /* 0x000000807e7e7807 */ /* 0x000fe40005000000 */
[----:B------:R-:W-:-:S02]  /*d3c0*/  IADD3 R94, R94, 0x8, -R96 ;  /* 0x000000085e5e7810 */ /* 0x000fc40007ffe860 */
[----:B------:R-:W-:Y:S01]  /*d3d0*/  SEL R221, R221, 0x80, P3 ;  /* 0x00000080dddd7807 */ /* 0x000fe20001800000 */
[----:B------:R-:W-:Y:S01]  /*d3e0*/  MUFU.TANH R169, R138 ;  /* 0x0000008a00a97308 */ /* 0x000fe20000002400 */
[----:B------:R-:W-:Y:S02]  /*d3f0*/  SEL R218, R95, 0x80, P1 ;  /* 0x000000805fda7807 */ /* 0x000fe40000800000 */
[C---:B------:R-:W-:Y:S02]  /*d400*/  ISETP.GE.AND P3, PT, R126.reuse, RZ, PT ;  /* 0x000000ff7e00720c */ /* 0x040fe40003f66270 */
[C---:B------:R-:W-:Y:S02]  /*d410*/  ISETP.GE.AND P4, PT, R126.reuse, 0x1, PT ;  /* 0x000000017e00780c */ /* 0x040fe40003f86270 */
[----:B------:R-:W-:Y:S01]  /*d420*/  ISETP.GE.AND P1, PT, R126, 0x9, PT ;  /* 0x000000097e00780c */ /* 0x000fe20003f26270 */
        /* <DEDUP_REMOVED lines=15> */
[----:B------:R-:W-:Y:S02]  /*d520*/  WARPGROUP.DEPBAR.LE gsb0, 0x0 ;  /* 0x00008000000079c5 */ /* 0x000fe40000010000 */
[----:B------:R-:W4:Y:S01]  /*d530*/  LDS R224, [R224+0x400] ;  /* 0x00040000e0e07984 */ /* 0x000f220000000800 */
[----:B------:R-:W-:-:S04]  /*d540*/  WARPGROUP.ARRIVE ;  /* 0x00000000000079c5 */ /* 0x000fc80000000000 */
[----:B------:R-:W-:Y:S02]  /*d550*/  MUFU.TANH R141, R124 ;  /* 0x0000007c008d7308 */ /* 0x000fe40000002400 */
[----:B------:R-:W-:Y:S01]  /*d560*/  HGMMA.64x128x16.F32 R24, gdesc[UR12], R24, gsb0 ;  /* 0x01e000000c1879f0 */ /* 0x000fe20008000818 */
[C---:B------:R-:W-:Y:S02]  /*d570*/  ISETP.GT.OR P3, PT, R218.reuse, RZ, !P3 ;  /* 0x000000ffda00720c */ /* 0x040fe40005f64670 */
[----:B------:R-:W-:-:S03]  /*d580*/  ISETP.GT.OR P4, PT, R218, 0x1, !P4 ;  /* 0x00000001da00780c */ /* 0x000fc60006784670 */
[----:B------:R-:W1:Y:S01]  /*d590*/  MUFU.TANH R157, R108 ;  /* 0x0000006c009d7308 */ /* 0x000e620000002400 */
[----:B------:R-:W-:Y:S02]  /*d5a0*/  ISETP.GT.OR P1, PT, R218, 0x9, !P1 ;  /* 0x00000009da00780c */ /* 0x000fe40004f24670 */
[----:B------:R-:W-:Y:S02]  /*d5b0*/  FSEL R216, R19, -INF , !P3 ;  /* 0xff80000013d87808 */ /* 0x000fe40005800000 */
[----:B------:R-:W-:Y:S02]  /*d5c0*/  FSEL R219, R230, -INF , !P4 ;  /* 0xff800000e6db7808 */ /* 0x000fe40006000000 */
[C---:B------:R-:W-:Y:S01]  /*d5d0*/  ISETP.GE.AND P2, PT, R126.reuse, 0x10, PT ;  /* 0x000000107e00780c */ /* 0x040fe20003f46270 */
[----:B------:R-:W1:Y:S01]  /*d5e0*/  MUFU.TANH R152, R113 ;  /* 0x0000007100987308 */ /* 0x000e620000002400 */
[C---:B------:R-:W-:Y:S02]  /*d5f0*/  ISETP.GE.AND P3, PT, R126.reuse, 0x11, PT ;  /* 0x000000117e00780c */ /* 0x040fe40003f66270 */
[----:B------:R-:W-:-:S02]  /*d600*/  ISETP.GE.AND P5, PT, R126, 0x18, PT ;  /* 0x000000187e00780c */ /* 0x000fc40003fa6270 */
[----:B------:R-:W-:Y:S02]  /*d610*/  ISETP.GE.AND P4, PT, R126, 0x19, PT ;  /* 0x000000197e00780c */ /* 0x000fe40003f86270 */
[----:B------:R-:W-:Y:S01]  /*d620*/  FSEL R220, R236, -INF , !P1 ;  /* 0xff800000ecdc7808 */ /* 0x000fe20004800000 */
[----:B------:R-:W-:Y:S01]  /*d630*/  MUFU.TANH R144, R121 ;  /* 0x0000007900907308 */ /* 0x000fe20000002400 */
[C---:B------:R-:W-:Y:S02]  /*d640*/  ISETP.GT.OR P2, PT, R218.reuse, 0x10, !P2 ;  /* 0x00000010da00780c */ /* 0x040fe40005744670 */
[C---:B------:R-:W-:Y:S02]  /*d650*/  ISETP.GT.OR P3, PT, R218.reuse, 0x11, !P3 ;  /* 0x00000011da00780c */ /* 0x040fe40005f64670 */
[C---:B------:R-:W-:Y:S02]  /*d660*/  ISETP.GT.OR P5, PT, R218.reuse, 0x18, !P5 ;  /* 0x00000018da00780c */ /* 0x040fe40006fa4670 */
[----:B------:R-:W-:Y:S01]  /*d670*/  ISETP.GT.OR P4, PT, R218, 0x19, !P4 ;  /* 0x00000019da00780c */ /* 0x000fe20006784670 */
[----:B------:R-:W-:Y:S01]  /*d680*/  MUFU.TANH R140, R125 ;  /* 0x0000007d008c7308 */ /* 0x000fe20000002400 */
[----:B------:R-:W-:-:S02]  /*d690*/  FSEL R215, R233, -INF , !P2 ;  /* 0xff800000e9d77808 */ /* 0x000fc40005000000 */
[----:B------:R-:W-:Y:S02]  /*d6a0*/  FSEL R211, R21, -INF , !P3 ;  /* 0xff80000015d37808 */ /* 0x000fe40005800000 */
[----:B------:R-:W-:Y:S02]  /*d6b0*/  FSEL R208, R23, -INF , !P5 ;  /* 0xff80000017d07808 */ /* 0x000fe40006800000 */
[----:B------:R-:W-:Y:S01]  /*d6c0*/  FSEL R206, R202, -INF , !P4 ;  /* 0xff800000cace7808 */ /* 0x000fe20006000000 */
[----:B------:R-:W1:Y:S01]  /*d6d0*/  MUFU.TANH R150, R116 ;  /* 0x0000007400967308 */ /* 0x000e620000002400 */
[----:B------:R-:W-:Y:S01]  /*d6e0*/  FMUL.FTZ R111, R111, UR9 ;  /* 0x000000096f6f7c20 */ /* 0x000fe20008410000 */
[----:B------:R-:W-:Y:S01]  /*d6f0*/  FMUL.FTZ R119, R119, UR9 ;  /* 0x0000000977777c20 */ /* 0x000fe20008410000 */
[----:B------:R-:W-:-:S05]  /*d700*/  FMUL.FTZ R115, R115, UR9 ;  /* 0x0000000973737c20 */ /* 0x000fca0008410000 */
[----:B------:R-:W1:Y:S01]  /*d710*/  MUFU.TANH R148, R117 ;  /* 0x0000007500947308 */ /* 0x000e620000002400 */
[----:B------:R-:W-:-:S07]  /*d720*/  FMUL.FTZ R118, R118, UR9 ;  /* 0x0000000976767c20 */ /* 0x000fce0008410000 */
[----:B------:R-:W-:Y:S08]  /*d730*/  MUFU.TANH R158, R107 ;  /* 0x0000006b009e7308 */ /* 0x000ff00000002400 */
[----:B------:R-:W-:Y:S08]  /*d740*/  MUFU.TANH R151, R114 ;  /* 0x0000007200977308 */ /* 0x000ff00000002400 */
[----:B------:R-:W1:Y:S08]  /*d750*/  MUFU.TANH R159, R106 ;  /* 0x0000006a009f7308 */ /* 0x000e700000002400 */
[----:B------:R-:W1:Y:S08]  /*d760*/  MUFU.TANH R155, R110 ;  /* 0x0000006e009b7308 */ /* 0x000e700000002400 */
[----:B------:R-:W1:Y:S01]  /*d770*/  MUFU.TANH R154, R111 ;  /* 0x0000006f009a7308 */ /* 0x000e620000002400 */
[----:B------:R-:W-:-:S02]  /*d780*/  WARPGROUP.DEPBAR.LE gsb0, 0x0 ;  /* 0x00008000000079c5 */ /* 0x000fc40000010000 */
[----:B---3--:R-:W-:-:S05]  /*d790*/  R2UR UR5, R5 ;  /* 0x00000000050572ca */ /* 0x008fca00000e0000 */
        /* <DEDUP_REMOVED lines=11> */
[----:B------:R3:W-:Y:S01]  /*d850*/  MUFU.TANH R146, R119 ;  /* 0x0000007700927308 */ /* 0x0007e20000002400 */
[----:B------:R-:W-:Y:S01]  /*d860*/  ISETP.GT.OR P0, PT, R221, RZ, !P0 ;  /* 0x000000ffdd00720c */ /* 0x000fe20004704670 */
[----:B------:R-:W-:Y:S01]  /*d870*/  FMUL.FTZ R127, R127, UR9 ;  /* 0x000000097f7f7c20 */ /* 0x000fe20008410000 */
[----:B------:R-:W-:Y:S01]  /*d880*/  ISETP.GE.AND P2, PT, R128, 0x8, PT ;  /* 0x000000088000780c */ /* 0x000fe20003f46270 */
[----:B------:R-:W-:Y:S01]  /*d890*/  FMUL.FTZ R130, R130, UR9 ;  /* 0x0000000982827c20 */ /* 0x000fe20008410000 */
[C---:B------:R-:W-:Y:S01]  /*d8a0*/  ISETP.GE.AND P3, PT, R128.reuse, 0x9, PT ;  /* 0x000000098000780c */ /* 0x040fe20003f66270 */
[----:B------:R-:W-:Y:S01]  /*d8b0*/  FMUL.FTZ R212, R131, UR9 ;  /* 0x0000000983d47c20 */ /* 0x000fe20008410000 */
[C---:B------:R-:W-:Y:S01]  /*d8c0*/  ISETP.GE.AND P5, PT, R128.reuse, 0x10, PT ;  /* 0x000000108000780c */ /* 0x040fe20003fa6270 */
[----:B------:R-:W3:Y:S01]  /*d8d0*/  MUFU.TANH R149, R115 ;  /* 0x0000007300957308 */ /* 0x000ee20000002400 */
[----:B------:R-:W-:Y:S01]  /*d8e0*/  ISETP.GE.AND P4, PT, R128, 0x11, PT ;  /* 0x000000118000780c */ /* 0x000fe20003f86270 */
[----:B------:R-:W-:Y:S01]  /*d8f0*/  IMAD R137, R0, 0x400, R137 ;  /* 0x0000040000897824 */ /* 0x000fe200078e0289 */
[----:B------:R-:W-:Y:S01]  /*d900*/  FSEL R214, R20, -INF , !P0 ;  /* 0xff80000014d67808 */ /* 0x000fe20004000000 */
[----:B------:R-:W-:Y:S01]  /*d910*/  FMUL.FTZ R129, R129, UR9 ;  /* 0x0000000981817c20 */ /* 0x000fe20008410000 */
[----:B------:R-:W-:-:S02]  /*d920*/  FSEL R228, R200, -INF , !P1 ;  /* 0xff800000c8e47808 */ /* 0x000fc40004800000 */
[----:B------:R-:W-:Y:S01]  /*d930*/  IADD3 R223, R10, 0x4, RZ ;  /* 0x000000040adf7810 */ /* 0x000fe20007ffe0ff */
[----:B------:R-:W3:Y:S01]  /*d940*/  MUFU.TANH R147, R118 ;  /* 0x0000007600937308 */ /* 0x000ee20000002400 */
[C---:B------:R-:W-:Y:S01]  /*d950*/  ISETP.GE.AND P0, PT, R128.reuse, 0x18, PT ;  /* 0x000000188000780c */ /* 0x040fe20003f06270 */
[----:B----4-:R-:W4:Y:S01]  /*d960*/  SHFL.IDX PT, R226, R224, R10, 0x1f ;  /* 0x00001f0ae0e27589 */ /* 0x010f2200000e0000 */
[----:B------:R-:W-:Y:S01]  /*d970*/  ISETP.GE.AND P1, PT, R128, 0x19, PT ;  /* 0x000000198000780c */ /* 0x000fe20003f26270 */
[C---:B------:R-:W-:Y:S01]  /*d980*/  VIADD R231, R10.reuse, 0x8 ;  /* 0x000000080ae77836 */ /* 0x040fe20000000000 */
        /* <DEDUP_REMOVED lines=28> */
[----:B--2---:R-:W-:-:S02]  /*db50*/  FSEL R123, R167, -INF , !P5 ;  /* 0xff800000a77b7808 */ /* 0x004fc40006800000 */
[----:B------:R-:W-:Y:S02]  /*db60*/  FSEL R120, R88, -INF , !P4 ;  /* 0xff80000058787808 */ /* 0x000fe40006000000 */
[C---:B------:R-:W-:Y:S02]  /*db70*/  ISETP.GE.AND P2, PT, R126.reuse, 0x38, PT ;  /* 0x000000387e00780c */ /* 0x040fe40003f46270 */
[----:B------:R-:W-:Y:S02]  /*db80*/  ISETP.GE.AND P3, PT, R126, 0x39, PT ;  /* 0x000000397e00780c */ /* 0x000fe40003f66270 */
[C---:B------:R-:W-:Y:S02]  /*db90*/  ISETP.GE.AND P5, PT, R128.reuse, 0x20, PT ;  /* 0x000000208000780c */ /* 0x040fe40003fa6270 */
[----:B------:R-:W-:Y:S02]  /*dba0*/  ISETP.GE.AND P4, PT, R128, 0x21, PT ;  /* 0x000000218000780c */ /* 0x000fe40003f86270 */
[----:B------:R-:W-:-:S02]  /*dbb0*/  FSEL R103, R91, -INF , !P0 ;  /* 0xff8000005b677808 */ /* 0x000fc40004000000 */
[----:B-1----:R-:W-:Y:S02]  /*dbc0*/  FSEL R109, R92, -INF , !P1 ;  /* 0xff8000005c6d7808 */ /* 0x002fe40004800000 */
        /* <DEDUP_REMOVED lines=80> */
[----:B------:R1:W2:Y:S01]  /*e0d0*/  MUFU.TANH R6, R127 ;  /* 0x0000007f00067308 */ /* 0x0002a20000002400 */
        /* <DEDUP_REMOVED lines=8> */
[----:B------:R3:W4:Y:S01]  /*e160*/  MUFU.TANH R2, R130 ;  /* 0x0000008200027308 */ /* 0x0007220000002400 */
[----:B-1----:R-:W-:-:S02]  /*e170*/  FSEL R127, R141, -INF , !P0 ;  /* 0xff8000008d7f7808 */ /* 0x002fc40004000000 */
[----:B------:R-:W-:Y:S02]  /*e180*/  FSEL R126, R140, -INF , !P1 ;  /* 0xff8000008c7e7808 */ /* 0x000fe40004800000 */
[C---:B------:R-:W-:Y:S02]  /*e190*/  ISETP.GE.AND P0, PT, R128.reuse, 0x60, PT ;  /* 0x000000608000780c */ /* 0x040fe40003f06270 */
[----:B------:R-:W-:Y:S02]  /*e1a0*/  ISETP.GE.AND P1, PT, R128, 0x61, PT ;  /* 0x000000618000780c */ /* 0x000fe40003f26270 */
[----:B------:R-:W-:Y:S02]  /*e1b0*/  ISETP.GT.OR P2, PT, R218, 0x70, !P2 ;  /* 0x00000070da00780c */ /* 0x000fe40005744670 */
[C---:B------:R-:W-:Y:S02]  /*e1c0*/  ISETP.GT.OR P0, PT, R221.reuse, 0x60, !P0 ;  /* 0x00000060dd00780c */ /* 0x040fe40004704670 */
[----:B------:R-:W-:-:S02]  /*e1d0*/  ISETP.GT.OR P1, PT, R221, 0x61, !P1 ;  /* 0x00000061dd00780c */ /* 0x000fc40004f24670 */
[----:B---3--:R-:W-:Y:S02]  /*e1e0*/  FSEL R130, R5, -INF , !P2 ;  /* 0xff80000005827808 */ /* 0x008fe40005000000 */
        /* <DEDUP_REMOVED lines=10> */
[----:B--2---:R-:W-:Y:S02]  /*e290*/  FSEL R139, R6, -INF , !P0 ;  /* 0xff800000068b7808 */ /* 0x004fe40004000000 */
[----:B----4-:R-:W-:-:S02]  /*e2a0*/  FSEL R137, R2, -INF , !P1 ;  /* 0xff80000002897808 */ /* 0x010fc40004800000 */
[C---:B------:R-:W-:Y:S02]  /*e2b0*/  ISETP.GE.AND P0, PT, R128.reuse, 0x78, PT ;  /* 0x000000788000780c */ /* 0x040fe40003f06270 */
[----:B-1----:R-:W-:Y:S02]  /*e2c0*/  FSEL R129, R9, -INF , !P2 ;  /* 0xff80000009817808 */ /* 0x002fe40005000000 */
        /* <DEDUP_REMOVED lines=8> */
[----:B------:R-:W-:Y:S02]  /*e350*/  WARPGROUP.DEPBAR.LE gsb0, 0x0 ;  /* 0x00008000000079c5 */ /* 0x000fe40000010000 */
[----:B------:R-:W-:Y:S01]  /*e360*/  FADD.FTZ R229, R24, -R226 ;  /* 0x800000e218e57221 */ /* 0x000fe20000010000 */
[C---:B------:R-:W-:Y:S01]  /*e370*/  ISETP.GT.OR P2, PT, R221.reuse, 0x71, !P2 ;  /* 0x00000071dd00780c */ /* 0x040fe20005744670 */
[----:B------:R-:W3:Y:S01]  /*e380*/  SHFL.IDX PT, R24, R224, R231, 0x1f ;  /* 0x00001fe7e0187589 */ /* 0x000ee200000e0000 */
[----:B------:R-:W-:-:S02]  /*e390*/  ISETP.GT.OR P0, PT, R221, 0x78, !P0 ;  /* 0x00000078dd00780c */ /* 0x000fc40004704670 */
[----:B------:R-:W-:Y:S01]  /*e3a0*/  ISETP.GT.OR P1, PT, R221, 0x79, !P1 ;  /* 0x00000079dd00780c */ /* 0x000fe20004f24670 */
[----:B------:R-:W-:Y:S01]  /*e3b0*/  LDS R17, [R17+0x400] ;  /* 0x0004000011117984 */ /* 0x000fe20000000800 */
[----:B-1----:R-:W-:-:S03]  /*e3c0*/  FADD.FTZ R227, R25, -R212 ;  /* 0x800000d419e37221 */ /* 0x002fc60000010000 */
[----:B------:R-:W-:Y:S04]  /*e3d0*/  SHFL.IDX PT, R25, R18, R223, 0x1f ;  /* 0x00001fdf12197589 */ /* 0x000fe800000e0000 */
[----:B------:R-:W1:Y:S01]  /*e3e0*/  SHFL.IDX PT, R223, R224, R232, 0x1f ;  /* 0x00001fe8e0df7589 */ /* 0x000e6200000e0000 */
[----:B------:R-:W-:Y:S01]  /*e3f0*/  FADD.FTZ R212, R27, -R212 ;  /* 0x800000d41bd47221 */ /* 0x000fe20000010000 */
[----:B--2---:R-:W-:Y:S01]  /*e400*/  FFMA.FTZ R216, R216, UR4, -R218 ;  /* 0x00000004d8d87c23 */ /* 0x004fe200080108da */
        /* <DEDUP_REMOVED lines=14> */
[----:B------:R-:W-:-:S03]  /*e4f0*/  VIADD R31, R10, 0x10 ;  /* 0x000000100a1f7836 */ /* 0x000fc60000000000 */
[----:B------:R-:W1:Y:S04]  /*e500*/  SHFL.IDX PT, R29, R224, R29, 0x1f ;  /* 0x00001f1de01d7589 */ /* 0x000e6800000e0000 */
[----:B------:R-:W1:Y:S01]  /*e510*/  SHFL.IDX PT, R31, R18, R31, 0x1f ;  /* 0x00001f1f121f7589 */ /* 0x000e6200000e0000 */
[----:B---3--:R-:W-:Y:S01]  /*e520*/  IADD3 R232, R10, 0x1c, RZ ;  /* 0x0000001c0ae87810 */ /* 0x008fe20007ffe0ff */
[----:B------:R3:W1:Y:S01]  /*e530*/  MUFU.EX2 R24, R26 ;  /* 0x0000001a00187308 */ /* 0x0006620000000800 */
[----:B------:R-:W-:-:S04]  /*e540*/  FFMA.FTZ R219, R219, UR4, -R25 ;  /* 0x00000004dbdb7c23 */ /* 0x000fc80008010819 */
[----:B------:R2:W-:Y:S01]  /*e550*/  SHFL.IDX PT, R232, R224, R232, 0x1f ;  /* 0x00001fe8e0e87589 */ /* 0x0005e200000e0000 */
[----:B---3--:R-:W-:Y:S01]  /*e560*/  FFMA.FTZ R26, R228, UR4, -R25 ;  /* 0x00000004e41a7c23 */ /* 0x008fe20008010819 */
[--C-:B----4-:R-:W-:Y:S01]  /*e570*/  FFMA.FTZ R25, R225, UR4, -R231.reuse ;  /* 0x00000004e1197c23 */ /* 0x110fe200080108e7 */
[----:B------:R-:W-:Y:S01]  /*e580*/  FFMA.FTZ R231, R222, UR4, -R231 ;  /* 0x00000004dee77c23 */ /* 0x000fe200080108e7 */
[--C-:B--2---:R-:W-:Y:S01]  /*e590*/  FADD.FTZ R222, R32, -R28.reuse ;  /* 0x8000001c20de7221 */ /* 0x104fe20000010000 */
[----:B------:R-:W-:Y:S01]  /*e5a0*/  FADD.FTZ R224, R34, -R28 ;  /* 0x8000001c22e07221 */ /* 0x000fe20000010000 */
[--C-:B------:R-:W-:Y:S01]  /*e5b0*/  FFMA.FTZ R28, R220, UR4, -R30.reuse ;  /* 0x00000004dc1c7c23 */ /* 0x100fe2000801081e */
[----:B------:R-:W-:Y:S01]  /*e5c0*/  FFMA.FTZ R30, R217, UR4, -R30 ;  /* 0x00000004d91e7c23 */ /* 0x000fe2000801081e */
[----:B------:R-:W-:Y:S02]  /*e5d0*/  VIADD R32, R10, 0x14 ;  /* 0x000000140a207836 */ /* 0x000fe40000000000 */
[--C-:B-1----:R-:W-:Y:S01]  /*e5e0*/  FADD.FTZ R217, R36, -R29.reuse ;  /* 0x8000001d24d97221 */ /* 0x102fe20000010000 */
[----:B------:R-:W-:Y:S01]  /*e5f0*/  FADD.FTZ R220, R38, -R29 ;  /* 0x8000001d26dc7221 */ /* 0x000fe20000010000 */
[--C-:B------:R-:W-:Y:S01]  /*e600*/  FFMA.FTZ R29, R215, UR4, -R31.reuse ;  /* 0x00000004d71d7c23 */ /* 0x100fe2000801081f */
[----:B------:R-:W-:Y:S01]  /*e610*/  FFMA.FTZ R31, R213, UR4, -R31 ;  /* 0x00000004d51f7c23 */ /* 0x000fe2000801081f */
[----:B------:R-:W-:Y:S01]  /*e620*/  FFMA.FTZ R213, -R19, R19, 1 ;  /* 0x3f80000013d57423 */ /* 0x000fe20000010113 */
[----:B------:R-:W-:Y:S01]  /*e630*/  FMUL.FTZ R229, R214, R229 ;  /* 0x000000e5d6e57220 */ /* 0x000fe20000410000 */
[----:B------:R-:W1:Y:S01]  /*e640*/  SHFL.IDX PT, R32, R18, R32, 0x1f ;  /* 0x00001f2012207589 */ /* 0x000e6200000e0000 */
[----:B------:R-:W-:-:S02]  /*e650*/  IADD3 R34, R10, 0x18, RZ ;  /* 0x000000180a227810 */ /* 0x000fc40007ffe0ff */
[----:B------:R-:W-:Y:S01]  /*e660*/  FMUL.FTZ R213, R213, R229 ;  /* 0x000000e5d5d57220 */ /* 0x000fe20000410000 */
[C---:B------:R-:W-:Y:S02]  /*e670*/  VIADD R229, R10.reuse, 0x1c ;  /* 0x0000001c0ae57836 */ /* 0x040fe40000000000 */
[--C-:B------:R-:W-:Y:S02]  /*e680*/  FADD.FTZ R225, R33, -R27.reuse ;  /* 0x8000001b21e17221 */ /* 0x100fe40000010000 */
[----:B------:R-:W2:Y:S04]  /*e690*/  SHFL.IDX PT, R33, R18, R34, 0x1f ;  /* 0x00001f2212217589 */ /* 0x000ea800000e0000 */
[----:B------:R-:W3:Y:S01]  /*e6a0*/  SHFL.IDX PT, R34, R18, R229, 0x1f ;  /* 0x00001fe512227589 */ /* 0x000ee200000e0000 */
[----:B------:R-:W-:Y:S01]  /*e6b0*/  FADD.FTZ R228, R35, -R27 ;  /* 0x8000001b23e47221 */ /* 0x000fe20000010000 */
[----:B------:R-:W-:-:S02]  /*e6c0*/  VIADD R215, R10, 0x4 ;  /* 0x000000040ad77836 */ /* 0x000fc40000000000 */
[----:B------:R-:W4:Y:S01]  /*e6d0*/  SHFL.IDX PT, R35, R12, R10, 0x1f ;  /* 0x00001f0a0c237589 */ /* 0x000f2200000e0000 */
[----:B------:R2:W-:Y:S01]  /*e6e0*/  MUFU.EX2 R19, R31 ;  /* 0x0000001f00137308 */ /* 0x0005e20000000800 */
[--C-:B-1----:R-:W-:Y:S01]  /*e6f0*/  FFMA.FTZ R211, R211, UR4, -R32.reuse ;  /* 0x00000004d3d37c23 */ /* 0x102fe20008010820 */
[----:B------:R-:W-:Y:S01]  /*e700*/  FFMA.FTZ R32, R210, UR4, -R32 ;  /* 0x00000004d2207c23 */ /* 0x000fe20008010820 */
[----:B------:R-:W-:-:S05]  /*e710*/  FFMA.FTZ R210, -R20, R20, 1 ;  /* 0x3f80000014d27423 */ /* 0x000fca0000010114 */
[----:B------:R1:W-:Y:S01]  /*e720*/  MUFU.EX2 R20, R32 ;  /* 0x0000002000147308 */ /* 0x0003e20000000800 */
[--C-:B--2---:R-:W-:Y:S01]  /*e730*/  FFMA.FTZ R31, R208, UR4, -R33.reuse ;  /* 0x00000004d01f7c23 */ /* 0x104fe20008010821 */
[----:B-1----:R-:W-:Y:S01]  /*e740*/  FFMA.FTZ R32, R209, UR4, -R33 ;  /* 0x00000004d1207c23 */ /* 0x002fe20008010821 */
[----:B---3--:R-:W-:-:S05]  /*e750*/  FFMA.FTZ R33, R206, UR4, -R34 ;  /* 0x00000004ce217c23 */ /* 0x008fca0008010822 */
[----:B------:R-:W1:Y:S01]  /*e760*/  MUFU.EX2 R219, R219 ;  /* 0x000000db00db7308 */ /* 0x000e620000000800 */
[----:B------:R-:W2:Y:S01]  /*e770*/  SHFL.IDX PT, R206, R12, R215, 0x1f ;  /* 0x00001fd70cce7589 */ /* 0x000ea200000e0000 */
[----:B------:R-:W-:Y:S01]  /*e780*/  FMUL.FTZ R226, R24, R226 ;  /* 0x000000e218e27220 */ /* 0x000fe20000410000 */
[----:B------:R-:W-:Y:S01]  /*e790*/  FFMA.FTZ R208, -R230, R230, 1 ;  /* 0x3f800000e6d07423 */ /* 0x000fe200000101e6 */
[--C-:B----4-:R-:W-:Y:S01]  /*e7a0*/  FFMA.FTZ R204, R204, UR4, -R35.reuse ;  /* 0x00000004cccc7c23 */ /* 0x110fe20008010823 */
[----:B------:R-:W-:Y:S01]  /*e7b0*/  FFMA.FTZ R36, R205, UR4, -R35 ;  /* 0x00000004cd247c23 */ /* 0x000fe20008010823 */
[----:B------:R-:W-:Y:S01]  /*e7c0*/  FMUL.FTZ R210, R210, R226 ;  /* 0x000000e2d2d27220 */ /* 0x000fe20000410000 */
[C---:B------:R-:W-:Y:S01]  /*e7d0*/  IADD3 R209, R10.reuse, 0x8, RZ ;  /* 0x000000080ad17810 */ /* 0x040fe20007ffe0ff */
[----:B------:R3:W-:Y:S01]  /*e7e0*/  MUFU.EX2 R18, R211 ;  /* 0x000000d300127308 */ /* 0x0007e20000000800 */
[C---:B------:R-:W-:Y:S02]  /*e7f0*/  VIADD R226, R10.reuse, 0xc ;  /* 0x0000000c0ae27836 */ /* 0x040fe40000000000 */
[----:B------:R-:W-:-:S02]  /*e800*/  VIADD R230, R10, 0x18 ;  /* 0x000000180ae67836 */ /* 0x000fc40000000000 */
[----:B-1----:R-:W-:Y:S01]  /*e810*/  FMUL.FTZ R227, R219, R227 ;  /* 0x000000e3dbe37220 */ /* 0x002fe20000410000 */
[----:B---3--:R-:W-:Y:S02]  /*e820*/  VIADD R211, R10, 0x10 ;  /* 0x000000100ad37836 */ /* 0x008fe40000000000 */
[----:B------:R2:W-:Y:S01]  /*e830*/  MUFU.EX2 R35, R204 ;  /* 0x000000cc00237308 */ /* 0x0005e20000000800 */
[----:B------:R-:W-:Y:S01]  /*e840*/  FMUL.FTZ R208, R208, R227 ;  /* 0x000000e3d0d07220 */ /* 0x000fe20000410000 */
[----:B------:R-:W-:Y:S01]  /*e850*/  IADD3 R227, R10, 0x14, RZ ;  /* 0x000000140ae37810 */ /* 0x000fe20007ffe0ff */
[----:B------:R-:W-:-:S05]  /*e860*/  FFMA.FTZ R34, R207, UR4, -R34 ;  /* 0x00000004cf227c23 */ /* 0x000fca0008010822 */
[----:B------:R1:W-:Y:S01]  /*e870*/  MUFU.EX2 R27, R231 ;  /* 0x000000e7001b7308 */ /* 0x0003e20000000800 */
[--C-:B--2---:R-:W-:Y:S01]  /*e880*/  FFMA.FTZ R204, R122, UR4, -R206.reuse ;  /* 0x000000047acc7c23 */ /* 0x104fe200080108ce */
[----:B------:R-:W-:Y:S01]  /*e890*/  FFMA.FTZ R206, R124, UR4, -R206 ;  /* 0x000000047cce7c23 */ /* 0x000fe200080108ce */
[----:B------:R-:W-:Y:S04]  /*e8a0*/  SHFL.IDX PT, R207, R12, R209, 0x1f ;  /* 0x00001fd10ccf7589 */ /* 0x000fe800000e0000 */
[----:B------:R-:W-:Y:S01]  /*e8b0*/  SHFL.IDX PT, R38, R12, R227, 0x1f ;  /* 0x00001fe30c267589 */ /* 0x000fe200000e0000 */
[--C-:B-1----:R-:W-:Y:S01]  /*e8c0*/  FADD.FTZ R231, R37, -R232.reuse ;  /* 0x800000e825e77221 */ /* 0x102fe20000010000 */
[----:B------:R-:W-:Y:S02]  /*e8d0*/  FADD.FTZ R232, R39, -R232 ;  /* 0x800000e827e87221 */ /* 0x000fe40000010000 */
[----:B------:R-:W-:Y:S04]  /*e8e0*/  SHFL.IDX PT, R37, R12, R226, 0x1f ;  /* 0x00001fe20c257589 */ /* 0x000fe800000e0000 */
[----:B------:R-:W-:Y:S04]  /*e8f0*/  SHFL.IDX PT, R39, R12, R211, 0x1f ;  /* 0x00001fd30c277589 */ /* 0x000fe800000e0000 */
[----:B------:R-:W1:Y:S04]  /*e900*/  SHFL.IDX PT, R122, R12, R230, 0x1f ;  /* 0x00001fe60c7a7589 */ /* 0x000e6800000e0000 */
[----:B------:R2:W3:Y:S02]  /*e910*/  SHFL.IDX PT, R124, R12, R229, 0x1f ;  /* 0x00001fe50c7c7589 */ /* 0x0004e400000e0000 */
[----:B--2---:R2:W-:Y:S02]  /*e920*/  MUFU.EX2 R12, R204 ;  /* 0x000000cc000c7308 */ /* 0x0045e40000000800 */
[----:B--2---:R-:W2:Y:S01]  /*e930*/  SHFL.IDX PT, R204, R11, R215, 0x1f ;  /* 0x00001fd70bcc7589 */ /* 0x004ea200000e0000 */
[--C-:B-1----:R-:W-:Y:S01]  /*e940*/  FFMA.FTZ R112, R112, UR4, -R122.reuse ;  /* 0x0000000470707c23 */ /* 0x102fe2000801087a */
[----:B------:R-:W-:-:S02]  /*e950*/  FFMA.FTZ R107, R107, UR4, -R122 ;  /* 0x000000046b6b7c23 */ /* 0x000fc4000801087a */
[----:B------:R-:W1:Y:S01]  /*e960*/  SHFL.IDX PT, R205, R11, R10, 0x1f ;  /* 0x00001f0a0bcd7589 */ /* 0x000e6200000e0000 */
[----:B---3--:R-:W-:-:S03]  /*e970*/  FFMA.FTZ R122, R97, UR4, -R124 ;  /* 0x00000004617a7c23 */ /* 0x008fc6000801087c */
[----:B------:R-:W3:Y:S01]  /*e980*/  SHFL.IDX PT, R97, R11, R211, 0x1f ;  /* 0x00001fd30b617589 */ /* 0x000ee200000e0000 */
[--C-:B------:R-:W-:Y:S01]  /*e990*/  FFMA.FTZ R123, R123, UR4, -R207.reuse ;  /* 0x000000047b7b7c23 */ /* 0x100fe200080108cf */
[----:B------:R-:W-:Y:S02]  /*e9a0*/  FFMA.FTZ R125, R125, UR4, -R207 ;  /* 0x000000047d7d7c23 */ /* 0x000fe400080108cf */
[----:B------:R-:W-:Y:S01]  /*e9b0*/  SHFL.IDX PT, R207, R11, R209, 0x1f ;  /* 0x00001fd10bcf7589 */ /* 0x000fe200000e0000 */
[--C-:B--2---:R-:W-:Y:S01]  /*e9c0*/  FFMA.FTZ R119, R119, UR4, -R204.reuse ;  /* 0x0000000477777c23 */ /* 0x104fe200080108cc */
[----:B------:R-:W-:Y:S02]  /*e9d0*/  FFMA.FTZ R204, R98, UR4, -R204 ;  /* 0x0000000462cc7c23 */ /* 0x000fe400080108cc */
[----:B------:R-:W2:Y:S01]  /*e9e0*/  SHFL.IDX PT, R98, R11, R230, 0x1f ;  /* 0x00001fe60b627589 */ /* 0x000ea200000e0000 */
[--C-:B------:R-:W-:Y:S01]  /*e9f0*/  FFMA.FTZ R120, R120, UR4, -R37.reuse ;  /* 0x0000000478787c23 */ /* 0x100fe20008010825 */
[----:B------:R-:W-:Y:S01]  /*ea00*/  FFMA.FTZ R121, R121, UR4, -R37 ;  /* 0x0000000479797c23 */ /* 0x000fe20008010825 */
[--C-:B------:R-:W-:Y:S01]  /*ea10*/  FFMA.FTZ R109, R109, UR4, -R38.reuse ;  /* 0x000000046d6d7c23 */ /* 0x100fe20008010826 */
[----:B------:R4:W-:Y:S01]  /*ea20*/  MUFU.EX2 R37, R206 ;  /* 0x000000ce00257308 */ /* 0x0009e20000000800 */
[--C-:B------:R-:W-:Y:S01]  /*ea30*/  FFMA.FTZ R103, R103, UR4, -R39.reuse ;  /* 0x0000000467677c23 */ /* 0x100fe20008010827 */
[----:B------:R-:W-:Y:S01]  /*ea40*/  FFMA.FTZ R114, R114, UR4, -R39 ;  /* 0x0000000472727c23 */ /* 0x000fe20008010827 */
[--C-:B-1----:R-:W-:Y:S01]  /*ea50*/  FFMA.FTZ R117, R117, UR4, -R205.reuse ;  /* 0x0000000475757c23 */ /* 0x102fe200080108cd */
[----:B------:R-:W-:Y:S01]  /*ea60*/  FFMA.FTZ R106, R106, UR4, -R205 ;  /* 0x000000046a6a7c23 */ /* 0x000fe200080108cd */
[----:B----4-:R-:W-:-:S03]  /*ea70*/  FFMA.FTZ R206, R94, UR4, -R38 ;  /* 0x000000045ece7c23 */ /* 0x010fc60008010826 */
[----:B------:R1:W-:Y:S01]  /*ea80*/  MUFU.EX2 R38, R123 ;  /* 0x0000007b00267308 */ /* 0x0003e20000000800 */
[----:B------:R-:W-:Y:S01]  /*ea90*/  SHFL.IDX PT, R205, R11, R229, 0x1f ;  /* 0x00001fe50bcd7589 */ /* 0x000fe200000e0000 */
[--C-:B---3--:R-:W-:Y:S01]  /*eaa0*/  FFMA.FTZ R101, R101, UR4, -R97.reuse ;  /* 0x0000000465657c23 */ /* 0x108fe20008010861 */
[----:B------:R-:W-:Y:S02]  /*eab0*/  FFMA.FTZ R100, R100, UR4, -R97 ;  /* 0x0000000464647c23 */ /* 0x000fe40008010861 */
[----:B-1----:R-:W1:Y:S03]  /*eac0*/  SHFL.IDX PT, R123, R11, R226, 0x1f ;  /* 0x00001fe20b7b7589 */ /* 0x002e6600000e0000 */
[----:B------:R3:W-:Y:S02]  /*ead0*/  MUFU.EX2 R39, R125 ;  /* 0x0000007d00277308 */ /* 0x0007e40000000800 */
[----:B---3--:R3:W-:Y:S06]  /*eae0*/  SHFL.IDX PT, R125, R11, R227, 0x1f ;  /* 0x00001fe30b7d7589 */ /* 0x0087ec00000e0000 */
[----:B------:R2:W-:Y:S08]  /*eaf0*/  MUFU.EX2 R97, R114 ;  /* 0x0000007200617308 */ /* 0x0005f00000000800 */
[----:B---3--:R3:W-:Y:S01]  /*eb00*/  MUFU.EX2 R11, R121 ;  /* 0x00000079000b7308 */ /* 0x0087e20000000800 */
[----:B--2---:R-:W-:Y:S01]  /*eb10*/  FFMA.FTZ R114, R95, UR4, -R98 ;  /* 0x000000045f727c23 */ /* 0x004fe20008010862 */
[----:B---3--:R-:W2:Y:S06]  /*eb20*/  SHFL.IDX PT, R121, R14, R215, 0x1f ;  /* 0x00001fd70e797589 */ /* 0x008eac00000e0000 */
[----:B------:R3:W-:Y:S01]  /*eb30*/  MUFU.EX2 R95, R109 ;  /* 0x0000006d005f7308 */ /* 0x0007e20000000800 */
[----:B------:R-:W-:-:S07]  /*eb40*/  FFMA.FTZ R124, R96, UR4, -R124 ;  /* 0x00000004607c7c23 */ /* 0x000fce000801087c */
[----:B------:R4:W-:Y:S01]  /*eb50*/  MUFU.EX2 R94, R120 ;  /* 0x00000078005e7308 */ /* 0x0009e20000000800 */
[----:B---3--:R-:W3:Y:S01]  /*eb60*/  SHFL.IDX PT, R109, R14, R211, 0x1f ;  /* 0x00001fd30e6d7589 */ /* 0x008ee200000e0000 */
[----:B----4-:R-:W-:-:S03]  /*eb70*/  FFMA.FTZ R120, R99, UR4, -R207 ;  /* 0x0000000463787c23 */ /* 0x010fc600080108cf */
[----:B------:R-:W4:Y:S03]  /*eb80*/  SHFL.IDX PT, R99, R14, R10, 0x1f ;  /* 0x00001f0a0e637589 */ /* 0x000f2600000e0000 */
[----:B------:R-:W3:Y:S01]  /*eb90*/  MUFU.EX2 R25, R25 ;  /* 0x0000001900197308 */ /* 0x000ee20000000800 */
[----:B-1----:R-:W-:-:S07]  /*eba0*/  FFMA.FTZ R105, R105, UR4, -R123 ;  /* 0x0000000469697c23 */ /* 0x002fce000801087b */
[----:B------:R1:W-:Y:S01]  /*ebb0*/  MUFU.EX2 R96, R103 ;  /* 0x0000006700607308 */ /* 0x0003e20000000800 */
[----:B------:R-:W-:Y:S01]  /*ebc0*/  FFMA.FTZ R104, R104, UR4, -R123 ;  /* 0x0000000468687c23 */ /* 0x000fe2000801087b */
[----:B-1----:R-:W1:Y:S04]  /*ebd0*/  SHFL.IDX PT, R103, R14, R226, 0x1f ;  /* 0x00001fe20e677589 */ /* 0x002e6800000e0000 */
[----:B------:R-:W1:Y:S01]  /*ebe0*/  SHFL.IDX PT, R123, R14, R209, 0x1f ;  /* 0x00001fd10e7b7589 */ /* 0x000e6200000e0000 */
[--C-:B--2---:R-:W-:Y:S01]  /*ebf0*/  FFMA.FTZ R108, R108, UR4, -R121.reuse ;  /* 0x000000046c6c7c23 */ /* 0x104fe20008010879 */
[----:B------:R-:W-:Y:S02]  /*ec00*/  FFMA.FTZ R138, R138, UR4, -R121 ;  /* 0x000000048a8a7c23 */ /* 0x000fe40008010879 */
[----:B------:R-:W2:Y:S01]  /*ec10*/  SHFL.IDX PT, R121, R14, R227, 0x1f ;  /* 0x00001fe30e797589 */ /* 0x000ea200000e0000 */
        /* <DEDUP_REMOVED lines=13> */
[----:B---3--:R-:W3:Y:S01]  /*ecf0*/  SHFL.IDX PT, R112, R14, R230, 0x1f ;  /* 0x00001fe60e707589 */ /* 0x008ee200000e0000 */
[----:B------:R-:W4:Y:S01]  /*ed00*/  MUFU.TANH R132, R132 ;  /* 0x0000008400847308 */ /* 0x000f220000002400 */
[--C-:B-1----:R-:W-:Y:S01]  /*ed10*/  FFMA.FTZ R126, R126, UR4, -R103.reuse ;  /* 0x000000047e7e7c23 */ /* 0x102fe20008010867 */
[----:B------:R-:W-:-:S02]  /*ed20*/  FFMA.FTZ R139, R139, UR4, -R103 ;  /* 0x000000048b8b7c23 */ /* 0x000fc40008010867 */
[----:B------:R-:W1:Y:S04]  /*ed30*/  SHFL.IDX PT, R103, R14, R229, 0x1f ;  /* 0x00001fe50e677589 */ /* 0x000e6800000e0000 */
[----:B------:R-:W3:Y:S01]  /*ed40*/  MUFU.TANH R134, R134 ;  /* 0x0000008600867308 */ /* 0x000ee20000002400 */
[--C-:B------:R-:W-:Y:S01]  /*ed50*/  FFMA.FTZ R127, R127, UR4, -R123.reuse ;  /* 0x000000047f7f7c23 */ /* 0x100fe2000801087b */
        /* <DEDUP_REMOVED lines=9> */
[----:B--2---:R-:W-:-:S07]  /*edf0*/  FFMA.FTZ R123, R123, UR4, -R121 ;  /* 0x000000047b7b7c23 */ /* 0x004fce0008010879 */
[----:B------:R-:W2:Y:S01]  /*ee00*/  MUFU.EX2 R32, R32 ;  /* 0x0000002000207308 */ /* 0x000ea20000000800 */
[--C-:B------:R-:W-:Y:S01]  /*ee10*/  FFMA.FTZ R110, R110, UR4, -R205.reuse ;  /* 0x000000046e6e7c23 */ /* 0x100fe200080108cd */
[----:B------:R-:W-:Y:S01]  /*ee20*/  FFMA.FTZ R118, R118, UR4, -R205 ;  /* 0x0000000476767c23 */ /* 0x000fe200080108cd */
[----:B------:R-:W-:-:S05]  /*ee30*/  FFMA.FTZ R121, R125, UR4, -R121 ;  /* 0x000000047d797c23 */ /* 0x000fca0008010879 */
[----:B------:R-:W2:Y:S01]  /*ee40*/  MUFU.EX2 R31, R31 ;  /* 0x0000001f001f7308 */ /* 0x000ea20000000800 */
[----:B----4-:R-:W-:Y:S01]  /*ee50*/  FSEL R125, R132, -INF , !P5 ;  /* 0xff800000847d7808 */ /* 0x010fe20006800000 */
[----:B------:R-:W-:Y:S01]  /*ee60*/  FMUL.FTZ R218, R27, R218 ;  /* 0x000000da1bda7220 */ /* 0x000fe20000410000 */
[----:B---3--:R-:W-:Y:S01]  /*ee70*/  FSEL R205, R134, -INF , !P0 ;  /* 0xff80000086cd7808 */ /* 0x008fe20004000000 */
[----:B------:R-:W-:Y:S01]  /*ee80*/  FFMA.FTZ R235, -R235, R235, 1 ;  /* 0x3f800000ebeb7423 */ /* 0x000fe200000101eb */
[----:B------:R-:W-:Y:S01]  /*ee90*/  FFMA.FTZ R116, R116, UR4, -R98 ;  /* 0x0000000474747c23 */ /* 0x000fe20008010862 */
[----:B------:R-:W-:Y:S01]  /*eea0*/  FFMA.FTZ R111, R111, UR4, -R207 ;  /* 0x000000046f6f7c23 */ /* 0x000fe200080108cf */
[--C-:B------:R-:W-:Y:S01]  /*eeb0*/  FFMA.FTZ R125, R125, UR4, -R112.reuse ;  /* 0x000000047d7d7c23 */ /* 0x100fe20008010870 */
[----:B------:R-:W3:Y:S01]  /*eec0*/  MUFU.EX2 R26, R26 ;  /* 0x0000001a001a7308 */ /* 0x000ee20000000800 */
[----:B------:R-:W-:Y:S01]  /*eed0*/  FFMA.FTZ R205, R205, UR4, -R112 ;  /* 0x00000004cdcd7c23 */ /* 0x000fe20008010870 */
[----:B-1----:R-:W-:Y:S01]  /*eee0*/  FSEL R207, R135, -INF , !P1 ;  /* 0xff80000087cf7808 */ /* 0x002fe20004800000 */
[----:B------:R-:W-:Y:S01]  /*eef0*/  FMUL.FTZ R112, R235, R218 ;  /* 0x000000daeb707220 */ /* 0x000fe20000410000 */
[----:B------:R-:W-:Y:S01]  /*ef00*/  FMUL.FTZ R221, R28, R221 ;  /* 0x000000dd1cdd7220 */ /* 0x000fe20000410000 */
[----:B------:R-:W-:Y:S01]  /*ef10*/  FFMA.FTZ R209, -R233, R233, 1 ;  /* 0x3f800000e9d17423 */ /* 0x000fe200000101e9 */
[----:B------:R-:W-:-:S02]  /*ef20*/  FFMA.FTZ R211, -R234, R234, 1 ;  /* 0x3f800000ead37423 */ /* 0x000fc400000101ea */
[----:B------:R1:W-:Y:S01]  /*ef30*/  MUFU.EX2 R98, R206 ;  /* 0x000000ce00627308 */ /* 0x0003e20000000800 */
[----:B------:R-:W-:Y:S01]  /*ef40*/  FMUL.FTZ R222, R29, R222 ;  /* 0x000000de1dde7220 */ /* 0x000fe20000410000 */
[--C-:B------:R-:W-:Y:S01]  /*ef50*/  FADD.FTZ R40, R40, -R216.reuse ;  /* 0x800000d828287221 */ /* 0x100fe20000010000 */
[----:B------:R-:W-:Y:S01]  /*ef60*/  FADD.FTZ R42, R42, -R216 ;  /* 0x800000d82a2a7221 */ /* 0x000fe20000010000 */
[----:B------:R-:W-:Y:S01]  /*ef70*/  FFMA.FTZ R236, -R236, R236, 1 ;  /* 0x3f800000ecec7423 */ /* 0x000fe200000101ec */
[----:B------:R-:W4:Y:S01]  /*ef80*/  SHFL.IDX PT, R218, R17, R215, 0x1f ;  /* 0x00001fd711da7589 */ /* 0x000f2200000e0000 */
[C---:B------:R-:W-:Y:S01]  /*ef90*/  VIADD R234, R10.reuse, 0x8 ;  /* 0x000000080aea7836 */ /* 0x040fe20000000000 */
[----:B------:R-:W-:Y:S02]  /*efa0*/  IADD3 R233, R10, 0xc, RZ ;  /* 0x0000000c0ae97810 */ /* 0x000fe40007ffe0ff */
[----:B-1----:R-:W-:Y:S01]  /*efb0*/  FSEL R206, R133, -INF , !P4 ;  /* 0xff80000085ce7808 */ /* 0x002fe20006000000 */
[----:B------:R-:W1:Y:S01]  /*efc0*/  MUFU.EX2 R30, R30 ;  /* 0x0000001e001e7308 */ /* 0x000e620000000800 */
[----:B------:R1:W-:Y:S01]  /*efd0*/  LDS R216, [R13+0x400] ;  /* 0x000400000dd87984 */ /* 0x0003e20000000800 */
[----:B--2---:R-:W-:Y:S01]  /*efe0*/  FMUL.FTZ R226, R32, R220 ;  /* 0x000000dc20e27220 */ /* 0x004fe20000410000 */
[--C-:B------:R-:W-:Y:S01]  /*eff0*/  FFMA.FTZ R207, R207, UR4, -R103.reuse ;  /* 0x00000004cfcf7c23 */ /* 0x100fe20008010867 */
[----:B------:R-:W-:Y:S01]  /*f000*/  FFMA.FTZ R206, R206, UR4, -R103 ;  /* 0x00000004cece7c23 */ /* 0x000fe20008010867 */
[----:B------:R-:W-:Y:S01]  /*f010*/  FMUL.FTZ R209, R209, R222 ;  /* 0x000000ded1d17220 */ /* 0x000fe20000410000 */
[----:B------:R-:W2:Y:S01]  /*f020*/  SHFL.IDX PT, R220, R17, R229, 0x1f ;  /* 0x00001fe511dc7589 */ /* 0x000ea200000e0000 */
[----:B------:R-:W-:Y:S01]  /*f030*/  FMUL.FTZ R103, R236, R221 ;  /* 0x000000ddec677220 */ /* 0x000fe20000410000 */
[----:B------:R-:W-:-:S02]  /*f040*/  FMUL.FTZ R222, R31, R217 ;  /* 0x000000d91fde7220 */ /* 0x000fc40000410000 */
[----:B------:R-:W2:Y:S04]  /*f050*/  SHFL.IDX PT, R221, R17, R234, 0x1f ;  /* 0x00001fea11dd7589 */ /* 0x000ea800000e0000 */
[----:B------:R-:W2:Y:S01]  /*f060*/  SHFL.IDX PT, R217, R17, R233, 0x1f ;  /* 0x00001fe911d97589 */ /* 0x000ea200000e0000 */
[----:B------:R-:W2:Y:S01]  /*f070*/  MUFU.EX2 R36, R36 ;  /* 0x0000002400247308 */ /* 0x000ea20000000800 */
[----:B------:R-:W-:Y:S01]  /*f080*/  FFMA.FTZ R14, -R200, R200, 1 ;  /* 0x3f800000c80e7423 */ /* 0x000fe200000101c8 */
[----:B---3--:R-:W-:Y:S01]  /*f090*/  FMUL.FTZ R212, R26, R212 ;  /* 0x000000d41ad47220 */ /* 0x008fe20000410000 */
[----:B-1----:R-:W-:Y:S01]  /*f0a0*/  FMUL.FTZ R223, R30, R223 ;  /* 0x000000df1edf7220 */ /* 0x002fe20000410000 */
[----:B------:R-:W-:Y:S02]  /*f0b0*/  VIADD R235, R10, 0x10 ;  /* 0x000000100aeb7836 */ /* 0x000fe40000000000 */
[----:B------:R-:W-:Y:S01]  /*f0c0*/  FMUL.FTZ R224, R19, R224 ;  /* 0x000000e013e07220 */ /* 0x000fe20000410000 */
[----:B------:R-:W-:Y:S01]  /*f0d0*/  FMUL.FTZ R14, R14, R212 ;  /* 0x000000d40e0e7220 */ /* 0x000fe20000410000 */
[----:B------:R-:W-:Y:S01]  /*f0e0*/  FFMA.FTZ R212, -R21, R21, 1 ;  /* 0x3f80000015d47423 */ /* 0x000fe20000010115 */
[----:B------:R-:W-:Y:S01]  /*f0f0*/  FFMA.FTZ R21, -R22, R22, 1 ;  /* 0x3f80000016157423 */ /* 0x000fe20000010116 */
[----:B------:R-:W-:Y:S01]  /*f100*/  FMUL.FTZ R22, R18, R225 ;  /* 0x000000e112167220 */ /* 0x000fe20000410000 */
[----:B------:R-:W-:Y:S01]  /*f110*/  FMUL.FTZ R211, R211, R223 ;  /* 0x000000dfd3d37220 */ /* 0x000fe20000410000 */
[----:B------:R-:W-:Y:S01]  /*f120*/  FFMA.FTZ R13, -R171, R171, 1 ;  /* 0x3f800000ab0d7423 */ /* 0x000fe200000101ab */
[----:B------:R-:W1:Y:S01]  /*f130*/  SHFL.IDX PT, R223, R17, R235, 0x1f ;  /* 0x00001feb11df7589 */ /* 0x000e6200000e0000 */
[----:B------:R-:W-:Y:S01]  /*f140*/  FMUL.FTZ R40, R35, R40 ;  /* 0x0000002823287220 */ /* 0x000fe20000410000 */
[--C-:B----4-:R-:W-:Y:S01]  /*f150*/  FADD.FTZ R41, R41, -R218.reuse ;  /* 0x800000da29297221 */ /* 0x110fe20000010000 */
[----:B------:R-:W-:Y:S01]  /*f160*/  FMUL.FTZ R21, R21, R224 ;  /* 0x000000e015157220 */ /* 0x000fe20000410000 */
[----:B------:R-:W-:Y:S01]  /*f170*/  FMUL.FTZ R22, R212, R22 ;  /* 0x00000016d4167220 */ /* 0x000fe20000410000 */
[----:B------:R-:W-:Y:S01]  /*f180*/  FFMA.FTZ R212, -R23, R23, 1 ;  /* 0x3f80000017d47423 */ /* 0x000fe20000010117 */
[----:B------:R-:W3:Y:S01]  /*f190*/  SHFL.IDX PT, R224, R17, R227, 0x1f ;  /* 0x00001fe311e07589 */ /* 0x000ee200000e0000 */
[----:B------:R-:W-:Y:S01]  /*f1a0*/  FADD.FTZ R43, R43, -R218 ;  /* 0x800000da2b2b7221 */ /* 0x000fe20000010000 */
[--C-:B--2---:R-:W-:Y:S01]  /*f1b0*/  FADD.FTZ R53, R53, -R220.reuse ;  /* 0x800000dc35357221 */ /* 0x104fe20000010000 */
[----:B------:R-:W-:Y:S01]  /*f1c0*/  FADD.FTZ R55, R55, -R220 ;  /* 0x800000dc37377221 */ /* 0x000fe20000010000 */
[----:B------:R-:W-:Y:S01]  /*f1d0*/  FMUL.FTZ R13, R13, R40 ;  /* 0x000000280d0d7220 */ /* 0x000fe20000410000 */
[----:B------:R-:W-:Y:S01]  /*f1e0*/  FFMA.FTZ R218, -R169, R169, 1 ;  /* 0x3f800000a9da7423 */ /* 0x000fe200000101a9 */
[----:B------:R-:W-:Y:S01]  /*f1f0*/  FMUL.FTZ R42, R36, R42 ;  /* 0x0000002a242a7220 */ /* 0x000fe20000410000 */
[----:B------:R-:W-:Y:S01]  /*f200*/  FFMA.FTZ R40, -R170, R170, 1 ;  /* 0x3f800000aa287423 */ /* 0x000fe200000101aa */
[----:B------:R-:W-:Y:S01]  /*f210*/  FMUL.FTZ R220, R12, R41 ;  /* 0x000000290cdc7220 */ /* 0x000fe20000410000 */
[----:B------:R-:W-:Y:S01]  /*f220*/  FADD.FTZ R44, R44, -R221 ;  /* 0x800000dd2c2c7221 */ /* 0x000fe20000010000 */
        /* <DEDUP_REMOVED lines=8> */
[----:B------:R-:W2:Y:S01]  /*f2b0*/  SHFL.IDX PT, R222, R17, R230, 0x1f ;  /* 0x00001fe611de7589 */ /* 0x000ea200000e0000 */
        /* <DEDUP_REMOVED lines=10> */
[----:B------:R-:W-:-:S02]  /*f360*/  VIADD R228, R10, 0x4 ;  /* 0x000000040ae47836 */ /* 0x000fc40000000000 */
[----:B------:R-:W-:Y:S01]  /*f370*/  FMUL.FTZ R45, R40, R44 ;  /* 0x0000002c282d7220 */ /* 0x000fe20000410000 */
[----:B------:R-:W-:Y:S01]  /*f380*/  FMUL.FTZ R44, R89, R46 ;  /* 0x0000002e592c7220 */ /* 0x000fe20000410000 */
[----:B------:R-:W-:Y:S01]  /*f390*/  FMUL.FTZ R46, R88, R217 ;  /* 0x000000d9582e7220 */ /* 0x000fe20000410000 */
[----:B------:R-:W-:Y:S01]  /*f3a0*/  FFMA.FTZ R90, -R90, R90, 1 ;  /* 0x3f8000005a5a7423 */ /* 0x000fe2000001015a */
[----:B------:R-:W4:Y:S01]  /*f3b0*/  SHFL.IDX PT, R88, R216, R228, 0x1f ;  /* 0x00001fe4d8587589 */ /* 0x000f2200000e0000 */
[--C-:B-1----:R-:W-:Y:S01]  /*f3c0*/  FADD.FTZ R48, R48, -R223.reuse ;  /* 0x800000df30307221 */ /* 0x102fe20000010000 */
[----:B------:R-:W-:Y:S01]  /*f3d0*/  FADD.FTZ R50, R50, -R223 ;  /* 0x800000df32327221 */ /* 0x000fe20000010000 */
[--C-:B---3--:R-:W-:Y:S01]  /*f3e0*/  FADD.FTZ R49, R49, -R224.reuse ;  /* 0x800000e031317221 */ /* 0x108fe20000010000 */
        /* <DEDUP_REMOVED lines=9> */
[----:B--2---:R-:W-:Y:S01]  /*f480*/  FADD.FTZ R52, R52, -R222 ;  /* 0x800000de34347221 */ /* 0x004fe20000010000 */
[----:B------:R-:W-:Y:S01]  /*f490*/  FMUL.FTZ R48, R91, R48 ;  /* 0x000000305b307220 */ /* 0x000fe20000410000 */
[----:B------:R-:W-:Y:S01]  /*f4a0*/  FFMA.FTZ R90, -R166, R166, 1 ;  /* 0x3f800000a65a7423 */ /* 0x000fe200000101a6 */
[----:B------:R-:W-:Y:S01]  /*f4b0*/  FMUL.FTZ R47, R93, R40 ;  /* 0x000000285d2f7220 */ /* 0x000fe20000410000 */
[----:B------:R-:W-:Y:S01]  /*f4c0*/  FMUL.FTZ R91, R98, R51 ;  /* 0x00000033625b7220 */ /* 0x000fe20000410000 */
[----:B------:R-:W1:Y:S01]  /*f4d0*/  SHFL.IDX PT, R40, R216, R234, 0x1f ;  /* 0x00001fead8287589 */ /* 0x000e6200000e0000 */
[----:B------:R-:W-:Y:S01]  /*f4e0*/  FMUL.FTZ R49, R92, R49 ;  /* 0x000000315c317220 */ /* 0x000fe20000410000 */
[----:B------:R-:W-:-:S02]  /*f4f0*/  FMUL.FTZ R93, R99, R52 ;  /* 0x00000034635d7220 */ /* 0x000fc40000410000 */
[----:B------:R-:W2:Y:S01]  /*f500*/  SHFL.IDX PT, R89, R216, R10, 0x1f ;  /* 0x00001f0ad8597589 */ /* 0x000ea200000e0000 */
[----:B------:R-:W-:-:S03]  /*f510*/  FMUL.FTZ R52, R90, R91 ;  /* 0x0000005b5a347220 */ /* 0x000fc60000410000 */
[----:B------:R-:W3:Y:S01]  /*f520*/  SHFL.IDX PT, R92, R216, R233, 0x1f ;  /* 0x00001fe9d85c7589 */ /* 0x000ee200000e0000 */
[----:B------:R-:W-:-:S03]  /*f530*/  FFMA.FTZ R51, -R165, R165, 1 ;  /* 0x3f800000a5337423 */ /* 0x000fc600000101a5 */
[----:B------:R-:W3:Y:S01]  /*f540*/  SHFL.IDX PT, R90, R216, R230, 0x1f ;  /* 0x00001fe6d85a7589 */ /* 0x000ee200000e0000 */
[--C-:B----4-:R-:W-:Y:S01]  /*f550*/  FADD.FTZ R57, R57, -R88.reuse ;  /* 0x8000005839397221 */ /* 0x110fe20000010000 */
[----:B------:R-:W-:Y:S01]  /*f560*/  FADD.FTZ R59, R59, -R88 ;  /* 0x800000583b3b7221 */ /* 0x000fe20000010000 */
[----:B------:R-:W-:Y:S01]  /*f570*/  FMUL.FTZ R51, R51, R93 ;  /* 0x0000005d33337220 */ /* 0x000fe20000410000 */
[----:B------:R4:W-:Y:S01]  /*f580*/  LDS R88, [R15+0x400] ;  /* 0x000400000f587984 */ /* 0x0009e20000000800 */
[----:B------:R-:W4:Y:S03]  /*f590*/  MUFU.EX2 R117, R117 ;  /* 0x0000007500757308 */ /* 0x000f260000000800 */
[----:B------:R-:W4:Y:S04]  /*f5a0*/  SHFL.IDX PT, R93, R216, R235, 0x1f ;  /* 0x00001febd85d7589 */ /* 0x000f2800000e0000 */
[----:B------:R-:W-:Y:S01]  /*f5b0*/  SHFL.IDX PT, R91, R216, R227, 0x1f ;  /* 0x00001fe3d85b7589 */ /* 0x000fe200000e0000 */
[----:B------:R-:W4:Y:S03]  /*f5c0*/  MUFU.EX2 R106, R106 ;  /* 0x0000006a006a7308 */ /* 0x000f260000000800 */
[----:B------:R-:W4:Y:S05]  /*f5d0*/  SHFL.IDX PT, R216, R216, R229, 0x1f ;  /* 0x00001fe5d8d87589 */ /* 0x000f2a00000e0000 */
[----:B------:R-:W4:Y:S01]  /*f5e0*/  MUFU.EX2 R119, R119 ;  /* 0x0000007700777308 */ /* 0x000f220000000800 */
[----:B-1----:R-:W-:-:S07]  /*f5f0*/  FADD.FTZ R60, R60, -R40 ;  /* 0x800000283c3c7221 */ /* 0x002fce0000010000 */
[----:B------:R-:W1:Y:S01]  /*f600*/  MUFU.EX2 R204, R204 ;  /* 0x000000cc00cc7308 */ /* 0x000e620000000800 */
[----:B--2---:R-:W-:Y:S01]  /*f610*/  FADD.FTZ R56, R56, -R89 ;  /* 0x8000005938387221 */ /* 0x004fe20000010000 */
[----:B------:R-:W-:-:S06]  /*f620*/  FADD.FTZ R40, R62, -R40 ;  /* 0x800000283e287221 */ /* 0x000fcc0000010000 */
[----:B------:R-:W2:Y:S01]  /*f630*/  MUFU.EX2 R120, R120 ;  /* 0x0000007800787308 */ /* 0x000ea20000000800 */
[----:B---3--:R-:W-:Y:S01]  /*f640*/  FADD.FTZ R62, R61, -R92 ;  /* 0x8000005c3d3e7221 */ /* 0x008fe20000010000 */
[----:B------:R-:W-:-:S06]  /*f650*/  FADD.FTZ R58, R58, -R89 ;  /* 0x800000593a3a7221 */ /* 0x000fcc0000010000 */
[----:B------:R-:W3:Y:S01]  /*f660*/  MUFU.EX2 R111, R111 ;  /* 0x0000006f006f7308 */ /* 0x000ee20000000800 */
[----:B------:R-:W-:-:S07]  /*f670*/  FADD.FTZ R92, R63, -R92 ;  /* 0x8000005c3f5c7221 */ /* 0x000fce0000010000 */
[----:B------:R-:W3:Y:S01]  /*f680*/  MUFU.EX2 R100, R100 ;  /* 0x0000006400647308 */ /* 0x000ee20000000800 */
[----:B------:R-:W-:Y:S01]  /*f690*/  FADD.FTZ R63, R68, -R90 ;  /* 0x8000005a443f7221 */ /* 0x000fe20000010000 */
[----:B------:R-:W-:Y:S01]  /*f6a0*/  FFMA.FTZ R68, -R161, R161, 1 ;  /* 0x3f800000a1447423 */ /* 0x000fe200000101a1 */
[----:B----4-:R-:W-:-:S05]  /*f6b0*/  FMUL.FTZ R56, R117, R56 ;  /* 0x0000003875387220 */ /* 0x010fca0000410000 */
[----:B------:R-:W4:Y:S01]  /*f6c0*/  MUFU.EX2 R102, R102 ;  /* 0x0000006600667308 */ /* 0x000f220000000800 */
[----:B------:R-:W-:Y:S01]  /*f6d0*/  FFMA.FTZ R15, -R159, R159, 1 ;  /* 0x3f8000009f0f7423 */ /* 0x000fe2000001019f */
[----:B------:R-:W-:-:S06]  /*f6e0*/  FMUL.FTZ R58, R106, R58 ;  /* 0x0000003a6a3a7220 */ /* 0x000fcc0000410000 */
[----:B------:R-:W4:Y:S01]  /*f6f0*/  MUFU.EX2 R116, R116 ;  /* 0x0000007400747308 */ /* 0x000f220000000800 */
[----:B------:R-:W-:-:S07]  /*f700*/  FMUL.FTZ R68, R68, R56 ;  /* 0x0000003844447220 */ /* 0x000fce0000410000 */
[----:B------:R-:W4:Y:S01]  /*f710*/  MUFU.EX2 R104, R104 ;  /* 0x0000006800687308 */ /* 0x000f220000000800 */
[----:B------:R-:W-:Y:S01]  /*f720*/  FFMA.FTZ R61, -R160, R160, 1 ;  /* 0x3f800000a03d7423 */ /* 0x000fe200000101a0 */
[----:B------:R-:W-:-:S06]  /*f730*/  FMUL.FTZ R57, R119, R57 ;  /* 0x0000003977397220 */ /* 0x000fcc0000410000 */
[----:B------:R-:W4:Y:S01]  /*f740*/  MUFU.EX2 R107, R107 ;  /* 0x0000006b006b7308 */ /* 0x000f220000000800 */
[----:B------:R-:W-:-:S07]  /*f750*/  FADD.FTZ R66, R66, -R93 ;  /* 0x8000005d42427221 */ /* 0x000fce0000010000 */
[----:B------:R-:W4:Y:S01]  /*f760*/  MUFU.EX2 R122, R122 ;  /* 0x0000007a007a7308 */ /* 0x000f220000000800 */
[----:B-1----:R-:W-:-:S07]  /*f770*/  FMUL.FTZ R56, R204, R59 ;  /* 0x0000003bcc387220 */ /* 0x002fce0000410000 */
[----:B------:R-:W1:Y:S01]  /*f780*/  MUFU.EX2 R101, R101 ;  /* 0x0000006500657308 */ /* 0x000e620000000800 */
[----:B------:R-:W-:Y:S01]  /*f790*/  FMUL.FTZ R59, R15, R58 ;  /* 0x0000003a0f3b7220 */ /* 0x000fe20000410000 */
[----:B------:R-:W-:-:S06]  /*f7a0*/  FADD.FTZ R89, R69, -R216 ;  /* 0x800000d845597221 */ /* 0x000fcc0000010000 */
[----:B------:R-:W1:Y:S01]  /*f7b0*/  MUFU.EX2 R124, R124 ;  /* 0x0000007c007c7308 */ /* 0x000e620000000800 */
[----:B------:R-:W-:Y:S01]  /*f7c0*/  FFMA.FTZ R58, -R157, R157, 1 ;  /* 0x3f8000009d3a7423 */ /* 0x000fe2000001019d */
[----:B--2---:R-:W-:Y:S01]  /*f7d0*/  FMUL.FTZ R60, R120, R60 ;  /* 0x0000003c783c7220 */ /* 0x004fe20000410000 */
[----:B------:R-:W-:Y:S01]  /*f7e0*/  FADD.FTZ R65, R65, -R91 ;  /* 0x8000005b41417221 */ /* 0x000fe20000010000 */
[----:B------:R-:W-:Y:S01]  /*f7f0*/  FADD.FTZ R216, R71, -R216 ;  /* 0x800000d847d87221 */ /* 0x000fe20000010000 */
[----:B------:R-:W-:Y:S01]  /*f800*/  FMUL.FTZ R61, R61, R57 ;  /* 0x000000393d3d7220 */ /* 0x000fe20000410000 */
[----:B------:R-:W-:Y:S01]  /*f810*/  FFMA.FTZ R71, -R155, R155, 1 ;  /* 0x3f8000009b477423 */ /* 0x000fe2000001019b */
[----:B---3--:R-:W-:Y:S01]  /*f820*/  FMUL.FTZ R40, R111, R40 ;  /* 0x000000286f287220 */ /* 0x008fe20000410000 */
[----:B------:R-:W-:Y:S01]  /*f830*/  FFMA.FTZ R57, -R151, R151, 1 ;  /* 0x3f80000097397423 */ /* 0x000fe20000010197 */
[----:B------:R-:W-:Y:S01]  /*f840*/  FMUL.FTZ R66, R100, R66 ;  /* 0x0000004264427220 */ /* 0x000fe20000410000 */
[----:B------:R-:W-:Y:S01]  /*f850*/  FADD.FTZ R54, R54, -R222 ;  /* 0x800000de36367221 */ /* 0x000fe20000010000 */
[----:B------:R-:W-:Y:S01]  /*f860*/  FADD.FTZ R64, R64, -R93 ;  /* 0x8000005d40407221 */ /* 0x000fe20000010000 */
[----:B------:R-:W-:Y:S01]  /*f870*/  FMUL.FTZ R58, R58, R60 ;  /* 0x0000003c3a3a7220 */ /* 0x000fe20000410000 */
[----:B----4-:R-:W-:Y:S01]  /*f880*/  FMUL.FTZ R60, R102, R65 ;  /* 0x00000041663c7220 */ /* 0x010fe20000410000 */
        /* <DEDUP_REMOVED lines=8> */
[----:B------:R-:W2:Y:S01]  /*f910*/  LDL.LU R200, [R1+0x110] ;  /* 0x0001100001c87983 */ /* 0x000ea20000300800 */
[----:B------:R-:W-:Y:S01]  /*f920*/  FMUL.FTZ R220, R107, R54 ;  /* 0x000000366bdc7220 */ /* 0x000fe20000410000 */
[----:B------:R-:W-:Y:S01]  /*f930*/  FMUL.FTZ R221, R122, R53 ;  /* 0x000000357add7220 */ /* 0x000fe20000410000 */
[----:B------:R-:W-:Y:S01]  /*f940*/  FFMA.FTZ R15, -R154, R154, 1 ;  /* 0x3f8000009a0f7423 */ /* 0x000fe2000001019a */
[----:B-1----:R-:W-:Y:S01]  /*f950*/  FMUL.FTZ R64, R101, R64 ;  /* 0x0000004065407220 */ /* 0x002fe20000410000 */
[----:B------:R-:W2:Y:S01]  /*f960*/  LDL.LU R201, [R1+0x10c] ;  /* 0x00010c0001c97983 */ /* 0x000ea20000300800 */
[----:B------:R-:W-:Y:S01]  /*f970*/  FFMA.FTZ R215, -R202, R202, 1 ;  /* 0x3f800000cad77423 */ /* 0x000fe200000101ca */
[----:B------:R-:W-:Y:S01]  /*f980*/  FFMA.FTZ R225, -R203, R203, 1 ;  /* 0x3f800000cbe17423 */ /* 0x000fe200000101cb */
[----:B------:R-:W1:Y:S01]  /*f990*/  MUFU.EX2 R115, R115 ;  /* 0x0000007300737308 */ /* 0x000e620000000800 */
[----:B------:R-:W2:Y:S01]  /*f9a0*/  LDL.LU R202, [R1+0x108] ;  /* 0x0001080001ca7983 */ /* 0x000ea20000300800 */
[----:B------:R-:W-:Y:S01]  /*f9b0*/  FMUL.FTZ R222, R124, R55 ;  /* 0x000000377cde7220 */ /* 0x000fe20000410000 */
[----:B------:R-:W-:Y:S01]  /*f9c0*/  FMUL.FTZ R66, R66, R63 ;  /* 0x0000003f42427220 */ /* 0x000fe20000410000 */
[----:B------:R-:W-:Y:S01]  /*f9d0*/  FMUL.FTZ R53, R218, R220 ;  /* 0x000000dcda357220 */ /* 0x000fe20000410000 */
[----:B------:R-:W2:Y:S01]  /*f9e0*/  LDL.LU R203, [R1+0x104] ;  /* 0x0001040001cb7983 */ /* 0x000ea20000300800 */
[----:B------:R-:W-:Y:S01]  /*f9f0*/  FMUL.FTZ R55, R217, R221 ;  /* 0x000000ddd9377220 */ /* 0x000fe20000410000 */
[----:B------:R-:W-:Y:S01]  /*fa00*/  FADD.FTZ R67, R67, -R91 ;  /* 0x8000005b43437221 */ /* 0x000fe20000010000 */
[----:B------:R-:W3:Y:S01]  /*fa10*/  MUFU.EX2 R105, R105 ;  /* 0x0000006900697308 */ /* 0x000ee20000000800 */
[----:B------:R4:W5:Y:S01]  /*fa20*/  LDL.LU R171, [R1+0x100] ;  /* 0x0001000001ab7983 */ /* 0x0009620000300800 */
[----:B------:R-:W-:Y:S01]  /*fa30*/  FMUL.FTZ R15, R15, R92 ;  /* 0x0000005c0f0f7220 */ /* 0x000fe20000410000 */
[----:B------:R-:W-:-:S02]  /*fa40*/  FMUL.FTZ R64, R40, R64 ;  /* 0x0000004028407220 */ /* 0x000fc40000410000 */
[----:B------:R-:W4:Y:S04]  /*fa50*/  SHFL.IDX PT, R63, R88, R227, 0x1f ;  /* 0x00001fe3583f7589 */ /* 0x000f2800000e0000 */
[----:B------:R1:W5:Y:S01]  /*fa60*/  LDL.LU R170, [R1+0xfc] ;  /* 0x0000fc0001aa7983 */ /* 0x0003620000300800 */
[----:B------:R-:W4:Y:S03]  /*fa70*/  MUFU.EX2 R114, R114 ;  /* 0x0000007200727308 */ /* 0x000f260000000800 */
[----:B------:R-:W-:Y:S04]  /*fa80*/  SHFL.IDX PT, R91, R88, R10, 0x1f ;  /* 0x00001f0a585b7589 */ /* 0x000fe800000e0000 */
        /* <DEDUP_REMOVED lines=12> */
[----:B------:R-:W4:Y:S03]  /*fb50*/  MUFU.EX2 R118, R118 ;  /* 0x0000007600767308 */ /* 0x000f260000000800 */
[----:B------:R1:W5:Y:S04]  /*fb60*/  LDL.LU R165, [R1+0xe8] ;  /* 0x0000e80001a57983 */ /* 0x0003680000300800 */
[----:B------:R1:W5:Y:S04]  /*fb70*/  LDL.LU R164, [R1+0xe4] ;  /* 0x0000e40001a47983 */ /* 0x0003680000300800 */
[----:B------:R1:W5:Y:S01]  /*fb80*/  LDL.LU R163, [R1+0xe0] ;  /* 0x0000e00001a37983 */ /* 0x0003620000300800 */
[----:B------:R-:W-:-:S03]  /*fb90*/  FFMA.FTZ R69, -R158, R158, 1 ;  /* 0x3f8000009e457423 */ /* 0x000fc6000001019e */
[----:B------:R1:W5:Y:S01]  /*fba0*/  LDL.LU R162, [R1+0xdc] ;  /* 0x0000dc0001a27983 */ /* 0x0003620000300800 */
[----:B------:R-:W-:-:S03]  /*fbb0*/  FADD.FTZ R90, R70, -R90 ;  /* 0x8000005a465a7221 */ /* 0x000fc60000010000 */
[----:B------:R1:W5:Y:S01]  /*fbc0*/  LDL.LU R161, [R1+0xd8] ;  /* 0x0000d80001a17983 */ /* 0x0003620000300800 */
[----:B------:R-:W4:Y:S03]  /*fbd0*/  MUFU.EX2 R138, R138 ;  /* 0x0000008a008a7308 */ /* 0x000f260000000800 */
        /* <DEDUP_REMOVED lines=8> */
[----:B---3--:R-:W-:Y:S02]  /*fc60*/  FMUL.FTZ R62, R105, R62 ;  /* 0x0000003e693e7220 */ /* 0x008fe40000410000 */
        /* <DEDUP_REMOVED lines=8> */
[----:B----4-:R-:W-:Y:S02]  /*fcf0*/  FMUL.FTZ R90, R114, R90 ;  /* 0x0000005a725a7220 */ /* 0x010fe40000410000 */
        /* <DEDUP_REMOVED lines=64> */
[----:B------:R-:W2:Y:S08]  /*10100*/  MUFU.EX2 R123, R123 ;  /* 0x0000007b007b7308 */ /* 0x000eb00000000800 */
        /* <DEDUP_REMOVED lines=90> */
[----:B---3--:R-:W-:-:S05]  /*106b0*/  LEA R13, R0, R221, 0xe ;  /* 0x000000dd000d7211 */ /* 0x008fca00078e70ff */
        /* <DEDUP_REMOVED lines=147> */
.L_x_1909:
        /* <DEDUP_REMOVED lines=70> */
.L_x_1910:
[----:B------:R-:W-:Y:S01]  /*11450*/  UIADD3 UR43, UR43, 0x1, URZ ;  /* 0x000000012b2b7890 */ /* 0x000fe2000fffe03f */
[----:B------:R-:W-:Y:S02]  /*11460*/  VIADD R0, R0, 0x1 ;  /* 0x0000000100007836 */ /* 0x000fe40000000000 */
[----:B------:R-:W-:Y:S01]  /*11470*/  VIADD R6, R6, 0x30c20 ;  /* 0x00030c2006067836 */ /* 0x000fe20000000000 */
        /* <DEDUP_REMOVED lines=9> */
.L_x_1900:
        /* <DEDUP_REMOVED lines=34> */
.L_x_1868:
        /* <DEDUP_REMOVED lines=20> */
[----:B------:R-:W-:-:S02]  /*11870*/  F2FP.F16.F32.PACK_AB R197, R199, R198 ;  /* 0x000000c6c7c5723e */ /* 0x000fc400000000ff */
[----:B--2---:R-:W-:Y:S02]  /*11880*/  IADD3 R11, R0, -0x80, RZ ;  /* 0xffffff80000b7810 */ /* 0x004fe40007ffe0ff */
[----:B------:R-:W-:Y:S02]  /*11890*/  F2FP.F16.F32.PACK_AB R140, R141, R140 ;  /* 0x0000008c8d8c723e */ /* 0x000fe400000000ff */
[----:B------:R-:W-:Y:S02]  /*118a0*/  SHF.R.S32.HI R10, RZ, 0x1f, R11 ;  /* 0x0000001fff0a7819 */ /* 0x000fe4000001140b */
[----:B------:R-:W-:Y:S02]  /*118b0*/  F2FP.F16.F32.PACK_AB R198, R201, R200 ;  /* 0x000000c8c9c6723e */ /* 0x000fe400000000ff */
[CC--:B------:R-:W-:Y:S02]  /*118c0*/  LEA.HI R7, R10.reuse, R11.reuse, RZ, 0x4 ;  /* 0x0000000b0a077211 */ /* 0x0c0fe400078f20ff */
[----:B------:R-:W-:-:S02]  /*118d0*/  LEA.HI R4, R10, R11, RZ, 0x5 ;  /* 0x0000000b0a047211 */ /* 0x000fc400078f28ff */
[----:B------:R-:W-:Y:S02]  /*118e0*/  LOP3.LUT R0, R7, 0xfffffff0, RZ, 0xc0, !PT ;  /* 0xfffffff007007812 */ /* 0x000fe400078ec0ff */
[----:B------:R-:W-:Y:S02]  /*118f0*/  SHF.R.U32.HI R7, RZ, 0x1, R7 ;  /* 0x00000001ff077819 */ /* 0x000fe40000011607 */
[----:B------:R-:W-:Y:S01]  /*11900*/  F2FP.F16.F32.PACK_AB R199, R203, R202 ;  /* 0x000000cacbc7723e */ /* 0x000fe200000000ff */
[----:B------:R-:W-:Y:S01]  /*11910*/  IMAD.IADD R0, R11, 0x1, -R0 ;  /* 0x000000010b007824 */ /* 0x000fe200078e0a00 */
[----:B------:R-:W-:Y:S02]  /*11920*/  F2FP.F16.F32.PACK_AB R141, R143, R142 ;  /* 0x0000008e8f8d723e */ /* 0x000fe400000000ff */
[----:B------:R-:W-:Y:S02]  /*11930*/  F2FP.F16.F32.PACK_AB R148, R149, R148 ;  /* 0x000000949594723e */ /* 0x000fe400000000ff */
[----:B------:R-:W-:-:S02]  /*11940*/  SHF.R.S32.HI R3, RZ, 0x1f, R0 ;  /* 0x0000001fff037819 */ /* 0x000fc40000011400 */
[----:B------:R-:W-:Y:S02]  /*11950*/  F2FP.F16.F32.PACK_AB R142, R145, R144 ;  /* 0x00000090918e723e */ /* 0x000fe400000000ff */
[----:B------:R-:W-:Y:S02]  /*11960*/  LEA.HI R3, R3, R0, RZ, 0x3 ;  /* 0x0000000003037211 */ /* 0x000fe400078f18ff */
[----:B------:R-:W-:Y:S02]  /*11970*/  F2FP.F16.F32.PACK_AB R143, R147, R146 ;  /* 0x00000092938f723e */ /* 0x000fe400000000ff */
[C---:B------:R-:W-:Y:S01]  /*11980*/  LOP3.LUT R5, R3.reuse, 0xfffffff8, RZ, 0xc0, !PT ;  /* 0xfffffff803057812 */ /* 0x040fe200078ec0ff */
[----:B------:R-:W-:Y:S01]  /*11990*/  IMAD.SHL.U32 R3, R3, 0x40, RZ ;  /* 0x0000004003037824 */ /* 0x000fe200078e00ff */
[----:B------:R-:W-:Y:S02]  /*119a0*/  F2FP.F16.F32.PACK_AB R149, R151, R150 ;  /* 0x000000969795723e */ /* 0x000fe400000000ff */
[----:B------:R-:W-:Y:S01]  /*119b0*/  F2FP.F16.F32.PACK_AB R156, R157, R156 ;  /* 0x0000009c9d9c723e */ /* 0x000fe200000000ff */
[----:B------:R-:W-:Y:S01]  /*119c0*/  IMAD.IADD R5, R0, 0x1, -R5 ;  /* 0x0000000100057824 */ /* 0x000fe200078e0a05 */
[----:B------:R-:W-:-:S02]  /*119d0*/  LOP3.LUT R3, R3, 0x7ffffe00, RZ, 0xc0, !PT ;  /* 0x7ffffe0003037812 */ /* 0x000fc400078ec0ff */
[----:B------:R-:W-:Y:S02]  /*119e0*/  F2FP.F16.F32.PACK_AB R150, R153, R152 ;  /* 0x000000989996723e */ /* 0x000fe400000000ff */
[C---:B------:R-:W-:Y:S02]  /*119f0*/  SHF.L.U32 R0, R5.reuse, 0x6, RZ ;  /* 0x0000000605007819 */ /* 0x040fe400000006ff */
[----:B------:R-:W-:Y:S02]  /*11a00*/  R2P PR, R5, 0x6 ;  /* 0x0000000605007804 */ /* 0x000fe40000000000 */
[----:B------:R-:W-:Y:S02]  /*11a10*/  LOP3.LUT R0, R0, 0x1c0, RZ, 0xc0, !PT ;  /* 0x000001c000007812 */ /* 0x000fe400078ec0ff */
[----:B------:R-:W-:Y:S02]  /*11a20*/  MOV R5, 0x40 ;  /* 0x0000004000057802 */ /* 0x000fe40000000f00 */
[----:B------:R-:W-:-:S02]  /*11a30*/  LOP3.LUT R7, R0, 0x8, R7, 0xf8, !PT ;  /* 0x0000000800077812 */ /* 0x000fc400078ef807 */
[----:B------:R-:W-:Y:S01]  /*11a40*/  SHF.R.U32.HI R2, RZ, 0x3, R0 ;  /* 0x00000003ff027819 */ /* 0x000fe20000011600 */
[----:B------:R-:W-:Y:S01]  /*11a50*/  IMAD.SHL.U32 R0, R4, 0x20, RZ ;  /* 0x0000002004007824 */ /* 0x000fe200078e00ff */
[----:B------:R-:W-:Y:S02]  /*11a60*/  SEL R5, R5, 0xffffffc0, !P2 ;  /* 0xffffffc005057807 */ /* 0x000fe40005000000 */
        /* <DEDUP_REMOVED lines=12> */
[----:B------:R-:W-:Y:S01]  /*11b30*/  IMAD.IADD R3, R3, 0x1, R6 ;  /* 0x0000000103037824 */ /* 0x000fe200078e0206 */
        /* <DEDUP_REMOVED lines=15> */
[----:B------:R-:W-:Y:S01]  /*11c30*/  MOV R4, UR4 ;  /* 0x0000000400047c02 */ /* 0x000fe20008000f00 */
        /* <DEDUP_REMOVED lines=9> */
[----:B--2---:R-:W-:Y:S01]  /*11cd0*/  LOP3.LUT R6, R19, 0x1ffffff8, RZ, 0xc0, !PT ;  /* 0x1ffffff813067812 */ /* 0x004fe200078ec0ff */
[----:B------:R-:W2:Y:S01]  /*11ce0*/  S2R R27, SR_CTAID.X ;  /* 0x00000000001b7919 */ /* 0x000ea20000002500 */
[----:B------:R-:W-:Y:S01]  /*11cf0*/  SHF.R.S32.HI R19, RZ, 0x3, R19 ;  /* 0x00000003ff137819 */ /* 0x000fe20000011413 */
[----:B------:R-:W-:Y:S01]  /*11d00*/  IMAD.U32 R0, RZ, RZ, UR7 ;  /* 0x00000007ff007e24 */ /* 0x000fe2000f8e00ff */
[----:B------:R-:W1:Y:S01]  /*11d10*/  S2R R31, SR_CTAID.Y ;  /* 0x00000000001f7919 */ /* 0x000e620000002600 */
[----:B------:R-:W-:Y:S01]  /*11d20*/  IMAD.IADD R6, R11, 0x1, -R6 ;  /* 0x000000010b067824 */ /* 0x000fe200078e0a06 */
[----:B------:R-:W-:Y:S02]  /*11d30*/  SHF.L.U32 R8, R19, 0x6, RZ ;  /* 0x0000000613087819 */ /* 0x000fe400000006ff */
[----:B------:R-:W-:Y:S02]  /*11d40*/  PLOP3.LUT P0, PT, PT, PT, UP0, 0x80, 0x0 ;  /* 0x000000000000781c */ /* 0x000fe40003f0f008 */
[----:B------:R-:W-:Y:S01]  /*11d50*/  @UP0 ULDC.64 UR4, c[0x0][0x878] ;  /* 0x00021e0000040ab9 */ /* 0x000fe20000000a00 */
[----:B------:R-:W-:Y:S01]  /*11d60*/  IMAD.SHL.U32 R20, R6, 0x8, RZ ;  /* 0x0000000806147824 */ /* 0x000fe200078e00ff */
[----:B------:R-:W-:Y:S01]  /*11d70*/  @UP0 UIMAD.WIDE UR4, UR37, 0x4, UR4 ;  /* 0x00000004250408a5 */ /* 0x000fe2000f8e0204 */
[----:B------:R-:W-:-:S02]  /*11d80*/  LOP3.LUT R9, R8, 0x1c0, RZ, 0xc0, !PT ;  /* 0x000001c008097812 */ /* 0x000fc400078ec0ff */
[----:B------:R-:W-:Y:S02]  /*11d90*/  LEA.HI R8, R10, R11, RZ, 0x6 ;  /* 0x0000000b0a087211 */ /* 0x000fe400078f30ff */
[----:B------:R-:W-:Y:S01]  /*11da0*/  LOP3.LUT R6, R9, 0x38, R20, 0xf8, !PT ;  /* 0x0000003809067812 */ /* 0x000fe200078ef814 */
[----:B---3--:R-:W-:Y:S01]  /*11db0*/  IMAD.U32 R3, RZ, RZ, UR5 ;  /* 0x00000005ff037e24 */ /* 0x008fe2000f8e00ff */
[----:B------:R-:W-:Y:S02]  /*11dc0*/  MOV R2, UR4 ;  /* 0x0000000400027c02 */ /* 0x000fe40008000f00 */
[----:B------:R-:W-:Y:S01]  /*11dd0*/  SHF.R.U32.HI R9, RZ, 0x3, R9 ;  /* 0x00000003ff097819 */ /* 0x000fe20000011609 */
[----:B------:R-:W-:Y:S02]  /*11de0*/  IMAD.SHL.U32 R8, R8, 0x8, RZ ;  /* 0x0000000808087824 */ /* 0x000fe400078e00ff */
[----:B------:R3:W5:Y:S01]  /*11df0*/  @P0 LDG.E R0, desc[UR38][R2.64] ;  /* 0x0000002602000981 */ /* 0x000762000c1e1900 */
[----:B------:R-:W-:-:S04]  /*11e00*/  LOP3.LUT R9, R6, R9, RZ, 0x3c, !PT ;  /* 0x0000000906097212 */ /* 0x000fc800078e3cff */
[----:B------:R-:W-:Y:S02]  /*11e10*/  LOP3.LUT R8, R9, 0x7ffffe00, R8, 0xf8, !PT ;  /* 0x7ffffe0009087812 */ /* 0x000fe400078ef808 */
[----:B---3--:R-:W-:Y:S02]  /*11e20*/  CS2R R2, SRZ ;  /* 0x0000000000027805 */ /* 0x008fe4000001ff00 */
[----:B----4-:R-:W-:Y:S02]  /*11e30*/  @P4 SHF.R.S32.HI R3, RZ, 0x1f, R7 ;  /* 0x0000001fff034819 */ /* 0x010fe40000011407 */
[----:B------:R-:W-:Y:S01]  /*11e40*/  @P4 MOV R2, R7 ;  /* 0x0000000700024202 */ /* 0x000fe20000000f00 */
[----:B-12---:R-:W-:Y:S06]  /*11e50*/  @P0 BRA `(.L_x_1913) ;  /* 0x0000000000100947 */ /* 0x006fec0003800000 */
[----:B------:R-:W-:Y:S05]  /*11e60*/  @!P4 BRA `(.L_x_1913) ;  /* 0x00000000000cc947 */ /* 0x000fea0003800000 */
[----:B------:R-:W2:Y:S04]  /*11e70*/  LDG.E R7, desc[UR38][R4.64] ;  /* 0x0000002604077981 */ /* 0x000ea8000c1e1900 */
[----:B-----5:R-:W2:Y:S02]  /*11e80*/  LDG.E R0, desc[UR38][R4.64+0x4] ;  /* 0x0000042604007981 */ /* 0x020ea4000c1e1900 */
[----:B--2---:R-:W-:-:S07]  /*11e90*/  IMAD.IADD R0, R0, 0x1, -R7 ;  /* 0x0000000100007824 */ /* 0x004fce00078e0a07 */
.L_x_1913:
        /* <DEDUP_REMOVED lines=10> */
[C---:B------:R-:W-:Y:S01]  /*11f40*/  IMAD.WIDE.U32 R16, R31.reuse, UR4, R20 ;  /* 0x000000041f107c25 */ /* 0x040fe2000f8e0014 */
[----:B------:R-:W-:Y:S01]  /*11f50*/  USHF.R.S32.HI UR4, URZ, 0x1f, UR37 ;  /* 0x0000001f3f047899 */ /* 0x000fe20008011425 */
[----:B------:R-:W-:Y:S01]  /*11f60*/  VIMNMX R22, R0, 0x80, PT ;  /* 0x0000008000167848 */ /* 0x000fe20003fe0100 */
[----:B------:R2:W2:Y:S01]  /*11f70*/  LDS.128 R4, [R30+0x3000] ;  /* 0x003000001e047984 */ /* 0x0004a20000000c00 */
[----:B------:R-:W2:Y:S01]  /*11f80*/  LDC R35, c[0x0][0x80c] ;  /* 0x00020300ff237b82 */ /* 0x000ea20000000800 */
[----:B------:R-:W-:Y:S01]  /*11f90*/  IMAD R23, R31, UR5, R18 ;  /* 0x000000051f177c24 */ /* 0x000fe2000f8e0212 */
[C---:B------:R-:W-:Y:S01]  /*11fa0*/  ISETP.GE.AND P3, PT, R19.reuse, R22, PT ;  /* 0x000000161300720c */ /* 0x040fe20003f66270 */
[----:B------:R-:W-:Y:S01]  /*11fb0*/  IMAD.U32 R34, RZ, RZ, UR4 ;  /* 0x00000004ff227e24 */ /* 0x000fe2000f8e00ff */
[----:B------:R-:W-:Y:S01]  /*11fc0*/  ULDC.64 UR4, c[0x0][0x858] ;  /* 0x0002160000047ab9 */ /* 0x000fe20000000a00 */
[----:B------:R-:W-:Y:S01]  /*11fd0*/  VIADD R0, R19, 0x20 ;  /* 0x0000002013007836 */ /* 0x000fe20000000000 */
[----:B------:R-:W-:Y:S01]  /*11fe0*/  IADD3 R17, R17, R23, RZ ;  /* 0x0000001711117210 */ /* 0x000fe20007ffe0ff */
[----:B------:R-:W-:Y:S01]  /*11ff0*/  BSSY B0, `(.L_x_1914) ;  /* 0x000001d000007945 */ /* 0x000fe20003800000 */
[----:B------:R-:W-:-:S02]  /*12000*/  SEL R34, R34, RZ, !P4 ;  /* 0x000000ff22227207 */ /* 0x000fc40006000000 */
[-C--:B------:R-:W-:Y:S02]  /*12010*/  ISETP.GE.AND P2, PT, R0, R22.reuse, PT ;  /* 0x000000160000720c */ /* 0x080fe40003f46270 */
[----:B-1----:R-:W-:Y:S01]  /*12020*/  ISETP.GE.OR P6, PT, R20, R33, P3 ;  /* 0x000000211400720c */ /* 0x002fe20001fc6670 */
[----:B------:R-:W-:Y:S01]  /*12030*/  IMAD R0, R34, UR4, RZ ;  /* 0x0000000422007c24 */ /* 0x000fe2000f8e02ff */
[----:B------:R-:W-:Y:S02]  /*12040*/  SEL R37, RZ, UR37, P4 ;  /* 0x00000025ff257c07 */ /* 0x000fe4000a000000 */
[C---:B------:R-:W-:Y:S02]  /*12050*/  IADD3 R18, R19.reuse, 0x40, RZ ;  /* 0x0000004013127810 */ /* 0x040fe40007ffe0ff */
[C---:B------:R-:W-:Y:S01]  /*12060*/  LEA.HI.X.SX32 R3, R19.reuse, R3, 0x1, P0 ;  /* 0x0000000313037211 */ /* 0x040fe200000f0eff */
[----:B------:R-:W-:Y:S01]  /*12070*/  VIADD R19, R19, 0x60 ;  /* 0x0000006013137836 */ /* 0x000fe20000000000 */
[-C--:B------:R-:W-:Y:S01]  /*12080*/  ISETP.GE.AND P1, PT, R18, R22.reuse, PT ;  /* 0x000000161200720c */ /* 0x080fe20003f26270 */
[C---:B------:R-:W-:Y:S01]  /*12090*/  IMAD R23, R37.reuse, UR5, R0 ;  /* 0x0000000525177c24 */ /* 0x040fe2000f8e0200 */
[----:B------:R-:W-:Y:S01]  /*120a0*/  ISETP.GE.OR P5, PT, R20, R33, P2 ;  /* 0x000000211400720c */ /* 0x000fe200017a6670 */
[----:B------:R-:W-:Y:S01]  /*120b0*/  IMAD.WIDE.U32 R28, R37, UR4, R16 ;  /* 0x00000004251c7c25 */ /* 0x000fe2000f8e0010 */
[----:B------:R-:W-:-:S02]  /*120c0*/  ISETP.GE.AND P0, PT, R19, R22, PT ;  /* 0x000000161300720c */ /* 0x000fc40003f06270 */
[----:B------:R-:W-:Y:S01]  /*120d0*/  ISETP.GE.OR P4, PT, R20, R33, P1 ;  /* 0x000000211400720c */ /* 0x000fe20000f86670 */
[----:B------:R-:W-:-:S04]  /*120e0*/  IMAD.WIDE R26, R27, 0x80, R2 ;  /* 0x000000801b1a7825 */ /* 0x000fc800078e0202 */
[----:B------:R-:W-:Y:S01]  /*120f0*/  IMAD.IADD R23, R29, 0x1, R23 ;  /* 0x000000011d177824 */ /* 0x000fe200078e0217 */
[----:B--234-:R-:W-:Y:S07]  /*12100*/  @P6 BRA `(.L_x_1915) ;  /* 0x00000000002c6947 */ /* 0x01cfee0003800000 */
[----:B------:R-:W1:Y:S01]  /*12110*/  LDS.128 R16, [R30+0x4000] ;  /* 0x004000001e107984 */ /* 0x000e620000000c00 */
        /* <DEDUP_REMOVED lines=9> */
[----:B-1----:R1:W-:Y:S02]  /*121b0*/  STG.E.128 desc[UR38][R24.64], R16 ;  /* 0x0000001018007986 */ /* 0x0023e4000c101d26 */
.L_x_1915:
[----:B------:R-:W-:Y:S05]  /*121c0*/  BSYNC B0 ;  /* 0x0000000000007941 */ /* 0x000fea0003800000 */
.L_x_1914:
        /* <DEDUP_REMOVED lines=17> */
.L_x_1917:
[----:B------:R-:W-:Y:S05]  /*122e0*/  BSYNC B0 ;  /* 0x0000000000007941 */ /* 0x000fea0003800000 */
.L_x_1916:
[----:B--23--:R2:W3:Y:S01]  /*122f0*/  LDS.128 R16, [R30+0x6000] ;  /* 0x006000001e107984 */ /* 0x00c4e20000000c00 */
        /* <DEDUP_REMOVED lines=15> */
.L_x_1919:
[----:B------:R-:W-:Y:S05]  /*123f0*/  BSYNC B0 ;  /* 0x0000000000007941 */ /* 0x000fea0003800000 */
.L_x_1918:
[----:B---34-:R3:W4:Y:S01]  /*12400*/  LDS.128 R16, [R30+0x7000] ;  /* 0x007000001e107984 */ /* 0x0187220000000c00 */
        /* <DEDUP_REMOVED lines=14> */
[----:B----4-:R4:W-:Y:S02]  /*124f0*/  STG.E.128 desc[UR38][R22.64], R16 ;  /* 0x0000001016007986 */ /* 0x0109e4000c101d26 */
.L_x_1921:
[----:B------:R-:W-:Y:S05]  /*12500*/  BSYNC B0 ;  /* 0x0000000000007941 */ /* 0x000fea0003800000 */
.L_x_1920:
        /* <DEDUP_REMOVED lines=27> */
.L_x_1923:
[----:B------:R-:W-:Y:S05]  /*126c0*/  BSYNC B0 ;  /* 0x0000000000007941 */ /* 0x000fea0003800000 */
.L_x_1922:
        /* <DEDUP_REMOVED lines=15> */
.L_x_1925:
[----:B------:R-:W-:Y:S05]  /*127c0*/  BSYNC B0 ;  /* 0x0000000000007941 */ /* 0x000fea0003800000 */
.L_x_1924:
        /* <DEDUP_REMOVED lines=15> */
.L_x_1927:
[----:B------:R-:W-:Y:S05]  /*128c0*/  BSYNC B0 ;  /* 0x0000000000007941 */ /* 0x000fea0003800000 */
.L_x_1926:
        /* <DEDUP_REMOVED lines=15> */
.L_x_1912:
        /* <DEDUP_REMOVED lines=16> */
[----:B------:R-:W-:Y:S01]  /*12ac0*/  IMAD.U32 R6, RZ, RZ, UR4 ;  /* 0x00000004ff067e24 */ /* 0x000fe2000f8e00ff */
[----:B------:R-:W-:-:S05]  /*12ad0*/  MOV R7, UR5 ;  /* 0x0000000500077c02 */ /* 0x000fca0008000f00 */
        /* <DEDUP_REMOVED lines=8> */
[----:B------:R-:W-:-:S05]  /*12b60*/  LOP3.LUT R11, R10, 0x1ffffff8, RZ, 0xc0, !PT ;  /* 0x1ffffff80a0b7812 */ /* 0x000fca00078ec0ff */
[----:B------:R-:W-:Y:S01]  /*12b70*/  IMAD.IADD R11, R8, 0x1, -R11 ;  /* 0x00000001080b7824 */ /* 0x000fe200078e0a0b */
[----:B--2---:R-:W-:Y:S02]  /*12b80*/  @P4 SHF.R.S32.HI R3, RZ, 0x1f, R9 ;  /* 0x0000001fff034819 */ /* 0x004fe40000011409 */
[----:B------:R-:W-:Y:S01]  /*12b90*/  @P4 MOV R2, R9 ;  /* 0x0000000900024202 */ /* 0x000fe20000000f00 */
[----:B-1-3--:R-:W-:Y:S06]  /*12ba0*/  @P0 BRA `(.L_x_1928) ;  /* 0x0000000000100947 */ /* 0x00afec0003800000 */
[----:B------:R-:W-:Y:S05]  /*12bb0*/  @!P4 BRA `(.L_x_1928) ;  /* 0x00000000000cc947 */ /* 0x000fea0003800000 */
[----:B------:R-:W2:Y:S04]  /*12bc0*/  LDG.E R7, desc[UR38][R4.64] ;  /* 0x0000002604077981 */ /* 0x000ea8000c1e1900 */
[----:B-----5:R-:W2:Y:S02]  /*12bd0*/  LDG.E R0, desc[UR38][R4.64+0x4] ;  /* 0x0000042604007981 */ /* 0x020ea4000c1e1900 */
[----:B--2---:R-:W-:-:S07]  /*12be0*/  IMAD.IADD R0, R0, 0x1, -R7 ;  /* 0x0000000100007824 */ /* 0x004fce00078e0a07 */
.L_x_1928:
[----:B------:R-:W1:Y:S01]  /*12bf0*/  LDC R21, c[0x0][0x80c] ;  /* 0x00020300ff157b82 */ /* 0x000e620000000800 */
[----:B------:R-:W-:Y:S01]  /*12c00*/  SHF.R.S32.HI R7, RZ, 0x3, R10 ;  /* 0x00000003ff077819 */ /* 0x000fe2000001140a */
[----:B------:R-:W-:Y:S01]  /*12c10*/  IMAD.SHL.U32 R10, R11, 0x8, RZ ;  /* 0x000000080b0a7824 */ /* 0x000fe200078e00ff */
[----:B------:R-:W-:Y:S01]  /*12c20*/  SHF.R.S32.HI R14, RZ, 0x1f, R19 ;  /* 0x0000001fff0e7819 */ /* 0x000fe20000011413 */
[----:B------:R-:W-:Y:S01]  /*12c30*/  ULDC.64 UR4, c[0x0][0x820] ;  /* 0x0002080000047ab9 */ /* 0x000fe20000000a00 */
[----:B-----5:R-:W-:Y:S01]  /*12c40*/  IMAD R0, R15, -0x80, R0 ;  /* 0xffffff800f007824 */ /* 0x020fe200078e0200 */
[C---:B------:R-:W-:Y:S01]  /*12c50*/  IADD3 R2, P0, R7.reuse, R2, RZ ;  /* 0x0000000207027210 */ /* 0x040fe20007f1e0ff */
[C---:B------:R-:W-:Y:S01]  /*12c60*/  VIADD R17, R7.reuse, 0x40 ;  /* 0x0000004007117836 */ /* 0x040fe20000000000 */
[--C-:B------:R-:W-:Y:S01]  /*12c70*/  SHF.R.S32.HI R11, RZ, 0x1f, R10.reuse ;  /* 0x0000001fff0b7819 */ /* 0x100fe2000001140a */
[----:B------:R-:W-:Y:S01]  /*12c80*/  IMAD R6, R14, UR4, RZ ;  /* 0x000000040e067c24 */ /* 0x000fe2000f8e02ff */
[----:B------:R-:W2:Y:S01]  /*12c90*/  LDC R23, c[0x0][0x83c] ;  /* 0x00020f00ff177b82 */ /* 0x000ea20000000800 */
[----:B------:R-:W-:Y:S01]  /*12ca0*/  ISETP.GE.AND P3, PT, R7, R0, PT ;  /* 0x000000000700720c */ /* 0x000fe20003f66270 */
[----:B------:R-:W-:Y:S01]  /*12cb0*/  BSSY B0, `(.L_x_1929) ;  /* 0x0000022000007945 */ /* 0x000fe20003800000 */
[----:B------:R-:W-:Y:S01]  /*12cc0*/  IMAD.WIDE.U32 R4, R19, UR4, R10 ;  /* 0x0000000413047c25 */ /* 0x000fe2000f8e000a */
[----:B------:R-:W-:Y:S01]  /*12cd0*/  USHF.R.S32.HI UR4, URZ, 0x1f, UR37 ;  /* 0x0000001f3f047899 */ /* 0x000fe20008011425 */
[----:B------:R-:W-:-:S02]  /*12ce0*/  LEA.HI.X.SX32 R3, R7, R3, 0x1, P0 ;  /* 0x0000000307037211 */ /* 0x000fc400000f0eff */
[C---:B------:R-:W-:Y:S01]  /*12cf0*/  IADD3 R13, R7.reuse, 0x20, RZ ;  /* 0x00000020070d7810 */ /* 0x040fe20007ffe0ff */
[----:B------:R-:W-:Y:S01]  /*12d00*/  VIADD R7, R7, 0x60 ;  /* 0x0000006007077836 */ /* 0x000fe20000000000 */
[-C--:B------:R-:W-:Y:S01]  /*12d10*/  ISETP.GE.AND P1, PT, R17, R0.reuse, PT ;  /* 0x000000001100720c */ /* 0x080fe20003f26270 */
[----:B------:R-:W-:Y:S01]  /*12d20*/  IMAD R9, R19, UR5, R6 ;  /* 0x0000000513097c24 */ /* 0x000fe2000f8e0206 */
[----:B------:R-:W-:Y:S01]  /*12d30*/  MOV R12, UR4 ;  /* 0x00000004000c7c02 */ /* 0x000fe20008000f00 */
[----:B------:R-:W-:Y:S01]  /*12d40*/  ULDC.64 UR4, c[0x0][0x828] ;  /* 0x00020a0000047ab9 */ /* 0x000fe20000000a00 */
[----:B------:R-:W-:Y:S01]  /*12d50*/  ISETP.GE.AND P2, PT, R13, R0, PT ;  /* 0x000000000d00720c */ /* 0x000fe20003f46270 */
[----:B------:R-:W-:Y:S01]  /*12d60*/  IMAD.IADD R5, R5, 0x1, R9 ;  /* 0x0000000105057824 */ /* 0x000fe200078e0209 */
[----:B-1----:R-:W-:Y:S02]  /*12d70*/  ISETP.GE.OR P6, PT, R10, R21, P3 ;  /* 0x000000150a00720c */ /* 0x002fe40001fc6670 */
[----:B------:R-:W-:-:S02]  /*12d80*/  SEL R12, R12, RZ, !P4 ;  /* 0x000000ff0c0c7207 */ /* 0x000fc40006000000 */
[----:B------:R-:W-:Y:S01]  /*12d90*/  ISETP.GE.AND P0, PT, R7, R0, PT ;  /* 0x000000000700720c */ /* 0x000fe20003f06270 */
[----:B------:R-:W-:Y:S01]  /*12da0*/  IMAD.WIDE R6, R15, 0x80, R2 ;  /* 0x000000800f067825 */ /* 0x000fe200078e0202 */
[----:B------:R-:W-:Y:S02]  /*12db0*/  SEL R17, RZ, UR37, P4 ;  /* 0x00000025ff117c07 */ /* 0x000fe4000a000000 */
[-C--:B------:R-:W-:Y:S01]  /*12dc0*/  ISETP.GE.OR P5, PT, R10, R21.reuse, P2 ;  /* 0x000000150a00720c */ /* 0x080fe200017a6670 */
[----:B------:R-:W-:Y:S01]  /*12dd0*/  IMAD R0, R12, UR4, RZ ;  /* 0x000000040c007c24 */ /* 0x000fe2000f8e02ff */
[----:B------:R-:W-:Y:S01]  /*12de0*/  ISETP.GE.OR P4, PT, R10, R21, P1 ;  /* 0x000000150a00720c */ /* 0x000fe20000f86670 */
[----:B------:R-:W-:-:S04]  /*12df0*/  IMAD.WIDE.U32 R8, R17, UR4, R4 ;  /* 0x0000000411087c25 */ /* 0x000fc8000f8e0004 */
[----:B------:R-:W-:-:S04]  /*12e00*/  IMAD R13, R17, UR5, R0 ;  /* 0x00000005110d7c24 */ /* 0x000fc8000f8e0200 */
[----:B------:R-:W-:Y:S01]  /*12e10*/  IMAD.IADD R5, R9, 0x1, R13 ;  /* 0x0000000109057824 */ /* 0x000fe200078e020d */
[----:B--2---:R-:W-:Y:S06]  /*12e20*/  @P6 BRA `(.L_x_1930) ;  /* 0x0000000000286947 */ /* 0x004fec0003800000 */
        /* <DEDUP_REMOVED lines=10> */
.L_x_1930:
[----:B------:R-:W-:Y:S05]  /*12ed0*/  BSYNC B0 ;  /* 0x0000000000007941 */ /* 0x000fea0003800000 */
.L_x_1929:
        /* <DEDUP_REMOVED lines=16> */
.L_x_1932:
[----:B------:R-:W-:Y:S05]  /*12fe0*/  BSYNC B0 ;  /* 0x0000000000007941 */ /* 0x000fea0003800000 */
.L_x_1931:
        /* <DEDUP_REMOVED lines=11> */
[----:B--2---:R-:W-:Y:S02]  /*130a0*/  LEA R20, P4, R2, UR4, 0x1 ;  /* 0x0000000402147c11 */ /* 0x004fe4000f8808ff */
[----:B------:R-:W-:-:S04]  /*130b0*/  IADD3 R3, R3, R13, RZ ;  /* 0x0000000d03037210 */ /* 0x000fc80007ffe0ff */
[----:B------:R-:W-:-:S05]  /*130c0*/  LEA.HI.X R21, R2, UR5, R3, 0x1, P4 ;  /* 0x0000000502157c11 */ /* 0x000fca000a0f0c03 */
[----:B------:R3:W-:Y:S02]  /*130d0*/  STG.E.128 desc[UR38][R20.64], RZ ;  /* 0x000000ff14007986 */ /* 0x0007e4000c101d26 */
.L_x_1934:
[----:B------:R-:W-:Y:S05]  /*130e0*/  BSYNC B0 ;  /* 0x0000000000007941 */ /* 0x000fea0003800000 */
.L_x_1933:
        /* <DEDUP_REMOVED lines=15> */
.L_x_1936:
[----:B------:R-:W-:Y:S05]  /*131e0*/  BSYNC B0 ;  /* 0x0000000000007941 */ /* 0x000fea0003800000 */
.L_x_1935:
        /* <DEDUP_REMOVED lines=26> */
.L_x_1938:
[----:B------:R-:W-:Y:S05]  /*13390*/  BSYNC B0 ;  /* 0x0000000000007941 */ /* 0x000fea0003800000 */
.L_x_1937:
[----:B------:R-:W-:Y:S04]  /*133a0*/  BSSY B0, `(.L_x_1939) ;  /* 0x000000f000007945 */ /* 0x000fe80003800000 */
[----:B------:R-:W-:Y:S05]  /*133b0*/  @P2 BRA `(.L_x_1940) ;  /* 0x0000000000342947 */ /* 0x000fea0003800000 */
[----:B----4-:R-:W-:Y:S01]  /*133c0*/  IADD3 R11, P2, R6, 0x20, RZ ;  /* 0x00000020060b7810 */ /* 0x010fe20007f5e0ff */
        /* <DEDUP_REMOVED lines=12> */
.L_x_1940:
[----:B------:R-:W-:Y:S05]  /*13490*/  BSYNC B0 ;  /* 0x0000000000007941 */ /* 0x000fea0003800000 */
.L_x_1939:
        /* <DEDUP_REMOVED lines=15> */
.L_x_1942:
[----:B------:R-:W-:Y:S05]  /*13590*/  BSYNC B0 ;  /* 0x0000000000007941 */ /* 0x000fea0003800000 */
.L_x_1941:
        /* <DEDUP_REMOVED lines=13> */
[----:B------:R1:W-:Y:S01]  /*13670*/  STG.E.128 desc[UR38][R4.64], RZ ;  /* 0x000000ff04007986 */ /* 0x0003e2000c101d26 */
[----:B------:R-:W-:Y:S05]  /*13680*/  BRA `(.L_x_1862) ;  /* 0x0000004400887947 */ /* 0x000fea0003800000 */
.L_x_1857:
        /* <DEDUP_REMOVED lines=21> */
.L_x_1944:
        /* <DEDUP_REMOVED lines=13> */
.L_x_1946:
[----:B------:R-:W-:-:S05]  /*138b0*/  ULDC UR4, c[0x0][0x8bc] ;  /* 0x00022f0000047ab9 */ /* 0x000fca0000000800 */
.L_x_1945:
        /* <DEDUP_REMOVED lines=13> */
[----:B------:R-:W-:Y:S01]  /*13990*/  IMAD.U32 R2, RZ, RZ, UR4 ;  /* 0x00000004ff027e24 */ /* 0x000fe2000f8e00ff */
[----:B------:R-:W-:Y:S01]  /*139a0*/  MOV R3, UR5 ;  /* 0x0000000500037c02 */ /* 0x000fe20008000f00 */
[----:B------:R-:W-:Y:S02]  /*139b0*/  ULDC.64 UR4, c[0x0][0x780] ;  /* 0x0001e00000047ab9 */ /* 0x000fe40000000a00 */
[----:B------:R-:W-:-:S04]  /*139c0*/  UISETP.NE.U32.AND UP1, UPT, UR4, URZ, UPT ;  /* 0x0000003f0400728c */ /* 0x000fc8000bf25070 */
[----:B------:R-:W2:Y:S01]  /*139d0*/  @P1 LDG.E R0, desc[UR38][R2.64] ;  /* 0x0000002602001981 */ /* 0x000ea2000c1e1900 */
[----:B------:R-:W-:-:S06]  /*139e0*/  UISETP.NE.AND.EX UP1, UPT, UR5, URZ, UPT, UP1 ;  /* 0x0000003f0500728c */ /* 0x000fcc000bf25310 */
[----:B------:R-:W-:-:S05]  /*139f0*/  PLOP3.LUT P2, PT, PT, PT, UP1, 0x80, 0x0 ;  /* 0x000000000000781c */ /* 0x000fca0003f4f018 */
[----:B------:R-:W-:Y:S02]  /*13a00*/  @UP1 ULDC.64 UR4, c[0x0][0x780] ;  /* 0x0001e00000041ab9 */ /* 0x000fe40000000a00 */
[----:B------:R-:W-:-:S06]  /*13a10*/  @UP1 UIMAD.WIDE UR4, UR16, 0x4, UR4 ;  /* 0x00000004100418a5 */ /* 0x000fcc000f8e0204 */
[----:B------:R-:W-:Y:S02]  /*13a20*/  IMAD.U32 R4, RZ, RZ, UR4 ;  /* 0x00000004ff047e24 */ /* 0x000fe4000f8e00ff */
[----:B------:R-:W-:-:S05]  /*13a30*/  IMAD.U32 R5, RZ, RZ, UR5 ;  /* 0x00000005ff057e24 */ /* 0x000fca000f8e00ff */
[----:B------:R-:W3:Y:S01]  /*13a40*/  @P2 LDG.E R4, desc[UR38][R4.64] ;  /* 0x0000002604042981 */ /* 0x000ee2000c1e1900 */
[----:B------:R-:W-:Y:S01]  /*13a50*/  PLOP3.LUT P0, PT, PT, PT, UP0, 0x80, 0x0 ;  /* 0x000000000000781c */ /* 0x000fe20003f0f008 */
[----:B------:R-:W-:Y:S01]  /*13a60*/  ULDC UR10, c[0x0][0x280] ;  /* 0x0000a000000a7ab9 */ /* 0x000fe20000000800 */
[----:B-1----:R-:W-:-:S11]  /*13a70*/  USHF.R.S32.HI UR17, URZ, 0x1f, UR7 ;  /* 0x0000001f3f117899 */ /* 0x002fd60008011407 */
[----:B--2---:R-:W-:Y:S02]  /*13a80*/  @P0 R2UR UR4, R0 ;  /* 0x00000000000402ca */ /* 0x004fe400000e0000 */
[----:B------:R-:W-:-:S04]  /*13a90*/  ISETP.NE.U32.AND P0, PT, RZ, UR8, PT ;  /* 0x00000008ff007c0c */ /* 0x000fc8000bf05070 */
        /* <DEDUP_REMOVED lines=14> */
.L_x_1947:
        /* <DEDUP_REMOVED lines=8> */
[----:B------:R-:W-:Y:S02]  /*13c00*/  IMAD.U32 R2, RZ, RZ, UR8 ;  /* 0x00000008ff027e24 */ /* 0x000fe4000f8e00ff */
[----:B------:R-:W-:-:S05]  /*13c10*/  IMAD.U32 R3, RZ, RZ, UR9 ;  /* 0x00000009ff037e24 */ /* 0x000fca000f8e00ff */
[----:B------:R-:W2:Y:S02]  /*13c20*/  LDG.E R2, desc[UR38][R2.64] ;  /* 0x0000002602027981 */ /* 0x000ea4000c1e1900 */
[----:B--2---:R-:W-:Y:S01]  /*13c30*/  R2UR UR11, R2 ;  /* 0x00000000020b72ca */ /* 0x004fe200000e0000 */
[----:B------:R-:W-:-:S14]  /*13c40*/  BRA `(.L_x_1949) ;  /* 0x0000000000307947 */ /* 0x000fdc0003800000 */
.L_x_1948:
        /* <DEDUP_REMOVED lines=8> */
[----:B------:R-:W2:Y:S04]  /*13cd0*/  LDG.E R0, desc[UR38][R2.64] ;  /* 0x0000002602007981 */ /* 0x000ea8000c1e1900 */
[----:B------:R-:W2:Y:S02]  /*13ce0*/  LDG.E R5, desc[UR38][R2.64+0x4] ;  /* 0x0000042602057981 */ /* 0x000ea4000c1e1900 */
[----:B--2---:R-:W-:-:S05]  /*13cf0*/  IMAD.IADD R0, R5, 0x1, -R0 ;  /* 0x0000000105007824 */ /* 0x004fca00078e0a00 */
[----:B------:R-:W-:-:S15]  /*13d00*/  R2UR UR11, R0 ;  /* 0x00000000000b72ca */ /* 0x000fde00000e0000 */
.L_x_1949:
[----:B------:R-:W-:Y:S01]  /*13d10*/  UIADD3 UR8, -UR11, UR10, UR6 ;  /* 0x0000000a0b087290 */ /* 0x000fe2000fffe106 */
[----:B------:R-:W-:Y:S01]  /*13d20*/  ISETP.LE.AND P0, PT, RZ, UR22, PT ;  /* 0x00000016ff007c0c */ /* 0x000fe2000bf03270 */
[----:B------:R-:W-:Y:S01]  /*13d30*/  ULDC UR9, c[0x0][0x74c] ;  /* 0x0001d30000097ab9 */ /* 0x000fe20000000800 */
[----:B------:R-:W-:Y:S02]  /*13d40*/  USHF.R.S32.HI UR13, URZ, 0x1f, UR16 ;  /* 0x0000001f3f0d7899 */ /* 0x000fe40008011410 */
[----:B------:R-:W-:Y:S02]  /*13d50*/  UIADD3 UR9, UR8, -UR9, URZ ;  /* 0x8000000908097290 */ /* 0x000fe4000fffe03f */
[----:B------:R-:W-:Y:S02]  /*13d60*/  UIADD3 UR8, UR10, 0x7f, URZ ;  /* 0x0000007f0a087890 */ /* 0x000fe4000fffe03f */
[----:B------:R-:W-:Y:S01]  /*13d70*/  USHF.R.S32.HI UR12, URZ, 0x1f, UR9 ;  /* 0x0000001f3f0c7899 */ /* 0x000fe20008011409 */
[----:B------:R-:W-:Y:S01]  /*13d80*/  ULDC UR15, c[0x0][0x288] ;  /* 0x0000a200000f7ab9 */ /* 0x000fe20000000800 */
[----:B------:R-:W-:-:S02]  /*13d90*/  USEL UR20, UR13, URZ, !UP0 ;  /* 0x0000003f0d147287 */ /* 0x000fc4000c000000 */
[----:B------:R-:W-:Y:S02]  /*13da0*/  ULEA.HI UR12, UR12, UR9, URZ, 0x7 ;  /* 0x000000090c0c7291 */ /* 0x000fe4000f8f383f */
[----:B------:R-:W-:Y:S02]  /*13db0*/  USHF.R.S32.HI UR9, URZ, 0x1f, UR8 ;  /* 0x0000001f3f097899 */ /* 0x000fe40008011408 */
[----:B------:R-:W-:Y:S02]  /*13dc0*/  USHF.R.S32.HI UR12, URZ, 0x7, UR12 ;  /* 0x000000073f0c7899 */ /* 0x000fe4000801140c */
[----:B------:R-:W-:Y:S02]  /*13dd0*/  ULEA.HI UR8, UR9, UR8, URZ, 0x7 ;  /* 0x0000000809087291 */ /* 0x000fe4000f8f383f */
[----:B------:R-:W-:Y:S02]  /*13de0*/  UIMAD UR13, UR16, UR15, URZ ;  /* 0x0000000f100d72a4 */ /* 0x000fe4000f8e023f */
[----:B------:R-:W-:-:S02]  /*13df0*/  UISETP.LT.AND UP1, UPT, URZ, UR12, UPT ;  /* 0x0000000c3f00728c */ /* 0x000fc4000bf21270 */
[----:B------:R-:W-:Y:S02]  /*13e00*/  USHF.R.S32.HI UR8, URZ, 0x7, UR8 ;  /* 0x000000073f087899 */ /* 0x000fe40008011408 */
[----:B------:R-:W-:Y:S02]  /*13e10*/  USEL UR14, UR16, URZ, !UP0 ;  /* 0x0000003f100e7287 */ /* 0x000fe4000c000000 */
[----:B------:R-:W-:Y:S02]  /*13e20*/  UIADD3 UR23, UP0, UR13, UR7, URZ ;  /* 0x000000070d177290 */ /* 0x000fe4000ff1e03f */
[----:B------:R-:W-:Y:S01]  /*13e30*/  USEL UR9, URZ, UR12, !UP1 ;  /* 0x0000000c3f097287 */ /* 0x000fe2000c800000 */
[----:B------:R-:W-:Y:S01]  /*13e40*/  MOV R9, UR8 ;  /* 0x0000000800097c02 */ /* 0x000fe20008000f00 */
[----:B------:R-:W-:Y:S10]  /*13e50*/  @!P0 BRA `(.L_x_1950) ;  /* 0x0000000000248947 */ /* 0x000ff40003800000 */
[----:B------:R-:W-:-:S03]  /*13e60*/  UIADD3 UR6, UR6, 0xff, UR10 ;  /* 0x000000ff06067890 */ /* 0x000fc6000fffe00a */
[----:B------:R-:W-:Y:S02]  /*13e70*/  ULDC UR10, c[0x0][0x748] ;  /* 0x0001d200000a7ab9 */ /* 0x000fe40000000800 */
[----:B------:R-:W-:-:S04]  /*13e80*/  UIADD3 UR6, UR6, UR10, -UR11 ;  /* 0x0000000a06067290 */ /* 0x000fc8000fffe80b */
[----:B------:R-:W-:-:S04]  /*13e90*/  USHF.R.S32.HI UR10, URZ, 0x1f, UR6 ;  /* 0x0000001f3f0a7899 */ /* 0x000fc80008011406 */
[----:B------:R-:W-:-:S04]  /*13ea0*/  ULEA.HI UR10, UR10, UR6, URZ, 0x7 ;  /* 0x000000060a0a7291 */ /* 0x000fc8000f8f383f */
[----:B------:R-:W-:-:S04]  /*13eb0*/  USHF.R.S32.HI UR10, URZ, 0x7, UR10 ;  /* 0x000000073f0a7899 */ /* 0x000fc8000801140a */
[----:B------:R-:W-:-:S04]  /*13ec0*/  UISETP.LT.AND UP1, UPT, UR8, UR10, UPT ;  /* 0x0000000a0800728c */ /* 0x000fc8000bf21270 */
[----:B------:R-:W-:-:S06]  /*13ed0*/  USEL UR10, UR8, UR10, UP1 ;  /* 0x0000000a080a7287 */ /* 0x000fcc0008800000 */
[----:B------:R-:W-:-:S07]  /*13ee0*/  IMAD.U32 R9, RZ, RZ, UR10 ;  /* 0x0000000aff097e24 */ /* 0x000fce000f8e00ff */
.L_x_1950:
[----:B------:R-:W-:Y:S02]  /*13ef0*/  ISETP.GT.AND P1, PT, R9, UR9, PT ;  /* 0x0000000909007c0c */ /* 0x000fe4000bf24270 */
[----:B------:R-:W-:Y:S01]  /*13f00*/  ELECT P0, URZ, PT ;  /* 0x00000000003f782f */ /* 0x000fe20003800000 */
[----:B------:R-:W-:-:S10]  /*13f10*/  ULEA.HI.X.SX32 UR10, UR13, UR17, 0x1, UP0 ;  /* 0x000000110d0a7291 */ /* 0x000fd400080f0e3f */
[----:B------:R-:W-:Y:S05]  /*13f20*/  @!P1 BRA `(.L_x_1951) ;  /* 0x0000001000849947 */ /* 0x000fea0003800000 */
[----:B------:R-:W1:Y:S01]  /*13f30*/  S2R R2, SR_TID.X ;  /* 0x0000000000027919 */ /* 0x000e620000002100 */
[----:B------:R-:W-:Y:S01]  /*13f40*/  ULDC.64 UR18, c[0x0][0x2d8] ;  /* 0x0000b60000127ab9 */ /* 0x000fe20000000a00 */
[----:B------:R-:W-:Y:S01]  /*13f50*/  VIADD R0, R9, -UR9 ;  /* 0x8000000909007c36 */ /* 0x000fe20008000000 */
[----:B------:R-:W-:Y:S02]  /*13f60*/  UIMAD UR6, UR17, UR18, URZ ;  /* 0x00000012110672a4 */ /* 0x000fe4000f8e023f */
[----:B------:R-:W-:Y:S02]  /*13f70*/  UIMAD.WIDE.U32 UR12, UR7, UR18, URZ ;  /* 0x00000012070c72a5 */ /* 0x000fe4000f8e003f */
[----:B------:R-:W-:Y:S01]  /*13f80*/  UIMAD UR19, UR7, UR19, UR6 ;  /* 0x00000013071372a4 */ /* 0x000fe2000f8e0206 */
[----:B------:R-:W-:Y:S01]  /*13f90*/  LOP3.LUT R0, R0, 0x1, RZ, 0xc0, !PT ;  /* 0x0000000100007812 */ /* 0x000fe200078ec0ff */
[----:B------:R-:W-:Y:S02]  /*13fa0*/  UIADD3 UR6, UP0, UR4, UR12, URZ ;  /* 0x0000000c04067290 */ /* 0x000fe4000ff1e03f */
[----:B------:R-:W-:Y:S01]  /*13fb0*/  UIADD3 UR19, UR13, UR19, URZ ;  /* 0x000000130d137290 */ /* 0x000fe2000fffe03f */
[----:B------:R-:W-:Y:S01]  /*13fc0*/  ISETP.NE.U32.AND P1, PT, R0, 0x1, PT ;  /* 0x000000010000780c */ /* 0x000fe20003f25070 */
[----:B------:R-:W-:Y:S01]  /*13fd0*/  ULDC.64 UR16, c[0x0][0x2e0] ;  /* 0x0000b80000107ab9 */ /* 0x000fe20000000a00 */
[----:B------:R-:W-:Y:S01]  /*13fe0*/  ULDC UR18, c[0x0][0x760] ;  /* 0x0001d80000127ab9 */ /* 0x000fe20000000800 */
[----:B------:R-:W-:-:S02]  /*13ff0*/  UIADD3.X UR7, UR5, UR19, URZ, UP0, !UPT ;  /* 0x0000001305077290 */ /* 0x000fc400087fe43f */
[----:B------:R-:W-:Y:S02]  /*14000*/  UIMAD UR11, UR20, UR16, URZ ;  /* 0x00000010140b72a4 */ /* 0x000fe4000f8e023f */
[----:B------:R-:W-:Y:S02]  /*14010*/  UIMAD.WIDE.U32 UR6, UR14, UR16, UR6 ;  /* 0x000000100e0672a5 */ /* 0x000fe4000f8e0006 */
[----:B------:R-:W-:Y:S02]  /*14020*/  UIMAD UR17, UR14, UR17, UR11 ;  /* 0x000000110e1172a4 */ /* 0x000fe4000f8e020b */
[----:B------:R-:W-:Y:S02]  /*14030*/  UIMAD UR11, UR15, UR18, URZ ;  /* 0x000000120f0b72a4 */ /* 0x000fe4000f8e023f */
[----:B------:R-:W-:Y:S01]  /*14040*/  UIADD3 UR24, UR7, UR17, URZ ;  /* 0x0000001107187290 */ /* 0x000fe2000fffe03f */
[----:B-1----:R-:W-:Y:S01]  /*14050*/  LOP3.LUT R10, R2, 0x1f, RZ, 0xc0, !PT ;  /* 0x0000001f020a7812 */ /* 0x002fe200078ec0ff */
[----:B------:R-:W-:Y:S10]  /*14060*/  @P1 BRA `(.L_x_1952) ;  /* 0x00000004006c1947 */ /* 0x000ff40003800000 */
        /* <DEDUP_REMOVED lines=11> */
.L_x_1955:
[----:B------:R-:W2:Y:S04]  /*14120*/  LDG.E.STRONG.GPU R0, desc[UR38][R2.64] ;  /* 0x0000002602007981 */ /* 0x000ea8000c1ef900 */
[----:B--2---:R-:W-:Y:S01]  /*14130*/  CCTL.IVALL ;  /* 0x00000000ff00798f */ /* 0x004fe20002000000 */
[----:B------:R-:W-:Y:S05]  /*14140*/  YIELD ;  /* 0x0000000000007946 */ /* 0x000fea0003800000 */
[----:B------:R-:W-:-:S13]  /*14150*/  ISETP.NE.AND P1, PT, R0, UR22, PT ;  /* 0x0000001600007c0c */ /* 0x000fda000bf25270 */
[----:B------:R-:W-:Y:S05]  /*14160*/  @P1 BRA `(.L_x_1955) ;  /* 0xfffffffc00ec1947 */ /* 0x000fea000383ffff */
.L_x_1954:
[----:B------:R-:W-:Y:S05]  /*14170*/  BSYNC B0 ;  /* 0x0000000000007941 */ /* 0x000fea0003800000 */
.L_x_1953:
[----:B------:R-:W-:-:S03]  /*14180*/  UMOV UR15, 0xffffffff ;  /* 0xffffffff000f7882 */ /* 0x000fc60000000000 */
[----:B------:R-:W-:Y:S05]  /*14190*/  BRA.DIV UR15, `(.L_x_1956) ;  /* 0x0000003e0f787947 */ /* 0x000fea000b800000 */
[----:B------:R-:W-:Y:S01]  /*141a0*/  NOP ;  /* 0x0000000000007918 */ /* 0x000fe20000000000 */
.L_x_2039:
        /* <DEDUP_REMOVED lines=22> */
.L_x_1958:
[----:B------:R-:W-:Y:S05]  /*14310*/  BSYNC B0 ;  /* 0x0000000000007941 */ /* 0x000fea0003800000 */
.L_x_1957:
        /* <DEDUP_REMOVED lines=20> */
.L_x_1960:
[----:B------:R-:W-:Y:S05]  /*14460*/  BSYNC B0 ;  /* 0x0000000000007941 */ /* 0x000fea0003800000 */
.L_x_1959:
[----:B------:R-:W-:Y:S06]  /*14470*/  BAR.ARV 0xa, 0xa0 ;  /* 0x0282800000007b1d */ /* 0x000fec0000002000 */
[----:B------:R-:W-:Y:S04]  /*14480*/  BSSY B0, `(.L_x_1961) ;  /* 0x0000003000007945 */ /* 0x000fe80003800000 */
[----:B------:R-:W-:Y:S05]  /*14490*/  @!P0 BRA `(.L_x_1962) ;  /* 0x0000000000048947 */ /* 0x000fea0003800000 */
[----:B------:R-:W-:-:S04]  /*144a0*/  DEPBAR.LE SB0, 0x0 ;  /* 0x000080000000791a */ /* 0x000fc80000000000 */
.L_x_1962:
[----:B------:R-:W-:Y:S05]  /*144b0*/  BSYNC B0 ;  /* 0x0000000000007941 */ /* 0x000fea0003800000 */
.L_x_1961:
        /* <DEDUP_REMOVED lines=19> */
.L_x_1964:
[----:B------:R-:W-:Y:S05]  /*145f0*/  BSYNC B0 ;  /* 0x0000000000007941 */ /* 0x000fea0003800000 */
.L_x_1963:
[----:B------:R-:W-:Y:S01]  /*14600*/  UIADD3 UR15, UR9, 0x1, URZ ;  /* 0x00000001090f7890 */ /* 0x000fe2000fffe03f */
[----:B------:R-:W-:Y:S11]  /*14610*/  BRA `(.L_x_1965) ;  /* 0x0000000000047947 */ /* 0x000ff60003800000 */
.L_x_1952:
[----:B------:R-:W-:-:S05]  /*14620*/  UMOV UR15, UR9 ;  /* 0x00000009000f7c82 */ /* 0x000fca0008000000 */
.L_x_1965:
[----:B------:R-:W-:-:S06]  /*14630*/  UIADD3 UR9, UR9, 0x1, URZ ;  /* 0x0000000109097890 */ /* 0x000fcc000fffe03f */
[----:B------:R-:W-:Y:S01]  /*14640*/  ISETP.NE.AND P1, PT, R9, UR9, PT ;  /* 0x0000000909007c0c */ /* 0x000fe2000bf25270 */
[----:B------:R-:W-:-:S12]  /*14650*/  UMOV UR9, UR15 ;  /* 0x0000000f00097c82 */ /* 0x000fd80008000000 */
[----:B------:R-:W-:Y:S05]  /*14660*/  @!P1 BRA `(.L_x_1951) ;  /* 0x0000000800b49947 */ /* 0x000fea0003800000 */
[----:B------:R-:W-:Y:S01]  /*14670*/  UMOV UR18, UR12 ;  /* 0x0000000c00127c82 */ /* 0x000fe20008000000 */
[----:B------:R-:W-:Y:S01]  /*14680*/  UMOV UR9, UR15 ;  /* 0x0000000f00097c82 */ /* 0x000fe20008000000 */
[----:B------:R-:W-:-:S03]  /*14690*/  UIMAD.WIDE.U32 UR12, UR14, UR16, UR18 ;  /* 0x000000100e0c72a5 */ /* 0x000fc6000f8e0012 */
[----:B------:R-:W-:Y:S01]  /*146a0*/  ULDC.64 UR18, c[0x0][0x2c0] ;  /* 0x0000b00000127ab9 */ /* 0x000fe20000000a00 */
[----:B------:R-:W-:-:S04]  /*146b0*/  UIADD3 UR4, UP0, UR4, UR12, URZ ;  /* 0x0000000c04047290 */ /* 0x000fc8000ff1e03f */
[----:B------:R-:W-:Y:S02]  /*146c0*/  UIADD3.X UR5, UR5, UR17, UR13, UP0, !UPT ;  /* 0x0000001105057290 */ /* 0x000fe400087fe40d */
[----:B------:R-:W-:-:S04]  /*146d0*/  ULEA UR14, UP0, UR4, UR18, 0x2 ;  /* 0x00000012040e7291 */ /* 0x000fc8000f80103f */
[----:B------:R-:W-:Y:S02]  /*146e0*/  ULEA.HI.X UR5, UR4, UR19, UR5, 0x2, UP0 ;  /* 0x0000001304057291 */ /* 0x000fe400080f1405 */
[----:B------:R-:W-:Y:S01]  /*146f0*/  UIADD3 UR14, UP0, UR14, 0x4000, URZ ;  /* 0x000040000e0e7890 */ /* 0x000fe2000ff1e03f */
[----:B------:R-:W-:-:S03]  /*14700*/  UMOV UR4, URZ ;  /* 0x0000003f00047c82 */ /* 0x000fc60008000000 */
[----:B------:R-:W-:-:S12]  /*14710*/  UIADD3.X UR5, URZ, UR5, URZ, UP0, !UPT ;  /* 0x000000053f057290 */ /* 0x000fd800087fe43f */
.L_x_1990:
        /* <DEDUP_REMOVED lines=11> */
.L_x_1968:
[----:B------:R-:W2:Y:S04]  /*147d0*/  LDG.E.STRONG.GPU R0, desc[UR38][R2.64] ;  /* 0x0000002602007981 */ /* 0x000ea8000c1ef900 */
[----:B--2---:R-:W-:Y:S01]  /*147e0*/  CCTL.IVALL ;  /* 0x00000000ff00798f */ /* 0x004fe20002000000 */
[----:B------:R-:W-:Y:S05]  /*147f0*/  YIELD ;  /* 0x0000000000007946 */ /* 0x000fea0003800000 */
[----:B------:R-:W-:-:S13]  /*14800*/  ISETP.NE.AND P1, PT, R0, UR22, PT ;  /* 0x0000001600007c0c */ /* 0x000fda000bf25270 */
[----:B------:R-:W-:Y:S05]  /*14810*/  @P1 BRA `(.L_x_1968) ;  /* 0xfffffffc00ec1947 */ /* 0x000fea000383ffff */
.L_x_1967:
[----:B------:R-:W-:Y:S05]  /*14820*/  BSYNC B0 ;  /* 0x0000000000007941 */ /* 0x000fea0003800000 */
.L_x_1966:
[----:B------:R-:W-:-:S03]  /*14830*/  UMOV UR16, 0xffffffff ;  /* 0xffffffff00107882 */ /* 0x000fc60000000000 */
[----:B------:R-:W-:Y:S05]  /*14840*/  BRA.DIV UR16, `(.L_x_1969) ;  /* 0x0000003610e87947 */ /* 0x000fea000b800000 */
[----:B------:R-:W-:Y:S01]  /*14850*/  NOP ;  /* 0x0000000000007918 */ /* 0x000fe20000000000 */
.L_x_2042:
        /* <DEDUP_REMOVED lines=8> */
[----:B------:R-:W-:Y:S01]  /*148e0*/  UIADD3 UR25, UP0, UR16, UR6, URZ ;  /* 0x0000000610197290 */ /* 0x000fe2000ff1e03f */
[----:B------:R-:W-:Y:S01]  /*148f0*/  UMOV UR26, 0x0 ;  /* 0x00000000001a7882 */ /* 0x000fe20000000000 */
[----:B------:R-:W-:Y:S01]  /*14900*/  UMOV UR27, 0x14f00000 ;  /* 0x14f00000001b7882 */ /* 0x000fe20000000000 */
[----:B-1----:R-:W-:Y:S02]  /*14910*/  ULEA UR18, UR18, UR17, 0x18 ;  /* 0x0000001112127291 */ /* 0x002fe4000f8ec03f */
[----:B------:R-:W-:-:S02]  /*14920*/  ULEA.HI.X.SX32 UR17, UR16, UR24, 0x1, UP0 ;  /* 0x0000001810117291 */ /* 0x000fc400080f0e3f */
[----:B------:R-:W-:Y:S02]  /*14930*/  ULEA UR16, UP0, UR25, UR20, 0x2 ;  /* 0x0000001419107291 */ /* 0x000fe4000f80103f */
[----:B------:R-:W-:Y:S02]  /*14940*/  UIADD3 UR18, UR18, 0x8000, URZ ;  /* 0x0000800012127890 */ /* 0x000fe4000fffe03f */
[----:B------:R-:W-:Y:S01]  /*14950*/  ULEA.HI.X UR17, UR25, UR21, UR17, 0x2, UP0 ;  /* 0x0000001519117291 */ /* 0x000fe200080f1411 */
[----:B------:R-:W-:-:S08]  /*14960*/  UMOV UR20, 0x400 ;  /* 0x0000040000147882 */ /* 0x000fd00000000000 */
[----:B------:R1:W-:Y:S02]  /*14970*/  UBLKRED.G.S.ADD.F32.RN [UR16], [UR18], UR20, desc[UR26] ;  /* 0x00001a10120073bb */ /* 0x0003e400080a1414 */
[----:B-1----:R0:W-:Y:S02]  /*14980*/  UTMACMDFLUSH ;  /* 0x00000000000079b7 */ /* 0x0021e40000000000 */
.L_x_1971:
[----:B------:R-:W-:Y:S05]  /*14990*/  BSYNC B0 ;  /* 0x0000000000007941 */ /* 0x000fea0003800000 */
.L_x_1970:
[----:B------:R-:W-:Y:S01]  /*149a0*/  ULEA UR18, UR15, UR4, 0xd ;  /* 0x000000040f127291 */ /* 0x000fe2000f8e683f */
[----:B------:R-:W-:Y:S06]  /*149b0*/  BAR.SYNC.DEFER_BLOCKING 0xe, 0xa0 ;  /* 0x0382800000007b1d */ /* 0x000fec0000010000 */
[----:B------:R-:W-:Y:S01]  /*149c0*/  UMOV UR16, UR14 ;  /* 0x0000000e00107c82 */ /* 0x000fe20008000000 */
[----:B------:R-:W-:Y:S01]  /*149d0*/  UMOV UR17, UR5 ;  /* 0x0000000500117c82 */ /* 0x000fe20008000000 */
[----:B------:R-:W-:Y:S01]  /*149e0*/  BSSY B0, `(.L_x_1972) ;  /* 0x000000d000007945 */ /* 0x000fe20003800000 */
[----:B------:R-:W-:-:S03]  /*149f0*/  UIMAD.WIDE UR16, UR18, 0x4, UR16 ;  /* 0x00000004121078a5 */ /* 0x000fc6000f8e0210 */
[----:B------:R-:W-:Y:S09]  /*14a00*/  @!P0 BRA `(.L_x_1973) ;  /* 0x0000000000288947 */ /* 0x000ff20003800000 */
        /* <DEDUP_REMOVED lines=10> */
.L_x_1973:
[----:B------:R-:W-:Y:S05]  /*14ab0*/  BSYNC B0 ;  /* 0x0000000000007941 */ /* 0x000fea0003800000 */
.L_x_1972:
[----:B------:R-:W-:Y:S06]  /*14ac0*/  BAR.ARV 0xa, 0xa0 ;  /* 0x0282800000007b1d */ /* 0x000fec0000002000 */
[----:B------:R-:W-:Y:S04]  /*14ad0*/  BSSY B0, `(.L_x_1974) ;  /* 0x0000003000007945 */ /* 0x000fe80003800000 */
[----:B------:R-:W-:Y:S05]  /*14ae0*/  @!P0 BRA `(.L_x_1975) ;  /* 0x0000000000048947 */ /* 0x000fea0003800000 */
[----:B------:R-:W-:-:S04]  /*14af0*/  DEPBAR.LE SB0, 0x0 ;  /* 0x000080000000791a */ /* 0x000fc80000000000 */
.L_x_1975:
[----:B------:R-:W-:Y:S05]  /*14b00*/  BSYNC B0 ;  /* 0x0000000000007941 */ /* 0x000fea0003800000 */
.L_x_1974:
        /* <DEDUP_REMOVED lines=19> */
.L_x_1977:
[----:B------:R-:W-:Y:S05]  /*14c40*/  BSYNC B0 ;  /* 0x0000000000007941 */ /* 0x000fea0003800000 */
.L_x_1976:
        /* <DEDUP_REMOVED lines=9> */
.L_x_1980:
[----:B------:R-:W2:Y:S04]  /*14ce0*/  LDG.E.STRONG.GPU R0, desc[UR38][R2.64] ;  /* 0x0000002602007981 */ /* 0x000ea8000c1ef900 */
[----:B--2---:R-:W-:Y:S01]  /*14cf0*/  CCTL.IVALL ;  /* 0x00000000ff00798f */ /* 0x004fe20002000000 */
[----:B------:R-:W-:Y:S05]  /*14d00*/  YIELD ;  /* 0x0000000000007946 */ /* 0x000fea0003800000 */
[----:B------:R-:W-:-:S13]  /*14d10*/  ISETP.NE.AND P1, PT, R0, UR22, PT ;  /* 0x0000001600007c0c */ /* 0x000fda000bf25270 */
[----:B------:R-:W-:Y:S05]  /*14d20*/  @P1 BRA `(.L_x_1980) ;  /* 0xfffffffc00ec1947 */ /* 0x000fea000383ffff */
.L_x_1979:
[----:B------:R-:W-:Y:S05]  /*14d30*/  BSYNC B0 ;  /* 0x0000000000007941 */ /* 0x000fea0003800000 */
.L_x_1978:
[----:B------:R-:W-:-:S03]  /*14d40*/  UMOV UR12, 0xffffffff ;  /* 0xffffffff000c7882 */ /* 0x000fc60000000000 */
[----:B------:R-:W-:Y:S05]  /*14d50*/  BRA.DIV UR12, `(.L_x_1981) ;  /* 0x000000320cc07947 */ /* 0x000fea000b800000 */
[----:B------:R-:W-:Y:S01]  /*14d60*/  NOP ;  /* 0x0000000000007918 */ /* 0x000fe20000000000 */
.L_x_2045:
        /* <DEDUP_REMOVED lines=15> */
.L_x_1983:
[----:B------:R-:W-:Y:S05]  /*14e60*/  BSYNC B0 ;  /* 0x0000000000007941 */ /* 0x000fea0003800000 */
.L_x_1982:
        /* <DEDUP_REMOVED lines=15> */
.L_x_1985:
[----:B------:R-:W-:Y:S05]  /*14f60*/  BSYNC B0 ;  /* 0x0000000000007941 */ /* 0x000fea0003800000 */
.L_x_1984:
[----:B------:R-:W-:Y:S06]  /*14f70*/  BAR.ARV 0xa, 0xa0 ;  /* 0x0282800000007b1d */ /* 0x000fec0000002000 */
[----:B------:R-:W-:Y:S04]  /*14f80*/  BSSY B0, `(.L_x_1986) ;  /* 0x0000003000007945 */ /* 0x000fe80003800000 */
[----:B------:R-:W-:Y:S05]  /*14f90*/  @!P0 BRA `(.L_x_1987) ;  /* 0x0000000000048947 */ /* 0x000fea0003800000 */
[----:B------:R-:W-:-:S04]  /*14fa0*/  DEPBAR.LE SB0, 0x0 ;  /* 0x000080000000791a */ /* 0x000fc80000000000 */
.L_x_1987:
[----:B------:R-:W-:Y:S05]  /*14fb0*/  BSYNC B0 ;  /* 0x0000000000007941 */ /* 0x000fea0003800000 */
.L_x_1986:
        /* <DEDUP_REMOVED lines=19> */
.L_x_1989:
[----:B------:R-:W-:Y:S05]  /*150f0*/  BSYNC B0 ;  /* 0x0000000000007941 */ /* 0x000fea0003800000 */
.L_x_1988:
[----:B------:R-:W-:Y:S02]  /*15100*/  UIADD3 UR9, UR9, 0x2, URZ ;  /* 0x0000000209097890 */ /* 0x000fe4000fffe03f */
[----:B------:R-:W-:-:S04]  /*15110*/  UIADD3 UR4, UR4, 0x4000, URZ ;  /* 0x0000400004047890 */ /* 0x000fc8000fffe03f */
[----:B------:R-:W-:-:S13]  /*15120*/  ISETP.LE.AND P1, PT, R9, UR9, PT ;  /* 0x0000000909007c0c */ /* 0x000fda000bf23270 */
[----:B------:R-:W-:Y:S05]  /*15130*/  @!P1 BRA `(.L_x_1990) ;  /* 0xfffffff400789947 */ /* 0x000fea000383ffff */
.L_x_1951:
        /* <DEDUP_REMOVED lines=35> */
[----:B------:R-:W-:Y:S01]  /*15370*/  MOV R3, UR6 ;  /* 0x0000000600037c02 */ /* 0x000fe20008000f00 */
[----:B------:R-:W-:-:S02]  /*15380*/  UFLO.U32 UR11, UR5 ;  /* 0x00000005000b72bd */ /* 0x000fc400080e0000 */
[----:B------:R-:W2:Y:S04]  /*15390*/  POPC R5, UR5 ;  /* 0x0000000500057d09 */ /* 0x000ea80008000000 */
[----:B-1----:R-:W-:Y:S01]  /*153a0*/  ISETP.EQ.U32.AND P0, PT, R2, UR11, PT ;  /* 0x0000000b02007c0c */ /* 0x002fe2000bf02070 */
[----:B------:R-:W-:-:S12]  /*153b0*/  IMAD.U32 R2, RZ, RZ, UR7 ;  /* 0x00000007ff027e24 */ /* 0x000fd8000f8e00ff */
[----:B--2---:R2:W-:Y:S02]  /*153c0*/  @P0 REDG.E.ADD.S32.STRONG.GPU desc[UR38][R2.64], R5 ;  /* 0x000000050200098e */ /* 0x0045e4000c10e3a6 */
.L_x_1993:
[----:B------:R-:W-:Y:S05]  /*153d0*/  BSYNC B0 ;  /* 0x0000000000007941 */ /* 0x000fea0003800000 */
.L_x_1992:
[----:B------:R-:W-:Y:S05]  /*153e0*/  BRA `(.L_x_1994) ;  /* 0x0000000000047947 */ /* 0x000fea0003800000 */
.L_x_1991:
[----:B------:R-:W-:-:S05]  /*153f0*/  UMOV UR4, UR9 ;  /* 0x0000000900047c82 */ /* 0x000fca0008000000 */
.L_x_1994:
        /* <DEDUP_REMOVED lines=11> */
.L_x_1999:
        /* <DEDUP_REMOVED lines=18> */
[----:B-12---:R-:W-:Y:S01]  /*155d0*/  IMAD.U32 R2, RZ, RZ, UR16 ;  /* 0x00000010ff027e24 */ /* 0x006fe2000f8e00ff */
[----:B------:R-:W-:-:S02]  /*155e0*/  UFLO.U32 UR13, UR11 ;  /* 0x0000000b000d72bd */ /* 0x000fc400080e0000 */
[----:B------:R-:W1:Y:S01]  /*155f0*/  POPC R5, UR11 ;  /* 0x0000000b00057d09 */ /* 0x000e620008000000 */
[----:B------:R-:W-:-:S03]  /*15600*/  IMAD.U32 R3, RZ, RZ, UR12 ;  /* 0x0000000cff037e24 */ /* 0x000fc6000f8e00ff */
[----:B---3--:R-:W-:-:S13]  /*15610*/  ISETP.EQ.U32.AND P0, PT, R0, UR13, PT ;  /* 0x0000000d00007c0c */ /* 0x008fda000bf02070 */
[----:B-1----:R3:W-:Y:S02]  /*15620*/  @P0 REDG.E.ADD.S32.STRONG.GPU desc[UR38][R2.64], R5 ;  /* 0x000000050200098e */ /* 0x0027e4000c10e3a6 */
.L_x_1996:
[----:B------:R-:W-:Y:S05]  /*15630*/  BSYNC B0 ;  /* 0x0000000000007941 */ /* 0x000fea0003800000 */
.L_x_1995:
        /* <DEDUP_REMOVED lines=24> */
.L_x_1998:
[----:B------:R-:W-:Y:S05]  /*157c0*/  BSYNC B0 ;  /* 0x0000000000007941 */ /* 0x000fea0003800000 */
.L_x_1997:
[----:B------:R-:W-:Y:S02]  /*157d0*/  UIADD3 UR7, UR7, 0x2, URZ ;  /* 0x0000000207077890 */ /* 0x000fe4000fffe03f */
[----:B------:R-:W-:Y:S02]  /*157e0*/  ULEA UR5, UR19, UR5, 0x1 ;  /* 0x0000000513057291 */ /* 0x000fe4000f8e083f */
[----:B------:R-:W-:Y:S02]  /*157f0*/  ULEA UR6, UR19, UR6, 0x1 ;  /* 0x0000000613067291 */ /* 0x000fe4000f8e083f */
[----:B------:R-:W-:-:S13]  /*15800*/  ISETP.NE.AND P0, PT, RZ, UR7, PT ;  /* 0x00000007ff007c0c */ /* 0x000fda000bf05270 */
[----:B------:R-:W-:Y:S05]  /*15810*/  @!P0 BRA `(.L_x_1862) ;  /* 0x0000002400248947 */ /* 0x000fea0003800000 */
[----:B------:R-:W-:Y:S05]  /*15820*/  BRA `(.L_x_1999) ;  /* 0xfffffffc00207947 */ /* 0x000fea000383ffff */
.L_x_1943:
        /* <DEDUP_REMOVED lines=14> */
.L_x_2000:
        /* <DEDUP_REMOVED lines=9> */
[----:B------:R-:W4:Y:S01]  /*159a0*/  LDG.E R4, desc[UR38][R2.64+0x4] ;  /* 0x0000042602047981 */ /* 0x000f22000c1e1900 */
[----:B--2---:R-:W-:Y:S02]  /*159b0*/  R2UR UR4, R0 ;  /* 0x00000000000472ca */ /* 0x004fe400000e0000 */
[----:B----4-:R-:W-:-:S13]  /*159c0*/  R2UR UR5, R4 ;  /* 0x00000000040572ca */ /* 0x010fda00000e0000 */
[----:B------:R-:W-:Y:S01]  /*159d0*/  UIADD3 UR4, -UR4, UR5, URZ ;  /* 0x0000000504047290 */ /* 0x000fe2000fffe13f */
[----:B------:R-:W-:Y:S11]  /*159e0*/  BRA `(.L_x_2001) ;  /* 0x0000000000047947 */ /* 0x000ff60003800000 */
.L_x_2002:
[----:B------:R-:W-:-:S05]  /*159f0*/  ULDC UR4, c[0x0][0x8bc] ;  /* 0x00022f0000047ab9 */ /* 0x000fca0000000800 */
.L_x_2001:
        /* <DEDUP_REMOVED lines=14> */
[----:B------:R-:W-:Y:S01]  /*15ae0*/  IMAD.U32 R2, RZ, RZ, UR14 ;  /* 0x0000000eff027e24 */ /* 0x000fe2000f8e00ff */
[----:B------:R-:W-:Y:S01]  /*15af0*/  MOV R3, UR15 ;  /* 0x0000000f00037c02 */ /* 0x000fe20008000f00 */
[----:B------:R-:W-:Y:S01]  /*15b00*/  ULDC.64 UR16, c[0x0][0x778] ;  /* 0x0001de0000107ab9 */ /* 0x000fe20000000a00 */
[----:B------:R-:W-:Y:S01]  /*15b10*/  PLOP3.LUT P1, PT, PT, PT, UP1, 0x80, 0x0 ;  /* 0x000000000000781c */ /* 0x000fe20003f2f018 */
[----:B------:R-:W-:-:S02]  /*15b20*/  UISETP.NE.U32.AND UP0, UPT, UR4, URZ, UPT ;  /* 0x0000003f0400728c */ /* 0x000fc4000bf05070 */
[----:B------:R-:W-:Y:S02]  /*15b30*/  UISETP.NE.U32.AND UP2, UPT, UR6, URZ, UPT ;  /* 0x0000003f0600728c */ /* 0x000fe4000bf45070 */
[----:B------:R-:W-:Y:S02]  /*15b40*/  UISETP.NE.AND.EX UP0, UPT, UR5, URZ, UPT, UP0 ;  /* 0x0000003f0500728c */ /* 0x000fe4000bf05300 */
[----:B------:R-:W-:Y:S01]  /*15b50*/  UISETP.NE.AND.EX UP2, UPT, UR7, URZ, UPT, UP2 ;  /* 0x0000003f0700728c */ /* 0x000fe2000bf45320 */
[----:B------:R-:W-:-:S05]  /*15b60*/  ULDC.64 UR22, c[0x0][0x788] ;  /* 0x0001e20000167ab9 */ /* 0x000fca0000000a00 */
[----:B------:R-:W2:Y:S01]  /*15b70*/  @P1 LDG.E R6, desc[UR38][R2.64] ;  /* 0x0000002602061981 */ /* 0x000ea2000c1e1900 */
[----:B------:R-:W-:Y:S01]  /*15b80*/  PLOP3.LUT P2, PT, PT, PT, UP0, 0x80, 0x0 ;  /* 0x000000000000781c */ /* 0x000fe20003f4f008 */
[----:B------:R-:W-:Y:S01]  /*15b90*/  UIMAD.WIDE UR16, UR13, 0x4, UR16 ;  /* 0x000000040d1078a5 */ /* 0x000fe2000f8e0210 */
[----:B------:R-:W-:Y:S01]  /*15ba0*/  PLOP3.LUT P3, PT, PT, PT, UP2, 0x80, 0x0 ;  /* 0x000000000000781c */ /* 0x000fe20003f6f028 */
[----:B------:R1:W4:Y:S01]  /*15bb0*/  @P1 LDG.E R0, desc[UR38][R2.64] ;  /* 0x0000002602001981 */ /* 0x000322000c1e1900 */
[----:B------:R-:W-:Y:S02]  /*15bc0*/  @UP2 ULDC.64 UR4, c[0x0][0x780] ;  /* 0x0001e00000042ab9 */ /* 0x000fe40000000a00 */
[----:B------:R-:W-:Y:S01]  /*15bd0*/  @UP2 UIMAD.WIDE UR4, UR13, 0x4, UR4 ;  /* 0x000000040d0428a5 */ /* 0x000fe2000f8e0204 */
[----:B-1----:R-:W-:Y:S02]  /*15be0*/  IMAD.U32 R2, RZ, RZ, UR16 ;  /* 0x00000010ff027e24 */ /* 0x002fe4000f8e00ff */
        /* <DEDUP_REMOVED lines=13> */
[----:B------:R-:W-:-:S04]  /*15cc0*/  @UP1 USHF.R.S32.HI UR5, URZ, 0x1f, UR4 ;  /* 0x0000001f3f051899 */ /* 0x000fc80008011404 */
[----:B------:R-:W-:Y:S01]  /*15cd0*/  @UP1 ULEA.HI UR5, UR5, UR4, URZ, 0x7 ;  /* 0x0000000405051291 */ /* 0x000fe2000f8f383f */
[----:B-----5:R-:W-:-:S03]  /*15ce0*/  @P2 R2UR UR11, R4 ;  /* 0x00000000040b22ca */ /* 0x020fc600000e0000 */
[----:B------:R-:W-:-:S04]  /*15cf0*/  @UP1 ULOP3.LUT UR6, UR5, 0xffffff80, URZ, 0xc0, !UPT ;  /* 0xffffff8005061892 */ /* 0x000fc8000f8ec03f */
[----:B------:R-:W-:Y:S01]  /*15d00*/  @UP1 USHF.R.S32.HI UR12, URZ, 0x1f, UR6 ;  /* 0x0000001f3f0c1899 */ /* 0x000fe20008011406 */
[----:B---3--:R-:W-:Y:S01]  /*15d10*/  @P3 R2UR UR9, R5 ;  /* 0x00000000050932ca */ /* 0x008fe200000e0000 */
[----:B------:R-:W-:-:S14]  /*15d20*/  @P3 BRA `(.L_x_2004) ;  /* 0x0000000000203947 */ /* 0x000fdc0003800000 */
[----:B------:R-:W-:Y:S05]  /*15d30*/  @!P1 BRA `(.L_x_2004) ;  /* 0x00000000001c9947 */ /* 0x000fea0003800000 */
[----:B------:R-:W-:Y:S01]  /*15d40*/  IMAD.U32 R2, RZ, RZ, UR14 ;  /* 0x0000000eff027e24 */ /* 0x000fe2000f8e00ff */
[----:B------:R-:W-:-:S05]  /*15d50*/  MOV R3, UR15 ;  /* 0x0000000f00037c02 */ /* 0x000fca0008000f00 */
[----:B------:R-:W2:Y:S04]  /*15d60*/  LDG.E R0, desc[UR38][R2.64] ;  /* 0x0000002602007981 */ /* 0x000ea8000c1e1900 */
[----:B------:R-:W3:Y:S01]  /*15d70*/  LDG.E R4, desc[UR38][R2.64+0x4] ;  /* 0x0000042602047981 */ /* 0x000ee2000c1e1900 */
[----:B--2---:R-:W-:Y:S02]  /*15d80*/  R2UR UR4, R0 ;  /* 0x00000000000472ca */ /* 0x004fe400000e0000 */
[----:B---3--:R-:W-:-:S13]  /*15d90*/  R2UR UR9, R4 ;  /* 0x00000000040972ca */ /* 0x008fda00000e0000 */
[----:B------:R-:W-:-:S12]  /*15da0*/  UIADD3 UR9, -UR4, UR9, URZ ;  /* 0x0000000904097290 */ /* 0x000fd8000fffe13f */
.L_x_2004:
        /* <DEDUP_REMOVED lines=13> */
.L_x_2005:
        /* <DEDUP_REMOVED lines=8> */
.L_x_2006:
        /* <DEDUP_REMOVED lines=21> */
.L_x_2007:
[----:B------:R-:W-:Y:S01]  /*16050*/  ISETP.LT.AND P0, PT, R4, UR6, PT ;  /* 0x0000000604007c0c */ /* 0x000fe2000bf01270 */
[----:B------:R-:W-:-:S12]  /*16060*/  IMAD.MOV.U32 R0, RZ, RZ, RZ ;  /* 0x000000ffff007224 */ /* 0x000fd800078e00ff */
[----:B------:R-:W-:Y:S05]  /*16070*/  @!P0 BRA `(.L_x_2003) ;  /* 0x0000001800788947 */ /* 0x000fea0003800000 */
[----:B------:R-:W-:Y:S01]  /*16080*/  USHF.R.S32.HI UR10, URZ, 0x1f, UR20 ;  /* 0x0000001f3f0a7899 */ /* 0x000fe20008011414 */
[----:B------:R-:W-:Y:S01]  /*16090*/  BSSY B0, `(.L_x_2003) ;  /* 0x000019c000007945 */ /* 0x000fe20003800000 */
[----:B------:R-:W-:Y:S01]  /*160a0*/  ULDC.64 UR16, c[0x0][0x718] ;  /* 0x0001c60000107ab9 */ /* 0x000fe20000000a00 */
[----:B------:R-:W-:Y:S01]  /*160b0*/  UISETP.NE.U32.AND UP1, UPT, UR18, URZ, UPT ;  /* 0x0000003f1200728c */ /* 0x000fe2000bf25070 */
[----:B------:R-:W-:Y:S01]  /*160c0*/  MOV R0, RZ ;  /* 0x000000ff00007202 */ /* 0x000fe20000000f00 */
        /* <DEDUP_REMOVED lines=42> */
.L_x_2046:
[----:B------:R-:W2:Y:S01]  /*16370*/  S2R R2, SR_TID.X ;  /* 0x0000000000027919 */ /* 0x000ea20000002100 */
[----:B------:R-:W-:Y:S01]  /*16380*/  MOV R11, UR4 ;  /* 0x00000004000b7c02 */ /* 0x000fe20008000f00 */
[----:B------:R-:W-:Y:S01]  /*16390*/  IMAD.U32 R14, RZ, RZ, UR5 ;  /* 0x00000005ff0e7e24 */ /* 0x000fe2000f8e00ff */
[----:B------:R-:W-:-:S03]  /*163a0*/  MOV R10, 0x1 ;  /* 0x00000001000a7802 */ /* 0x000fc60000000f00 */
[----:B------:R-:W-:Y:S02]  /*163b0*/  VIADD R14, R14, UR23 ;  /* 0x000000170e0e7c36 */ /* 0x000fe40008000000 */
        /* <DEDUP_REMOVED lines=10> */
.L_x_2010:
[----:B------:R-:W-:Y:S01]  /*16460*/  R2UR UR19, R4 ;  /* 0x00000000041372ca */ /* 0x000fe200000e0000 */
[----:B------:R-:W2:Y:S01]  /*16470*/  LDC.64 R12, c[0x0][0x198] ;  /* 0x00006600ff0c7b82 */ /* 0x000ea20000000a00 */
[----:B------:R-:W-:Y:S01]  /*16480*/  ULDC.64 UR16, c[0x0][0x700] ;  /* 0x0001c00000107ab9 */ /* 0x000fe20000000a00 */
[----:B------:R-:W-:Y:S01]  /*16490*/  UMOV UR34, 0x0 ;  /* 0x0000000000227882 */ /* 0x000fe20000000000 */
[----:B------:R-:W-:Y:S01]  /*164a0*/  MOV R9, UR16 ;  /* 0x0000001000097c02 */ /* 0x000fe20008000f00 */
[----:B------:R-:W-:Y:S01]  /*164b0*/  IMAD.U32 R8, RZ, RZ, UR17 ;  /* 0x00000011ff087e24 */ /* 0x000fe2000f8e00ff */
[----:B------:R-:W-:Y:S01]  /*164c0*/  UMOV UR35, 0x14f00000 ;  /* 0x14f0000000237882 */ /* 0x000fe20000000000 */
[----:B------:R-:W-:Y:S01]  /*164d0*/  UMOV UR18, URZ ;  /* 0x0000003f00127c82 */ /* 0x000fe20008000000 */
[----:B------:R-:W-:Y:S01]  /*164e0*/  UMOV UR37, 0x20 ;  /* 0x0000002000257882 */ /* 0x000fe20000000000 */
[----:B------:R-:W-:Y:S01]  /*164f0*/  UMOV UR40, 0x0 ;  /* 0x0000000000287882 */ /* 0x000fe20000000000 */
[----:B------:R-:W-:Y:S01]  /*16500*/  UMOV UR41, 0x10000000 ;  /* 0x1000000000297882 */ /* 0x000fe20000000000 */
[----:B------:R-:W-:Y:S01]  /*16510*/  UMOV UR10, UR18 ;  /* 0x00000012000a7c82 */ /* 0x000fe20008000000 */
[----:B------:R-:W-:Y:S01]  /*16520*/  UMOV UR27, UR11 ;  /* 0x0000000b001b7c82 */ /* 0x000fe20008000000 */
[----:B------:R-:W-:Y:S01]  /*16530*/  USHF.L.U32 UR19, UR19, 0x7, URZ ;  /* 0x0000000713137899 */ /* 0x000fe2000800063f */
[----:B------:R-:W-:Y:S01]  /*16540*/  MOV R16, RZ ;  /* 0x000000ff00107202 */ /* 0x000fe20000000f00 */
        /* <DEDUP_REMOVED lines=23> */
[----:B------:R-:W-:Y:S01]  /*166c0*/  UIADD3 UR9, UR8, 0x30c00, URZ ;  /* 0x00030c0008097890 */ /* 0x000fe2000fffe03f */
[----:B------:R-:W-:Y:S01]  /*166d0*/  IADD3.X R0, RZ, R6, RZ, P1, !PT ;  /* 0x00000006ff007210 */ /* 0x000fe20000ffe4ff */
[----:B------:R-:W-:Y:S01]  /*166e0*/  UIADD3 UR24, UR8, 0x4000, URZ ;  /* 0x0000400008187890 */ /* 0x000fe2000fffe03f */
[----:B------:R-:W-:Y:S01]  /*166f0*/  IADD3 R2, P1, R7, 0xf0, RZ ;  /* 0x000000f007027810 */ /* 0x000fe20007f3e0ff */
[----:B------:R-:W-:Y:S01]  /*16700*/  UMOV UR43, UR17 ;  /* 0x00000011002b7c82 */ /* 0x000fe20008000000 */
[----:B------:R-:W-:-:S02]  /*16710*/  R2UR UR45, R0 ;  /* 0x00000000002d72ca */ /* 0x000fc400000e0000 */
[----:B------:R-:W-:Y:S01]  /*16720*/  R2UR UR32, R2 ;  /* 0x00000000022072ca */ /* 0x000fe200000e0000 */
[----:B------:R-:W-:Y:S01]  /*16730*/  IMAD.X R3, RZ, RZ, R6, P1 ;  /* 0x000000ffff037224 */ /* 0x000fe200008e0606 */
[----:B------:R-:W-:Y:S01]  /*16740*/  IADD3.X R0, RZ, R6, RZ, P2, !PT ;  /* 0x00000006ff007210 */ /* 0x000fe200017fe4ff */
[----:B------:R-:W-:-:S03]  /*16750*/  UMOV UR25, UR9 ;  /* 0x0000000900197c82 */ /* 0x000fc60008000000 */
[----:B------:R-:W-:Y:S02]  /*16760*/  R2UR UR33, R3 ;  /* 0x00000000032172ca */ /* 0x000fe400000e0000 */
[----:B------:R-:W-:Y:S01]  /*16770*/  R2UR UR47, R0 ;  /* 0x00000000002f72ca */ /* 0x000fe200000e0000 */
[----:B------:R-:W-:-:S10]  /*16780*/  IMAD.MOV.U32 R0, RZ, RZ, 0x8000 ;  /* 0x00008000ff007424 */ /* 0x000fd400078e00ff */
[----:B------:R1:W-:Y:S01]  /*16790*/  UTMALDG.4D [UR16], [UR32], desc[UR34] ;  /* 0x00002210200075b4 */ /* 0x0003e20008019000 */
[----:B------:R1:W-:Y:S01]  /*167a0*/  UBLKCP.S.G [UR42], [UR30], UR37 ;  /* 0x0000002a1e0073ba */ /* 0x0003e20008000225 */
[----:B------:R2:W-:Y:S01]  /*167b0*/  SYNCS.ARRIVE.TRANS64 RZ, [R15+URZ+0x30c00], R0 ;  /* 0x030c00000fff79a7 */ /* 0x0005e2000800003f */
[----:B------:R1:W-:Y:S01]  /*167c0*/  UTMALDG.4D [UR8], [UR44], desc[UR40] ;  /* 0x000028082c0075b4 */ /* 0x0003e20008019000 */
[----:B--2---:R-:W-:-:S05]  /*167d0*/  MOV R0, UR6 ;  /* 0x0000000600007c02 */ /* 0x004fca0008000f00 */
[----:B------:R-:W-:Y:S01]  /*167e0*/  VIADD R5, R0, 0xffffffff ;  /* 0xffffffff00057836 */ /* 0x000fe20000000000 */
[----:B------:R1:W-:Y:S04]  /*167f0*/  UTMALDG.4D [UR24], [UR46], desc[UR40] ;  /* 0x000028182e0075b4 */ /* 0x0003e80008019000 */
[----:B------:R-:W-:Y:S01]  /*16800*/  ISETP.GE.AND P1, PT, R4, R5, PT ;  /* 0x000000050400720c */ /* 0x000fe20003f26270 */
[----:B------:R1:W-:-:S12]  /*16810*/  STL [R1], R5 ;  /* 0x0000000501007387 */ /* 0x0003d80000100800 */
[----:B-1----:R-:W-:Y:S05]  /*16820*/  @P1 BRA `(.L_x_2011) ;  /* 0x0000000c00c81947 */ /* 0x002fea0003800000 */
[----:B------:R-:W-:Y:S01]  /*16830*/  R2UR UR8, R4 ;  /* 0x00000000040872ca */ /* 0x000fe200000e0000 */
[----:B------:R-:W-:Y:S01]  /*16840*/  UIADD3 UR9, UR6, -0x2, URZ ;  /* 0xfffffffe06097890 */ /* 0x000fe2000fffe03f */
[----:B------:R-:W-:-:S05]  /*16850*/  MOV R10, 0x1 ;  /* 0x00000001000a7802 */ /* 0x000fca0000000f00 */
[----:B------:R-:W-:-:S06]  /*16860*/  ISETP.NE.AND P1, PT, R4, UR9, PT ;  /* 0x0000000904007c0c */ /* 0x000fcc000bf25270 */
[----:B------:R-:W-:-:S04]  /*16870*/  ULOP3.LUT UR8, URZ, UR8, URZ, 0x33, !UPT ;  /* 0x000000083f087292 */ /* 0x000fc8000f8e333f */
[----:B------:R-:W-:-:S06]  /*16880*/  UIADD3 UR8, UR8, UR6, URZ ;  /* 0x0000000608087290 */ /* 0x000fcc000fffe03f */
[----:B------:R-:W-:-:S05]  /*16890*/  IMAD.U32 R0, RZ, RZ, UR8 ;  /* 0x00000008ff007e24 */ /* 0x000fca000f8e00ff */
[----:B------:R-:W-:Y:S01]  /*168a0*/  LOP3.LUT R5, R0, 0x1, RZ, 0xc0, !PT ;  /* 0x0000000100057812 */ /* 0x000fe200078ec0ff */
[----:B------:R-:W-:-:S04]  /*168b0*/  IMAD.MOV.U32 R0, RZ, RZ, R4 ;  /* 0x000000ffff007224 */ /* 0x000fc800078e0004 */
[----:B------:R1:W-:Y:S01]  /*168c0*/  STL [R1+0x4], R5 ;  /* 0x0000040501007387 */ /* 0x0003e20000100800 */
[----:B------:R-:W-:Y:S05]  /*168d0*/  @!P1 BRA `(.L_x_2012) ;  /* 0x0000000800689947 */ /* 0x000fea0003800000 */
[----:B------:R-:W-:Y:S01]  /*168e0*/  R2UR UR9, R5 ;  /* 0x00000000050972ca */ /* 0x000fe200000e0000 */
[----:B------:R-:W-:Y:S01]  /*168f0*/  IMAD.MOV.U32 R10, RZ, RZ, 0x1 ;  /* 0x00000001ff0a7424 */ /* 0x000fe200078e00ff */
[----:B------:R-:W-:-:S11]  /*16900*/  MOV R0, R4 ;  /* 0x0000000400007202 */ /* 0x000fd60000000f00 */
[----:B------:R-:W-:-:S06]  /*16910*/  UIADD3 UR8, UR8, -UR9, URZ ;  /* 0x8000000908087290 */ /* 0x000fcc000fffe03f */
[----:B------:R-:W-:-:S07]  /*16920*/  MOV R17, UR8 ;  /* 0x0000000800117c02 */ /* 0x000fce0008000f00 */
.L_x_2021:
[----:B-123--:R-:W-:-:S04]  /*16930*/  SHF.L.U32 R18, R10, 0x1f, RZ ;  /* 0x0000001f0a127819 */ /* 0x00efc800000006ff */
[----:B------:R-:W2:Y:S02]  /*16940*/  SYNCS.PHASECHK.TRANS64.TRYWAIT P1, [R15+URZ+0x30c40], R18 ;  /* 0x030c40120f0075a7 */ /* 0x000ea4000802017f */
[----:B--2---:R-:W-:Y:S05]  /*16950*/  @!P1 BRA `(.L_x_2013) ;  /* 0x0000001400f09947 */ /* 0x004fea0003800000 */
.L_x_2047:
        /* <DEDUP_REMOVED lines=8> */
.L_x_2014:
[----:B------:R-:W3:Y:S01]  /*169e0*/  LDC.64 R12, c[0x0][0x728] ;  /* 0x0001ca00ff0c7b82 */ /* 0x000ee20000000a00 */
[----:B------:R-:W-:Y:S01]  /*169f0*/  SHF.L.U32 R19, R0, 0x7, RZ ;  /* 0x0000000700137819 */ /* 0x000fe200000006ff */
[----:B------:R-:W-:Y:S01]  /*16a00*/  UMOV UR28, 0x0 ;  /* 0x00000000001c7882 */ /* 0x000fe20000000000 */
[----:B------:R-:W-:Y:S01]  /*16a10*/  R2UR UR8, R15 ;  /* 0x000000000f0872ca */ /* 0x000fe200000e0000 */
[----:B------:R-:W-:Y:S01]  /*16a20*/  UMOV UR29, 0x14f00000 ;  /* 0x14f00000001d7882 */ /* 0x000fe20000000000 */
[C---:B------:R-:W-:Y:S01]  /*16a30*/  IADD3 R2, P1, R19.reuse, UR14, RZ ;  /* 0x0000000e13027c10 */ /* 0x040fe2000ff3e0ff */
[----:B------:R-:W-:Y:S01]  /*16a40*/  UMOV UR18, URZ ;  /* 0x0000003f00127c82 */ /* 0x000fe20008000000 */
[----:B------:R-:W-:Y:S01]  /*16a50*/  R2UR UR19, R19 ;  /* 0x00000000131372ca */ /* 0x000fe200000e0000 */
[----:B-1----:R-:W1:Y:S01]  /*16a60*/  LDC.64 R4, c[0x0][0x198] ;  /* 0x00006600ff047b82 */ /* 0x002e620000000a00 */
[----:B------:R-:W-:-:S07]  /*16a70*/  UMOV UR10, 0x20 ;  /* 0x00000020000a7882 */ /* 0x000fce0000000000 */
[----:B------:R-:W-:Y:S02]  /*16a80*/  UIADD3 UR16, UR8, 0x18000, URZ ;  /* 0x0001800008107890 */ /* 0x000fe4000fffe03f */
[----:B------:R-:W-:Y:S02]  /*16a90*/  UIADD3 UR17, UR8, 0x30c30, URZ ;  /* 0x00030c3008117890 */ /* 0x000fe4000fffe03f */
[----:B------:R-:W-:Y:S02]  /*16aa0*/  UIADD3 UR19, UR19, UR7, URZ ;  /* 0x0000000713137290 */ /* 0x000fe4000fffe03f */
[----:B------:R-:W-:Y:S01]  /*16ab0*/  UIADD3 UR8, UR8, 0x20400, URZ ;  /* 0x0002040008087890 */ /* 0x000fe2000fffe03f */
[----:B---3--:R-:W-:Y:S02]  /*16ac0*/  LEA R3, P2, R2, R12, 0x2 ;  /* 0x0000000c02037211 */ /* 0x008fe400078410ff */
[----:B------:R-:W-:Y:S02]  /*16ad0*/  UMOV UR9, UR17 ;  /* 0x0000001100097c82 */ /* 0x000fe40008000000 */
[----:B------:R-:W-:-:S02]  /*16ae0*/  R2UR UR24, R3 ;  /* 0x00000000031872ca */ /* 0x000fc400000e0000 */
[----:B------:R-:W-:Y:S01]  /*16af0*/  LEA.HI.X.SX32 R3, R19, R11, 0x1, P1 ;  /* 0x0000000b13037211 */ /* 0x000fe200008f0eff */
[----:B-1----:R-:W-:Y:S01]  /*16b00*/  IMAD.MOV.U32 R7, RZ, RZ, R4 ;  /* 0x000000ffff077224 */ /* 0x002fe200078e0004 */
[----:B------:R-:W-:Y:S02]  /*16b10*/  MOV R6, R5 ;  /* 0x0000000500067202 */ /* 0x000fe40000000f00 */
        /* <DEDUP_REMOVED lines=9> */
[----:B-1-3--:R-:W-:Y:S05]  /*16bb0*/  @!P1 BRA `(.L_x_2015) ;  /* 0x00000014006c9947 */ /* 0x00afea0003800000 */
.L_x_2048:
        /* <DEDUP_REMOVED lines=8> */
.L_x_2016:
[----:B------:R-:W-:Y:S01]  /*16c40*/  VIADD R19, R19, 0x80 ;  /* 0x0000008013137836 */ /* 0x000fe20000000000 */
[----:B------:R-:W-:Y:S01]  /*16c50*/  ULDC.64 UR8, c[0x0][0x700] ;  /* 0x0001c00000087ab9 */ /* 0x000fe20000000a00 */
[----:B------:R-:W-:Y:S01]  /*16c60*/  R2UR UR26, R15 ;  /* 0x000000000f1a72ca */ /* 0x000fe200000e0000 */
[----:B------:R-:W-:Y:S01]  /*16c70*/  IMAD.U32 R8, RZ, RZ, UR9 ;  /* 0x00000009ff087e24 */ /* 0x000fe2000f8e00ff */
[----:B------:R-:W-:Y:S01]  /*16c80*/  MOV R9, UR8 ;  /* 0x0000000800097c02 */ /* 0x000fe20008000f00 */
[----:B------:R-:W-:Y:S01]  /*16c90*/  UMOV UR24, 0x0 ;  /* 0x0000000000187882 */ /* 0x000fe20000000000 */
[C---:B------:R-:W-:Y:S01]  /*16ca0*/  IADD3 R2, P1, R19.reuse, UR22, RZ ;  /* 0x0000001613027c10 */ /* 0x040fe2000ff3e0ff */
[----:B------:R-:W-:Y:S01]  /*16cb0*/  UMOV UR25, 0x14f00000 ;  /* 0x14f0000000197882 */ /* 0x000fe20000000000 */
[----:B------:R-:W-:Y:S01]  /*16cc0*/  SHF.R.S32.HI R20, RZ, 0x1f, R19 ;  /* 0x0000001fff147819 */ /* 0x000fe20000011413 */
[----:B------:R-:W-:Y:S01]  /*16cd0*/  UMOV UR18, URZ ;  /* 0x0000003f00127c82 */ /* 0x000fe20008000000 */
[----:B------:R-:W-:Y:S01]  /*16ce0*/  LEA R3, P2, R2, R9, 0x2 ;  /* 0x0000000902037211 */ /* 0x000fe200078410ff */
[----:B------:R-:W-:Y:S01]  /*16cf0*/  UMOV UR10, 0x20 ;  /* 0x00000020000a7882 */ /* 0x000fe20000000000 */
[----:B------:R-:W-:-:S02]  /*16d00*/  IADD3 R21, R19, UR7, RZ ;  /* 0x0000000713157c10 */ /* 0x000fc4000fffe0ff */
[----:B------:R-:W-:Y:S01]  /*16d10*/  R2UR UR28, R3 ;  /* 0x00000000031c72ca */ /* 0x000fe200000e0000 */
[----:B------:R-:W-:Y:S01]  /*16d20*/  UIADD3 UR16, UR26, 0x14000, URZ ;  /* 0x000140001a107890 */ /* 0x000fe2000fffe03f */
[----:B------:R-:W-:Y:S01]  /*16d30*/  IADD3.X R3, R20, R14, RZ, P1, !PT ;  /* 0x0000000e14037210 */ /* 0x000fe20000ffe4ff */
[----:B------:R-:W-:Y:S01]  /*16d40*/  UIADD3 UR17, UR26, 0x30c18, URZ ;  /* 0x00030c181a117890 */ /* 0x000fe2000fffe03f */
[----:B------:R-:W-:Y:S01]  /*16d50*/  R2UR UR19, R21 ;  /* 0x00000000151372ca */ /* 0x000fe200000e0000 */
        /* <DEDUP_REMOVED lines=12> */
.L_x_2049:
[----:B------:R-:W-:Y:S05]  /*16e20*/  @P0 BRA `(.L_x_2018) ;  /* 0x00000000001c0947 */ /* 0x000fea0003800000 */
[----:B-123--:R-:W-:-:S04]  /*16e30*/  IMAD.MOV.U32 R18, RZ, RZ, 0x4200 ;  /* 0x00004200ff127424 */ /* 0x00efc800078e00ff */
[----:B------:R1:W-:Y:S02]  /*16e40*/  SYNCS.ARRIVE.TRANS64 RZ, [R15+URZ+0x30c38], R18 ;  /* 0x030c38120fff79a7 */ /* 0x0003e4000800003f */
[----:B-1----:R-:W1:Y:S02]  /*16e50*/  S2R R18, SR_TID.X ;  /* 0x0000000000127919 */ /* 0x002e640000002100 */
[----:B-1----:R-:W-:-:S04]  /*16e60*/  LOP3.LUT R18, R18, 0x1f, RZ, 0xc0, !PT ;  /* 0x0000001f12127812 */ /* 0x002fc800078ec0ff */
[----:B------:R-:W-:-:S13]  /*16e70*/  ISETP.NE.AND P1, PT, R18, RZ, PT ;  /* 0x000000ff1200720c */ /* 0x000fda0003f25270 */
[----:B------:R-:W-:Y:S05]  /*16e80*/  @!P1 BRA `(.L_x_2018) ;  /* 0x0000000000049947 */ /* 0x000fea0003800000 */
[----:B------:R-:W-:Y:S01]  /*16e90*/  BPT.TRAP 0x1 ;  /* 0x000000040000795c */ /* 0x000fe20000300000 */
.L_x_2018:
[----:B------:R-:W-:Y:S01]  /*16ea0*/  IADD3 R19, P1, R19, UR14, RZ ;  /* 0x0000000e13137c10 */ /* 0x000fe2000ff3e0ff */
[----:B------:R-:W-:Y:S01]  /*16eb0*/  UMOV UR24, 0x0 ;  /* 0x0000000000187882 */ /* 0x000fe20000000000 */
[----:B------:R-:W-:Y:S01]  /*16ec0*/  R2UR UR26, R15 ;  /* 0x000000000f1a72ca */ /* 0x000fe200000e0000 */
[----:B------:R-:W-:Y:S01]  /*16ed0*/  UMOV UR25, 0x14f00000 ;  /* 0x14f0000000197882 */ /* 0x000fe20000000000 */
[----:B------:R-:W-:Y:S01]  /*16ee0*/  IADD3.X R20, R20, R11, RZ, P1, !PT ;  /* 0x0000000b14147210 */ /* 0x000fe20000ffe4ff */
[----:B------:R-:W-:Y:S01]  /*16ef0*/  UMOV UR18, URZ ;  /* 0x0000003f00127c82 */ /* 0x000fe20008000000 */
[----:B------:R-:W-:Y:S01]  /*16f00*/  LEA R12, P1, R19, R12, 0x2 ;  /* 0x0000000c130c7211 */ /* 0x000fe200078210ff */
[----:B------:R-:W-:Y:S01]  /*16f10*/  UMOV UR10, 0x20 ;  /* 0x00000020000a7882 */ /* 0x000fe20000000000 */
[----:B------:R-:W-:Y:S02]  /*16f20*/  R2UR UR19, R21 ;  /* 0x00000000151372ca */ /* 0x000fe400000e0000 */
[----:B------:R-:W-:-:S02]  /*16f30*/  LEA.HI.X R20, R19, R13, R20, 0x2, P1 ;  /* 0x0000000d13147211 */ /* 0x000fc400008f1414 */
[----:B------:R-:W-:Y:S02]  /*16f40*/  R2UR UR8, R4 ;  /* 0x00000000040872ca */ /* 0x000fe400000e0000 */
[----:B------:R-:W-:Y:S01]  /*16f50*/  R2UR UR9, R5 ;  /* 0x00000000050972ca */ /* 0x000fe200000e0000 */
[----:B------:R-:W-:Y:S01]  /*16f60*/  UIADD3 UR16, UR26, 0x1c000, URZ ;  /* 0x0001c0001a107890 */ /* 0x000fe2000fffe03f */
[----:B------:R-:W-:Y:S01]  /*16f70*/  R2UR UR28, R12 ;  /* 0x000000000c1c72ca */ /* 0x000fe200000e0000 */
[----:B------:R-:W-:Y:S01]  /*16f80*/  UIADD3 UR17, UR26, 0x30c38, URZ ;  /* 0x00030c381a117890 */ /* 0x000fe2000fffe03f */
[----:B------:R-:W-:Y:S01]  /*16f90*/  R2UR UR29, R20 ;  /* 0x00000000141d72ca */ /* 0x000fe200000e0000 */
[----:B------:R-:W-:Y:S01]  /*16fa0*/  UIADD3 UR26, UR26, 0x20600, URZ ;  /* 0x000206001a1a7890 */ /* 0x000fe2000fffe03f */
[----:B------:R-:W-:-:S04]  /*16fb0*/  LOP3.LUT R10, R10, 0x1, RZ, 0x3c, !PT ;  /* 0x000000010a0a7812 */ /* 0x000fc800078e3cff */
[----:B------:R-:W-:Y:S01]  /*16fc0*/  SHF.L.U32 R4, R10, 0x1f, RZ ;  /* 0x0000001f0a047819 */ /* 0x000fe200000006ff */
[----:B------:R-:W-:Y:S02]  /*16fd0*/  UMOV UR27, UR17 ;  /* 0x00000011001b7c82 */ /* 0x000fe40008000000 */
[----:B------:R4:W-:Y:S04]  /*16fe0*/  UTMALDG.4D [UR16], [UR8], desc[UR24] ;  /* 0x00001810080075b4 */ /* 0x0009e80008019000 */
[----:B------:R4:W-:Y:S01]  /*16ff0*/  UBLKCP.S.G [UR26], [UR28], UR10 ;  /* 0x0000001a1c0073ba */ /* 0x0009e2000800020a */
[----:B------:R-:W5:Y:S02]  /*17000*/  SYNCS.PHASECHK.TRANS64.TRYWAIT P1, [R15+URZ+0x30c20], R4 ;  /* 0x030c20040f0075a7 */ /* 0x000f64000802017f */
[----:B----45:R-:W-:Y:S05]  /*17010*/  @!P1 BRA `(.L_x_2019) ;  /* 0x00000010007c9947 */ /* 0x030fea0003800000 */
.L_x_2051:
[----:B------:R-:W-:Y:S05]  /*17020*/  @P0 BRA `(.L_x_2020) ;  /* 0x00000000001c0947 */ /* 0x000fea0003800000 */
[----:B------:R-:W5:Y:S01]  /*17030*/  S2R R5, SR_TID.X ;  /* 0x0000000000057919 */ /* 0x000f620000002100 */
[----:B----4-:R-:W-:-:S04]  /*17040*/  IMAD.MOV.U32 R4, RZ, RZ, 0x4200 ;  /* 0x00004200ff047424 */ /* 0x010fc800078e00ff */
[----:B------:R4:W-:Y:S01]  /*17050*/  SYNCS.ARRIVE.TRANS64 RZ, [R15+URZ+0x30c10], R4 ;  /* 0x030c10040fff79a7 */ /* 0x0009e2000800003f */
[----:B-----5:R-:W-:-:S04]  /*17060*/  LOP3.LUT R5, R5, 0x1f, RZ, 0xc0, !PT ;  /* 0x0000001f05057812 */ /* 0x020fc800078ec0ff */
[----:B------:R-:W-:-:S13]  /*17070*/  ISETP.NE.AND P1, PT, R5, RZ, PT ;  /* 0x000000ff0500720c */ /* 0x000fda0003f25270 */
[----:B----4-:R-:W-:Y:S05]  /*17080*/  @!P1 BRA `(.L_x_2020) ;  /* 0x0000000000049947 */ /* 0x010fea0003800000 */
[----:B------:R-:W-:Y:S01]  /*17090*/  BPT.TRAP 0x1 ;  /* 0x000000040000795c */ /* 0x000fe20000300000 */
.L_x_2020:
[----:B------:R-:W-:Y:S01]  /*170a0*/  R2UR UR10, R0 ;  /* 0x00000000000a72ca */ /* 0x000fe200000e0000 */
[----:B------:R-:W-:Y:S01]  /*170b0*/  UMOV UR24, 0x0 ;  /* 0x0000000000187882 */ /* 0x000fe20000000000 */
[----:B------:R-:W-:Y:S01]  /*170c0*/  R2UR UR26, R15 ;  /* 0x000000000f1a72ca */ /* 0x000fe200000e0000 */
[----:B------:R-:W-:Y:S01]  /*170d0*/  UMOV UR25, 0x14f00000 ;  /* 0x14f0000000197882 */ /* 0x000fe20000000000 */
[----:B------:R-:W-:Y:S01]  /*170e0*/  IADD3 R17, R17, -0x2, RZ ;  /* 0xfffffffe11117810 */ /* 0x000fe20007ffe0ff */
[----:B------:R-:W-:Y:S01]  /*170f0*/  UMOV UR18, URZ ;  /* 0x0000003f00127c82 */ /* 0x000fe20008000000 */
[----:B------:R-:W-:Y:S01]  /*17100*/  R2UR UR9, R3 ;  /* 0x00000000030972ca */ /* 0x000fe200000e0000 */
[----:B------:R-:W-:-:S06]  /*17110*/  UMOV UR28, 0x20 ;  /* 0x00000020001c7882 */ /* 0x000fcc0000000000 */
[----:B------:R-:W-:Y:S02]  /*17120*/  UIADD3 UR10, UR10, 0x2, URZ ;  /* 0x000000020a0a7890 */ /* 0x000fe4000fffe03f */
[----:B------:R-:W-:Y:S02]  /*17130*/  UIADD3 UR16, UR26, 0x10000, URZ ;  /* 0x000100001a107890 */ /* 0x000fe4000fffe03f */
[----:B------:R-:W-:Y:S02]  /*17140*/  USHF.L.U32 UR19, UR10, 0x7, URZ ;  /* 0x000000070a137899 */ /* 0x000fe4000800063f */
[----:B------:R-:W-:Y:S02]  /*17150*/  UIADD3 UR17, UR26, 0x30c10, URZ ;  /* 0x00030c101a117890 */ /* 0x000fe4000fffe03f */
[----:B------:R-:W-:Y:S02]  /*17160*/  UIADD3 UR8, UP0, UR19, UR22, URZ ;  /* 0x0000001613087290 */ /* 0x000fe4000ff1e03f */
[----:B------:R-:W-:Y:S01]  /*17170*/  IMAD.U32 R5, RZ, RZ, UR19 ;  /* 0x00000013ff057e24 */ /* 0x000fe2000f8e00ff */
[----:B------:R-:W-:-:S02]  /*17180*/  UIADD3 UR19, UR19, UR7, URZ ;  /* 0x0000000713137290 */ /* 0x000fc4000fffe03f */
[----:B------:R-:W-:Y:S01]  /*17190*/  UIADD3 UR26, UR26, 0x20000, URZ ;  /* 0x000200001a1a7890 */ /* 0x000fe2000fffe03f */
[----:B------:R-:W-:Y:S01]  /*171a0*/  MOV R0, UR8 ;  /* 0x0000000800007c02 */ /* 0x000fe20008000f00 */
[----:B------:R-:W-:Y:S01]  /*171b0*/  UMOV UR27, UR17 ;  /* 0x00000011001b7c82 */ /* 0x000fe20008000000 */
[----:B------:R-:W-:Y:S02]  /*171c0*/  PLOP3.LUT P2, PT, PT, PT, UP0, 0x80, 0x0 ;  /* 0x000000000000781c */ /* 0x000fe40003f4f008 */
[----:B----4-:R-:W-:Y:S02]  /*171d0*/  LEA R4, P1, R0, R9, 0x2 ;  /* 0x0000000900047211 */ /* 0x010fe400078210ff */
[----:B------:R-:W-:Y:S02]  /*171e0*/  LEA.HI.X.SX32 R5, R5, R14, 0x1, P2 ;  /* 0x0000000e05057211 */ /* 0x000fe400010f0eff */
[----:B------:R-:W-:Y:S02]  /*171f0*/  R2UR UR8, R2 ;  /* 0x00000000020872ca */ /* 0x000fe400000e0000 */
[----:B------:R-:W-:-:S02]  /*17200*/  LEA.HI.X R0, R0, R8, R5, 0x2, P1 ;  /* 0x0000000800007211 */ /* 0x000fc400008f1405 */
[----:B------:R-:W-:Y:S02]  /*17210*/  R2UR UR30, R4 ;  /* 0x00000000041e72ca */ /* 0x000fe400000e0000 */
[----:B------:R-:W-:Y:S01]  /*17220*/  R2UR UR31, R0 ;  /* 0x00000000001f72ca */ /* 0x000fe200000e0000 */
[----:B------:R-:W-:Y:S01]  /*17230*/  IMAD.U32 R0, RZ, RZ, UR10 ;  /* 0x0000000aff007e24 */ /* 0x000fe2000f8e00ff */
[----:B------:R-:W-:-:S05]  /*17240*/  ISETP.NE.AND P1, PT, R17, RZ, PT ;  /* 0x000000ff1100720c */ /* 0x000fca0003f25270 */
[----:B------:R4:W-:Y:S06]  /*17250*/  UTMALDG.4D [UR16], [UR8], desc[UR24] ;  /* 0x00001810080075b4 */ /* 0x0009ec0008019000 */
[----:B------:R4:W-:Y:S02]  /*17260*/  UBLKCP.S.G [UR26], [UR30], UR28 ;  /* 0x0000001a1e0073ba */ /* 0x0009e4000800021c */
[----:B----4-:R-:W-:Y:S05]  /*17270*/  @P1 BRA `(.L_x_2021) ;  /* 0xfffffff400ac1947 */ /* 0x010fea000383ffff */
.L_x_2012:
[----:B------:R-:W4:Y:S02]  /*17280*/  LDL.LU R4, [R1+0x4] ;  /* 0x0000040001047983 */ /* 0x000f240000300800 */
[----:B----4-:R-:W-:Y:S02]  /*17290*/  ISETP.NE.AND P1, PT, R4, RZ, PT ;  /* 0x000000ff0400720c */ /* 0x010fe40003f25270 */
[----:B------:R4:W5:Y:S11]  /*172a0*/  LDL R4, [R1] ;  /* 0x0000000001047983 */ /* 0x0009760000100800 */
[----:B----4-:R-:W-:Y:S05]  /*172b0*/  @!P1 BRA `(.L_x_2011) ;  /* 0x0000000400249947 */ /* 0x010fea0003800000 */
[----:B------:R-:W-:-:S04]  /*172c0*/  SHF.L.U32 R12, R10, 0x1f, RZ ;  /* 0x0000001f0a0c7819 */ /* 0x000fc800000006ff */
[----:B------:R-:W4:Y:S02]  /*172d0*/  SYNCS.PHASECHK.TRANS64.TRYWAIT P1, [R15+URZ+0x30c40], R12 ;  /* 0x030c400c0f0075a7 */ /* 0x000f24000802017f */
[----:B----4-:R-:W-:Y:S05]  /*172e0*/  @!P1 BRA `(.L_x_2022) ;  /* 0x0000000c00e09947 */ /* 0x010fea0003800000 */
.L_x_2052:
[----:B------:R-:W-:Y:S05]  /*172f0*/  @P0 BRA `(.L_x_2023) ;  /* 0x00000000001c0947 */ /* 0x000fea0003800000 */
[----:B-----5:R-:W1:Y:S02]  /*17300*/  S2R R4, SR_TID.X ;  /* 0x0000000000047919 */ /* 0x020e640000002100 */
[----:B-1----:R-:W-:Y:S02]  /*17310*/  LOP3.LUT R5, R4, 0x1f, RZ, 0xc0, !PT ;  /* 0x0000001f04057812 */ /* 0x002fe400078ec0ff */
[----:B------:R-:W-:Y:S02]  /*17320*/  MOV R4, 0x4200 ;  /* 0x0000420000047802 */ /* 0x000fe40000000f00 */
[----:B------:R-:W-:Y:S02]  /*17330*/  ISETP.NE.AND P1, PT, R5, RZ, PT ;  /* 0x000000ff0500720c */ /* 0x000fe40003f25270 */
[----:B------:R1:W-:Y:S11]  /*17340*/  SYNCS.ARRIVE.TRANS64 RZ, [R15+URZ+0x30c30], R4 ;  /* 0x030c30040fff79a7 */ /* 0x0003f6000800003f */
[----:B-1----:R-:W-:Y:S05]  /*17350*/  @!P1 BRA `(.L_x_2023) ;  /* 0x0000000000049947 */ /* 0x002fea0003800000 */
[----:B------:R-:W-:Y:S01]  /*17360*/  BPT.TRAP 0x1 ;  /* 0x000000040000795c */ /* 0x000fe20000300000 */
.L_x_2023:
[----:B-1---5:R-:W1:Y:S01]  /*17370*/  LDC.64 R4, c[0x0][0x728] ;  /* 0x0001ca00ff047b82 */ /* 0x022e620000000a00 */
        /* <DEDUP_REMOVED lines=10> */
[----:B------:R-:W-:Y:S02]  /*17420*/  UIADD3 UR26, UR26, 0x20400, URZ ;  /* 0x000204001a1a7890 */ /* 0x000fe4000fffe03f */
[----:B------:R-:W-:Y:S01]  /*17430*/  UIADD3 UR19, UR19, UR7, URZ ;  /* 0x0000000713137290 */ /* 0x000fe2000fffe03f */
[----:B-1----:R-:W-:Y:S02]  /*17440*/  LEA R4, P2, R13, R4, 0x2 ;  /* 0x000000040d047211 */ /* 0x002fe400078410ff */
        /* <DEDUP_REMOVED lines=13> */
.L_x_2053:
[----:B------:R-:W-:Y:S05]  /*17520*/  @P0 BRA `(.L_x_2025) ;  /* 0x00000000001c0947 */ /* 0x000fea0003800000 */
[----:B------:R-:W2:Y:S02]  /*17530*/  S2R R4, SR_TID.X ;  /* 0x0000000000047919 */ /* 0x000ea40000002100 */
[----:B--2---:R-:W-:Y:S01]  /*17540*/  LOP3.LUT R5, R4, 0x1f, RZ, 0xc0, !PT ;  /* 0x0000001f04057812 */ /* 0x004fe200078ec0ff */
[----:B------:R-:W-:-:S03]  /*17550*/  IMAD.MOV.U32 R4, RZ, RZ, 0x4200 ;  /* 0x00004200ff047424 */ /* 0x000fc600078e00ff */
[----:B------:R-:W-:Y:S01]  /*17560*/  ISETP.NE.AND P0, PT, R5, RZ, PT ;  /* 0x000000ff0500720c */ /* 0x000fe20003f05270 */
[----:B------:R2:W-:-:S12]  /*17570*/  SYNCS.ARRIVE.TRANS64 RZ, [R15+URZ+0x30c18], R4 ;  /* 0x030c18040fff79a7 */ /* 0x0005d8000800003f */
[----:B--2---:R-:W-:Y:S05]  /*17580*/  @!P0 BRA `(.L_x_2025) ;  /* 0x0000000000048947 */ /* 0x004fea0003800000 */
[----:B------:R-:W-:Y:S01]  /*17590*/  BPT.TRAP 0x1 ;  /* 0x000000040000795c */ /* 0x000fe20000300000 */
.L_x_2025:
        /* <DEDUP_REMOVED lines=11> */
[----:B------:R-:W-:Y:S01]  /*17650*/  MOV R5, UR19 ;  /* 0x0000001300057c02 */ /* 0x000fe20008000f00 */
[----:B------:R-:W-:Y:S02]  /*17660*/  UIADD3 UR17, UR26, 0x30c18, URZ ;  /* 0x00030c181a117890 */ /* 0x000fe4000fffe03f */
[----:B------:R-:W-:Y:S01]  /*17670*/  UIADD3 UR19, UR19, UR7, URZ ;  /* 0x0000000713137290 */ /* 0x000fe2000fffe03f */
[----:B------:R-:W-:Y:S01]  /*17680*/  PLOP3.LUT P0, PT, PT, PT, UP0, 0x80, 0x0 ;  /* 0x000000000000781c */ /* 0x000fe20003f0f008 */
[----:B------:R-:W-:Y:S01]  /*17690*/  IMAD.U32 R0, RZ, RZ, UR8 ;  /* 0x00000008ff007e24 */ /* 0x000fe2000f8e00ff */
[----:B------:R-:W-:Y:S01]  /*176a0*/  R2UR UR8, R2 ;  /* 0x00000000020872ca */ /* 0x000fe200000e0000 */
[----:B------:R-:W-:Y:S01]  /*176b0*/  UIADD3 UR26, UR26, 0x20200, URZ ;  /* 0x000202001a1a7890 */ /* 0x000fe2000fffe03f */
[----:B------:R-:W-:Y:S01]  /*176c0*/  LEA.HI.X.SX32 R5, R5, R14, 0x1, P0 ;  /* 0x0000000e05057211 */ /* 0x000fe200000f0eff */
[----:B------:R-:W-:Y:S01]  /*176d0*/  UMOV UR27, UR17 ;  /* 0x00000011001b7c82 */ /* 0x000fe20008000000 */
[----:B------:R-:W-:-:S04]  /*176e0*/  LEA R9, P0, R0, R9, 0x2 ;  /* 0x0000000900097211 */ /* 0x000fc800078010ff */
[----:B------:R-:W-:Y:S02]  /*176f0*/  LEA.HI.X R8, R0, R8, R5, 0x2, P0 ;  /* 0x0000000800087211 */ /* 0x000fe400000f1405 */
[----:B------:R-:W-:Y:S02]  /*17700*/  R2UR UR28, R9 ;  /* 0x00000000091c72ca */ /* 0x000fe400000e0000 */
[----:B------:R-:W-:Y:S01]  /*17710*/  R2UR UR29, R8 ;  /* 0x00000000081d72ca */ /* 0x000fe200000e0000 */
[----:B------:R2:W-:-:S12]  /*17720*/  UTMALDG.4D [UR16], [UR8], desc[UR24] ;  /* 0x00001810080075b4 */ /* 0x0005d80008019000 */
[----:B------:R2:W-:Y:S02]  /*17730*/  UBLKCP.S.G [UR26], [UR28], UR10 ;  /* 0x0000001a1c0073ba */ /* 0x0005e4000800020a */
[----:B--2---:R-:W-:-:S07]  /*17740*/  MOV R16, 0x1 ;  /* 0x0000000100107802 */ /* 0x004fce0000000f00 */
.L_x_2011:
[----:B------:R-:W1:Y:S01]  /*17750*/  S2R R0, SR_TID.X ;  /* 0x0000000000007919 */ /* 0x000e620000002100 */
[----:B------:R-:W-:Y:S01]  /*17760*/  IMAD R3, R16, 0x8, R15 ;  /* 0x0000000810037824 */ /* 0x000fe200078e020f */
[----:B-1----:R-:W-:Y:S02]  /*17770*/  LOP3.LUT R2, R0, 0x7f, RZ, 0xc0, !PT ;  /* 0x0000007f00027812 */ /* 0x002fe400078ec0ff */
[----:B------:R-:W-:Y:S02]  /*17780*/  SHF.L.U32 R0, R10, 0x1f, RZ ;  /* 0x0000001f0a007819 */ /* 0x000fe400000006ff */
[----:B------:R-:W-:Y:S02]  /*17790*/  ISETP.NE.AND P1, PT, R2, RZ, PT ;  /* 0x000000ff0200720c */ /* 0x000fe40003f25270 */
[----:B------:R-:W1:Y:S02]  /*177a0*/  SYNCS.PHASECHK.TRANS64.TRYWAIT P0, [R3+URZ+0x30c40], R0 ;  /* 0x030c4000030075a7 */ /* 0x000e64000800017f */
[----:B-1----:R-:W-:Y:S09]  /*177b0*/  @!P0 BRA `(.L_x_2026) ;  /* 0x0000000800d48947 */ /* 0x002ff20003800000 */
.L_x_2054:
[----:B------:R-:W-:Y:S05]  /*177c0*/  @P1 BRA `(.L_x_2027) ;  /* 0x0000000000181947 */ /* 0x000fea0003800000 */
[----:B------:R-:W1:Y:S01]  /*177d0*/  S2R R2, SR_TID.X ;  /* 0x0000000000027919 */ /* 0x000e620000002100 */
[----:B------:R-:W-:-:S04]  /*177e0*/  MOV R0, 0x4200 ;  /* 0x0000420000007802 */ /* 0x000fc80000000f00 */
[----:B------:R1:W-:Y:S02]  /*177f0*/  SYNCS.ARRIVE.TRANS64 RZ, [R3+URZ+0x30c30], R0 ;  /* 0x030c300003ff79a7 */ /* 0x0003e4000800003f */
[----:B-1----:R-:W-:-:S13]  /*17800*/  LOP3.LUT P0, RZ, R2, 0x1f, RZ, 0xc0, !PT ;  /* 0x0000001f02ff7812 */ /* 0x002fda000780c0ff */
[----:B------:R-:W-:Y:S05]  /*17810*/  @!P0 BRA `(.L_x_2027) ;  /* 0x0000000000048947 */ /* 0x000fea0003800000 */
[----:B------:R-:W-:Y:S01]  /*17820*/  BPT.TRAP 0x1 ;  /* 0x000000040000795c */ /* 0x000fe20000300000 */
.L_x_2027:
[----:B-----5:R-:W-:Y:S01]  /*17830*/  R2UR UR19, R4 ;  /* 0x00000000041372ca */ /* 0x020fe200000e0000 */
[C---:B------:R-:W-:Y:S01]  /*17840*/  IMAD R0, R16.reuse, 0x4000, R15 ;  /* 0x0000400010007824 */ /* 0x040fe200078e020f */
[----:B------:R-:W-:Y:S01]  /*17850*/  R2UR UR9, R11 ;  /* 0x000000000b0972ca */ /* 0x000fe200000e0000 */
[----:B------:R-:W-:Y:S01]  /*17860*/  ULDC.64 UR26, c[0x0][0x728] ;  /* 0x0001ca00001a7ab9 */ /* 0x000fe20000000a00 */
[----:B--234-:R-:W-:Y:S02]  /*17870*/  LEA R15, R16, R15, 0x9 ;  /* 0x0000000f100f7211 */ /* 0x01cfe400078e48ff */
        /* <DEDUP_REMOVED lines=10> */
[----:B------:R-:W-:Y:S01]  /*17920*/  ULEA.HI.X.SX32 UR9, UR19, UR9, 0x1, UP0 ;  /* 0x0000000913097291 */ /* 0x000fe200080f0e3f */
[C---:B------:R-:W-:Y:S01]  /*17930*/  ISETP.NE.AND P0, PT, R0.reuse, 0x2, PT ;  /* 0x000000020000780c */ /* 0x040fe20003f05270 */
[----:B------:R-:W-:Y:S02]  /*17940*/  ULEA UR8, UP0, UR18, UR26, 0x2 ;  /* 0x0000001a12087291 */ /* 0x000fe4000f80103f */
[----:B------:R-:W-:Y:S01]  /*17950*/  UIADD3 UR17, UR17, 0x30c30, URZ ;  /* 0x00030c3011117890 */ /* 0x000fe2000fffe03f */
        /* <DEDUP_REMOVED lines=15> */
.L_x_2008:
[----:B------:R-:W-:Y:S05]  /*17a50*/  BSYNC B0 ;  /* 0x0000000000007941 */ /* 0x000fea0003800000 */
.L_x_2003:
[----:B------:R-:W-:-:S03]  /*17a60*/  UMOV UR8, 0xffffffff ;  /* 0xffffffff00087882 */ /* 0x000fc60000000000 */
[----:B------:R-:W-:Y:S05]  /*17a70*/  BRA.DIV UR8, `(.L_x_2028) ;  /* 0x0000000a08387947 */ /* 0x000fea000b800000 */
[----:B------:R-:W-:-:S13]  /*17a80*/  ELECT P6, URZ, PT ;  /* 0x00000000003f782f */ /* 0x000fda00038c0000 */
.L_x_2057:
[----:B------:R-:W-:Y:S05]  /*17a90*/  @!P6 BRA `(.L_x_1862) ;  /* 0x000000000084e947 */ /* 0x000fea0003800000 */
[----:B------:R-:W-:-:S06]  /*17aa0*/  ULOP3.LUT UR8, UR36, 0x2, URZ, 0xfc, !UPT ;  /* 0x0000000224087892 */ /* 0x000fcc000f8efc3f */
[----:B------:R-:W-:-:S05]  /*17ab0*/  IMAD.U32 R2, RZ, RZ, UR8 ;  /* 0x00000008ff027e24 */ /* 0x000fca000f8e00ff */
[----:B------:R-:W-:-:S13]  /*17ac0*/  ISETP.NE.AND P2, PT, R2, 0x3, PT ;  /* 0x000000030200780c */ /* 0x000fda0003f45270 */
[----:B------:R-:W-:Y:S05]  /*17ad0*/  @!P2 BRA `(.L_x_2029) ;  /* 0x000000000004a947 */ /* 0x000fea0003800000 */
[----:B---3--:R-:W-:Y:S01]  /*17ae0*/  BPT.TRAP 0x1 ;  /* 0x000000040000795c */ /* 0x008fe20000300000 */
.L_x_2029:
        /* <DEDUP_REMOVED lines=15> */
.L_x_2058:
[----:B------:R-:W2:Y:S02]  /*17be0*/  SYNCS.PHASECHK.TRANS64.TRYWAIT P0, [R3+URZ], R2 ;  /* 0x00000002030075a7 */ /* 0x000ea4000800017f */
[----:B--2---:R-:W-:Y:S05]  /*17bf0*/  @!P0 BRA `(.L_x_2031) ;  /* 0x00000008000c8947 */ /* 0x004fea0003800000 */
.L_x_2059:
[----:B------:R-:W-:Y:S05]  /*17c00*/  @!P2 BRA `(.L_x_2032) ;  /* 0x000000000004a947 */ /* 0x000fea0003800000 */
[----:B---3--:R-:W-:Y:S01]  /*17c10*/  BPT.TRAP 0x1 ;  /* 0x000000040000795c */ /* 0x008fe20000300000 */
.L_x_2032:
[----:B--2---:R-:W-:-:S05]  /*17c20*/  IADD3 R3, R8, 0x30c40, RZ ;  /* 0x00030c4008037810 */ /* 0x004fca0007ffe0ff */
[----:B------:R-:W-:-:S04]  /*17c30*/  IMAD R5, R0, 0x8, R3 ;  /* 0x0000000800057824 */ /* 0x000fc800078e0203 */
[----:B------:R-:W2:Y:S02]  /*17c40*/  SYNCS.PHASECHK.TRANS64.TRYWAIT P0, [R5+URZ], R4 ;  /* 0x00000004050075a7 */ /* 0x000ea4000800017f */
[----:B--2---:R-:W-:Y:S05]  /*17c50*/  @!P0 BRA `(.L_x_2033) ;  /* 0x0000000800088947 */ /* 0x004fea0003800000 */
.L_x_2060:
[----:B------:R-:W-:-:S07]  /*17c60*/  LEA R3, R6, R3, 0x3 ;  /* 0x0000000306037211 */ /* 0x000fce00078e18ff */
.L_x_2034:
[----:B----4-:R4:W1:Y:S02]  /*17c70*/  SYNCS.PHASECHK.TRANS64.TRYWAIT P0, [R3+URZ], R2 ;  /* 0x00000002030075a7 */ /* 0x010864000800017f */
[----:B-1----:R-:W-:Y:S05]  /*17c80*/  @!P0 NANOSLEEP.SYNCS 0x989680 ;  /* 0x009896800000895d */ /* 0x002fea0003900000 */
[----:B------:R-:W1:Y:S02]  /*17c90*/  @!P0 SYNCS.PHASECHK.TRANS64 P0, [R3+URZ], R2 ;  /* 0x00000002030085a7 */ /* 0x000e64000800007f */
[----:B-1----:R-:W-:Y:S05]  /*17ca0*/  @!P0 BRA `(.L_x_2034) ;  /* 0xfffffffc00f08947 */ /* 0x002fea000383ffff */
.L_x_1862:
[----:B---3--:R-:W-:Y:S05]  /*17cb0*/  BSYNC B6 ;  /* 0x0000000000067941 */ /* 0x008fea0003800000 */
.L_x_1856:
[----:B------:R-:W-:Y:S05]  /*17cc0*/  EXIT ;  /* 0x000000000000794d */ /* 0x000fea0003800000 */
.L_x_1873:
[----:B------:R-:W-:Y:S01]  /*17cd0*/  IMAD.MOV.U32 R13, RZ, RZ, R18 ;  /* 0x000000ffff0d7224 */ /* 0x000fe200078e0012 */
[----:B------:R-:W-:Y:S01]  /*17ce0*/  MOV R12, RZ ;  /* 0x000000ff000c7202 */ /* 0x000fe20000000f00 */
[----:B------:R-:W-:Y:S01]  /*17cf0*/  IMAD.MOV.U32 R11, RZ, RZ, 0x1f ;  /* 0x0000001fff0b7424 */ /* 0x000fe200078e00ff */
[----:B------:R-:W-:-:S07]  /*17d00*/  MOV R15, 0xffffffff ;  /* 0xffffffff000f7802 */ /* 0x000fce0000000f00 */
[----:B------:R-:W-:Y:S05]  /*17d10*/  WARPSYNC.COLLECTIVE R15, `(.L_x_2035) ;  /* 0x000000000f087348 */ /* 0x000fea0003c00000 */
[----:B------:R1:W2:Y:S02]  /*17d20*/  SHFL.IDX P6, R14, R13, R12, R11 ;  /* 0x0000000c0d0e7389 */ /* 0x0002a400000c000b */
[----:B-12---:R-:W-:Y:S01]  /*17d30*/  ENDCOLLECTIVE ;  /* 0x000000000000791b */ /* 0x006fe20003800000 */
.L_x_2035:
[----:B------:R-:W-:Y:S05]  /*17d40*/  BRA `(.L_x_2036) ;  /* 0xfffffe9400b47947 */ /* 0x000fea000383ffff */
.L_x_1875:
[----:B--2---:R2:W3:Y:S02]  /*17d50*/  SYNCS.PHASECHK.TRANS64.TRYWAIT P0, [R16+URZ+0x30c00], R11 ;  /* 0x030c000b100075a7 */ /* 0x0044e4000800017f */
[----:B---3--:R-:W-:Y:S05]  /*17d60*/  @!P0 NANOSLEEP.SYNCS 0x989680 ;  /* 0x009896800000895d */ /* 0x008fea0003900000 */
[----:B------:R-:W3:Y:S02]  /*17d70*/  @!P0 SYNCS.PHASECHK.TRANS64 P0, [R16+URZ+0x30c00], R11 ;  /* 0x030c000b100085a7 */ /* 0x000ee4000800007f */
[----:B---3--:R-:W-:Y:S05]  /*17d80*/  @!P0 BRA `(.L_x_1875) ;  /* 0xfffffffc00f08947 */ /* 0x008fea000383ffff */
[----:B------:R-:W-:Y:S05]  /*17d90*/  BRA `(.L_x_1874) ;  /* 0xfffffe9800007947 */ /* 0x000fea000383ffff */
.L_x_1880:
[----:B--2---:R2:W3:Y:S02]  /*17da0*/  SYNCS.PHASECHK.TRANS64.TRYWAIT P0, [R6+URZ+0x30c10], R23 ;  /* 0x030c1017060075a7 */ /* 0x0044e4000800017f */
[----:B---3--:R-:W-:Y:S05]  /*17db0*/  @!P0 NANOSLEEP.SYNCS 0x989680 ;  /* 0x009896800000895d */ /* 0x008fea0003900000 */
[----:B------:R-:W3:Y:S02]  /*17dc0*/  @!P0 SYNCS.PHASECHK.TRANS64 P0, [R6+URZ+0x30c10], R23 ;  /* 0x030c1017060085a7 */ /* 0x000ee4000800007f */
[----:B---3--:R-:W-:Y:S05]  /*17dd0*/  @!P0 BRA `(.L_x_1880) ;  /* 0xfffffffc00f08947 */ /* 0x008fea000383ffff */
[----:B------:R-:W-:Y:S05]  /*17de0*/  BRA `(.L_x_1879) ;  /* 0xfffffea000387947 */ /* 0x000fea000383ffff */
.L_x_1884:
[----:B------:R1:W1:Y:S02]  /*17df0*/  SYNCS.PHASECHK.TRANS64.TRYWAIT P0, [R6+URZ+0x30c30], R23 ;  /* 0x030c3017060075a7 */ /* 0x000264000800017f */
[----:B-1----:R-:W-:Y:S05]  /*17e00*/  @!P0 NANOSLEEP.SYNCS 0x989680 ;  /* 0x009896800000895d */ /* 0x002fea0003900000 */
[----:B------:R-:W1:Y:S02]  /*17e10*/  @!P0 SYNCS.PHASECHK.TRANS64 P0, [R6+URZ+0x30c30], R23 ;  /* 0x030c3017060085a7 */ /* 0x000e64000800007f */
[----:B-1----:R-:W-:Y:S05]  /*17e20*/  @!P0 BRA `(.L_x_1884) ;  /* 0xfffffffc00f08947 */ /* 0x002fea000383ffff */
[----:B------:R-:W-:Y:S05]  /*17e30*/  BRA `(.L_x_1883) ;  /* 0xfffffea400407947 */ /* 0x000fea000383ffff */
.L_x_1892:
[----:B--2---:R2:W3:Y:S02]  /*17e40*/  SYNCS.PHASECHK.TRANS64.TRYWAIT P1, [R6+URZ+0x30c10], R21 ;  /* 0x030c1015060075a7 */ /* 0x0044e4000802017f */
[----:B---3--:R-:W-:Y:S05]  /*17e50*/  @!P1 NANOSLEEP.SYNCS 0x989680 ;  /* 0x009896800000995d */ /* 0x008fea0003900000 */
[----:B------:R-:W3:Y:S02]  /*17e60*/  @!P1 SYNCS.PHASECHK.TRANS64 P1, [R6+URZ+0x30c10], R21 ;  /* 0x030c1015060095a7 */ /* 0x000ee4000802007f */
[----:B---3--:R-:W-:Y:S05]  /*17e70*/  @!P1 BRA `(.L_x_1892) ;  /* 0xfffffffc00f09947 */ /* 0x008fea000383ffff */
[----:B------:R-:W-:Y:S05]  /*17e80*/  BRA `(.L_x_1891) ;  /* 0xfffffef800487947 */ /* 0x000fea000383ffff */
.L_x_1896:
[----:B------:R1:W1:Y:S02]  /*17e90*/  SYNCS.PHASECHK.TRANS64.TRYWAIT P1, [R6+URZ+0x30c30], R21 ;  /* 0x030c3015060075a7 */ /* 0x000264000802017f */
[----:B-1----:R-:W-:Y:S05]  /*17ea0*/  @!P1 NANOSLEEP.SYNCS 0x989680 ;  /* 0x009896800000995d */ /* 0x002fea0003900000 */
[----:B------:R-:W1:Y:S02]  /*17eb0*/  @!P1 SYNCS.PHASECHK.TRANS64 P1, [R6+URZ+0x30c30], R21 ;  /* 0x030c3015060095a7 */ /* 0x000e64000802007f */
[----:B-1----:R-:W-:Y:S05]  /*17ec0*/  @!P1 BRA `(.L_x_1896) ;  /* 0xfffffffc00f09947 */ /* 0x002fea000383ffff */
[----:B------:R-:W-:Y:S05]  /*17ed0*/  BRA `(.L_x_1895) ;  /* 0xfffffefc00487947 */ /* 0x000fea000383ffff */
.L_x_1904:
[----:B--2---:R2:W4:Y:S02]  /*17ee0*/  SYNCS.PHASECHK.TRANS64.TRYWAIT P0, [R6+URZ+0x30c10], R21 ;  /* 0x030c1015060075a7 */ /* 0x004524000800017f */
[----:B----4-:R-:W-:Y:S05]  /*17ef0*/  @!P0 NANOSLEEP.SYNCS 0x989680 ;  /* 0x009896800000895d */ /* 0x010fea0003900000 */
[----:B------:R-:W4:Y:S02]  /*17f00*/  @!P0 SYNCS.PHASECHK.TRANS64 P0, [R6+URZ+0x30c10], R21 ;  /* 0x030c1015060085a7 */ /* 0x000f24000800007f */
[----:B----4-:R-:W-:Y:S05]  /*17f10*/  @!P0 BRA `(.L_x_1904) ;  /* 0xfffffffc00f08947 */ /* 0x010fea000383ffff */
[----:B------:R-:W-:Y:S05]  /*17f20*/  BRA `(.L_x_1903) ;  /* 0xffffff4400807947 */ /* 0x000fea000383ffff */
.L_x_1908:
[----:B------:R1:W1:Y:S02]  /*17f30*/  SYNCS.PHASECHK.TRANS64.TRYWAIT P0, [R6+URZ+0x30c30], R21 ;  /* 0x030c3015060075a7 */ /* 0x000264000800017f */
[----:B-1----:R-:W-:Y:S05]  /*17f40*/  @!P0 NANOSLEEP.SYNCS 0x989680 ;  /* 0x009896800000895d */ /* 0x002fea0003900000 */
[----:B------:R-:W1:Y:S02]  /*17f50*/  @!P0 SYNCS.PHASECHK.TRANS64 P0, [R6+URZ+0x30c30], R21 ;  /* 0x030c3015060085a7 */ /* 0x000e64000800007f */
[----:B-1----:R-:W-:Y:S05]  /*17f60*/  @!P0 BRA `(.L_x_1908) ;  /* 0xfffffffc00f08947 */ /* 0x002fea000383ffff */
[----:B------:R-:W-:Y:S05]  /*17f70*/  BRA `(.L_x_1907) ;  /* 0xffffff4800887947 */ /* 0x000fea000383ffff */
.L_x_1956:
[----:B------:R-:W-:Y:S01]  /*17f80*/  BSSY B0, `(.L_x_2037) ;  /* 0x0000005000007945 */ /* 0x000fe20003800000 */
[----:B------:R-:W-:-:S07]  /*17f90*/  IMAD.MOV.U32 R15, RZ, RZ, -0x1 ;  /* 0xffffffffff0f7424 */ /* 0x000fce00078e00ff */
[----:B------:R-:W-:Y:S05]  /*17fa0*/  WARPSYNC.COLLECTIVE R15, `(.L_x_2038) ;  /* 0x000000000f087348 */ /* 0x000fea0003c00000 */
[----:B------:R-:W-:Y:S01]  /*17fb0*/  NOP ;  /* 0x0000000000007918 */ /* 0x000fe20000000000 */
[----:B------:R-:W-:Y:S01]  /*17fc0*/  ENDCOLLECTIVE ;  /* 0x000000000000791b */ /* 0x000fe20003800000 */
.L_x_2038:
[----:B------:R-:W-:Y:S05]  /*17fd0*/  BSYNC B0 ;  /* 0x0000000000007941 */ /* 0x000fea0003800000 */
.L_x_2037:
[----:B------:R-:W-:Y:S05]  /*17fe0*/  BRA `(.L_x_2039) ;  /* 0xffffffc000707947 */ /* 0x000fea000383ffff */
.L_x_1969:
[----:B------:R-:W-:Y:S01]  /*17ff0*/  BSSY B0, `(.L_x_2040) ;  /* 0x0000005000007945 */ /* 0x000fe20003800000 */
[----:B------:R-:W-:-:S07]  /*18000*/  MOV R15, 0xffffffff ;  /* 0xffffffff000f7802 */ /* 0x000fce0000000f00 */
[----:B------:R-:W-:Y:S05]  /*18010*/  WARPSYNC.COLLECTIVE R15, `(.L_x_2041) ;  /* 0x000000000f087348 */ /* 0x000fea0003c00000 */
[----:B------:R-:W-:Y:S01]  /*18020*/  NOP ;  /* 0x0000000000007918 */ /* 0x000fe20000000000 */
[----:B------:R-:W-:Y:S01]  /*18030*/  ENDCOLLECTIVE ;  /* 0x000000000000791b */ /* 0x000fe20003800000 */
.L_x_2041:
[----:B------:R-:W-:Y:S05]  /*18040*/  BSYNC B0 ;  /* 0x0000000000007941 */ /* 0x000fea0003800000 */
.L_x_2040:
[----:B------:R-:W-:Y:S05]  /*18050*/  BRA `(.L_x_2042) ;  /* 0xffffffc800007947 */ /* 0x000fea000383ffff */
.L_x_1981:
[----:B------:R-:W-:Y:S01]  /*18060*/  BSSY B0, `(.L_x_2043) ;  /* 0x0000005000007945 */ /* 0x000fe20003800000 */
[----:B------:R-:W-:-:S07]  /*18070*/  IMAD.MOV.U32 R15, RZ, RZ, -0x1 ;  /* 0xffffffffff0f7424 */ /* 0x000fce00078e00ff */
[----:B------:R-:W-:Y:S05]  /*18080*/  WARPSYNC.COLLECTIVE R15, `(.L_x_2044) ;  /* 0x000000000f087348 */ /* 0x000fea0003c00000 */
[----:B------:R-:W-:Y:S01]  /*18090*/  NOP ;  /* 0x0000000000007918 */ /* 0x000fe20000000000 */
[----:B------:R-:W-:Y:S01]  /*180a0*/  ENDCOLLECTIVE ;  /* 0x000000000000791b */ /* 0x000fe20003800000 */
.L_x_2044:
[----:B------:R-:W-:Y:S05]  /*180b0*/  BSYNC B0 ;  /* 0x0000000000007941 */ /* 0x000fea0003800000 */
.L_x_2043:
[----:B------:R-:W-:Y:S05]  /*180c0*/  BRA `(.L_x_2045) ;  /* 0xffffffcc00287947 */ /* 0x000fea000383ffff */
.L_x_2009:
[----:B-1----:R1:W2:Y:S02]  /*180d0*/  SYNCS.PHASECHK.TRANS64.TRYWAIT P0, [R15+URZ+0x30c20], R0 ;  /* 0x030c20000f0075a7 */ /* 0x0022a4000800017f */
[----:B--2---:R-:W-:Y:S05]  /*180e0*/  @!P0 NANOSLEEP.SYNCS 0x989680 ;  /* 0x009896800000895d */ /* 0x004fea0003900000 */
[----:B------:R-:W2:Y:S02]  /*180f0*/  @!P0 SYNCS.PHASECHK.TRANS64 P0, [R15+URZ+0x30c20], R0 ;  /* 0x030c20000f0085a7 */ /* 0x000ea4000800007f */
[----:B--2---:R-:W-:Y:S05]  /*18100*/  @!P0 BRA `(.L_x_2009) ;  /* 0xfffffffc00f08947 */ /* 0x004fea000383ffff */
[----:B------:R-:W-:Y:S05]  /*18110*/  BRA `(.L_x_2046) ;  /* 0xffffffe000947947 */ /* 0x000fea000383ffff */
.L_x_2013:
[----:B--2---:R2:W3:Y:S02]  /*18120*/  SYNCS.PHASECHK.TRANS64.TRYWAIT P1, [R15+URZ+0x30c40], R18 ;  /* 0x030c40120f0075a7 */ /* 0x0044e4000802017f */
[----:B---3--:R-:W-:Y:S05]  /*18130*/  @!P1 NANOSLEEP.SYNCS 0x989680 ;  /* 0x009896800000995d */ /* 0x008fea0003900000 */
[----:B------:R-:W3:Y:S02]  /*18140*/  @!P1 SYNCS.PHASECHK.TRANS64 P1, [R15+URZ+0x30c40], R18 ;  /* 0x030c40120f0095a7 */ /* 0x000ee4000802007f */
[----:B---3--:R-:W-:Y:S05]  /*18150*/  @!P1 BRA `(.L_x_2013) ;  /* 0xfffffffc00f09947 */ /* 0x008fea000383ffff */
[----:B------:R-:W-:Y:S05]  /*18160*/  BRA `(.L_x_2047) ;  /* 0xffffffe400fc7947 */ /* 0x000fea000383ffff */
.L_x_2015:
[----:B-1----:R1:W3:Y:S02]  /*18170*/  SYNCS.PHASECHK.TRANS64.TRYWAIT P1, [R15+URZ+0x30c28], R18 ;  /* 0x030c28120f0075a7 */ /* 0x0022e4000802017f */
[----:B---3--:R-:W-:Y:S05]  /*18180*/  @!P1 NANOSLEEP.SYNCS 0x989680 ;  /* 0x009896800000995d */ /* 0x008fea0003900000 */
[----:B------:R-:W3:Y:S02]  /*18190*/  @!P1 SYNCS.PHASECHK.TRANS64 P1, [R15+URZ+0x30c28], R18 ;  /* 0x030c28120f0095a7 */ /* 0x000ee4000802007f */
[----:B---3--:R-:W-:Y:S05]  /*181a0*/  @!P1 BRA `(.L_x_2015) ;  /* 0xfffffffc00f09947 */ /* 0x008fea000383ffff */
[----:B------:R-:W-:Y:S05]  /*181b0*/  BRA `(.L_x_2048) ;  /* 0xffffffe800807947 */ /* 0x000fea000383ffff */
.L_x_2017:
[----:B---3--:R3:W4:Y:S02]  /*181c0*/  SYNCS.PHASECHK.TRANS64.TRYWAIT P1, [R15+URZ+0x30c48], R18 ;  /* 0x030c48120f0075a7 */ /* 0x008724000802017f */
[----:B----4-:R-:W-:Y:S05]  /*181d0*/  @!P1 NANOSLEEP.SYNCS 0x989680 ;  /* 0x009896800000995d */ /* 0x010fea0003900000 */
[----:B------:R-:W4:Y:S02]  /*181e0*/  @!P1 SYNCS.PHASECHK.TRANS64 P1, [R15+URZ+0x30c48], R18 ;  /* 0x030c48120f0095a7 */ /* 0x000f24000802007f */
[----:B----4-:R-:W-:Y:S05]  /*181f0*/  @!P1 BRA `(.L_x_2017) ;  /* 0xfffffffc00f09947 */ /* 0x010fea000383ffff */
[----:B------:R-:W-:Y:S05]  /*18200*/  BRA `(.L_x_2049) ;  /* 0xffffffec00047947 */ /* 0x000fea000383ffff */
.L_x_2019:
[----:B------:R-:W-:-:S07]  /*18210*/  SHF.L.U32 R4, R10, 0x1f, RZ ;  /* 0x0000001f0a047819 */ /* 0x000fce00000006ff */
.L_x_2050:
[----:B----4-:R4:W1:Y:S02]  /*18220*/  SYNCS.PHASECHK.TRANS64.TRYWAIT P1, [R15+URZ+0x30c20], R4 ;  /* 0x030c20040f0075a7 */ /* 0x010864000802017f */
[----:B-1----:R-:W-:Y:S05]  /*18230*/  @!P1 NANOSLEEP.SYNCS 0x989680 ;  /* 0x009896800000995d */ /* 0x002fea0003900000 */
[----:B------:R-:W1:Y:S02]  /*18240*/  @!P1 SYNCS.PHASECHK.TRANS64 P1, [R15+URZ+0x30c20], R4 ;  /* 0x030c20040f0095a7 */ /* 0x000e64000802007f */
[----:B-1----:R-:W-:Y:S05]  /*18250*/  @!P1 BRA `(.L_x_2050) ;  /* 0xfffffffc00f09947 */ /* 0x002fea000383ffff */
[----:B------:R-:W-:Y:S05]  /*18260*/  BRA `(.L_x_2051) ;  /* 0xffffffec006c7947 */ /* 0x000fea000383ffff */
.L_x_2022:
[----:B----4-:R4:W1:Y:S02]  /*18270*/  SYNCS.PHASECHK.TRANS64.TRYWAIT P1, [R15+URZ+0x30c40], R12 ;  /* 0x030c400c0f0075a7 */ /* 0x010864000802017f */
[----:B-1----:R-:W-:Y:S05]  /*18280*/  @!P1 NANOSLEEP.SYNCS 0x989680 ;  /* 0x009896800000995d */ /* 0x002fea0003900000 */
[----:B------:R-:W1:Y:S02]  /*18290*/  @!P1 SYNCS.PHASECHK.TRANS64 P1, [R15+URZ+0x30c40], R12 ;  /* 0x030c400c0f0095a7 */ /* 0x000e64000802007f */
[----:B-1----:R-:W-:Y:S05]  /*182a0*/  @!P1 BRA `(.L_x_2022) ;  /* 0xfffffffc00f09947 */ /* 0x002fea000383ffff */
[----:B------:R-:W-:Y:S05]  /*182b0*/  BRA `(.L_x_2052) ;  /* 0xfffffff0000c7947 */ /* 0x000fea000383ffff */
.L_x_2024:
[----:B-1----:R1:W2:Y:S02]  /*182c0*/  SYNCS.PHASECHK.TRANS64.TRYWAIT P1, [R15+URZ+0x30c28], R12 ;  /* 0x030c280c0f0075a7 */ /* 0x0022a4000802017f */
[----:B--2---:R-:W-:Y:S05]  /*182d0*/  @!P1 NANOSLEEP.SYNCS 0x989680 ;  /* 0x009896800000995d */ /* 0x004fea0003900000 */
[----:B------:R-:W2:Y:S02]  /*182e0*/  @!P1 SYNCS.PHASECHK.TRANS64 P1, [R15+URZ+0x30c28], R12 ;  /* 0x030c280c0f0095a7 */ /* 0x000ea4000802007f */
[----:B--2---:R-:W-:Y:S05]  /*182f0*/  @!P1 BRA `(.L_x_2024) ;  /* 0xfffffffc00f09947 */ /* 0x004fea000383ffff */
[----:B------:R-:W-:Y:S05]  /*18300*/  BRA `(.L_x_2053) ;  /* 0xfffffff000847947 */ /* 0x000fea000383ffff */
.L_x_2026:
[----:B------:R1:W1:Y:S02]  /*18310*/  SYNCS.PHASECHK.TRANS64.TRYWAIT P0, [R3+URZ+0x30c40], R0 ;  /* 0x030c4000030075a7 */ /* 0x000264000800017f */
[----:B-1----:R-:W-:Y:S05]  /*18320*/  @!P0 NANOSLEEP.SYNCS 0x989680 ;  /* 0x009896800000895d */ /* 0x002fea0003900000 */
[----:B------:R-:W1:Y:S02]  /*18330*/  @!P0 SYNCS.PHASECHK.TRANS64 P0, [R3+URZ+0x30c40], R0 ;  /* 0x030c4000030085a7 */ /* 0x000e64000800007f */
[----:B-1----:R-:W-:Y:S05]  /*18340*/  @!P0 BRA `(.L_x_2026) ;  /* 0xfffffffc00f08947 */ /* 0x002fea000383ffff */
[----:B------:R-:W-:Y:S05]  /*18350*/  BRA `(.L_x_2054) ;  /* 0xfffffff400187947 */ /* 0x000fea000383ffff */
.L_x_2028:
[----:B------:R-:W-:Y:S01]  /*18360*/  BSSY B0, `(.L_x_2055) ;  /* 0x0000006000007945 */ /* 0x000fe20003800000 */
[----:B------:R-:W-:-:S07]  /*18370*/  MOV R15, 0xffffffff ;  /* 0xffffffff000f7802 */ /* 0x000fce0000000f00 */
[----:B---3--:R-:W-:Y:S05]  /*18380*/  WARPSYNC.COLLECTIVE R15, `(.L_x_2056) ;  /* 0x000000000f0c7348 */ /* 0x008fea0003c00000 */
[----:B------:R-:W-:Y:S02]  /*18390*/  ELECT P6, UR62, PT ;  /* 0x00000000003e782f */ /* 0x000fe400038c0000 */
[----:B------:R-:W-:Y:S01]  /*183a0*/  MOV R14, UR62 ;  /* 0x0000003e000e7c02 */ /* 0x000fe20008000f00 */
[----:B---3--:R-:W-:Y:S10]  /*183b0*/  ENDCOLLECTIVE ;  /* 0x000000000000791b */ /* 0x008ff40003800000 */
.L_x_2056:
[----:B------:R-:W-:Y:S05]  /*183c0*/  BSYNC B0 ;  /* 0x0000000000007941 */ /* 0x000fea0003800000 */
.L_x_2055:
[----:B------:R-:W-:Y:S05]  /*183d0*/  BRA `(.L_x_2057) ;  /* 0xfffffff400ac7947 */ /* 0x000fea000383ffff */
.L_x_2030:
[----:B-1----:R1:W2:Y:S02]  /*183e0*/  SYNCS.PHASECHK.TRANS64.TRYWAIT P0, [R7+URZ], R4 ;  /* 0x00000004070075a7 */ /* 0x0022a4000800017f */
[----:B--2---:R-:W-:Y:S05]  /*183f0*/  @!P0 NANOSLEEP.SYNCS 0x989680 ;  /* 0x009896800000895d */ /* 0x004fea0003900000 */
[----:B------:R-:W2:Y:S02]  /*18400*/  @!P0 SYNCS.PHASECHK.TRANS64 P0, [R7+URZ], R4 ;  /* 0x00000004070085a7 */ /* 0x000ea4000800007f */
[----:B--2---:R-:W-:Y:S05]  /*18410*/  @!P0 BRA `(.L_x_2030) ;  /* 0xfffffffc00f08947 */ /* 0x004fea000383ffff */
[----:B------:R-:W-:Y:S05]  /*18420*/  BRA `(.L_x_2058) ;  /* 0xfffffff400ec7947 */ /* 0x000fea000383ffff */
.L_x_2031:
[----:B--2---:R2:W4:Y:S02]  /*18430*/  SYNCS.PHASECHK.TRANS64.TRYWAIT P0, [R3+URZ], R2 ;  /* 0x00000002030075a7 */ /* 0x004524000800017f */
[----:B----4-:R-:W-:Y:S05]  /*18440*/  @!P0 NANOSLEEP.SYNCS 0x989680 ;  /* 0x009896800000895d */ /* 0x010fea0003900000 */
[----:B------:R-:W4:Y:S02]  /*18450*/  @!P0 SYNCS.PHASECHK.TRANS64 P0, [R3+URZ], R2 ;  /* 0x00000002030085a7 */ /* 0x000f24000800007f */
[----:B----4-:R-:W-:Y:S05]  /*18460*/  @!P0 BRA `(.L_x_2031) ;  /* 0xfffffffc00f08947 */ /* 0x010fea000383ffff */
[----:B------:R-:W-:Y:S05]  /*18470*/  BRA `(.L_x_2059) ;  /* 0xfffffff400e07947 */ /* 0x000fea000383ffff */
.L_x_2033:
[----:B--2---:R2:W4:Y:S02]  /*18480*/  SYNCS.PHASECHK.TRANS64.TRYWAIT P0, [R5+URZ], R4 ;  /* 0x00000004050075a7 */ /* 0x004524000800017f */
[----:B----4-:R-:W-:Y:S05]  /*18490*/  @!P0 NANOSLEEP.SYNCS 0x989680 ;  /* 0x009896800000895d */ /* 0x010fea0003900000 */
[----:B------:R-:W4:Y:S02]  /*184a0*/  @!P0 SYNCS.PHASECHK.TRANS64 P0, [R5+URZ], R4 ;  /* 0x00000004050085a7 */ /* 0x000f24000800007f */
[----:B----4-:R-:W-:Y:S05]  /*184b0*/  @!P0 BRA `(.L_x_2033) ;  /* 0xfffffffc00f08947 */ /* 0x010fea000383ffff */
[----:B------:R-:W-:Y:S05]  /*184c0*/  BRA `(.L_x_2060) ;  /* 0xfffffff400e47947 */ /* 0x000fea000383ffff */
.L_x_2061:
        /* <DEDUP_REMOVED lines=11> */
.L_x_3732:


//--------------------- .text._ZN7cutlass13device_kernelIN5flash11enable_sm90INS1_16FlashAttnBwdSm90INS1_25CollectiveMainloopBwdSm90ILi2ELi2ELi2EN4cute5tupleIJNS5_1CILi1EEES8_S8_EEENS6_IJNS7_ILi128EEESA_NS7_ILi64EEEEEENS_6half_tEfNS_4arch4Sm90ELb0ELb1ELb1ELb1ELb0ELb1ELb0ELb0ELi2ELi1ELi2ELi2ELb0EEENS1_24CollectiveEpilogueBwdGQAISC_fSF_Li256ELb1ELb0EEENS1_19SingleTileSchedulerILb1ELb0ELb0ELi128EEEEEEEEEvNT_6ParamsE --------------------------
	.section	.text._ZN7cutlass13device_kernelIN5flash11enable_sm90INS1_16FlashAttnBwdSm90INS1_25CollectiveMainloopBwdSm90ILi2ELi2ELi2EN4cute5tupleIJNS5_1CILi1EEES8_S8_EEENS6_IJNS7_ILi128EEESA_NS7_ILi64EEEEEENS_6half_tEfNS_4arch4Sm90ELb0ELb1ELb1ELb1ELb0ELb1ELb0ELb0ELi2ELi1ELi2ELi2ELb0EEENS1_24CollectiveEpilogueBwdGQAISC_fSF_Li256ELb1ELb0EEENS1_19SingleTileSchedulerILb1ELb0ELb0ELi128EEEEEEEEEvNT_6ParamsE,"ax",@progbits
	.align	128
.text._ZN7cutlass13device_kernelIN5flash11enable_sm90INS1_16FlashAttnBwdSm90INS1_25CollectiveMainloopBwdSm90ILi2ELi2ELi2EN4cute5tupleIJNS5_1CILi1EEES8_S8_EEENS6_IJNS7_ILi128EEESA_NS7_ILi64EEEEEENS_6half_tEfNS_4arch4Sm90ELb0ELb1ELb1ELb1ELb0ELb1ELb0ELb0ELi2ELi1ELi2ELi2ELb0EEENS1_24CollectiveEpilogueBwdGQAISC_fSF_Li256ELb1ELb0EEENS1_19SingleTileSchedulerILb1ELb0ELb0ELi128EEEEEEEEEvNT_6ParamsE:
        .type           _ZN7cutlass13device_kernelIN5flash11enable_sm90INS1_16FlashAttnBwdSm90INS1_25CollectiveMainloopBwdSm90ILi2ELi2ELi2EN4cute5tupleIJNS5_1CILi1EEES8_S8_EEENS6_IJNS7_ILi128EEESA_NS7_ILi64EEEEEENS_6half_tEfNS_4arch4Sm90ELb0ELb1ELb1ELb1ELb0ELb1ELb0ELb0ELi2ELi1ELi2ELi2ELb0EEENS1_24CollectiveEpilogueBwdGQAISC_fSF_Li256ELb1ELb0EEENS1_19SingleTileSchedulerILb1ELb0ELb0ELi128EEEEEEEEEvNT_6ParamsE,@function
        .size           _ZN7cutlass13device_kernelIN5flash11enable_sm90INS1_16FlashAttnBwdSm90INS1_25CollectiveMainloopBwdSm90ILi2ELi2ELi2EN4cute5tupleIJNS5_1CILi1EEES8_S8_EEENS6_IJNS7_ILi128EEESA_NS7_ILi64EEEEEENS_6half_tEfNS_4arch4Sm90ELb0ELb1ELb1ELb1ELb0ELb1ELb0ELb0ELi2ELi1ELi2ELi2ELb0EEENS1_24CollectiveEpilogueBwdGQAISC_fSF_Li256ELb1ELb0EEENS1_19SingleTileSchedulerILb1ELb0ELb0ELi128EEEEEEEEEvNT_6ParamsE,(.L_x_3733 - _ZN7cutlass13device_kernelIN5flash11enable_sm90INS1_16FlashAttnBwdSm90INS1_25CollectiveMainloopBwdSm90ILi2ELi2ELi2EN4cute5tupleIJNS5_1CILi1EEES8_S8_EEENS6_IJNS7_ILi128EEESA_NS7_ILi64EEEEEENS_6half_tEfNS_4arch4Sm90ELb0ELb1ELb1ELb1ELb0ELb1ELb0ELb0ELi2ELi1ELi2ELi2ELb0EEENS1_24CollectiveEpilogueBwdGQAISC_fSF_Li256ELb1ELb0EEENS1_19SingleTileSchedulerILb1ELb0ELb0ELi128EEEEEEEEEvNT_6ParamsE)
        .other          _ZN7cutlass13device_kernelIN5flash11enable_sm90INS1_16FlashAttnBwdSm90INS1_25CollectiveMainloopBwdSm90ILi2ELi2ELi2EN4cute5tupleIJNS5_1CILi1EEES8_S8_EEENS6_IJNS7_ILi128EEESA_NS7_ILi64EEEEEENS_6half_tEfNS_4arch4Sm90ELb0ELb1ELb1ELb1ELb0ELb1ELb0ELb0ELi2ELi1ELi2ELi2ELb0EEENS1_24CollectiveEpilogueBwdGQAISC_fSF_Li256ELb1ELb0EEENS1_19SingleTileSchedulerILb1ELb0ELb0ELi128EEEEEEEEEvNT_6ParamsE,@"STO_CUDA_ENTRY STV_DEFAULT"
_ZN7cutlass13device_kernelIN5flash11enable_sm90INS1_16FlashAttnBwdSm90INS1_25CollectiveMainloopBwdSm90ILi2ELi2ELi2EN4cute5tupleIJNS5_1CILi1EEES8_S8_EEENS6_IJNS7_ILi128EEESA_NS7_ILi64EEEEEENS_6half_tEfNS_4arch4Sm90ELb0ELb1ELb1ELb1ELb0ELb1ELb0ELb0ELi2ELi1ELi2ELi2ELb0EEENS1_24CollectiveEpilogueBwdGQAISC_fSF_Li256ELb1ELb0EEENS1_19SingleTileSchedulerILb1ELb0ELb0ELi128EEEEEEEEEvNT_6ParamsE:
        /* <DEDUP_REMOVED lines=24> */
.L_x_2063:
[----:B------:R-:W-:Y:S05]  /*0180*/  BSYNC B0 ;  /* 0x0000000000007941 */ /* 0x000fea0003800000 */
.L_x_2062:
        /* <DEDUP_REMOVED lines=37> */
.L_x_2064:
        /* <DEDUP_REMOVED lines=22> */
.L_x_2065:
[----:B------:R-:W-:Y:S01]  /*0540*/  PLOP3.LUT P0, PT, PT, PT, UP0, 0x80, 0x0 ;  /* 0x000000000000781c */ /* 0x000fe20003f0f008 */
[----:B------:R-:W-:Y:S01]  /*0550*/  NOP ;  /* 0x0000000000007918 */ /* 0x000fe20000000000 */
[----:B------:R-:W-:Y:S01]  /*0560*/  ULDC.64 UR38, c[0x0][0x208] ;  /* 0x0000820000267ab9 */ /* 0x000fe20000000a00 */
[----:B------:R-:W-:Y:S01]  /*0570*/  BSSY B6, `(.L_x_2066) ;  /* 0x0001546000067945 */ /* 0x000fe20003800000 */
[----:B-12-4-:R-:W-:Y:S09]  /*0580*/  BAR.SYNC.DEFER_BLOCKING 0x0 ;  /* 0x0000000000007b1d */ /* 0x016ff20000010000 */
[----:B------:R-:W-:Y:S05]  /*0590*/  @!P0 BRA `(.L_x_2067) ;  /* 0x0000011c00488947 */ /* 0x000fea0003800000 */
.L_x_2068:
        /* <DEDUP_REMOVED lines=24> */
.L_x_2069:
        /* <DEDUP_REMOVED lines=14> */
.L_x_2071:
[----:B------:R-:W-:-:S05]  /*0800*/  ULDC UR4, c[0x0][0x8c4] ;  /* 0x0002310000047ab9 */ /* 0x000fca0000000800 */
.L_x_2070:
        /* <DEDUP_REMOVED lines=19> */
.L_x_2073:
        /* <DEDUP_REMOVED lines=14> */
.L_x_2074:
        /* <DEDUP_REMOVED lines=11> */
.L_x_2075:
        /* <DEDUP_REMOVED lines=13> */
.L_x_2076:
        /* <DEDUP_REMOVED lines=50> */
.L_x_2077:
        /* <DEDUP_REMOVED lines=28> */
.L_x_2080:
        /* <DEDUP_REMOVED lines=15> */
.L_x_2079:
        /* <DEDUP_REMOVED lines=22> */
.L_x_2082:
        /* <DEDUP_REMOVED lines=15> */
.L_x_2081:
[----:B------:R-:W-:Y:S01]  /*13c0*/  SHF.R.S32.HI R6, RZ, 0x1f, R17 ;  /* 0x0000001fff067819 */ /* 0x000fe20000011411 */
[----:B------:R-:W-:-:S03]  /*13d0*/  UMOV UR4, 0xffffffff ;  /* 0xffffffff00047882 */ /* 0x000fc60000000000 */
[----:B------:R-:W-:-:S04]  /*13e0*/  LEA.HI R0, R6, R17, RZ, 0x7 ;  /* 0x0000001106007211 */ /* 0x000fc800078f38ff */
[----:B------:R-:W-:Y:S01]  /*13f0*/  SHF.R.S32.HI R18, RZ, 0x7, R0 ;  /* 0x00000007ff127819 */ /* 0x000fe20000011400 */
[----:B------:R-:W-:Y:S06]  /*1400*/  BRA.DIV UR4, `(.L_x_2083) ;  /* 0x0000014604787947 */ /* 0x000fec000b800000 */
[----:B------:R1:W2:Y:S02]  /*1410*/  SHFL.IDX PT, R14, R18, RZ, 0x1f ;  /* 0x00001fff120e7589 */ /* 0x0002a400000e0000 */
.L_x_2191:
        /* <DEDUP_REMOVED lines=24> */
.L_x_2084:
        /* <DEDUP_REMOVED lines=61> */
[----:B------:R-:W-:Y:S02]  /*1970*/  LOP3.LUT R0, R5, 0xffffffe0, RZ, 0xc0, !PT ;  /* 0xffffffe005007812 */ /* 0x000fe400078ec0ff */
[----:B------:R-:W-:Y:S02]  /*1980*/  CS2R R170, SRZ ;  /* 0x0000000000aa7805 */ /* 0x000fe4000001ff00 */
[--C-:B------:R-:W-:Y:S02]  /*1990*/  SHF.R.S32.HI R7, RZ, 0x2, R8.reuse ;  /* 0x00000002ff077819 */ /* 0x100fe40000011408 */
[----:B------:R-:W-:Y:S02]  /*19a0*/  CS2R R168, SRZ ;  /* 0x0000000000a87805 */ /* 0x000fe4000001ff00 */
[----:B------:R-:W-:Y:S01]  /*19b0*/  SHF.R.S32.HI R4, RZ, 0x1f, R8 ;  /* 0x0000001fff047819 */ /* 0x000fe20000011408 */
[----:B------:R-:W-:Y:S01]  /*19c0*/  IMAD.IADD R0, R17, 0x1, -R0 ;  /* 0x0000000111007824 */ /* 0x000fe200078e0a00 */
[----:B------:R-:W-:-:S02]  /*19d0*/  LEA.HI R6, R6, R17, RZ, 0x2 ;  /* 0x0000001106067211 */ /* 0x000fc400078f10ff */
[----:B------:R-:W-:Y:S02]  /*19e0*/  CS2R R166, SRZ ;  /* 0x0000000000a67805 */ /* 0x000fe4000001ff00 */
[----:B------:R-:W-:Y:S02]  /*19f0*/  LEA.HI R4, R4, R7, RZ, 0x3 ;  /* 0x0000000704047211 */ /* 0x000fe400078f18ff */
[----:B------:R-:W-:Y:S02]  /*1a00*/  CS2R R164, SRZ ;  /* 0x0000000000a47805 */ /* 0x000fe4000001ff00 */
[----:B------:R-:W-:Y:S02]  /*1a10*/  LOP3.LUT R8, R6, 0xfffffffc, RZ, 0xc0, !PT ;  /* 0xfffffffc06087812 */ /* 0x000fe400078ec0ff */
[----:B------:R-:W-:Y:S02]  /*1a20*/  CS2R R162, SRZ ;  /* 0x0000000000a27805 */ /* 0x000fe4000001ff00 */
[----:B------:R-:W-:-:S02]  /*1a30*/  SHF.R.S32.HI R5, RZ, 0x1f, R0 ;  /* 0x0000001fff057819 */ /* 0x000fc40000011400 */
[----:B------:R-:W-:Y:S02]  /*1a40*/  CS2R R160, SRZ ;  /* 0x0000000000a07805 */ /* 0x000fe4000001ff00 */
        /* <DEDUP_REMOVED lines=10> */
[----:B------:R-:W-:Y:S02]  /*1af0*/  SHF.R.S32.HI R11, RZ, 0x5, R8 ;  /* 0x00000005ff0b7819 */ /* 0x000fe40000011408 */
[----:B------:R-:W-:Y:S02]  /*1b00*/  CS2R R150, SRZ ;  /* 0x0000000000967805 */ /* 0x000fe4000001ff00 */
[----:B------:R-:W-:-:S02]  /*1b10*/  LEA.HI R10, R12, R12, RZ, 0x1 ;  /* 0x0000000c0c0a7211 */ /* 0x000fc400078f08ff */
[----:B------:R-:W-:Y:S02]  /*1b20*/  CS2R R148, SRZ ;  /* 0x0000000000947805 */ /* 0x000fe4000001ff00 */
[----:B------:R-:W-:Y:S01]  /*1b30*/  SHF.R.S32.HI R0, RZ, 0x3, R4 ;  /* 0x00000003ff007819 */ /* 0x000fe20000011404 */
[----:B------:R-:W-:Y:S01]  /*1b40*/  IMAD R11, R11, 0x10, R6 ;  /* 0x000000100b0b7824 */ /* 0x000fe200078e0206 */
[----:B------:R-:W-:Y:S02]  /*1b50*/  SHF.R.S32.HI R7, RZ, 0x1f, R4 ;  /* 0x0000001fff077819 */ /* 0x000fe40000011404 */
[----:B------:R-:W-:Y:S02]  /*1b60*/  CS2R R146, SRZ ;  /* 0x0000000000927805 */ /* 0x000fe4000001ff00 */
[----:B------:R-:W-:Y:S02]  /*1b70*/  SHF.R.S32.HI R4, RZ, 0x2, R5 ;  /* 0x00000002ff047819 */ /* 0x000fe40000011405 */
[----:B------:R-:W-:-:S02]  /*1b80*/  CS2R R144, SRZ ;  /* 0x0000000000907805 */ /* 0x000fc4000001ff00 */
[----:B------:R-:W-:Y:S02]  /*1b90*/  LOP3.LUT R10, R10, 0x3fffffe, RZ, 0xc0, !PT ;  /* 0x03fffffe0a0a7812 */ /* 0x000fe400078ec0ff */
[----:B------:R-:W-:Y:S02]  /*1ba0*/  CS2R R142, SRZ ;  /* 0x00000000008e7805 */ /* 0x000fe4000001ff00 */
        /* <DEDUP_REMOVED lines=11> */
[----:B------:R-:W-:Y:S02]  /*1c60*/  CS2R R202, SRZ ;  /* 0x0000000000ca7805 */ /* 0x000fe4000001ff00 */
[----:B------:R-:W-:Y:S02]  /*1c70*/  LOP3.LUT R7, R8, 0xfffffffe, RZ, 0xc0, !PT ;  /* 0xfffffffe08077812 */ /* 0x000fe400078ec0ff */
[----:B------:R-:W-:Y:S02]  /*1c80*/  CS2R R200, SRZ ;  /* 0x0000000000c87805 */ /* 0x000fe4000001ff00 */
[----:B------:R-:W-:Y:S02]  /*1c90*/  LOP3.LUT R5, R5, 0xfffffffe, RZ, 0xc0, !PT ;  /* 0xfffffffe05057812 */ /* 0x000fe400078ec0ff */
[----:B------:R-:W-:Y:S02]  /*1ca0*/  CS2R R198, SRZ ;  /* 0x0000000000c67805 */ /* 0x000fe4000001ff00 */
[----:B------:R-:W-:Y:S01]  /*1cb0*/  SHF.R.S32.HI R11, RZ, 0x1f, R8 ;  /* 0x0000001fff0b7819 */ /* 0x000fe20000011408 */
[----:B------:R-:W-:Y:S01]  /*1cc0*/  IMAD.IADD R7, R6, 0x1, -R7 ;  /* 0x0000000106077824 */ /* 0x000fe200078e0a07 */
[----:B------:R-:W-:-:S02]  /*1cd0*/  IADD3 R5, R4, -R5, RZ ;  /* 0x8000000504057210 */ /* 0x000fc40007ffe0ff */
[----:B------:R-:W-:Y:S02]  /*1ce0*/  CS2R R196, SRZ ;  /* 0x0000000000c47805 */ /* 0x000fe4000001ff00 */
[----:B------:R-:W-:Y:S02]  /*1cf0*/  LEA.HI R6, R10, R10, RZ, 0x1 ;  /* 0x0000000a0a067211 */ /* 0x000fe400078f08ff */
[----:B------:R-:W-:Y:S02]  /*1d00*/  CS2R R194, SRZ ;  /* 0x0000000000c27805 */ /* 0x000fe4000001ff00 */
[----:B------:R-:W-:Y:S01]  /*1d10*/  SHF.R.S32.HI R4, RZ, 0x1, R8 ;  /* 0x00000001ff047819 */ /* 0x000fe20000011408 */
[----:B------:R-:W-:Y:S01]  /*1d20*/  IMAD R0, R0, 0x8, R5 ;  /* 0x0000000800007824 */ /* 0x000fe200078e0205 */
[----:B------:R-:W-:Y:S02]  /*1d30*/  LEA.HI R14, R12, R12, RZ, 0x1 ;  /* 0x0000000c0c0e7211 */ /* 0x000fe400078f08ff */
[----:B------:R-:W-:-:S02]  /*1d40*/  CS2R R192, SRZ ;  /* 0x0000000000c07805 */ /* 0x000fc4000001ff00 */
[----:B------:R-:W-:Y:S02]  /*1d50*/  LOP3.LUT R13, R6, 0xfffffffe, RZ, 0xc0, !PT ;  /* 0xfffffffe060d7812 */ /* 0x000fe400078ec0ff */
[----:B------:R-:W-:Y:S02]  /*1d60*/  CS2R R190, SRZ ;  /* 0x0000000000be7805 */ /* 0x000fe4000001ff00 */
[--C-:B------:R-:W-:Y:S01]  /*1d70*/  SHF.R.S32.HI R8, RZ, 0x1, R6.reuse ;  /* 0x00000001ff087819 */ /* 0x100fe20000011406 */
[----:B------:R1:W-:Y:S01]  /*1d80*/  STL [R1+0x64], R0 ;  /* 0x0000640001007387 */ /* 0x0003e20000100800 */
[----:B------:R-:W-:Y:S01]  /*1d90*/  SHF.R.S32.HI R15, RZ, 0x1f, R6 ;  /* 0x0000001fff0f7819 */ /* 0x000fe20000011406 */
[----:B------:R-:W-:Y:S01]  /*1da0*/  IMAD.IADD R13, R10, 0x1, -R13 ;  /* 0x000000010a0d7824 */ /* 0x000fe200078e0a0d */
[----:B------:R-:W-:Y:S02]  /*1db0*/  LEA.HI R11, R11, R4, RZ, 0x4 ;  /* 0x000000040b0b7211 */ /* 0x000fe400078f20ff */
[----:B------:R-:W-:-:S02]  /*1dc0*/  CS2R R188, SRZ ;  /* 0x0000000000bc7805 */ /* 0x000fc4000001ff00 */
[--C-:B------:R-:W-:Y:S02]  /*1dd0*/  SHF.R.S32.HI R6, RZ, 0x1, R14.reuse ;  /* 0x00000001ff067819 */ /* 0x100fe4000001140e */
[----:B------:R-:W-:Y:S02]  /*1de0*/  CS2R R186, SRZ ;  /* 0x0000000000ba7805 */ /* 0x000fe4000001ff00 */
[----:B------:R-:W-:Y:S02]  /*1df0*/  SHF.R.S32.HI R17, RZ, 0x1f, R14 ;  /* 0x0000001fff117819 */ /* 0x000fe4000001140e */
[----:B------:R-:W-:Y:S02]  /*1e00*/  CS2R R184, SRZ ;  /* 0x0000000000b87805 */ /* 0x000fe4000001ff00 */
[----:B------:R-:W-:Y:S02]  /*1e10*/  LEA.HI R15, R15, R8, RZ, 0x4 ;  /* 0x000000080f0f7211 */ /* 0x000fe400078f20ff */
[----:B------:R-:W-:-:S02]  /*1e20*/  CS2R R182, SRZ ;  /* 0x0000000000b67805 */ /* 0x000fc4000001ff00 */
[----:B------:R-:W-:Y:S02]  /*1e30*/  LOP3.LUT R11, R11, 0x1ffffff0, RZ, 0xc0, !PT ;  /* 0x1ffffff00b0b7812 */ /* 0x000fe400078ec0ff */
[----:B------:R-:W-:Y:S02]  /*1e40*/  CS2R R180, SRZ ;  /* 0x0000000000b47805 */ /* 0x000fe4000001ff00 */
[----:B------:R-:W-:Y:S02]  /*1e50*/  LEA.HI R10, R17, R6, RZ, 0x4 ;  /* 0x00000006110a7211 */ /* 0x000fe400078f20ff */
[----:B------:R-:W-:Y:S02]  /*1e60*/  CS2R R178, SRZ ;  /* 0x0000000000b27805 */ /* 0x000fe4000001ff00 */
[----:B------:R-:W-:Y:S01]  /*1e70*/  LOP3.LUT R15, R15, 0x1ffffff0, RZ, 0xc0, !PT ;  /* 0x1ffffff00f0f7812 */ /* 0x000fe200078ec0ff */
[----:B------:R-:W-:Y:S01]  /*1e80*/  IMAD.IADD R4, R4, 0x1, -R11 ;  /* 0x0000000104047824 */ /* 0x000fe200078e0a0b */
[----:B------:R-:W-:-:S02]  /*1e90*/  LOP3.LUT R17, R14, 0xfffffffe, RZ, 0xc0, !PT ;  /* 0xfffffffe0e117812 */ /* 0x000fc400078ec0ff */
[----:B------:R-:W-:Y:S02]  /*1ea0*/  CS2R R176, SRZ ;  /* 0x0000000000b07805 */ /* 0x000fe4000001ff00 */
[----:B------:R-:W-:Y:S01]  /*1eb0*/  LOP3.LUT R19, R10, 0x1ffffff0, RZ, 0xc0, !PT ;  /* 0x1ffffff00a137812 */ /* 0x000fe200078ec0ff */
[----:B------:R-:W-:Y:S01]  /*1ec0*/  IMAD.IADD R8, R8, 0x1, -R15 ;  /* 0x0000000108087824 */ /* 0x000fe200078e0a0f */
[----:B------:R-:W-:Y:S01]  /*1ed0*/  IADD3 R17, R12, -R17, RZ ;  /* 0x800000110c117210 */ /* 0x000fe20007ffe0ff */
[----:B------:R-:W-:Y:S01]  /*1ee0*/  IMAD R5, R4, 0x8, R7 ;  /* 0x0000000804057824 */ /* 0x000fe200078e0207 */
[----:B------:R-:W-:Y:S02]  /*1ef0*/  IADD3 R6, R6, -R19, RZ ;  /* 0x8000001306067210 */ /* 0x000fe40007ffe0ff */
[----:B------:R-:W-:Y:S02]  /*1f00*/  CS2R R174, SRZ ;  /* 0x0000000000ae7805 */ /* 0x000fe4000001ff00 */
[----:B------:R-:W-:-:S02]  /*1f10*/  LEA R4, R8, R13, 0x3 ;  /* 0x0000000d08047211 */ /* 0x000fc400078e18ff */
[----:B------:R-:W-:Y:S01]  /*1f20*/  CS2R R172, SRZ ;  /* 0x0000000000ac7805 */ /* 0x000fe2000001ff00 */
        /* <DEDUP_REMOVED lines=9> */
.L_x_2097:
[----:B------:R-:W-:-:S06]  /*1fc0*/  ULOP3.LUT UR4, UR36, 0x1, URZ, 0xfc, !UPT ;  /* 0x0000000124047892 */ /* 0x000fcc000f8efc3f */
[----:B------:R-:W-:-:S05]  /*1fd0*/  IMAD.U32 R5, RZ, RZ, UR4 ;  /* 0x00000004ff057e24 */ /* 0x000fca000f8e00ff */
[----:B------:R-:W-:-:S13]  /*1fe0*/  ISETP.NE.AND P6, PT, R5, 0x3, PT ;  /* 0x000000030500780c */ /* 0x000fda0003fc5270 */
[----:B------:R-:W-:Y:S05]  /*1ff0*/  @!P6 BRA `(.L_x_2087) ;  /* 0x000000000004e947 */ /* 0x000fea0003800000 */
[----:B------:R-:W-:Y:S01]  /*2000*/  BPT.TRAP 0x1 ;  /* 0x000000040000795c */ /* 0x000fe20000300000 */
.L_x_2087:
[----:B------:R-:W-:Y:S02]  /*2010*/  LEA R6, R0, R16, 0x3 ;  /* 0x0000001000067211 */ /* 0x000fe400078e18ff */
[----:B------:R-:W-:-:S04]  /*2020*/  SHF.L.U32 R23, R4, 0x1f, RZ ;  /* 0x0000001f04177819 */ /* 0x000fc800000006ff */
[----:B------:R1:W2:Y:S01]  /*2030*/  SYNCS.PHASECHK.TRANS64.TRYWAIT P0, [R6+URZ+0x30c10], R23 ;  /* 0x030c1017060075a7 */ /* 0x0002a2000800017f */
[----:B------:R-:W-:Y:S05]  /*2040*/  @!P6 BRA `(.L_x_2088) ;  /* 0x000000000004e947 */ /* 0x000fea0003800000 */
[----:B------:R-:W-:Y:S01]  /*2050*/  BPT.TRAP 0x1 ;  /* 0x000000040000795c */ /* 0x000fe20000300000 */
.L_x_2088:
[----:B------:R-:W-:-:S05]  /*2060*/  VIADD R5, R16, 0x10000 ;  /* 0x0001000010057836 */ /* 0x000fca0000000000 */
[----:B------:R-:W-:-:S04]  /*2070*/  SHF.R.U32.HI R5, RZ, 0x4, R5 ;  /* 0x00000004ff057819 */ /* 0x000fc80000011605 */
[----:B------:R-:W-:Y:S01]  /*2080*/  LOP3.LUT R5, R5, 0x3fff, RZ, 0xc0, !PT ;  /* 0x00003fff05057812 */ /* 0x000fe200078ec0ff */
[----:B--2---:R-:W-:Y:S06]  /*2090*/  @P0 BRA `(.L_x_2089) ;  /* 0x0000000000080947 */ /* 0x004fec0003800000 */
[----:B------:R-:W2:Y:S02]  /*20a0*/  SYNCS.PHASECHK.TRANS64.TRYWAIT P0, [R6+URZ+0x30c10], R23 ;  /* 0x030c1017060075a7 */ /* 0x000ea4000800017f */
[----:B--2---:R-:W-:Y:S05]  /*20b0*/  @!P0 BRA `(.L_x_2090) ;  /* 0x0000013800808947 */ /* 0x004fea0003800000 */
.L_x_2089:
        /* <DEDUP_REMOVED lines=65> */
.L_x_2091:
[----:B------:R1:W1:Y:S01]  /*24d0*/  SYNCS.PHASECHK.TRANS64.TRYWAIT P0, [R6+URZ+0x30c30], R23 ;  /* 0x030c3017060075a7 */ /* 0x000262000800017f */
[----:B------:R-:W-:Y:S05]  /*24e0*/  @!P6 BRA `(.L_x_2092) ;  /* 0x000000000004e947 */ /* 0x000fea0003800000 */
[----:B------:R-:W-:Y:S01]  /*24f0*/  BPT.TRAP 0x1 ;  /* 0x000000040000795c */ /* 0x000fe20000300000 */
.L_x_2092:
[----:B-1----:R-:W-:Y:S05]  /*2500*/  @P0 BRA `(.L_x_2093) ;  /* 0x0000000000080947 */ /* 0x002fea0003800000 */
[----:B------:R-:W1:Y:S02]  /*2510*/  SYNCS.PHASECHK.TRANS64.TRYWAIT P0, [R6+URZ+0x30c30], R23 ;  /* 0x030c3017060075a7 */ /* 0x000e64000800017f */
[----:B-1----:R-:W-:Y:S05]  /*2520*/  @!P0 BRA `(.L_x_2094) ;  /* 0x0000013400788947 */ /* 0x002fea0003800000 */
.L_x_2093:
        /* <DEDUP_REMOVED lines=49> */
[C---:B------:R-:W-:Y:S01]  /*2840*/  ISETP.GT.AND P2, PT, R7.reuse, RZ, PT ;  /* 0x000000ff0700720c */ /* 0x040fe20003f44270 */
[----:B------:R-:W-:Y:S01]  /*2850*/  FMUL.FTZ R92, R92, UR13 ;  /* 0x0000000d5c5c7c20 */ /* 0x000fe20008410000 */
[C---:B------:R-:W-:Y:S01]  /*2860*/  ISETP.GT.AND P1, PT, R8.reuse, RZ, PT ;  /* 0x000000ff0800720c */ /* 0x040fe20003f24270 */
[----:B------:R3:W-:Y:S01]  /*2870*/  STL [R1+0x124], R200 ;  /* 0x000124c801007387 */ /* 0x0007e20000100800 */
[----:B------:R-:W-:Y:S01]  /*2880*/  ISETP.GT.AND P0, PT, R7, 0x8, PT ;  /* 0x000000080700780c */ /* 0x000fe20003f04270 */
        /* <DEDUP_REMOVED lines=17> */
[----:B---3--:R2:W-:Y:S01]  /*29a0*/  MUFU.TANH R200, R89 ;  /* 0x0000005900c87308 */ /* 0x0085e20000002400 */
[----:B------:R-:W-:Y:S01]  /*29b0*/  UMOV UR11, 0x40000040 ;  /* 0x40000040000b7882 */ /* 0x000fe20000000000 */
        /* <DEDUP_REMOVED lines=17> */
[----:B------:R-:W-:-:S02]  /*2ad0*/  IMAD R132, R0, 0x400, R132 ;  /* 0x0000040000847824 */ /* 0x000fc400078e0284 */
[----:B------:R-:W-:Y:S01]  /*2ae0*/  FMUL.FTZ R104, R104, UR13 ;  /* 0x0000000d68687c20 */ /* 0x000fe20008410000 */
[----:B------:R-:W-:Y:S01]  /*2af0*/  FMUL.FTZ R108, R108, UR13 ;  /* 0x0000000d6c6c7c20 */ /* 0x000fe20008410000 */
[----:B------:R-:W-:Y:S01]  /*2b00*/  STL [R1+0xfc], R165 ;  /* 0x0000fca501007387 */ /* 0x000fe20000100800 */
[----:B------:R-:W-:Y:S01]  /*2b10*/  FMUL.FTZ R109, R109, UR13 ;  /* 0x0000000d6d6d7c20 */ /* 0x000fe20008410000 */
[----:B------:R-:W4:Y:S01]  /*2b20*/  MUFU.TANH R230, R230 ;  /* 0x000000e600e67308 */ /* 0x000f220000002400 */
[----:B------:R-:W-:Y:S01]  /*2b30*/  FMUL.FTZ R121, R121, UR13 ;  /* 0x0000000d79797c20 */ /* 0x000fe20008410000 */
[----:B------:R-:W-:Y:S01]  /*2b40*/  STL [R1+0xf8], R164 ;  /* 0x0000f8a401007387 */ /* 0x000fe20000100800 */
[----:B------:R-:W-:Y:S01]  /*2b50*/  R2UR UR12, R132 ;  /* 0x00000000840c72ca */ /* 0x000fe200000e0000 */
        /* <DEDUP_REMOVED lines=61> */
[----:B------:R-:W-:Y:S02]  /*2f30*/  ULEA UR4, UR43, -UR41, 0x7 ;  /* 0x800000292b047291 */ /* 0x000fe4000f8e383f */
[----:B------:R-:W-:Y:S02]  /*2f40*/  UIADD3 UR6, UR8, 0x4, URZ ;  /* 0x0000000408067890 */ /* 0x000fe4000fffe03f */
[----:B------:R-:W3:Y:S01]  /*2f50*/  MUFU.TANH R23, R23 ;  /* 0x0000001700177308 */ /* 0x000ee20000002400 */
[----:B------:R-:W-:Y:S01]  /*2f60*/  UMOV UR7, 0x40000040 ;  /* 0x4000004000077882 */ /* 0x000fe20000000000 */
[----:B------:R-:W-:Y:S01]  /*2f70*/  UMOV UR5, 0x40000040 ;  /* 0x4000004000057882 */ /* 0x000fe20000000000 */
[----:B------:R-:W-:Y:S01]  /*2f80*/  LEA R91, R3, UR4, 0x1 ;  /* 0x00000004035b7c11 */ /* 0x000fe2000f8e08ff */
[----:B------:R-:W-:Y:S01]  /*2f90*/  UIADD3 UR4, UR9, 0x4, URZ ;  /* 0x0000000409047890 */ /* 0x000fe2000fffe03f */
[----:B------:R-:W-:Y:S01]  /*2fa0*/  STL [R1+0x8c], R4 ;  /* 0x00008c0401007387 */ /* 0x000fe20000100800 */
[----:B------:R-:W-:Y:S01]  /*2fb0*/  UIADD3 UR8, UR9, 0x6, URZ ;  /* 0x0000000609087890 */ /* 0x000fe2000fffe03f */
[----:B------:R-:W-:Y:S01]  /*2fc0*/  IADD3 R91, R8, R91, RZ ;  /* 0x0000005b085b7210 */ /* 0x000fe20007ffe0ff */
[----:B------:R-:W3:Y:S01]  /*2fd0*/  MUFU.TANH R232, R232 ;  /* 0x000000e800e87308 */ /* 0x000ee20000002400 */
[----:B------:R-:W-:Y:S01]  /*2fe0*/  UMOV UR9, 0x40000040 ;  /* 0x4000004000097882 */ /* 0x000fe20000000000 */
[----:B------:R-:W-:Y:S01]  /*2ff0*/  STL [R1+0x88], R2 ;  /* 0x0000880201007387 */ /* 0x000fe20000100800 */
[----:B--2---:R-:W-:Y:S01]  /*3000*/  IADD3 R90, RZ, -R91, -R89 ;  /* 0x8000005bff5a7210 */ /* 0x004fe20007ffe859 */
[C-C-:B-1----:R-:W-:Y:S01]  /*3010*/  IMAD.IADD R115, R88.reuse, 0x1, -R91.reuse ;  /* 0x0000000158737824 */ /* 0x142fe200078e0a5b */
[----:B------:R-:W-:Y:S01]  /*3020*/  IADD3 R215, R88, 0x8, -R91 ;  /* 0x0000000858d77810 */ /* 0x000fe20007ffe85b */
[----:B------:R-:W-:Y:S01]  /*3030*/  FMUL.FTZ R88, R124, UR13 ;  /* 0x0000000d7c587c20 */ /* 0x000fe20008410000 */
[----:B------:R-:W-:Y:S01]  /*3040*/  IADD3 R214, -R91, 0x8, -R89 ;  /* 0x000000085bd67810 */ /* 0x000fe20007ffe959 */
[----:B------:R-:W1:Y:S01]  /*3050*/  MUFU.TANH R228, R228 ;  /* 0x000000e400e47308 */ /* 0x000e620000002400 */
[----:B------:R-:W-:-:S02]  /*3060*/  SEL R115, R115, 0x80, !P2 ;  /* 0x0000008073737807 */ /* 0x000fc40005000000 */
        /* <DEDUP_REMOVED lines=70> */
[----:B------:R-:W3:Y:S01]  /*34d0*/  MUFU.TANH R163, R101 ;  /* 0x0000006500a37308 */ /* 0x000ee20000002400 */
[C---:B------:R-:W-:Y:S01]  /*34e0*/  ISETP.GE.AND P3, PT, R215.reuse, 0x10, PT ;  /* 0x00000010d700780c */ /* 0x040fe20003f66270 */
[----:B------:R-:W-:Y:S02]  /*34f0*/  WARPGROUP.DEPBAR.LE gsb0, 0x0 ;  /* 0x00008000000079c5 */ /* 0x000fe40000010000 */
[----:B------:R-:W4:Y:S01]  /*3500*/  LDS R218, [R218+0x400] ;  /* 0x00040000dada7984 */ /* 0x000f220000000800 */
[----:B------:R-:W-:Y:S01]  /*3510*/  WARPGROUP.ARRIVE ;  /* 0x00000000000079c5 */ /* 0x000fe20000000000 */
[----:B------:R-:W-:Y:S02]  /*3520*/  ISETP.GE.AND P5, PT, R215, 0x11, PT ;  /* 0x00000011d700780c */ /* 0x000fe40003fa6270 */
[C---:B------:R-:W-:Y:S01]  /*3530*/  ISETP.GT.OR P4, PT, R214.reuse, RZ, !P4 ;  /* 0x000000ffd600720c */ /* 0x040fe20006784670 */
[----:B------:R-:W3:Y:S01]  /*3540*/  MUFU.TANH R160, R104 ;  /* 0x0000006800a07308 */ /* 0x000ee20000002400 */
[C---:B------:R-:W-:Y:S01]  /*3550*/  ISETP.GT.OR P2, PT, R214.reuse, 0x1, !P2 ;  /* 0x00000001d600780c */ /* 0x040fe20005744670 */
[----:B------:R-:W-:Y:S01]  /*3560*/  HGMMA.64x128x16.F32 R24, gdesc[UR4], R24, gsb0 ;  /* 0x01e00000041879f0 */ /* 0x000fe20008000818 */
[C---:B------:R-:W-:Y:S01]  /*3570*/  ISETP.GT.OR P0, PT, R214.reuse, 0x8, !P0 ;  /* 0x00000008d600780c */ /* 0x040fe20004704670 */
[----:B------:R-:W-:Y:S01]  /*3580*/  ULDC UR4, c[0x0][0x744] ;  /* 0x0001d10000047ab9 */ /* 0x000fe20000000800 */
[----:B------:R-:W-:-:S02]  /*3590*/  ISETP.GT.OR P1, PT, R214, 0x9, !P1 ;  /* 0x00000009d600780c */ /* 0x000fc40004f24670 */
[C---:B------:R-:W-:Y:S01]  /*35a0*/  ISETP.GT.OR P3, PT, R214.reuse, 0x10, !P3 ;  /* 0x00000010d600780c */ /* 0x040fe20005f64670 */
[----:B------:R-:W3:Y:S01]  /*35b0*/  MUFU.TANH R156, R108 ;  /* 0x0000006c009c7308 */ /* 0x000ee20000002400 */
[----:B------:R-:W-:Y:S02]  /*35c0*/  ISETP.GT.OR P5, PT, R214, 0x11, !P5 ;  /* 0x00000011d600780c */ /* 0x000fe40006fa4670 */
[----:B------:R-:W-:Y:S02]  /*35d0*/  FSEL R212, R20, -INF , !P4 ;  /* 0xff80000014d47808 */ /* 0x000fe40006000000 */
[C---:B------:R-:W-:Y:S01]  /*35e0*/  FSEL R213, R21.reuse, -INF , !P2 ;  /* 0xff80000015d57808 */ /* 0x040fe20005000000 */
[----:B------:R-:W-:Y:S01]  /*35f0*/  FFMA.FTZ R21, -R21, R21, 1 ;  /* 0x3f80000015157423 */ /* 0x000fe20000010115 */
[C---:B------:R-:W-:Y:S01]  /*3600*/  FSEL R219, R23.reuse, -INF , !P0 ;  /* 0xff80000017db7808 */ /* 0x040fe20004000000 */
[----:B------:R-:W3:Y:S01]  /*3610*/  MUFU.TANH R155, R109 ;  /* 0x0000006d009b7308 */ /* 0x000ee20000002400 */
[----:B------:R-:W-:Y:S01]  /*3620*/  FSEL R224, R232, -INF , !P1 ;  /* 0xff800000e8e07808 */ /* 0x000fe20004800000 */
[----:B------:R-:W-:Y:S01]  /*3630*/  FFMA.FTZ R23, -R23, R23, 1 ;  /* 0x3f80000017177423 */ /* 0x000fe20000010117 */
[----:B------:R-:W-:-:S02]  /*3640*/  ISETP.GE.AND P4, PT, R215, 0x18, PT ;  /* 0x00000018d700780c */ /* 0x000fc40003f86270 */
[C---:B------:R-:W-:Y:S02]  /*3650*/  ISETP.GE.AND P2, PT, R215.reuse, 0x19, PT ;  /* 0x00000019d700780c */ /* 0x040fe40003f46270 */
[C---:B------:R-:W-:Y:S01]  /*3660*/  ISETP.GE.AND P0, PT, R215.reuse, 0x20, PT ;  /* 0x00000020d700780c */ /* 0x040fe20003f06270 */
[----:B------:R1:W-:Y:S01]  /*3670*/  MUFU.TANH R143, R121 ;  /* 0x00000079008f7308 */ /* 0x0003e20000002400 */
[----:B------:R-:W-:Y:S02]  /*3680*/  ISETP.GE.AND P1, PT, R215, 0x21, PT ;  /* 0x00000021d700780c */ /* 0x000fe40003f26270 */
[C---:B------:R-:W-:Y:S01]  /*3690*/  FSEL R208, R228.reuse, -INF , !P3 ;  /* 0xff800000e4d07808 */ /* 0x040fe20005800000 */
[----:B------:R-:W-:Y:S01]  /*36a0*/  FFMA.FTZ R228, -R228, R228, 1 ;  /* 0x3f800000e4e47423 */ /* 0x000fe200000101e4 */
[----:B------:R-:W-:Y:S02]  /*36b0*/  FSEL R206, R237, -INF , !P5 ;  /* 0xff800000edce7808 */ /* 0x000fe40006800000 */
[C---:B------:R-:W-:Y:S01]  /*36c0*/  ISETP.GE.AND P3, PT, R215.reuse, 0x28, PT ;  /* 0x00000028d700780c */ /* 0x040fe20003f66270 */
[----:B------:R-:W3:Y:S01]  /*36d0*/  MUFU.TANH R162, R102 ;  /* 0x0000006600a27308 */ /* 0x000ee20000002400 */
[----:B------:R-:W-:-:S02]  /*36e0*/  ISETP.GE.AND P5, PT, R215, 0x29, PT ;  /* 0x00000029d700780c */ /* 0x000fc40003fa6270 */
[C---:B------:R-:W-:Y:S01]  /*36f0*/  ISETP.GT.OR P4, PT, R214.reuse, 0x18, !P4 ;  /* 0x00000018d600780c */ /* 0x040fe20006784670 */
[----:B----4-:R-:W-:Y:S01]  /*3700*/  SHFL.IDX PT, R223, R218, R9, 0x1f ;  /* 0x00001f09dadf7589 */ /* 0x010fe200000e0000 */
[C---:B------:R-:W-:Y:S02]  /*3710*/  ISETP.GT.OR P2, PT, R214.reuse, 0x19, !P2 ;  /* 0x00000019d600780c */ /* 0x040fe40005744670 */
[C---:B------:R-:W-:Y:S01]  /*3720*/  ISETP.GT.OR P0, PT, R214.reuse, 0x20, !P0 ;  /* 0x00000020d600780c */ /* 0x040fe20004704670 */
[----:B------:R4:W-:Y:S01]  /*3730*/  MUFU.TANH R150, R114 ;  /* 0x0000007200967308 */ /* 0x0009e20000002400 */
[C---:B------:R-:W-:Y:S02]  /*3740*/  ISETP.GT.OR P1, PT, R214.reuse, 0x21, !P1 ;  /* 0x00000021d600780c */ /* 0x040fe40004f24670 */
[C---:B------:R-:W-:Y:S02]  /*3750*/  ISETP.GT.OR P3, PT, R214.reuse, 0x28, !P3 ;  /* 0x00000028d600780c */ /* 0x040fe40005f64670 */
[----:B------:R-:W-:-:S02]  /*3760*/  ISETP.GT.OR P5, PT, R214, 0x29, !P5 ;  /* 0x00000029d600780c */ /* 0x000fc40006fa4670 */
[----:B------:R-:W-:Y:S01]  /*3770*/  FSEL R204, R236, -INF , !P4 ;  /* 0xff800000eccc7808 */ /* 0x000fe20006000000 */
[----:B------:R-:W3:Y:S01]  /*3780*/  MUFU.TANH R161, R103 ;  /* 0x0000006700a17308 */ /* 0x000ee20000002400 */
[----:B------:R-:W-:Y:S02]  /*3790*/  FSEL R139, R234, -INF , !P2 ;  /* 0xff800000ea8b7808 */ /* 0x000fe40005000000 */
[----:B------:R-:W-:Y:S02]  /*37a0*/  FSEL R137, R197, -INF , !P0 ;  /* 0xff800000c5897808 */ /* 0x000fe40004000000 */
[----:B------:R-:W-:Y:S02]  /*37b0*/  FSEL R135, R198, -INF , !P1 ;  /* 0xff800000c6877808 */ /* 0x000fe40004800000 */
[C---:B------:R-:W-:Y:S01]  /*37c0*/  ISETP.GE.AND P4, PT, R215.reuse, 0x30, PT ;  /* 0x00000030d700780c */ /* 0x040fe20003f86270 */
[----:B------:R-:W3:Y:S01]  /*37d0*/  MUFU.TANH R158, R106 ;  /* 0x0000006a009e7308 */ /* 0x000ee20000002400 */
[----:B------:R-:W-:-:S02]  /*37e0*/  ISETP.GE.AND P2, PT, R215, 0x31, PT ;  /* 0x00000031d700780c */ /* 0x000fc40003f46270 */
[C---:B------:R-:W-:Y:S02]  /*37f0*/  ISETP.GE.AND P0, PT, R215.reuse, 0x38, PT ;  /* 0x00000038d700780c */ /* 0x040fe40003f06270 */
[----:B------:R-:W-:Y:S02]  /*3800*/  ISETP.GE.AND P1, PT, R215, 0x39, PT ;  /* 0x00000039d700780c */ /* 0x000fe40003f26270 */
[----:B------:R-:W-:Y:S01]  /*3810*/  FSEL R132, R201, -INF , !P3 ;  /* 0xff800000c9847808 */ /* 0x000fe20005800000 */
[----:B------:R-:W3:Y:S01]  /*3820*/  MUFU.TANH R157, R107 ;  /* 0x0000006b009d7308 */ /* 0x000ee20000002400 */
[----:B-1----:R-:W-:Y:S02]  /*3830*/  FSEL R121, R171, -INF , !P5 ;  /* 0xff800000ab797808 */ /* 0x002fe40006800000 */
[C---:B------:R-:W-:Y:S02]  /*3840*/  ISETP.GE.AND P3, PT, R115.reuse, 0x40, PT ;  /* 0x000000407300780c */ /* 0x040fe40003f66270 */
[----:B------:R-:W-:-:S02]  /*3850*/  ISETP.GE.AND P5, PT, R115, 0x41, PT ;  /* 0x000000417300780c */ /* 0x000fc40003fa6270 */
[C---:B------:R-:W-:Y:S01]  /*3860*/  ISETP.GT.OR P4, PT, R214.reuse, 0x30, !P4 ;  /* 0x00000030d600780c */ /* 0x040fe20006784670 */
[----:B------:R3:W-:Y:S01]  /*3870*/  MUFU.TANH R152, R111 ;  /* 0x0000006f00987308 */ /* 0x0007e20000002400 */
        /* <DEDUP_REMOVED lines=16> */
[----:B--2---:R-:W-:Y:S02]  /*3980*/  FSEL R109, R164, -INF , !P3 ;  /* 0xff800000a46d7808 */ /* 0x004fe40005800000 */
[----:B---3--:R-:W-:Y:S02]  /*3990*/  FSEL R111, R163, -INF , !P5 ;  /* 0xff800000a36f7808 */ /* 0x008fe40006800000 */
[C---:B------:R-:W-:Y:S01]  /*39a0*/  ISETP.GE.AND P3, PT, R115.reuse, 0x58, PT ;  /* 0x000000587300780c */ /* 0x040fe20003f66270 */
[----:B------:R-:W2:Y:S01]  /*39b0*/  MUFU.TANH R144, R120 ;  /* 0x0000007800907308 */ /* 0x000ea20000002400 */
        /* <DEDUP_REMOVED lines=19> */
[----:B------:R-:W-:Y:S02]  /*3af0*/  WARPGROUP.DEPBAR.LE gsb0, 0x0 ;  /* 0x00008000000079c5 */ /* 0x000fe40000010000 */
[----:B------:R-:W-:Y:S01]  /*3b00*/  WARPGROUP.ARRIVE ;  /* 0x00000000000079c5 */ /* 0x000fe20000000000 */
[----:B------:R-:W-:Y:S01]  /*3b10*/  FSEL R103, R151, -INF , !P5 ;  /* 0xff80000097677808 */ /* 0x000fe20006800000 */
[----:B------:R-:W3:Y:S01]  /*3b20*/  MUFU.TANH R141, R123 ;  /* 0x0000007b008d7308 */ /* 0x000ee20000002400 */
[----:B------:R-:W-:-:S02]  /*3b30*/  ISETP.GE.AND P3, PT, R215, 0x50, PT ;  /* 0x00000050d700780c */ /* 0x000fc40003f66270 */
[----:B------:R-:W-:Y:S01]  /*3b40*/  ISETP.GE.AND P5, PT, R215, 0x51, PT ;  /* 0x00000051d700780c */ /* 0x000fe20003fa6270 */
[----:B------:R-:W-:Y:S01]  /*3b50*/  HGMMA.64x128x16.F32 R24, gdesc[UR8], R24, gsb0 ;  /* 0x01e00000081879f0 */ /* 0x000fe20008000818 */
[C---:B------:R-:W-:Y:S02]  /*3b60*/  ISETP.GT.OR P4, PT, R214.reuse, 0x40, !P4 ;  /* 0x00000040d600780c */ /* 0x040fe40006784670 */
[C---:B------:R-:W-:Y:S01]  /*3b70*/  ISETP.GT.OR P2, PT, R214.reuse, 0x41, !P2 ;  /* 0x00000041d600780c */ /* 0x040fe20005744670 */
[----:B------:R-:W3:Y:S01]  /*3b80*/  MUFU.TANH R5, R126 ;  /* 0x0000007e00057308 */ /* 0x000ee20000002400 */
[C---:B------:R-:W-:Y:S02]  /*3b90*/  ISETP.GT.OR P0, PT, R214.reuse, 0x48, !P0 ;  /* 0x00000048d600780c */ /* 0x040fe40004704670 */
[C---:B------:R-:W-:Y:S02]  /*3ba0*/  ISETP.GT.OR P1, PT, R214.reuse, 0x49, !P1 ;  /* 0x00000049d600780c */ /* 0x040fe40004f24670 */
[----:B------:R-:W-:-:S02]  /*3bb0*/  ISETP.GT.OR P3, PT, R214, 0x50, !P3 ;  /* 0x00000050d600780c */ /* 0x000fc40005f64670 */
[----:B------:R-:W-:Y:S01]  /*3bc0*/  ISETP.GT.OR P5, PT, R214, 0x51, !P5 ;  /* 0x00000051d600780c */ /* 0x000fe20006fa4670 */
[----:B------:R1:W-:Y:S01]  /*3bd0*/  MUFU.TANH R6, R125 ;  /* 0x0000007d00067308 */ /* 0x0003e20000002400 */
[----:B------:R-:W-:Y:S02]  /*3be0*/  FSEL R101, R162, -INF , !P4 ;  /* 0xff800000a2657808 */ /* 0x000fe40006000000 */
[----:B------:R-:W-:Y:S02]  /*3bf0*/  FSEL R90, R161, -INF , !P2 ;  /* 0xff800000a15a7808 */ /* 0x000fe40005000000 */
[----:B------:R-:W-:Y:S02]  /*3c00*/  FSEL R104, R158, -INF , !P0 ;  /* 0xff8000009e687808 */ /* 0x000fe40004000000 */
[----:B------:R-:W-:Y:S01]  /*3c10*/  FSEL R99, R157, -INF , !P1 ;  /* 0xff8000009d637808 */ /* 0x000fe20004800000 */
[----:B------:R4:W-:Y:S01]  /*3c20*/  MUFU.TANH R4, R127 ;  /* 0x0000007f00047308 */ /* 0x0009e20000002400 */
[C---:B------:R-:W-:Y:S01]  /*3c30*/  ISETP.GE.AND P4, PT, R215.reuse, 0x58, PT ;  /* 0x00000058d700780c */ /* 0x040fe20003f86270 */
[----:B-1----:R-:W-:Y:S01]  /*3c40*/  FMUL.FTZ R125, R128, UR13 ;  /* 0x0000000d807d7c20 */ /* 0x002fe20008410000 */
[----:B------:R-:W-:-:S02]  /*3c50*/  ISETP.GE.AND P2, PT, R215, 0x59, PT ;  /* 0x00000059d700780c */ /* 0x000fc40003f46270 */
[C---:B------:R-:W-:Y:S02]  /*3c60*/  ISETP.GE.AND P0, PT, R115.reuse, 0x60, PT ;  /* 0x000000607300780c */ /* 0x040fe40003f06270 */
[C---:B------:R-:W-:Y:S01]  /*3c70*/  ISETP.GE.AND P1, PT, R115.reuse, 0x61, PT ;  /* 0x000000617300780c */ /* 0x040fe20003f26270 */
[----:B------:R1:W-:Y:S01]  /*3c80*/  MUFU.TANH R2, R125 ;  /* 0x0000007d00027308 */ /* 0x0003e20000002400 */
[----:B------:R-:W-:Y:S01]  /*3c90*/  FSEL R96, R154, -INF , !P3 ;  /* 0xff8000009a607808 */ /* 0x000fe20005800000 */
[----:B----4-:R-:W-:Y:S01]  /*3ca0*/  FMUL.FTZ R127, R130, UR13 ;  /* 0x0000000d827f7c20 */ /* 0x010fe20008410000 */
[----:B------:R-:W-:Y:S02]  /*3cb0*/  FSEL R107, R152, -INF , !P5 ;  /* 0xff800000986b7808 */ /* 0x000fe40006800000 */
[C---:B------:R-:W-:Y:S02]  /*3cc0*/  ISETP.GE.AND P3, PT, R115.reuse, 0x68, PT ;  /* 0x000000687300780c */ /* 0x040fe40003f66270 */
[----:B------:R-:W-:Y:S01]  /*3cd0*/  ISETP.GE.AND P5, PT, R115, 0x69, PT ;  /* 0x000000697300780c */ /* 0x000fe20003fa6270 */
[----:B------:R-:W-:Y:S01]  /*3ce0*/  MUFU.TANH R127, R127 ;  /* 0x0000007f007f7308 */ /* 0x000fe20000002400 */
[C---:B------:R-:W-:Y:S01]  /*3cf0*/  ISETP.GT.OR P4, PT, R214.reuse, 0x58, !P4 ;  /* 0x00000058d600780c */ /* 0x040fe20006784670 */
[----:B-1----:R-:W-:Y:S01]  /*3d00*/  VIADD R125, R9, 0xc ;  /* 0x0000000c097d7836 */ /* 0x002fe20000000000 */
[----:B------:R-:W-:-:S02]  /*3d10*/  ISETP.GT.OR P2, PT, R214, 0x59, !P2 ;  /* 0x00000059d600780c */ /* 0x000fc40005744670 */
[C---:B------:R-:W-:Y:S02]  /*3d20*/  ISETP.GT.OR P0, PT, R124.reuse, 0x60, !P0 ;  /* 0x000000607c00780c */ /* 0x040fe40004704670 */
[C---:B------:R-:W-:Y:S01]  /*3d30*/  ISETP.GT.OR P1, PT, R124.reuse, 0x61, !P1 ;  /* 0x000000617c00780c */ /* 0x040fe20004f24670 */
[----:B------:R-:W1:Y:S01]  /*3d40*/  SHFL.IDX PT, R233, R17, R125, 0x1f ;  /* 0x00001f7d11e97589 */ /* 0x000e6200000e0000 */
[C---:B------:R-:W-:Y:S01]  /*3d50*/  ISETP.GT.OR P3, PT, R124.reuse, 0x68, !P3 ;  /* 0x000000687c00780c */ /* 0x040fe20005f64670 */
[----:B------:R-:W-:Y:S01]  /*3d60*/  MUFU.TANH R227, R227 ;  /* 0x000000e300e37308 */ /* 0x000fe20000002400 */
[----:B------:R-:W-:Y:S02]  /*3d70*/  ISETP.GT.OR P5, PT, R124, 0x69, !P5 ;  /* 0x000000697c00780c */ /* 0x000fe40006fa4670 */
[----:B------:R-:W-:Y:S02]  /*3d80*/  FSEL R93, R150, -INF , !P4 ;  /* 0xff800000965d7808 */ /* 0x000fe40006000000 */
[----:B------:R-:W-:-:S02]  /*3d90*/  FSEL R110, R149, -INF , !P2 ;  /* 0xff800000956e7808 */ /* 0x000fc40005000000 */
[----:B------:R-:W-:Y:S01]  /*3da0*/  FSEL R106, R148, -INF , !P0 ;  /* 0xff800000946a7808 */ /* 0x000fe20004000000 */
[----:B------:R-:W-:Y:S01]  /*3db0*/  MUFU.TANH R131, R131 ;  /* 0x0000008300837308 */ /* 0x000fe20000002400 */
[----:B------:R-:W-:Y:S02]  /*3dc0*/  FSEL R94, R147, -INF , !P1 ;  /* 0xff800000935e7808 */ /* 0x000fe40004800000 */
[C---:B------:R-:W-:Y:S02]  /*3dd0*/  ISETP.GE.AND P4, PT, R115.reuse, 0x70, PT ;  /* 0x000000707300780c */ /* 0x040fe40003f86270 */
[C---:B------:R-:W-:Y:S02]  /*3de0*/  ISETP.GE.AND P2, PT, R115.reuse, 0x71, PT ;  /* 0x000000717300780c */ /* 0x040fe40003f46270 */
[C---:B------:R-:W-:Y:S02]  /*3df0*/  ISETP.GE.AND P0, PT, R115.reuse, 0x78, PT ;  /* 0x000000787300780c */ /* 0x040fe40003f06270 */
[----:B------:R-:W-:-:S02]  /*3e00*/  ISETP.GE.AND P1, PT, R115, 0x79, PT ;  /* 0x000000797300780c */ /* 0x000fc40003f26270 */
[----:B--2---:R-:W-:Y:S02]  /*3e10*/  FSEL R115, R144, -INF , !P3 ;  /* 0xff80000090737808 */ /* 0x004fe40005800000 */
[----:B------:R-:W-:Y:S01]  /*3e20*/  FSEL R116, R143, -INF , !P5 ;  /* 0xff8000008f747808 */ /* 0x000fe20006800000 */
[----:B-1----:R-:W-:Y:S01]  /*3e30*/  FFMA.FTZ R224, R224, UR4, -R233 ;  /* 0x00000004e0e07c23 */ /* 0x002fe200080108e9 */
[C---:B------:R-:W-:Y:S02]  /*3e40*/  ISETP.GE.AND P3, PT, R215.reuse, 0x60, PT ;  /* 0x00000060d700780c */ /* 0x040fe40003f66270 */
[----:B------:R-:W-:Y:S02]  /*3e50*/  ISETP.GE.AND P5, PT, R215, 0x61, PT ;  /* 0x00000061d700780c */ /* 0x000fe40003fa6270 */
[----:B------:R-:W-:Y:S02]  /*3e60*/  ISETP.GT.OR P4, PT, R124, 0x70, !P4 ;  /* 0x000000707c00780c */ /* 0x000fe40006784670 */
[----:B------:R-:W-:-:S02]  /*3e70*/  ISETP.GT.OR P3, PT, R214, 0x60, !P3 ;  /* 0x00000060d600780c */ /* 0x000fc40005f64670 */
[----:B------:R-:W-:Y:S02]  /*3e80*/  ISETP.GT.OR P5, PT, R214, 0x61, !P5 ;  /* 0x00000061d600780c */ /* 0x000fe40006fa4670 */
[----:B------:R-:W-:Y:S02]  /*3e90*/  FSEL R118, R140, -INF , !P4 ;  /* 0xff8000008c767808 */ /* 0x000fe40006000000 */
[----:B---3--:R-:W-:Y:S02]  /*3ea0*/  FSEL R119, R146, -INF , !P3 ;  /* 0xff80000092777808 */ /* 0x008fe40005800000 */
[----:B------:R-:W-:Y:S02]  /*3eb0*/  FSEL R122, R145, -INF , !P5 ;  /* 0xff800000917a7808 */ /* 0x000fe40006800000 */
[C---:B------:R-:W-:Y:S02]  /*3ec0*/  ISETP.GE.AND P4, PT, R215.reuse, 0x68, PT ;  /* 0x00000068d700780c */ /* 0x040fe40003f86270 */
[----:B------:R-:W-:-:S02]  /*3ed0*/  ISETP.GE.AND P3, PT, R215, 0x69, PT ;  /* 0x00000069d700780c */ /* 0x000fc40003f66270 */
[----:B------:R-:W-:Y:S02]  /*3ee0*/  ISETP.GE.AND P5, PT, R215, 0x70, PT ;  /* 0x00000070d700780c */ /* 0x000fe40003fa6270 */
[C---:B------:R-:W-:Y:S02]  /*3ef0*/  ISETP.GT.OR P2, PT, R124.reuse, 0x71, !P2 ;  /* 0x000000717c00780c */ /* 0x040fe40005744670 */
[C---:B------:R-:W-:Y:S02]  /*3f00*/  ISETP.GT.OR P0, PT, R124.reuse, 0x78, !P0 ;  /* 0x000000787c00780c */ /* 0x040fe40004704670 */
[----:B------:R-:W-:Y:S01]  /*3f10*/  ISETP.GT.OR P1, PT, R124, 0x79, !P1 ;  /* 0x000000797c00780c */ /* 0x000fe20004f24670 */
[----:B------:R-:W-:Y:S01]  /*3f20*/  VIADD R124, R9, 0x4 ;  /* 0x00000004097c7836 */ /* 0x000fe20000000000 */
[C---:B------:R-:W-:Y:S02]  /*3f30*/  ISETP.GT.OR P4, PT, R214.reuse, 0x68, !P4 ;  /* 0x00000068d600780c */ /* 0x040fe40006784670 */
[----:B------:R-:W-:-:S02]  /*3f40*/  ISETP.GT.OR P3, PT, R214, 0x69, !P3 ;  /* 0x00000069d600780c */ /* 0x000fc40005f64670 */
[----:B------:R-:W-:Y:S01]  /*3f50*/  ISETP.GT.OR P5, PT, R214, 0x70, !P5 ;  /* 0x00000070d600780c */ /* 0x000fe20006fa4670 */
[----:B------:R-:W-:Y:S01]  /*3f60*/  SHFL.IDX PT, R128, R218, R124, 0x1f ;  /* 0x00001f7cda807589 */ /* 0x000fe200000e0000 */
[----:B------:R-:W-:Y:S02]  /*3f70*/  IADD3 R126, R9, 0x8, RZ ;  /* 0x00000008097e7810 */ /* 0x000fe40007ffe0ff */
[----:B------:R-:W-:Y:S01]  /*3f80*/  FSEL R117, R142, -INF , !P4 ;  /* 0xff8000008e757808 */ /* 0x000fe20006000000 */
[----:B------:R-:W1:Y:S01]  /*3f90*/  SHFL.IDX PT, R217, R17, R124, 0x1f ;  /* 0x00001f7c11d97589 */ /* 0x000e6200000e0000 */
[----:B------:R-:W-:Y:S02]  /*3fa0*/  FSEL R123, R141, -INF , !P3 ;  /* 0xff8000008d7b7808 */ /* 0x000fe40005800000 */
[----:B------:R-:W-:Y:S01]  /*3fb0*/  FSEL R120, R5, -INF , !P5 ;  /* 0xff80000005787808 */ /* 0x000fe20006800000 */
[----:B------:R-:W2:Y:S01]  /*3fc0*/  SHFL.IDX PT, R216, R218, R126, 0x1f ;  /* 0x00001f7edad87589 */ /* 0x000ea200000e0000 */
[----:B------:R-:W-:-:S02]  /*3fd0*/  ISETP.GE.AND P4, PT, R215, 0x71, PT ;  /* 0x00000071d700780c */ /* 0x000fc40003f86270 */
[C---:B------:R-:W-:Y:S02]  /*3fe0*/  ISETP.GE.AND P3, PT, R215.reuse, 0x78, PT ;  /* 0x00000078d700780c */ /* 0x040fe40003f66270 */
[----:B------:R-:W-:Y:S02]  /*3ff0*/  ISETP.GE.AND P5, PT, R215, 0x79, PT ;  /* 0x00000079d700780c */ /* 0x000fe40003fa6270 */
[----:B------:R-:W3:Y:S01]  /*4000*/  SHFL.IDX PT, R215, R17, R9, 0x1f ;  /* 0x00001f0911d77589 */ /* 0x000ee200000e0000 */
[C---:B------:R-:W-:Y:S02]  /*4010*/  ISETP.GT.OR P4, PT, R214.reuse, 0x71, !P4 ;  /* 0x00000071d600780c */ /* 0x040fe40006784670 */
[C---:B------:R-:W-:Y:S02]  /*4020*/  ISETP.GT.OR P3, PT, R214.reuse, 0x78, !P3 ;  /* 0x00000078d600780c */ /* 0x040fe40005f64670 */
[----:B------:R-:W-:Y:S02]  /*4030*/  ISETP.GT.OR P5, PT, R214, 0x79, !P5 ;  /* 0x00000079d600780c */ /* 0x000fe40006fa4670 */
[----:B------:R-:W4:Y:S01]  /*4040*/  SHFL.IDX PT, R214, R218, R125, 0x1f ;  /* 0x00001f7ddad67589 */ /* 0x000f2200000e0000 */
[----:B-1----:R-:W-:Y:S01]  /*4050*/  FFMA.FTZ R211, R211, UR4, -R217 ;  /* 0x00000004d3d37c23 */ /* 0x002fe200080108d9 */
[----:B------:R-:W-:-:S02]  /*4060*/  WARPGROUP.DEPBAR.LE gsb0, 0x0 ;  /* 0x00008000000079c5 */ /* 0x000fc40000010000 */
[----:B------:R-:W-:Y:S01]  /*4070*/  FADD.FTZ R221, R25, -R128 ;  /* 0x8000008019dd7221 */ /* 0x000fe20000010000 */
[--C-:B--2---:R-:W-:Y:S01]  /*4080*/  FADD.FTZ R129, R28, -R216.reuse ;  /* 0x800000d81c817221 */ /* 0x104fe20000010000 */
[----:B------:R-:W-:Y:S01]  /*4090*/  FADD.FTZ R130, R30, -R216 ;  /* 0x800000d81e827221 */ /* 0x000fe20000010000 */
[--C-:B------:R-:W-:Y:S01]  /*40a0*/  FADD.FTZ R226, R24, -R223.reuse ;  /* 0x800000df18e27221 */ /* 0x100fe20000010000 */
[----:B------:R-:W-:Y:S01]  /*40b0*/  FADD.FTZ R223, R26, -R223 ;  /* 0x800000df1adf7221 */ /* 0x000fe20000010000 */
[--C-:B---3--:R-:W-:Y:S01]  /*40c0*/  FFMA.FTZ R216, R210, UR4, -R215.reuse ;  /* 0x00000004d2d87c23 */ /* 0x108fe200080108d7 */
[----:B------:R-:W-:Y:S01]  /*40d0*/  FFMA.FTZ R25, R212, UR4, -R215 ;  /* 0x00000004d4197c23 */ /* 0x000fe200080108d7 */
[----:B------:R-:W-:Y:S02]  /*40e0*/  VIADD R215, R9, 0x10 ;  /* 0x0000001009d77836 */ /* 0x000fe40000000000 */
[----:B------:R-:W-:Y:S01]  /*40f0*/  FFMA.FTZ R26, R213, UR4, -R217 ;  /* 0x00000004d51a7c23 */ /* 0x000fe200080108d9 */
[----:B------:R-:W-:Y:S01]  /*4100*/  FADD.FTZ R128, R27, -R128 ;  /* 0x800000801b807221 */ /* 0x000fe20000010000 */
[C---:B------:R-:W-:Y:S01]  /*4110*/  IADD3 R217, R9.reuse, 0x14, RZ ;  /* 0x0000001409d97810 */ /* 0x040fe20007ffe0ff */
[----:B------:R-:W1:Y:S01]  /*4120*/  SHFL.IDX PT, R28, R17, R126, 0x1f ;  /* 0x00001f7e111c7589 */ /* 0x000e6200000e0000 */
[----:B------:R-:W-:-:S02]  /*4130*/  VIADD R213, R9, 0x1c ;  /* 0x0000001c09d57836 */ /* 0x000fc40000000000 */
[--C-:B----4-:R-:W-:Y:S01]  /*4140*/  FADD.FTZ R210, R29, -R214.reuse ;  /* 0x800000d61dd27221 */ /* 0x110fe20000010000 */
[----:B------:R-:W-:Y:S01]  /*4150*/  VIADD R212, R9, 0x18 ;  /* 0x0000001809d47836 */ /* 0x000fe20000000000 */
        /* <DEDUP_REMOVED lines=672> */
.L_x_2095:
        /* <DEDUP_REMOVED lines=68> */
.L_x_2096:
        /* <DEDUP_REMOVED lines=12> */
.L_x_2086:
        /* <DEDUP_REMOVED lines=8> */
[----:B------:R-:W-:-:S05]  /*70e0*/  IMAD.U32 R5, RZ, RZ, UR5 ;  /* 0x00000005ff057e24 */ /* 0x000fca000f8e00ff */
        /* <DEDUP_REMOVED lines=15> */
[C---:B-1----:R-:W-:Y:S01]  /*71e0*/  VIADD R15, R13.reuse, 0xffffff80 ;  /* 0xffffff800d0f7836 */ /* 0x042fe20000000000 */
[----:B------:R-:W-:-:S04]  /*71f0*/  IADD3 R17, R13, -0x80, RZ ;  /* 0xffffff800d117810 */ /* 0x000fc80007ffe0ff */
[----:B------:R-:W-:-:S04]  /*7200*/  SHF.R.S32.HI R15, RZ, 0x1f, R15 ;  /* 0x0000001fff0f7819 */ /* 0x000fc8000001140f */
[----:B------:R-:W-:-:S04]  /*7210*/  LEA.HI R15, R15, R17, RZ, 0x7 ;  /* 0x000000110f0f7211 */ /* 0x000fc800078f38ff */
[----:B------:R-:W-:-:S04]  /*7220*/  SHF.R.S32.HI R15, RZ, 0x7, R15 ;  /* 0x00000007ff0f7819 */ /* 0x000fc8000001140f */
[----:B------:R-:W-:Y:S02]  /*7230*/  LEA.HI R13, R15, R15, RZ, 0x1 ;  /* 0x0000000f0f0d7211 */ /* 0x000fe400078f08ff */
[----:B--2---:R-:W-:Y:S02]  /*7240*/  MOV R14, R10 ;  /* 0x0000000a000e7202 */ /* 0x004fe40000000f00 */
[----:B------:R-:W-:-:S03]  /*7250*/  SHF.R.S32.HI R10, RZ, 0x1f, R7 ;  /* 0x0000001fff0a7819 */ /* 0x000fc60000011407 */
[----:B------:R-:W-:Y:S01]  /*7260*/  IMAD.MOV.U32 R22, RZ, RZ, R14 ;  /* 0x000000ffff167224 */ /* 0x000fe200078e000e */
[----:B------:R-:W-:Y:S02]  /*7270*/  LEA.HI R5, R10, R7, RZ, 0x5 ;  /* 0x000000070a057211 */ /* 0x000fe400078f28ff */
[----:B---3--:R-:W-:Y:S02]  /*7280*/  LEA.HI R6, R6, R11, RZ, 0x5 ;  /* 0x0000000b06067211 */ /* 0x008fe400078f28ff */
[----:B------:R-:W-:Y:S02]  /*7290*/  LEA.HI R10, R10, R7, RZ, 0x2 ;  /* 0x000000070a0a7211 */ /* 0x000fe400078f10ff */
[----:B------:R-:W-:Y:S02]  /*72a0*/  SHF.R.S32.HI R9, RZ, 0x5, R6 ;  /* 0x00000005ff097819 */ /* 0x000fe40000011406 */
[--C-:B----4-:R-:W-:Y:S02]  /*72b0*/  SHF.R.S32.HI R11, RZ, 0x2, R12.reuse ;  /* 0x00000002ff0b7819 */ /* 0x110fe4000001140c */
[----:B------:R-:W-:Y:S01]  /*72c0*/  SHF.R.S32.HI R8, RZ, 0x1f, R12 ;  /* 0x0000001fff087819 */ /* 0x000fe2000001140c */
[----:B------:R-:W-:Y:S01]  /*72d0*/  IMAD.U32 R12, RZ, RZ, UR4 ;  /* 0x00000004ff0c7e24 */ /* 0x000fe2000f8e00ff */
[----:B------:R-:W-:-:S02]  /*72e0*/  LOP3.LUT R6, R5, 0xffffffe0, RZ, 0xc0, !PT ;  /* 0xffffffe005067812 */ /* 0x000fc400078ec0ff */
[----:B------:R-:W-:Y:S02]  /*72f0*/  LEA.HI R5, R8, R11, RZ, 0x3 ;  /* 0x0000000b08057211 */ /* 0x000fe400078f18ff */
[----:B------:R-:W-:Y:S01]  /*7300*/  LOP3.LUT R10, R10, 0xfffffffc, RZ, 0xc0, !PT ;  /* 0xfffffffc0a0a7812 */ /* 0x000fe200078ec0ff */
[----:B------:R-:W-:Y:S02]  /*7310*/  IMAD.IADD R8, R7, 0x1, -R6 ;  /* 0x0000000107087824 */ /* 0x000fe400078e0a06 */
[----:B------:R-:W-:Y:S01]  /*7320*/  IMAD R6, R9, -0x10, R12 ;  /* 0xfffffff009067824 */ /* 0x000fe200078e020c */
[----:B------:R-:W-:Y:S02]  /*7330*/  LOP3.LUT R12, R5, 0xfffffff8, RZ, 0xc0, !PT ;  /* 0xfffffff8050c7812 */ /* 0x000fe400078ec0ff */
[----:B------:R-:W-:Y:S02]  /*7340*/  SHF.R.S32.HI R9, RZ, 0x1f, R8 ;  /* 0x0000001fff097819 */ /* 0x000fe40000011408 */
[----:B------:R-:W-:-:S02]  /*7350*/  IADD3 R6, R6, R12, -R11 ;  /* 0x0000000c06067210 */ /* 0x000fc40007ffe80b */
[-C--:B------:R-:W-:Y:S02]  /*7360*/  LEA.HI R11, R9, R8.reuse, RZ, 0x3 ;  /* 0x00000008090b7211 */ /* 0x080fe400078f18ff */
[----:B------:R-:W-:Y:S02]  /*7370*/  LOP3.LUT R5, R13, 0xfffffffe, RZ, 0xc0, !PT ;  /* 0xfffffffe0d057812 */ /* 0x000fe400078ec0ff */
[----:B------:R-:W-:Y:S02]  /*7380*/  LEA.HI R12, R9, R8, RZ, 0x2 ;  /* 0x00000008090c7211 */ /* 0x000fe400078f10ff */
[--C-:B------:R-:W-:Y:S02]  /*7390*/  SHF.R.S32.HI R9, RZ, 0x3, R11.reuse ;  /* 0x00000003ff097819 */ /* 0x100fe4000001140b */
[----:B------:R-:W-:Y:S02]  /*73a0*/  SHF.R.S32.HI R14, RZ, 0x1f, R11 ;  /* 0x0000001fff0e7819 */ /* 0x000fe4000001140b */
[----:B------:R-:W-:-:S02]  /*73b0*/  IADD3 R5, R15, -R5, RZ ;  /* 0x800000050f057210 */ /* 0x000fc40007ffe0ff */
[----:B------:R-:W-:Y:S02]  /*73c0*/  SHF.R.S32.HI R11, RZ, 0x2, R12 ;  /* 0x00000002ff0b7819 */ /* 0x000fe4000001140c */
[----:B------:R-:W-:Y:S01]  /*73d0*/  LEA.HI R14, R14, R9, RZ, 0x4 ;  /* 0x000000090e0e7211 */ /* 0x000fe200078f20ff */
[----:B------:R-:W-:Y:S01]  /*73e0*/  IMAD R8, R5, -0x40, R6 ;  /* 0xffffffc005087824 */ /* 0x000fe200078e0206 */
[----:B------:R-:W-:Y:S01]  /*73f0*/  LEA.HI R12, R12, R11, RZ, 0x1 ;  /* 0x0000000b0c0c7211 */ /* 0x000fe200078f08ff */
[C---:B------:R-:W-:Y:S01]  /*7400*/  VIADD R5, R11.reuse, 0x8 ;  /* 0x000000080b057836 */ /* 0x040fe20000000000 */
[----:B------:R-:W-:Y:S01]  /*7410*/  LOP3.LUT R14, R14, 0x1ffffff0, RZ, 0xc0, !PT ;  /* 0x1ffffff00e0e7812 */ /* 0x000fe200078ec0ff */
[----:B------:R-:W-:Y:S01]  /*7420*/  VIADD R15, R11, 0x18 ;  /* 0x000000180b0f7836 */ /* 0x000fe20000000000 */
[----:B------:R-:W-:Y:S02]  /*7430*/  LOP3.LUT R12, R12, 0xfffffffe, RZ, 0xc0, !PT ;  /* 0xfffffffe0c0c7812 */ /* 0x000fe400078ec0ff */
[----:B------:R-:W-:Y:S01]  /*7440*/  LEA.HI R6, R5, R5, RZ, 0x1 ;  /* 0x0000000505067211 */ /* 0x000fe200078f08ff */
[----:B------:R-:W-:Y:S01]  /*7450*/  IMAD.IADD R9, R9, 0x1, -R14 ;  /* 0x0000000109097824 */ /* 0x000fe200078e0a0e */
[----:B------:R-:W-:Y:S01]  /*7460*/  IADD3 R7, R7, -R10, RZ ;  /* 0x8000000a07077210 */ /* 0x000fe20007ffe0ff */
[----:B------:R-:W-:Y:S01]  /*7470*/  IMAD.IADD R12, R11, 0x1, -R12 ;  /* 0x000000010b0c7824 */ /* 0x000fe200078e0a0c */
[----:B------:R-:W-:-:S02]  /*7480*/  LOP3.LUT R10, R6, 0xfffffffe, RZ, 0xc0, !PT ;  /* 0xfffffffe060a7812 */ /* 0x000fc400078ec0ff */
[----:B------:R-:W-:Y:S01]  /*7490*/  IADD3 R13, R11, 0x10, RZ ;  /* 0x000000100b0d7810 */ /* 0x000fe20007ffe0ff */
[----:B------:R-:W-:Y:S01]  /*74a0*/  IMAD R11, R9, 0x8, R12 ;  /* 0x00000008090b7824 */ /* 0x000fe200078e020c */
[----:B------:R-:W-:Y:S02]  /*74b0*/  IADD3 R10, R5, -R10, RZ ;  /* 0x8000000a050a7210 */ /* 0x000fe40007ffe0ff */
[----:B------:R-:W-:Y:S02]  /*74c0*/  LEA.HI R9, R13, R13, RZ, 0x1 ;  /* 0x0000000d0d097211 */ /* 0x000fe400078f08ff */
[--C-:B------:R-:W-:Y:S01]  /*74d0*/  SHF.R.S32.HI R5, RZ, 0x1, R6.reuse ;  /* 0x00000001ff057819 */ /* 0x100fe20000011406 */
[----:B------:R1:W-:Y:S01]  /*74e0*/  STL [R1+0x54], R11 ;  /* 0x0000540b01007387 */ /* 0x0003e20000100800 */
[----:B------:R-:W-:Y:S02]  /*74f0*/  SHF.R.S32.HI R6, RZ, 0x1f, R6 ;  /* 0x0000001fff067819 */ /* 0x000fe40000011406 */
[----:B------:R-:W-:-:S02]  /*7500*/  LEA.HI R17, R15, R15, RZ, 0x1 ;  /* 0x0000000f0f117211 */ /* 0x000fc400078f08ff */
[--C-:B------:R-:W-:Y:S02]  /*7510*/  SHF.R.S32.HI R14, RZ, 0x1f, R9.reuse ;  /* 0x0000001fff0e7819 */ /* 0x100fe40000011409 */
[----:B------:R-:W-:Y:S02]  /*7520*/  LOP3.LUT R12, R9, 0xfffffffe, RZ, 0xc0, !PT ;  /* 0xfffffffe090c7812 */ /* 0x000fe400078ec0ff */
[----:B------:R-:W-:Y:S02]  /*7530*/  LEA.HI R6, R6, R5, RZ, 0x4 ;  /* 0x0000000506067211 */ /* 0x000fe400078f20ff */
[----:B-1----:R-:W-:Y:S01]  /*7540*/  SHF.R.S32.HI R11, RZ, 0x1, R9 ;  /* 0x00000001ff0b7819 */ /* 0x002fe20000011409 */
[----:B------:R-:W-:Y:S01]  /*7550*/  IMAD.IADD R12, R13, 0x1, -R12 ;  /* 0x000000010d0c7824 */ /* 0x000fe200078e0a0c */
[--C-:B------:R-:W-:Y:S02]  /*7560*/  SHF.R.S32.HI R9, RZ, 0x1, R17.reuse ;  /* 0x00000001ff097819 */ /* 0x100fe40000011411 */
[----:B------:R-:W-:-:S02]  /*7570*/  SHF.R.S32.HI R18, RZ, 0x1f, R17 ;  /* 0x0000001fff127819 */ /* 0x000fc40000011411 */
[----:B------:R-:W-:Y:S02]  /*7580*/  LEA.HI R14, R14, R11, RZ, 0x4 ;  /* 0x0000000b0e0e7211 */ /* 0x000fe400078f20ff */
[----:B------:R-:W-:Y:S02]  /*7590*/  LOP3.LUT R6, R6, 0x1ffffff0, RZ, 0xc0, !PT ;  /* 0x1ffffff006067812 */ /* 0x000fe400078ec0ff */
[----:B------:R-:W-:Y:S02]  /*75a0*/  LEA.HI R13, R18, R9, RZ, 0x4 ;  /* 0x00000009120d7211 */ /* 0x000fe400078f20ff */
[----:B------:R-:W-:Y:S01]  /*75b0*/  LOP3.LUT R14, R14, 0x1ffffff0, RZ, 0xc0, !PT ;  /* 0x1ffffff00e0e7812 */ /* 0x000fe200078ec0ff */
[----:B------:R-:W-:Y:S01]  /*75c0*/  IMAD.IADD R5, R5, 0x1, -R6 ;  /* 0x0000000105057824 */ /* 0x000fe200078e0a06 */
[----:B------:R-:W-:Y:S01]  /*75d0*/  LOP3.LUT R20, R13, 0x1ffffff0, RZ, 0xc0, !PT ;  /* 0x1ffffff00d147812 */ /* 0x000fe200078ec0ff */
[----:B------:R-:W-:Y:S01]  /*75e0*/  IMAD R6, R22, 0x2000, R16 ;  /* 0x0000200016067824 */ /* 0x000fe200078e0210 */
[----:B------:R-:W-:Y:S01]  /*75f0*/  LOP3.LUT R18, R17, 0xfffffffe, RZ, 0xc0, !PT ;  /* 0xfffffffe11127812 */ /* 0x000fe200078ec0ff */
[----:B------:R-:W-:Y:S01]  /*7600*/  IMAD.IADD R11, R11, 0x1, -R14 ;  /* 0x000000010b0b7824 */ /* 0x000fe200078e0a0e */
[----:B------:R-:W-:Y:S01]  /*7610*/  LEA R10, R5, R10, 0x3 ;  /* 0x0000000a050a7211 */ /* 0x000fe200078e18ff */
[----:B------:R-:W-:Y:S01]  /*7620*/  IMAD.IADD R9, R9, 0x1, -R20 ;  /* 0x0000000109097824 */ /* 0x000fe200078e0a14 */
[----:B------:R-:W-:Y:S01]  /*7630*/  IADD3 R18, R15, -R18, RZ ;  /* 0x800000120f127210 */ /* 0x000fe20007ffe0ff */
[----:B------:R-:W-:Y:S01]  /*7640*/  IMAD R5, R11, 0x8, R12 ;  /* 0x000000080b057824 */ /* 0x000fe200078e020c */
[----:B------:R-:W-:Y:S01]  /*7650*/  MOV R11, 0x40000040 ;  /* 0x40000040000b7802 */ /* 0x000fe20000000f00 */
[----:B------:R1:W-:Y:S01]  /*7660*/  STL [R1+0x4c], R10 ;  /* 0x00004c0a01007387 */ /* 0x0003e20000100800 */
[----:B------:R-:W-:-:S02]  /*7670*/  IMAD.MOV.U32 R15, RZ, RZ, 0x40000040 ;  /* 0x40000040ff0f7424 */ /* 0x000fc400078e00ff */
[----:B------:R-:W-:Y:S01]  /*7680*/  IMAD.MOV.U32 R13, RZ, RZ, 0x40000040 ;  /* 0x40000040ff0d7424 */ /* 0x000fe200078e00ff */
[----:B------:R2:W-:Y:S01]  /*7690*/  STL [R1+0x48], R5 ;  /* 0x0000480501007387 */ /* 0x0005e20000100800 */
[----:B-1----:R-:W-:Y:S01]  /*76a0*/  LEA R10, R9, R18, 0x3 ;  /* 0x00000012090a7211 */ /* 0x002fe200078e18ff */
[C---:B------:R-:W-:Y:S02]  /*76b0*/  VIADD R9, R6.reuse, 0x4000 ;  /* 0x0000400006097836 */ /* 0x040fe40000000000 */
[----:B--2---:R-:W-:Y:S01]  /*76c0*/  VIADD R5, R6, 0x20c00 ;  /* 0x00020c0006057836 */ /* 0x004fe20000000000 */
[----:B------:R-:W-:Y:S01]  /*76d0*/  SHF.R.U32.HI R6, RZ, 0x4, R6 ;  /* 0x00000004ff067819 */ /* 0x000fe20000011606 */
[----:B------:R1:W-:Y:S01]  /*76e0*/  STL [R1+0x44], R10 ;  /* 0x0000440a01007387 */ /* 0x0003e20000100800 */
[----:B------:R-:W-:Y:S02]  /*76f0*/  SHF.R.U32.HI R9, RZ, 0x4, R9 ;  /* 0x00000004ff097819 */ /* 0x000fe40000011609 */
[----:B------:R-:W-:-:S02]  /*7700*/  SHF.R.U32.HI R5, RZ, 0x4, R5 ;  /* 0x00000004ff057819 */ /* 0x000fc40000011605 */
        /* <DEDUP_REMOVED lines=10> */
[----:B------:R-:W-:Y:S01]  /*77b0*/  VIADD R18, R12, 0x6 ;  /* 0x000000060c127836 */ /* 0x000fe20000000000 */
[C---:B------:R-:W-:Y:S01]  /*77c0*/  IADD3 R14, R6.reuse, 0x2, RZ ;  /* 0x00000002060e7810 */ /* 0x040fe20007ffe0ff */
[----:B-1----:R-:W-:Y:S01]  /*77d0*/  VIADD R10, R6, 0x6 ;  /* 0x00000006060a7836 */ /* 0x002fe20000000000 */
[----:B------:R1:W-:Y:S01]  /*77e0*/  STL [R1+0x58], R5 ;  /* 0x0000580501007387 */ /* 0x0003e20000100800 */
[----:B------:R-:W-:-:S03]  /*77f0*/  VIADD R9, R7, 0x14 ;  /* 0x0000001407097836 */ /* 0x000fc60000000000 */
[----:B------:R3:W-:Y:S01]  /*7800*/  STL [R1+0x38], R6 ;  /* 0x0000380601007387 */ /* 0x0007e20000100800 */
[----:B--2---:R-:W-:-:S03]  /*7810*/  VIADD R12, R6, 0x4 ;  /* 0x00000004060c7836 */ /* 0x004fc60000000000 */
[----:B------:R2:W-:Y:S01]  /*7820*/  STL.64 [R1+0x30], R22 ;  /* 0x0000301601007387 */ /* 0x0005e20000100a00 */
[----:B-1----:R-:W-:-:S03]  /*7830*/  IADD3 R5, R7, 0x4, RZ ;  /* 0x0000000407057810 */ /* 0x002fc60007ffe0ff */
        /* <DEDUP_REMOVED lines=9> */
.L_x_2109:
[----:B------:R-:W-:-:S05]  /*78d0*/  IMAD.U32 R5, RZ, RZ, UR36 ;  /* 0x00000024ff057e24 */ /* 0x000fca000f8e00ff */
[----:B------:R-:W-:-:S04]  /*78e0*/  LOP3.LUT R5, R5, 0x1, RZ, 0xfc, !PT ;  /* 0x0000000105057812 */ /* 0x000fc800078efcff */
[----:B------:R-:W-:-:S13]  /*78f0*/  ISETP.NE.AND P0, PT, R5, 0x3, PT ;  /* 0x000000030500780c */ /* 0x000fda0003f05270 */
[----:B------:R-:W-:Y:S05]  /*7900*/  @!P0 BRA `(.L_x_2099) ;  /* 0x0000000000048947 */ /* 0x000fea0003800000 */
[----:B------:R-:W-:Y:S01]  /*7910*/  BPT.TRAP 0x1 ;  /* 0x000000040000795c */ /* 0x000fe20000300000 */
.L_x_2099:
[----:B------:R-:W-:Y:S01]  /*7920*/  IMAD R6, R0, 0x8, R16 ;  /* 0x0000000800067824 */ /* 0x000fe200078e0210 */
[----:B--2---:R-:W-:-:S04]  /*7930*/  SHF.L.U32 R23, R4, 0x1f, RZ ;  /* 0x0000001f04177819 */ /* 0x004fc800000006ff */
[----:B------:R1:W2:Y:S01]  /*7940*/  SYNCS.PHASECHK.TRANS64.TRYWAIT P1, [R6+URZ+0x30c10], R23 ;  /* 0x030c1017060075a7 */ /* 0x0002a2000802017f */
[----:B------:R-:W-:Y:S05]  /*7950*/  @!P0 BRA `(.L_x_2100) ;  /* 0x0000000000048947 */ /* 0x000fea0003800000 */
[----:B------:R-:W-:Y:S01]  /*7960*/  BPT.TRAP 0x1 ;  /* 0x000000040000795c */ /* 0x000fe20000300000 */
.L_x_2100:
[----:B------:R-:W-:-:S04]  /*7970*/  IADD3 R5, R16, 0x10000, RZ ;  /* 0x0001000010057810 */ /* 0x000fc80007ffe0ff */
[----:B------:R-:W-:-:S04]  /*7980*/  SHF.R.U32.HI R5, RZ, 0x4, R5 ;  /* 0x00000004ff057819 */ /* 0x000fc80000011605 */
[----:B------:R-:W-:-:S04]  /*7990*/  LOP3.LUT R5, R5, 0x3fff, RZ, 0xc0, !PT ;  /* 0x00003fff05057812 */ /* 0x000fc800078ec0ff */
[----:B------:R-:W-:Y:S01]  /*79a0*/  LOP3.LUT R9, R5, 0x10000, RZ, 0xfc, !PT ;  /* 0x0001000005097812 */ /* 0x000fe200078efcff */
[----:B--2---:R-:W-:Y:S06]  /*79b0*/  @P1 BRA `(.L_x_2101) ;  /* 0x0000000000081947 */ /* 0x004fec0003800000 */
[----:B------:R-:W2:Y:S02]  /*79c0*/  SYNCS.PHASECHK.TRANS64.TRYWAIT P1, [R6+URZ+0x30c10], R23 ;  /* 0x030c1017060075a7 */ /* 0x000ea4000802017f */
[----:B--2---:R-:W-:Y:S05]  /*79d0*/  @!P1 BRA `(.L_x_2102) ;  /* 0x000000e000609947 */ /* 0x004fea0003800000 */
.L_x_2101:
        /* <DEDUP_REMOVED lines=63> */
.L_x_2103:
[----:B------:R1:W1:Y:S01]  /*7dd0*/  SYNCS.PHASECHK.TRANS64.TRYWAIT P1, [R6+URZ+0x30c30], R23 ;  /* 0x030c3017060075a7 */ /* 0x000262000802017f */
[----:B------:R-:W-:Y:S05]  /*7de0*/  @!P0 BRA `(.L_x_2104) ;  /* 0x0000000000048947 */ /* 0x000fea0003800000 */
[----:B------:R-:W-:Y:S01]  /*7df0*/  BPT.TRAP 0x1 ;  /* 0x000000040000795c */ /* 0x000fe20000300000 */
.L_x_2104:
[----:B-1----:R-:W-:Y:S05]  /*7e00*/  @P1 BRA `(.L_x_2105) ;  /* 0x0000000000081947 */ /* 0x002fea0003800000 */
[----:B------:R-:W1:Y:S02]  /*7e10*/  SYNCS.PHASECHK.TRANS64.TRYWAIT P1, [R6+URZ+0x30c30], R23 ;  /* 0x030c3017060075a7 */ /* 0x000e64000802017f */
[----:B-1----:R-:W-:Y:S05]  /*7e20*/  @!P1 BRA `(.L_x_2106) ;  /* 0x000000dc00609947 */ /* 0x002fea0003800000 */
.L_x_2105:
        /* <DEDUP_REMOVED lines=96> */
[C---:B------:R-:W-:Y:S01]  /*8430*/  VIADD R212, R7.reuse, 0x8 ;  /* 0x0000000807d47836 */ /* 0x040fe20000000000 */
[----:B------:R-:W-:Y:S01]  /*8440*/  ISETP.GT.AND P1, PT, R8, 0x8, PT ;  /* 0x000000080800780c */ /* 0x000fe20003f24270 */
[----:B------:R-:W-:-:S03]  /*8450*/  VIADD R213, R7, 0xc ;  /* 0x0000000c07d57836 */ /* 0x000fc60000000000 */
        /* <DEDUP_REMOVED lines=25> */
[C---:B------:R-:W-:Y:S01]  /*85f0*/  IADD3 R220, R7.reuse, 0x10, RZ ;  /* 0x0000001007dc7810 */ /* 0x040fe20007ffe0ff */
[----:B------:R-:W-:-:S03]  /*8600*/  VIADD R224, R7, 0x14 ;  /* 0x0000001407e07836 */ /* 0x000fc60000000000 */
        /* <DEDUP_REMOVED lines=209> */
[C---:B------:R-:W-:Y:S01]  /*9320*/  VIADD R215, R7.reuse, 0x18 ;  /* 0x0000001807d77836 */ /* 0x040fe20000000000 */
[----:B------:R3:W-:Y:S01]  /*9330*/  MUFU.EX2 R12, R122 ;  /* 0x0000007a000c7308 */ /* 0x0007e20000000800 */
[----:B------:R-:W-:Y:S01]  /*9340*/  FFMA.FTZ R128, R128, UR5, -R127 ;  /* 0x0000000580807c23 */ /* 0x000fe2000801087f */
[----:B------:R-:W4:Y:S06]  /*9350*/  SHFL.IDX PT, R230, R11, R230, 0x1f ;  /* 0x00001fe60be67589 */ /* 0x000f2c00000e0000 */
[----:B------:R-:W4:Y:S01]  /*9360*/  MUFU.TANH R114, R114 ;  /* 0x0000007200727308 */ /* 0x000f220000002400 */
[----:B---3--:R-:W-:Y:S01]  /*9370*/  FSEL R122, R112, -INF , P1 ;  /* 0xff800000707a7808 */ /* 0x008fe20000800000 */
[----:B------:R-:W3:Y:S01]  /*9380*/  SHFL.IDX PT, R215, R217, R215, 0x1f ;  /* 0x00001fd7d9d77589 */ /* 0x000ee200000e0000 */
[----:B------:R-:W-:-:S03]  /*9390*/  IADD3 R26, R7, 0x8, RZ ;  /* 0x00000008071a7810 */ /* 0x000fc60007ffe0ff */
        /* <DEDUP_REMOVED lines=11> */
[----:B------:R-:W-:-:S02]  /*9450*/  VIADD R27, R7, 0xc ;  /* 0x0000000c071b7836 */ /* 0x000fc40000000000 */
        /* <DEDUP_REMOVED lines=68> */
[----:B---3--:R-:W-:Y:S02]  /*98a0*/  VIADD R233, R7, 0x1c ;  /* 0x0000001c07e97836 */ /* 0x008fe40000000000 */
[----:B------:R-:W-:-:S03]  /*98b0*/  FFMA.FTZ R222, R222, UR5, -R230 ;  /* 0x00000005dede7c23 */ /* 0x000fc600080108e6 */
        /* <DEDUP_REMOVED lines=36> */
[----:B------:R-:W-:Y:S02]  /*9b00*/  VIADD R230, R7, 0x8 ;  /* 0x0000000807e67836 */ /* 0x000fe40000000000 */
[----:B------:R-:W-:Y:S01]  /*9b10*/  FMUL.FTZ R205, R205, R231 ;  /* 0x000000e7cdcd7220 */ /* 0x000fe20000410000 */
        /* <DEDUP_REMOVED lines=8> */
[C---:B------:R-:W-:Y:S01]  /*9ba0*/  IADD3 R229, R7.reuse, 0x4, RZ ;  /* 0x0000000407e57810 */ /* 0x040fe20007ffe0ff */
[----:B------:R-:W2:Y:S02]  /*9bb0*/  MUFU.EX2 R105, R105 ;  /* 0x0000006900697308 */ /* 0x000ea40000000800 */
[----:B------:R-:W3:Y:S01]  /*9bc0*/  SHFL.IDX PT, R230, R223, R230, 0x1f ;  /* 0x00001fe6dfe67589 */ /* 0x000ee200000e0000 */
[----:B------:R-:W-:Y:S01]  /*9bd0*/  FMUL.FTZ R88, R88, R215 ;  /* 0x000000d758587220 */ /* 0x000fe20000410000 */
[----:B-1----:R-:W-:-:S04]  /*9be0*/  VIADD R35, R7, 0x18 ;  /* 0x0000001807237836 */ /* 0x002fc80000000000 */
        /* <DEDUP_REMOVED lines=30> */
[----:B------:R-:W-:Y:S02]  /*9dd0*/  VIADD R229, R7, 0x8 ;  /* 0x0000000807e57836 */ /* 0x000fe40000000000 */
[----:B--2---:R-:W-:Y:S01]  /*9de0*/  FMUL.FTZ R124, R110, R124 ;  /* 0x0000007c6e7c7220 */ /* 0x004fe20000410000 */
[----:B------:R-:W2:Y:S01]  /*9df0*/  SHFL.IDX PT, R223, R223, R233, 0x1f ;  /* 0x00001fe9dfdf7589 */ /* 0x000ea200000e0000 */
[----:B------:R-:W-:Y:S01]  /*9e00*/  FMUL.FTZ R52, R52, R44 ;  /* 0x0000002c34347220 */ /* 0x000fe20000410000 */
[----:B------:R-:W-:Y:S01]  /*9e10*/  FMUL.FTZ R44, R92, R46 ;  /* 0x0000002e5c2c7220 */ /* 0x000fe20000410000 */
[----:B------:R-:W-:Y:S01]  /*9e20*/  FMUL.FTZ R46, R91, R124 ;  /* 0x0000007c5b2e7220 */ /* 0x000fe20000410000 */
        /* <DEDUP_REMOVED lines=31> */
[----:B------:R-:W-:Y:S01]  /*a020*/  IADD3 R230, R7, 0x4, RZ ;  /* 0x0000000407e67810 */ /* 0x000fe20007ffe0ff */
[----:B------:R-:W-:Y:S01]  /*a030*/  FMUL.FTZ R131, R131, R214 ;  /* 0x000000d683837220 */ /* 0x000fe20000410000 */
[C---:B------:R-:W-:Y:S01]  /*a040*/  IADD3 R217, R7.reuse, 0x10, RZ ;  /* 0x0000001007d97810 */ /* 0x040fe20007ffe0ff */
[--C-:B------:R-:W-:Y:S01]  /*a050*/  FADD.FTZ R60, R60, -R91.reuse ;  /* 0x8000005b3c3c7221 */ /* 0x100fe20000010000 */
[----:B------:R-:W-:Y:S01]  /*a060*/  FADD.FTZ R62, R62, -R91 ;  /* 0x8000005b3e3e7221 */ /* 0x000fe20000010000 */
[----:B------:R-:W-:Y:S01]  /*a070*/  VIADD R214, R7, 0x14 ;  /* 0x0000001407d67836 */ /* 0x000fe20000000000 */
[----:B------:R-:W-:Y:S01]  /*a080*/  LDS R91, [R14+0x400] ;  /* 0x000400000e5b7984 */ /* 0x000fe20000000800 */
[----:B------:R-:W-:Y:S01]  /*a090*/  FMUL.FTZ R53, R53, R47 ;  /* 0x0000002f35357220 */ /* 0x000fe20000410000 */
[----:B------:R-:W-:Y:S01]  /*a0a0*/  FMUL.FTZ R50, R235, R48 ;  /* 0x00000030eb327220 */ /* 0x000fe20000410000 */
[----:B------:R-:W-:-:S02]  /*a0b0*/  VIADD R232, R7, 0x18 ;  /* 0x0000001807e87836 */ /* 0x000fc40000000000 */
        /* <DEDUP_REMOVED lines=401> */
.L_x_2107:
        /* <DEDUP_REMOVED lines=70> */
.L_x_2108:
[----:B--2---:R-:W2:Y:S01]  /*be30*/  LDL R5, [R1+0x40] ;  /* 0x0000400001057983 */ /* 0x004ea20000100800 */
        /* <DEDUP_REMOVED lines=11> */
.L_x_2098:
[----:B------:R-:W-:-:S06]  /*bef0*/  UISETP.GE.AND UP0, UPT, UR43, UR42, UPT ;  /* 0x0000002a2b00728c */ /* 0x000fcc000bf06270 */
[----:B------:R-:W-:-:S13]  /*bf00*/  PLOP3.LUT P0, PT, PT, PT, UP0, 0x80, 0x0 ;  /* 0x000000000000781c */ /* 0x000fda0003f0f008 */
[----:B------:R-:W-:Y:S05]  /*bf10*/  @P0 BRA `(.L_x_2110) ;  /* 0x0000005800200947 */ /* 0x000fea0003800000 */
[----:B------:R-:W2:Y:S04]  /*bf20*/  LDL.LU R12, [R1+0x68] ;  /* 0x00006800010c7983 */ /* 0x000ea80000300800 */
[----:B------:R-:W3:Y:S01]  /*bf30*/  LDL.LU R20, [R1+0x50] ;  /* 0x0000500001147983 */ /* 0x000ee20000300800 */
[----:B------:R-:W4:Y:S01]  /*bf40*/  S2R R10, SR_TID.X ;  /* 0x00000000000a7919 */ /* 0x000f220000002100 */
[----:B------:R-:W5:Y:S01]  /*bf50*/  S2R R5, SR_TID.X ;  /* 0x0000000000057919 */ /* 0x000f620000002100 */
[C---:B----4-:R-:W-:Y:S02]  /*bf60*/  VIADD R13, R10.reuse, 0xffffff80 ;  /* 0xffffff800a0d7836 */ /* 0x050fe40000000000 */
[----:B------:R-:W-:Y:S01]  /*bf70*/  VIADD R14, R10, 0xffffff80 ;  /* 0xffffff800a0e7836 */ /* 0x000fe20000000000 */
[----:B-----5:R-:W-:-:S02]  /*bf80*/  IADD3 R5, R5, -0x80, RZ ;  /* 0xffffff8005057810 */ /* 0x020fc40007ffe0ff */
[----:B------:R-:W-:Y:S02]  /*bf90*/  SHF.R.S32.HI R13, RZ, 0x1f, R13 ;  /* 0x0000001fff0d7819 */ /* 0x000fe4000001140d */
[----:B------:R-:W-:Y:S02]  /*bfa0*/  SHF.R.S32.HI R6, RZ, 0x1f, R5 ;  /* 0x0000001fff067819 */ /* 0x000fe40000011405 */
[----:B------:R-:W-:Y:S02]  /*bfb0*/  LEA.HI R13, R13, R14, RZ, 0x7 ;  /* 0x0000000e0d0d7211 */ /* 0x000fe400078f38ff */
[----:B------:R-:W-:Y:S02]  /*bfc0*/  LEA.HI R7, R6, R5, RZ, 0x5 ;  /* 0x0000000506077211 */ /* 0x000fe400078f28ff */
        /* <DEDUP_REMOVED lines=15> */
[----:B------:R-:W-:Y:S02]  /*c0c0*/  IADD3 R8, R5, -R8, RZ ;  /* 0x8000000805087210 */ /* 0x000fe40007ffe0ff */
[----:B------:R-:W-:Y:S02]  /*c0d0*/  LOP3.LUT R10, R10, 0xfffffff8, RZ, 0xc0, !PT ;  /* 0xfffffff80a0a7812 */ /* 0x000fe400078ec0ff */
[----:B------:R-:W-:Y:S02]  /*c0e0*/  LOP3.LUT R12, R7, 0x3fffffe, RZ, 0xc0, !PT ;  /* 0x03fffffe070c7812 */ /* 0x000fe400078ec0ff */
[----:B------:R-:W-:Y:S01]  /*c0f0*/  SHF.R.S32.HI R7, RZ, 0x1f, R8 ;  /* 0x0000001fff077819 */ /* 0x000fe20000011408 */
[----:B------:R-:W-:Y:S01]  /*c100*/  IMAD.IADD R10, R9, 0x1, -R10 ;  /* 0x00000001090a7824 */ /* 0x000fe200078e0a0a */
[----:B------:R-:W-:Y:S01]  /*c110*/  LEA.HI R9, R6, R5, RZ, 0x2 ;  /* 0x0000000506097211 */ /* 0x000fe200078f10ff */
[----:B------:R-:W-:Y:S01]  /*c120*/  IMAD.IADD R13, R13, 0x1, -R12 ;  /* 0x000000010d0d7824 */ /* 0x000fe200078e0a0c */
[----:B------:R-:W-:-:S02]  /*c130*/  LEA.HI R6, R7, R8, RZ, 0x3 ;  /* 0x0000000807067211 */ /* 0x000fc400078f18ff */
[----:B------:R-:W-:Y:S02]  /*c140*/  LEA.HI R8, R7, R8, RZ, 0x2 ;  /* 0x0000000807087211 */ /* 0x000fe400078f10ff */
[--C-:B------:R-:W-:Y:S02]  /*c150*/  SHF.R.S32.HI R7, RZ, 0x3, R6.reuse ;  /* 0x00000003ff077819 */ /* 0x100fe40000011406 */
[----:B------:R-:W-:Y:S02]  /*c160*/  LOP3.LUT R12, R9, 0xfffffffc, RZ, 0xc0, !PT ;  /* 0xfffffffc090c7812 */ /* 0x000fe400078ec0ff */
[----:B------:R-:W-:Y:S02]  /*c170*/  SHF.R.S32.HI R6, RZ, 0x1f, R6 ;  /* 0x0000001fff067819 */ /* 0x000fe40000011406 */
[----:B------:R-:W-:Y:S02]  /*c180*/  LEA R10, R11, R10, 0x4 ;  /* 0x0000000a0b0a7211 */ /* 0x000fe400078e20ff */
[----:B------:R-:W-:Y:S01]  /*c190*/  SHF.R.S32.HI R11, RZ, 0x2, R8 ;  /* 0x00000002ff0b7819 */ /* 0x000fe20000011408 */
[----:B------:R-:W-:Y:S01]  /*c1a0*/  IMAD.IADD R9, R5, 0x1, -R12 ;  /* 0x0000000105097824 */ /* 0x000fe200078e0a0c */
[----:B------:R-:W-:-:S02]  /*c1b0*/  LEA.HI R6, R6, R7, RZ, 0x4 ;  /* 0x0000000706067211 */ /* 0x000fc400078f20ff */
[----:B------:R-:W-:Y:S01]  /*c1c0*/  IADD3 R5, R11, 0x8, RZ ;  /* 0x000000080b057810 */ /* 0x000fe20007ffe0ff */
[----:B------:R-:W-:Y:S01]  /*c1d0*/  IMAD R19, R13, 0x40, R10 ;  /* 0x000000400d137824 */ /* 0x000fe200078e020a */
[----:B------:R-:W-:Y:S01]  /*c1e0*/  LOP3.LUT R6, R6, 0x1ffffff0, RZ, 0xc0, !PT ;  /* 0x1ffffff006067812 */ /* 0x000fe200078ec0ff */
[----:B------:R-:W-:Y:S01]  /*c1f0*/  VIADD R12, R11, 0x10 ;  /* 0x000000100b0c7836 */ /* 0x000fe20000000000 */
[----:B------:R-:W-:Y:S02]  /*c200*/  LEA.HI R10, R5, R5, RZ, 0x1 ;  /* 0x00000005050a7211 */ /* 0x000fe400078f08ff */
[----:B------:R-:W-:Y:S01]  /*c210*/  LEA.HI R8, R8, R11, RZ, 0x1 ;  /* 0x0000000b08087211 */ /* 0x000fe200078f08ff */
[----:B------:R-:W-:Y:S01]  /*c220*/  IMAD.IADD R7, R7, 0x1, -R6 ;  /* 0x0000000107077824 */ /* 0x000fe200078e0a06 */
[----:B------:R-:W-:Y:S02]  /*c230*/  LEA.HI R13, R12, R12, RZ, 0x1 ;  /* 0x0000000c0c0d7211 */ /* 0x000fe400078f08ff */
[----:B------:R-:W-:Y:S01]  /*c240*/  LOP3.LUT R6, R10, 0xfffffffe, RZ, 0xc0, !PT ;  /* 0xfffffffe0a067812 */ /* 0x000fe200078ec0ff */
[----:B------:R-:W-:Y:S01]  /*c250*/  VIADD R14, R11, 0x18 ;  /* 0x000000180b0e7836 */ /* 0x000fe20000000000 */
[----:B------:R-:W-:-:S02]  /*c260*/  LOP3.LUT R8, R8, 0xfffffffe, RZ, 0xc0, !PT ;  /* 0xfffffffe08087812 */ /* 0x000fc400078ec0ff */
[----:B------:R-:W-:Y:S01]  /*c270*/  LOP3.LUT R15, R13, 0xfffffffe, RZ, 0xc0, !PT ;  /* 0xfffffffe0d0f7812 */ /* 0x000fe200078ec0ff */
[----:B------:R-:W-:Y:S01]  /*c280*/  IMAD.IADD R6, R5, 0x1, -R6 ;  /* 0x0000000105067824 */ /* 0x000fe200078e0a06 */
[--C-:B------:R-:W-:Y:S02]  /*c290*/  SHF.R.S32.HI R5, RZ, 0x1, R10.reuse ;  /* 0x00000001ff057819 */ /* 0x100fe4000001140a */
[----:B------:R-:W-:Y:S02]  /*c2a0*/  SHF.R.S32.HI R10, RZ, 0x1f, R10 ;  /* 0x0000001fff0a7819 */ /* 0x000fe4000001140a */
[----:B------:R-:W-:Y:S02]  /*c2b0*/  IADD3 R8, R11, -R8, RZ ;  /* 0x800000080b087210 */ /* 0x000fe40007ffe0ff */
[----:B------:R-:W-:Y:S02]  /*c2c0*/  IADD3 R15, R12, -R15, RZ ;  /* 0x8000000f0c0f7210 */ /* 0x000fe40007ffe0ff */
[----:B------:R-:W-:-:S02]  /*c2d0*/  SHF.R.S32.HI R11, RZ, 0x1, R13 ;  /* 0x00000001ff0b7819 */ /* 0x000fc4000001140d */
[----:B------:R-:W-:Y:S02]  /*c2e0*/  SHF.R.S32.HI R12, RZ, 0x1f, R13 ;  /* 0x0000001fff0c7819 */ /* 0x000fe4000001140d */
[----:B------:R-:W-:Y:S02]  /*c2f0*/  LEA.HI R17, R14, R14, RZ, 0x1 ;  /* 0x0000000e0e117211 */ /* 0x000fe400078f08ff */
[----:B------:R-:W-:Y:S02]  /*c300*/  LEA.HI R10, R10, R5, RZ, 0x4 ;  /* 0x000000050a0a7211 */ /* 0x000fe400078f20ff */
[----:B------:R-:W-:Y:S02]  /*c310*/  LEA.HI R12, R12, R11, RZ, 0x4 ;  /* 0x0000000b0c0c7211 */ /* 0x000fe400078f20ff */
[--C-:B------:R-:W-:Y:S02]  /*c320*/  SHF.R.S32.HI R13, RZ, 0x1, R17.reuse ;  /* 0x00000001ff0d7819 */ /* 0x100fe40000011411 */
[----:B-1----:R-:W-:-:S02]  /*c330*/  SHF.R.S32.HI R18, RZ, 0x1f, R17 ;  /* 0x0000001fff127819 */ /* 0x002fc40000011411 */
[----:B------:R-:W-:Y:S02]  /*c340*/  LOP3.LUT R10, R10, 0x1ffffff0, RZ, 0xc0, !PT ;  /* 0x1ffffff00a0a7812 */ /* 0x000fe400078ec0ff */
[----:B------:R-:W-:Y:S02]  /*c350*/  LOP3.LUT R12, R12, 0x1ffffff0, RZ, 0xc0, !PT ;  /* 0x1ffffff00c0c7812 */ /* 0x000fe400078ec0ff */
[----:B------:R-:W-:Y:S01]  /*c360*/  LEA.HI R18, R18, R13, RZ, 0x4 ;  /* 0x0000000d12127211 */ /* 0x000fe200078f20ff */
[----:B------:R-:W-:Y:S01]  /*c370*/  IMAD.IADD R5, R5, 0x1, -R10 ;  /* 0x0000000105057824 */ /* 0x000fe200078e0a0a */
[----:B------:R-:W-:Y:S02]  /*c380*/  IADD3 R12, R11, -R12, RZ ;  /* 0x8000000c0b0c7210 */ /* 0x000fe40007ffe0ff */
[----:B------:R-:W-:Y:S02]  /*c390*/  LOP3.LUT R17, R17, 0xfffffffe, RZ, 0xc0, !PT ;  /* 0xfffffffe11117812 */ /* 0x000fe400078ec0ff */
[----:B------:R-:W-:Y:S01]  /*c3a0*/  LOP3.LUT R18, R18, 0x1ffffff0, RZ, 0xc0, !PT ;  /* 0x1ffffff012127812 */ /* 0x000fe200078ec0ff */
[----:B------:R-:W-:Y:S01]  /*c3b0*/  IMAD R8, R7, 0x8, R8 ;  /* 0x0000000807087824 */ /* 0x000fe200078e0208 */
[----:B------:R-:W-:Y:S01]  /*c3c0*/  LEA R7, R5, R6, 0x3 ;  /* 0x0000000605077211 */ /* 0x000fe200078e18ff */
[----:B------:R-:W-:-:S02]  /*c3d0*/  IMAD R5, R12, 0x8, R15 ;  /* 0x000000080c057824 */ /* 0x000fc400078e020f */
[----:B------:R-:W-:Y:S02]  /*c3e0*/  IMAD.IADD R17, R14, 0x1, -R17 ;  /* 0x000000010e117824 */ /* 0x000fe400078e0a11 */
[----:B------:R-:W-:Y:S01]  /*c3f0*/  IMAD.IADD R18, R13, 0x1, -R18 ;  /* 0x000000010d127824 */ /* 0x000fe200078e0a12 */
[----:B------:R-:W-:Y:S03]  /*c400*/  STL [R1+0x84], R8 ;  /* 0x0000840801007387 */ /* 0x000fe60000100800 */
[----:B------:R-:W-:Y:S01]  /*c410*/  IMAD R6, R18, 0x8, R17 ;  /* 0x0000000812067824 */ /* 0x000fe200078e0211 */
[----:B------:R-:W-:Y:S04]  /*c420*/  STL [R1+0x80], R7 ;  /* 0x0000800701007387 */ /* 0x000fe80000100800 */
[----:B------:R3:W-:Y:S04]  /*c430*/  STL [R1+0x7c], R5 ;  /* 0x00007c0501007387 */ /* 0x0007e80000100800 */
[----:B------:R1:W-:Y:S01]  /*c440*/  STL [R1+0x78], R6 ;  /* 0x0000780601007387 */ /* 0x0003e20000100800 */
[----:B---3--:R-:W-:-:S05]  /*c450*/  LEA R5, R20, R16, 0xd ;  /* 0x0000001014057211 */ /* 0x008fca00078e68ff */
[C---:B-1----:R-:W-:Y:S02]  /*c460*/  VIADD R6, R5.reuse, 0x4000 ;  /* 0x0000400005067836 */ /* 0x042fe40000000000 */
[----:B------:R-:W-:Y:S01]  /*c470*/  VIADD R7, R5, 0x20c00 ;  /* 0x00020c0005077836 */ /* 0x000fe20000000000 */
        /* <DEDUP_REMOVED lines=11> */
[C---:B------:R-:W-:Y:S01]  /*c530*/  IADD3 R24, R12.reuse, 0x2, RZ ;  /* 0x000000020c187810 */ /* 0x040fe20007ffe0ff */
[----:B------:R2:W-:Y:S01]  /*c540*/  STL [R1+0x6c], R12 ;  /* 0x00006c0c01007387 */ /* 0x0005e20000100800 */
[----:B------:R-:W-:Y:S01]  /*c550*/  VIADD R20, R12, 0x6 ;  /* 0x000000060c147836 */ /* 0x000fe20000000000 */
[----:B------:R-:W-:Y:S01]  /*c560*/  MOV R11, 0x40000040 ;  /* 0x40000040000b7802 */ /* 0x000fe20000000f00 */
[C---:B------:R-:W-:Y:S01]  /*c570*/  VIADD R10, R5.reuse, 0x6 ;  /* 0x00000006050a7836 */ /* 0x040fe20000000000 */
[----:B------:R-:W-:Y:S01]  /*c580*/  STL [R1+0x74], R6 ;  /* 0x0000740601007387 */ /* 0x000fe20000100800 */
[----:B------:R-:W-:Y:S01]  /*c590*/  IADD3 R14, R5, 0x2, RZ ;  /* 0x00000002050e7810 */ /* 0x000fe20007ffe0ff */
[----:B------:R-:W-:-:S02]  /*c5a0*/  IMAD.MOV.U32 R15, RZ, RZ, 0x40000040 ;  /* 0x40000040ff0f7424 */ /* 0x000fc400078e00ff */
[----:B------:R3:W-:Y:S01]  /*c5b0*/  STL [R1+0x68], R5 ;  /* 0x0000680501007387 */ /* 0x0007e20000100800 */
[----:B------:R-:W-:Y:S02]  /*c5c0*/  IMAD.MOV.U32 R13, RZ, RZ, 0x40000040 ;  /* 0x40000040ff0d7424 */ /* 0x000fe400078e00ff */
[----:B--2---:R-:W-:Y:S01]  /*c5d0*/  VIADD R12, R5, 0x4 ;  /* 0x00000004050c7836 */ /* 0x004fe20000000000 */
[----:B------:R2:W-:Y:S04]  /*c5e0*/  STL.64 [R1+0x60], R24 ;  /* 0x0000601801007387 */ /* 0x0005e80000100a00 */
[----:B------:R2:W-:Y:S04]  /*c5f0*/  STL.64 [R1+0x58], R22 ;  /* 0x0000581601007387 */ /* 0x0005e80000100a00 */
[----:B------:R2:W-:Y:S04]  /*c600*/  STL.64 [R1+0x50], R20 ;  /* 0x0000501401007387 */ /* 0x0005e80000100a00 */
[----:B------:R2:W-:Y:S04]  /*c610*/  STL.64 [R1+0x38], R10 ;  /* 0x0000380a01007387 */ /* 0x0005e80000100a00 */
[----:B------:R2:W-:Y:S04]  /*c620*/  STL.64 [R1+0x48], R14 ;  /* 0x0000480e01007387 */ /* 0x0005e80000100a00 */
[----:B------:R2:W-:Y:S01]  /*c630*/  STL.64 [R1+0x40], R12 ;  /* 0x0000400c01007387 */ /* 0x0005e20000100a00 */
[C---:B---3--:R-:W-:Y:S01]  /*c640*/  IADD3 R5, R9.reuse, 0x4, RZ ;  /* 0x0000000409057810 */ /* 0x048fe20007ffe0ff */
[C---:B------:R-:W-:Y:S01]  /*c650*/  VIADD R7, R9.reuse, 0x8 ;  /* 0x0000000809077836 */ /* 0x040fe20000000000 */
[C---:B------:R-:W-:Y:S01]  /*c660*/  IADD3 R5, R9.reuse, 0x10, RZ ;  /* 0x0000001009057810 */ /* 0x040fe20007ffe0ff */
[C---:B------:R-:W-:Y:S01]  /*c670*/  VIADD R6, R9.reuse, 0xc ;  /* 0x0000000c09067836 */ /* 0x040fe20000000000 */
[C---:B------:R-:W-:Y:S01]  /*c680*/  IADD3 R5, R9.reuse, 0x1c, RZ ;  /* 0x0000001c09057810 */ /* 0x040fe20007ffe0ff */
[----:B------:R-:W-:Y:S01]  /*c690*/  VIADD R7, R9, 0x14 ;  /* 0x0000001409077836 */ /* 0x000fe20000000000 */
[----:B------:R-:W-:Y:S01]  /*c6a0*/  IADD3 R7, -R19, UR4, RZ ;  /* 0x0000000413077c10 */ /* 0x000fe2000fffe1ff */
[----:B------:R-:W-:-:S02]  /*c6b0*/  VIADD R6, R9, 0x18 ;  /* 0x0000001809067836 */ /* 0x000fc40000000000 */
[----:B-1----:R-:W-:-:S07]  /*c6c0*/  IMAD R8, R8, -0x80, -R19 ;  /* 0xffffff8008087824 */ /* 0x002fce00078e0a13 */
.L_x_2121:
[----:B------:R-:W-:-:S05]  /*c6d0*/  IMAD.U32 R5, RZ, RZ, UR36 ;  /* 0x00000024ff057e24 */ /* 0x000fca000f8e00ff */
[----:B------:R-:W-:-:S04]  /*c6e0*/  LOP3.LUT R5, R5, 0x1, RZ, 0xfc, !PT ;  /* 0x0000000105057812 */ /* 0x000fc800078efcff */
[----:B------:R-:W-:-:S13]  /*c6f0*/  ISETP.NE.AND P6, PT, R5, 0x3, PT ;  /* 0x000000030500780c */ /* 0x000fda0003fc5270 */
[----:B------:R-:W-:Y:S05]  /*c700*/  @!P6 BRA `(.L_x_2111) ;  /* 0x000000000004e947 */ /* 0x000fea0003800000 */
[----:B------:R-:W-:Y:S01]  /*c710*/  BPT.TRAP 0x1 ;  /* 0x000000040000795c */ /* 0x000fe20000300000 */
.L_x_2111:
[----:B------:R-:W-:Y:S01]  /*c720*/  IMAD R6, R0, 0x8, R16 ;  /* 0x0000000800067824 */ /* 0x000fe200078e0210 */
[----:B--2---:R-:W-:-:S04]  /*c730*/  SHF.L.U32 R23, R4, 0x1f, RZ ;  /* 0x0000001f04177819 */ /* 0x004fc800000006ff */
[----:B------:R1:W2:Y:S01]  /*c740*/  SYNCS.PHASECHK.TRANS64.TRYWAIT P0, [R6+URZ+0x30c10], R23 ;  /* 0x030c1017060075a7 */ /* 0x0002a2000800017f */
[----:B------:R-:W-:Y:S05]  /*c750*/  @!P6 BRA `(.L_x_2112) ;  /* 0x000000000004e947 */ /* 0x000fea0003800000 */
[----:B------:R-:W-:Y:S01]  /*c760*/  BPT.TRAP 0x1 ;  /* 0x000000040000795c */ /* 0x000fe20000300000 */
.L_x_2112:
[----:B------:R-:W-:-:S04]  /*c770*/  IADD3 R5, R16, 0x10000, RZ ;  /* 0x0001000010057810 */ /* 0x000fc80007ffe0ff */
[----:B------:R-:W-:-:S04]  /*c780*/  SHF.R.U32.HI R5, RZ, 0x4, R5 ;  /* 0x00000004ff057819 */ /* 0x000fc80000011605 */
[----:B------:R-:W-:-:S04]  /*c790*/  LOP3.LUT R5, R5, 0x3fff, RZ, 0xc0, !PT ;  /* 0x00003fff05057812 */ /* 0x000fc800078ec0ff */
[----:B------:R-:W-:Y:S01]  /*c7a0*/  LOP3.LUT R11, R5, 0x10000, RZ, 0xfc, !PT ;  /* 0x00010000050b7812 */ /* 0x000fe200078efcff */
[----:B--2---:R-:W-:Y:S06]  /*c7b0*/  @P0 BRA `(.L_x_2113) ;  /* 0x0000000000080947 */ /* 0x004fec0003800000 */
[----:B------:R-:W2:Y:S02]  /*c7c0*/  SYNCS.PHASECHK.TRANS64.TRYWAIT P0, [R6+URZ+0x30c10], R23 ;  /* 0x030c1017060075a7 */ /* 0x000ea4000800017f */
[----:B--2---:R-:W-:Y:S05]  /*c7d0*/  @!P0 BRA `(.L_x_2114) ;  /* 0x0000009400088947 */ /* 0x004fea0003800000 */
.L_x_2113:
        /* <DEDUP_REMOVED lines=63> */
.L_x_2115:
[----:B------:R1:W1:Y:S01]  /*cbd0*/  SYNCS.PHASECHK.TRANS64.TRYWAIT P0, [R6+URZ+0x30c30], R23 ;  /* 0x030c3017060075a7 */ /* 0x000262000800017f */
[----:B------:R-:W-:Y:S05]  /*cbe0*/  @!P6 BRA `(.L_x_2116) ;  /* 0x000000000004e947 */ /* 0x000fea0003800000 */
[----:B------:R-:W-:Y:S01]  /*cbf0*/  BPT.TRAP 0x1 ;  /* 0x000000040000795c */ /* 0x000fe20000300000 */
.L_x_2116:
[----:B-1----:R-:W-:Y:S05]  /*cc00*/  @P0 BRA `(.L_x_2117) ;  /* 0x0000000000080947 */ /* 0x002fea0003800000 */
[----:B------:R-:W1:Y:S02]  /*cc10*/  SYNCS.PHASECHK.TRANS64.TRYWAIT P0, [R6+URZ+0x30c30], R23 ;  /* 0x030c3017060075a7 */ /* 0x000e64000800017f */
[----:B-1----:R-:W-:Y:S05]  /*cc20*/  @!P0 BRA `(.L_x_2118) ;  /* 0x0000009000088947 */ /* 0x002fea0003800000 */
.L_x_2117:
        /* <DEDUP_REMOVED lines=139> */
[----:B------:R1:W-:Y:S01]  /*d4e0*/  MUFU.TANH R6, R126 ;  /* 0x0000007e00067308 */ /* 0x0003e20000002400 */
[----:B--2---:R-:W-:Y:S01]  /*d4f0*/  IADD3 R2, -R2, 0x8, RZ ;  /* 0x0000000802027810 */ /* 0x004fe20007ffe1ff */
[----:B------:R-:W1:Y:S01]  /*d500*/  LDC.64 R94, c[0x0][0x748] ;  /* 0x0001d200ff5e7b82 */ /* 0x000e620000000a00 */
        /* <DEDUP_REMOVED lines=11> */
[----:B------:R-:W-:Y:S01]  /*d5c0*/  IMAD.IADD R96, R7, 0x1, R96 ;  /* 0x0000000107607824 */ /* 0x000fe200078e0260 */
[----:B------:R-:W-:-:S03]  /*d5d0*/  UIADD3 UR6, UR6, 0x6, URZ ;  /* 0x0000000606067890 */ /* 0x000fc6000fffe03f */
[----:B------:R-:W4:Y:S01]  /*d5e0*/  MUFU.TANH R90, R90 ;  /* 0x0000005a005a7308 */ /* 0x000f220000002400 */
        /* <DEDUP_REMOVED lines=120> */
[----:B------:R-:W-:-:S02]  /*dd70*/  ISETP.GE.AND P5, PT, R128, 0x20, PT ;  /* 0x000000208000780c */ /* 0x000fc40003fa6270 */
[----:B------:R-:W-:Y:S01]  /*dd80*/  LEA R136, R0, R136, 0xa ;  /* 0x0000008800887211 */ /* 0x000fe200078e50ff */
[----:B------:R-:W-:Y:S01]  /*dd90*/  VIADD R223, R9, 0x4 ;  /* 0x0000000409df7836 */ /* 0x000fe20000000000 */
[----:B------:R-:W-:Y:S01]  /*dda0*/  ISETP.GE.AND P4, PT, R128, 0x21, PT ;  /* 0x000000218000780c */ /* 0x000fe20003f86270 */
[----:B------:R-:W-:Y:S01]  /*ddb0*/  FMUL.FTZ R138, R129, UR9 ;  /* 0x00000009818a7c20 */ /* 0x000fe20008410000 */
[----:B----4-:R-:W-:Y:S01]  /*ddc0*/  FSEL R103, R90, -INF , !P0 ;  /* 0xff8000005a677808 */ /* 0x010fe20004000000 */
[----:B------:R4:W-:Y:S01]  /*ddd0*/  MUFU.TANH R146, R119 ;  /* 0x0000007700927308 */ /* 0x0009e20000002400 */
[----:B-1----:R-:W-:Y:S01]  /*dde0*/  FSEL R109, R91, -INF , !P1 ;  /* 0xff8000005b6d7808 */ /* 0x002fe20004800000 */
[----:B------:R-:W1:Y:S01]  /*ddf0*/  SHFL.IDX PT, R226, R224, R9, 0x1f ;  /* 0x00001f09e0e27589 */ /* 0x000e6200000e0000 */
[C---:B------:R-:W-:Y:S01]  /*de00*/  ISETP.GE.AND P0, PT, R128.reuse, 0x28, PT ;  /* 0x000000288000780c */ /* 0x040fe20003f06270 */
[----:B------:R-:W-:Y:S01]  /*de10*/  VIADD R231, R9, 0x8 ;  /* 0x0000000809e77836 */ /* 0x000fe20000000000 */
[----:B------:R-:W-:Y:S01]  /*de20*/  ISETP.GE.AND P1, PT, R128, 0x29, PT ;  /* 0x000000298000780c */ /* 0x000fe20003f26270 */
[----:B------:R-:W-:Y:S01]  /*de30*/  ULDC UR4, c[0x0][0x744] ;  /* 0x0001d10000047ab9 */ /* 0x000fe20000000800 */
        /* <DEDUP_REMOVED lines=34> */
[----:B----4-:R-:W-:Y:S02]  /*e060*/  FSEL R119, R160, -INF , !P1 ;  /* 0xff800000a0777808 */ /* 0x010fe40004800000 */
        /* <DEDUP_REMOVED lines=8> */
[----:B------:R-:W4:Y:S01]  /*e0f0*/  MUFU.TANH R147, R118 ;  /* 0x0000007600937308 */ /* 0x000f220000002400 */
        /* <DEDUP_REMOVED lines=20> */
[----:B---3--:R-:W-:Y:S02]  /*e240*/  FSEL R111, R155, -INF , !P5 ;  /* 0xff8000009b6f7808 */ /* 0x008fe40006800000 */
        /* <DEDUP_REMOVED lines=16> */
[----:B----4-:R-:W-:-:S02]  /*e350*/  FSEL R98, R147, -INF , !P2 ;  /* 0xff80000093627808 */ /* 0x010fc40005000000 */
        /* <DEDUP_REMOVED lines=21> */
[C---:B------:R-:W-:Y:S02]  /*e4b0*/  ISETP.GT.OR P2, PT, R221.reuse, 0x68, !P2 ;  /* 0x00000068dd00780c */ /* 0x040fe40005744670 */
[C---:B------:R-:W-:Y:S02]  /*e4c0*/  ISETP.GT.OR P0, PT, R221.reuse, 0x69, !P0 ;  /* 0x00000069dd00780c */ /* 0x040fe40004704670 */
[----:B------:R-:W-:Y:S02]  /*e4d0*/  ISETP.GT.OR P1, PT, R221, 0x70, !P1 ;  /* 0x00000070dd00780c */ /* 0x000fe40004f24670 */
[----:B------:R-:W-:-:S02]  /*e4e0*/  R2UR UR8, R136 ;  /* 0x00000000880872ca */ /* 0x000fc400000e0000 */
[----:B------:R-:W-:Y:S02]  /*e4f0*/  FSEL R129, R6, -INF , !P2 ;  /* 0xff80000006817808 */ /* 0x000fe40005000000 */
[----:B--2---:R-:W-:Y:S02]  /*e500*/  FSEL R139, R5, -INF , !P0 ;  /* 0xff800000058b7808 */ /* 0x004fe40004000000 */
[----:B----4-:R-:W-:Y:S02]  /*e510*/  FSEL R136, R2, -INF , !P1 ;  /* 0xff80000002887808 */ /* 0x010fe40004800000 */
[C---:B------:R-:W-:Y:S02]  /*e520*/  ISETP.GE.AND P2, PT, R128.reuse, 0x71, PT ;  /* 0x000000718000780c */ /* 0x040fe40003f46270 */
[C---:B------:R-:W-:Y:S02]  /*e530*/  ISETP.GE.AND P0, PT, R128.reuse, 0x78, PT ;  /* 0x000000788000780c */ /* 0x040fe40003f06270 */
[----:B------:R-:W-:-:S02]  /*e540*/  ISETP.GE.AND P1, PT, R128, 0x79, PT ;  /* 0x000000798000780c */ /* 0x000fc40003f26270 */
[----:B------:R1:W-:Y:S02]  /*e550*/  MUFU.TANH R128, R212 ;  /* 0x000000d400807308 */ /* 0x0003e40000002400 */
[----:B-1----:R-:W1:Y:S01]  /*e560*/  SHFL.IDX PT, R212, R224, R223, 0x1f ;  /* 0x00001fdfe0d47589 */ /* 0x002e6200000e0000 */
[C---:B------:R-:W-:Y:S02]  /*e570*/  ISETP.GT.OR P3, PT, R218.reuse, 0x71, !P3 ;  /* 0x00000071da00780c */ /* 0x040fe40005f64670 */
[C---:B------:R-:W-:Y:S02]  /*e580*/  ISETP.GT.OR P5, PT, R218.reuse, 0x78, !P5 ;  /* 0x00000078da00780c */ /* 0x040fe40006fa4670 */
[----:B------:R-:W-:Y:S02]  /*e590*/  ISETP.GT.OR P4, PT, R218, 0x79, !P4 ;  /* 0x00000079da00780c */ /* 0x000fe40006784670 */
[----:B------:R-:W2:Y:S01]  /*e5a0*/  SHFL.IDX PT, R218, R17, R9, 0x1f ;  /* 0x00001f0911da7589 */ /* 0x000ea200000e0000 */
[----:B------:R-:W-:Y:S01]  /*e5b0*/  IADD3 R232, R9, 0xc, RZ ;  /* 0x0000000c09e87810 */ /* 0x000fe20007ffe0ff */
[----:B------:R-:W-:-:S02]  /*e5c0*/  WARPGROUP.DEPBAR.LE gsb0, 0x0 ;  /* 0x00008000000079c5 */ /* 0x000fc40000010000 */
        /* <DEDUP_REMOVED lines=13> */
[----:B------:R-:W-:-:S02]  /*e6a0*/  VIADD R221, R9, 0x14 ;  /* 0x0000001409dd7836 */ /* 0x000fc40000000000 */
[----:B------:R-:W-:Y:S02]  /*e6b0*/  FFMA.FTZ R26, R214, UR4, -R218 ;  /* 0x00000004d61a7c23 */ /* 0x000fe400080108da */
[----:B------:R2:W4:Y:S01]  /*e6c0*/  MUFU.EX2 R214, R216 ;  /* 0x000000d800d67308 */ /* 0x0005220000000800 */
[----:B------:R-:W4:Y:S01]  /*e6d0*/  SHFL.IDX PT, R231, R17, R231, 0x1f ;  /* 0x00001fe711e77589 */ /* 0x000f2200000e0000 */
[--C-:B---3--:R-:W-:Y:S01]  /*e6e0*/  FADD.FTZ R218, R30, -R24.reuse ;  /* 0x800000181eda7221 */ /* 0x108fe20000010000 */
[----:B--2---:R-:W-:Y:S02]  /*e6f0*/  FADD.FTZ R216, R28, -R24 ;  /* 0x800000181cd87221 */ /* 0x004fe40000010000 */
[----:B------:R-:W2:Y:S04]  /*e700*/  SHFL.IDX PT, R28, R224, R27, 0x1f ;  /* 0x00001f1be01c7589 */ /* 0x000ea800000e0000 */
[----:B------:R1:W-:Y:S04]  /*e710*/  SHFL.IDX PT, R27, R224, R221, 0x1f ;  /* 0x00001fdde01b7589 */ /* 0x0003e800000e0000 */
[----:B------:R3:W2:Y:S01]  /*e720*/  SHFL.IDX PT, R30, R17, R232, 0x1f ;  /* 0x00001fe8111e7589 */ /* 0x0006a200000e0000 */
[--C-:B-1----:R-:W-:Y:S01]  /*e730*/  FADD.FTZ R221, R29, -R223.reuse ;  /* 0x800000df1ddd7221 */ /* 0x102fe20000010000 */
[----:B------:R-:W-:Y:S01]  /*e740*/  IADD3 R29, R9, 0x18, RZ ;  /* 0x00000018091d7810 */ /* 0x000fe20007ffe0ff */
[----:B------:R-:W-:Y:S01]  /*e750*/  FADD.FTZ R223, R31, -R223 ;  /* 0x800000df1fdf7221 */ /* 0x000fe20000010000 */
[----:B------:R-:W-:-:S04]  /*e760*/  VIADD R31, R9, 0x10 ;  /* 0x00000010091f7836 */ /* 0x000fc80000000000 */
        /* <DEDUP_REMOVED lines=10> */
[----:B------:R-:W-:Y:S01]  /*e810*/  IADD3 R32, R9, 0x14, RZ ;  /* 0x0000001409207810 */ /* 0x000fe20007ffe0ff */
        /* <DEDUP_REMOVED lines=12> */
[----:B------:R-:W-:Y:S02]  /*e8e0*/  VIADD R229, R9, 0x1c ;  /* 0x0000001c09e57836 */ /* 0x000fe40000000000 */
[--C-:B------:R-:W-:Y:S02]  /*e8f0*/  FADD.FTZ R225, R33, -R27.reuse ;  /* 0x8000001b21e17221 */ /* 0x100fe40000010000 */
[----:B------:R-:W2:Y:S04]  /*e900*/  SHFL.IDX PT, R33, R17, R34, 0x1f ;  /* 0x00001f2211217589 */ /* 0x000ea800000e0000 */
[----:B------:R-:W3:Y:S01]  /*e910*/  SHFL.IDX PT, R34, R17, R229, 0x1f ;  /* 0x00001fe511227589 */ /* 0x000ee200000e0000 */
[----:B------:R-:W-:Y:S01]  /*e920*/  FMUL.FTZ R226, R24, R226 ;  /* 0x000000e218e27220 */ /* 0x000fe20000410000 */
[--C-:B-1----:R-:W-:Y:S01]  /*e930*/  FFMA.FTZ R211, R211, UR4, -R32.reuse ;  /* 0x00000004d3d37c23 */ /* 0x102fe20008010820 */
[----:B------:R-:W-:Y:S01]  /*e940*/  FFMA.FTZ R32, R210, UR4, -R32 ;  /* 0x00000004d2207c23 */ /* 0x000fe20008010820 */
[----:B------:R-:W-:Y:S01]  /*e950*/  FFMA.FTZ R210, -R19, R19, 1 ;  /* 0x3f80000013d27423 */ /* 0x000fe20000010113 */
[----:B------:R-:W1:Y:S01]  /*e960*/  MUFU.EX2 R219, R219 ;  /* 0x000000db00db7308 */ /* 0x000e620000000800 */
[----:B------:R-:W-:-:S02]  /*e970*/  FADD.FTZ R228, R35, -R27 ;  /* 0x8000001b23e47221 */ /* 0x000fc40000010000 */
[----:B------:R-:W-:Y:S01]  /*e980*/  FMUL.FTZ R210, R210, R226 ;  /* 0x000000e2d2d27220 */ /* 0x000fe20000410000 */
[----:B------:R-:W4:Y:S01]  /*e990*/  SHFL.IDX PT, R35, R15, R9, 0x1f ;  /* 0x00001f090f237589 */ /* 0x000f2200000e0000 */
[----:B------:R-:W-:-:S03]  /*e9a0*/  IADD3 R226, R9, 0x4, RZ ;  /* 0x0000000409e27810 */ /* 0x000fc60007ffe0ff */
[----:B------:R2:W-:Y:S01]  /*e9b0*/  MUFU.EX2 R18, R31 ;  /* 0x0000001f00127308 */ /* 0x0005e20000000800 */
[----:B------:R-:W-:-:S07]  /*e9c0*/  VIADD R36, R9, 0xc ;  /* 0x0000000c09247836 */ /* 0x000fce0000000000 */
[----:B------:R3:W-:Y:S01]  /*e9d0*/  MUFU.EX2 R19, R32 ;  /* 0x0000002000137308 */ /* 0x0007e20000000800 */
[--C-:B--2---:R-:W-:Y:S01]  /*e9e0*/  FFMA.FTZ R31, R208, UR4, -R33.reuse ;  /* 0x00000004d01f7c23 */ /* 0x104fe20008010821 */
[----:B---3--:R-:W-:Y:S01]  /*e9f0*/  FFMA.FTZ R32, R209, UR4, -R33 ;  /* 0x00000004d1207c23 */ /* 0x008fe20008010821 */
[----:B------:R-:W-:Y:S02]  /*ea00*/  FFMA.FTZ R33, R206, UR4, -R34 ;  /* 0x00000004ce217c23 */ /* 0x000fe40008010822 */
[----:B------:R-:W2:Y:S03]  /*ea10*/  SHFL.IDX PT, R206, R15, R226, 0x1f ;  /* 0x00001fe20fce7589 */ /* 0x000ea600000e0000 */
[----:B------:R3:W-:Y:S01]  /*ea20*/  MUFU.EX2 R27, R231 ;  /* 0x000000e7001b7308 */ /* 0x0007e20000000800 */
[----:B------:R-:W-:Y:S01]  /*ea30*/  FFMA.FTZ R208, -R230, R230, 1 ;  /* 0x3f800000e6d07423 */ /* 0x000fe200000101e6 */
[----:B-1----:R-:W-:Y:S01]  /*ea40*/  FMUL.FTZ R227, R219, R227 ;  /* 0x000000e3dbe37220 */ /* 0x002fe20000410000 */
[----:B---3--:R-:W-:-:S02]  /*ea50*/  FADD.FTZ R231, R37, -R232 ;  /* 0x800000e825e77221 */ /* 0x008fc40000010000 */
[----:B------:R1:W3:Y:S01]  /*ea60*/  SHFL.IDX PT, R37, R15, R36, 0x1f ;  /* 0x00001f240f257589 */ /* 0x0002e200000e0000 */
[----:B------:R-:W-:Y:S01]  /*ea70*/  FMUL.FTZ R208, R208, R227 ;  /* 0x000000e3d0d07220 */ /* 0x000fe20000410000 */
[C---:B------:R-:W-:Y:S01]  /*ea80*/  VIADD R215, R9.reuse, 0x8 ;  /* 0x0000000809d77836 */ /* 0x040fe20000000000 */
[C---:B------:R-:W-:Y:S01]  /*ea90*/  IADD3 R227, R9.reuse, 0x10, RZ ;  /* 0x0000001009e37810 */ /* 0x040fe20007ffe0ff */
[--C-:B----4-:R-:W-:Y:S01]  /*eaa0*/  FFMA.FTZ R204, R204, UR4, -R35.reuse ;  /* 0x00000004cccc7c23 */ /* 0x110fe20008010823 */
[----:B------:R-:W-:Y:S02]  /*eab0*/  VIADD R230, R9, 0x18 ;  /* 0x0000001809e67836 */ /* 0x000fe40000000000 */
[----:B------:R-:W4:Y:S01]  /*eac0*/  SHFL.IDX PT, R209, R15, R215, 0x1f ;  /* 0x00001fd70fd17589 */ /* 0x000f2200000e0000 */
[----:B-1----:R-:W-:-:S03]  /*ead0*/  FFMA.FTZ R36, R205, UR4, -R35 ;  /* 0x00000004cd247c23 */ /* 0x002fc60008010823 */
[----:B------:R-:W1:Y:S01]  /*eae0*/  SHFL.IDX PT, R205, R15, R227, 0x1f ;  /* 0x00001fe30fcd7589 */ /* 0x000e6200000e0000 */
[----:B------:R2:W-:Y:S01]  /*eaf0*/  MUFU.EX2 R35, R204 ;  /* 0x000000cc00237308 */ /* 0x0005e20000000800 */
[----:B------:R-:W-:Y:S02]  /*eb00*/  FADD.FTZ R232, R39, -R232 ;  /* 0x800000e827e87221 */ /* 0x000fe40000010000 */
[----:B------:R-:W-:Y:S01]  /*eb10*/  SHFL.IDX PT, R39, R15, R230, 0x1f ;  /* 0x00001fe60f277589 */ /* 0x000fe200000e0000 */
[--C-:B--2---:R-:W-:Y:S01]  /*eb20*/  FFMA.FTZ R204, R122, UR4, -R206.reuse ;  /* 0x000000047acc7c23 */ /* 0x104fe200080108ce */
[----:B------:R-:W-:Y:S02]  /*eb30*/  FFMA.FTZ R206, R124, UR4, -R206 ;  /* 0x000000047cce7c23 */ /* 0x000fe400080108ce */
[----:B------:R-:W2:Y:S01]  /*eb40*/  SHFL.IDX PT, R122, R15, R229, 0x1f ;  /* 0x00001fe50f7a7589 */ /* 0x000ea200000e0000 */
        /* <DEDUP_REMOVED lines=8> */
[----:B-1----:R-:W-:-:S02]  /*ebd0*/  VIADD R211, R9, 0x14 ;  /* 0x0000001409d37836 */ /* 0x002fc40000000000 */
[----:B------:R-:W-:Y:S01]  /*ebe0*/  FFMA.FTZ R125, R125, UR4, -R209 ;  /* 0x000000047d7d7c23 */ /* 0x000fe200080108d1 */
[--C-:B------:R-:W-:Y:S02]  /*ebf0*/  FFMA.FTZ R123, R103, UR4, -R205.reuse ;  /* 0x00000004677b7c23 */ /* 0x100fe400080108cd */
[----:B------:R1:W-:Y:S01]  /*ec00*/  SHFL.IDX PT, R38, R15, R211, 0x1f ;  /* 0x00001fd30f267589 */ /* 0x0003e200000e0000 */
[----:B------:R-:W-:Y:S01]  /*ec10*/  IADD3 R209, R9, 0xc, RZ ;  /* 0x0000000c09d17810 */ /* 0x000fe20007ffe0ff */
[----:B------:R-:W-:Y:S01]  /*ec20*/  FFMA.FTZ R114, R114, UR4, -R205 ;  /* 0x0000000472727c23 */ /* 0x000fe200080108cd */
[----:B--2---:R-:W-:Y:S01]  /*ec30*/  FFMA.FTZ R205, R95, UR4, -R122 ;  /* 0x000000045fcd7c23 */ /* 0x004fe2000801087a */
[--C-:B------:R-:W-:Y:S01]  /*ec40*/  FFMA.FTZ R112, R112, UR4, -R39.reuse ;  /* 0x0000000470707c23 */ /* 0x100fe20008010827 */
[----:B-1----:R1:W-:Y:S01]  /*ec50*/  MUFU.EX2 R15, R204 ;  /* 0x000000cc000f7308 */ /* 0x0023e20000000800 */
        /* <DEDUP_REMOVED lines=39> */
[----:B------:R-:W-:-:S06]  /*eed0*/  VIADD R233, R9, 0xc ;  /* 0x0000000c09e97836 */ /* 0x000fcc0000000000 */
        /* <DEDUP_REMOVED lines=40> */
[----:B------:R-:W4:Y:S01]  /*f160*/  MUFU.EX2 R32, R32 ;  /* 0x0000002000207308 */ /* 0x000f220000000800 */
[----:B------:R-:W-:Y:S01]  /*f170*/  FFMA.FTZ R20, -R20, R20, 1 ;  /* 0x3f80000014147423 */ /* 0x000fe20000010114 */
[----:B------:R-:W-:Y:S01]  /*f180*/  FMUL.FTZ R224, R18, R224 ;  /* 0x000000e012e07220 */ /* 0x000fe20000410000 */
[----:B------:R-:W-:Y:S01]  /*f190*/  FMUL.FTZ R225, R17, R225 ;  /* 0x000000e111e17220 */ /* 0x000fe20000410000 */
[----:B------:R-:W-:Y:S01]  /*f1a0*/  FFMA.FTZ R21, -R21, R21, 1 ;  /* 0x3f80000015157423 */ /* 0x000fe20000010115 */
[C---:B------:R-:W-:Y:S01]  /*f1b0*/  VIADD R235, R9.reuse, 0x10 ;  /* 0x0000001009eb7836 */ /* 0x040fe20000000000 */
[----:B------:R-:W-:Y:S01]  /*f1c0*/  IADD3 R234, R9, 0x14, RZ ;  /* 0x0000001409ea7810 */ /* 0x000fe20007ffe0ff */
[----:B---3--:R-:W-:Y:S01]  /*f1d0*/  FFMA.FTZ R11, -R170, R170, 1 ;  /* 0x3f800000aa0b7423 */ /* 0x008fe200000101aa */
[----:B------:R-:W3:Y:S01]  /*f1e0*/  MUFU.EX2 R30, R30 ;  /* 0x0000001e001e7308 */ /* 0x000ee20000000800 */
[----:B-1----:R-:W-:Y:S01]  /*f1f0*/  FADD.FTZ R40, R40, -R218 ;  /* 0x800000da28287221 */ /* 0x002fe20000010000 */
[----:B------:R-:W-:-:S03]  /*f200*/  FMUL.FTZ R22, R20, R22 ;  /* 0x0000001614167220 */ /* 0x000fc60000410000 */
[----:B------:R-:W-:Y:S01]  /*f210*/  FMUL.FTZ R40, R35, R40 ;  /* 0x0000002823287220 */ /* 0x000fe20000410000 */
[--C-:B--2---:R-:W-:Y:S01]  /*f220*/  FADD.FTZ R41, R41, -R221.reuse ;  /* 0x800000dd29297221 */ /* 0x104fe20000010000 */
[----:B------:R-:W-:Y:S01]  /*f230*/  FMUL.FTZ R20, R211, R224 ;  /* 0x000000e0d3147220 */ /* 0x000fe20000410000 */
[----:B------:R-:W-:Y:S01]  /*f240*/  FMUL.FTZ R21, R21, R225 ;  /* 0x000000e115157220 */ /* 0x000fe20000410000 */
[----:B------:R-:W1:Y:S01]  /*f250*/  SHFL.IDX PT, R224, R14, R235, 0x1f ;  /* 0x00001feb0ee07589 */ /* 0x000e6200000e0000 */
[----:B------:R-:W-:Y:S01]  /*f260*/  FADD.FTZ R43, R43, -R221 ;  /* 0x800000dd2b2b7221 */ /* 0x000fe20000010000 */
[----:B------:R-:W-:Y:S01]  /*f270*/  FMUL.FTZ R11, R11, R40 ;  /* 0x000000280b0b7220 */ /* 0x000fe20000410000 */
[--C-:B------:R-:W-:Y:S01]  /*f280*/  FFMA.FTZ R105, R105, UR4, -R97.reuse ;  /* 0x0000000469697c23 */ /* 0x100fe20008010861 */
[----:B------:R-:W2:Y:S01]  /*f290*/  SHFL.IDX PT, R225, R14, R234, 0x1f ;  /* 0x00001fea0ee17589 */ /* 0x000ea200000e0000 */
[----:B------:R-:W-:Y:S01]  /*f2a0*/  FFMA.FTZ R104, R104, UR4, -R97 ;  /* 0x0000000468687c23 */ /* 0x000fe20008010861 */
[----:B------:R-:W-:Y:S01]  /*f2b0*/  FFMA.FTZ R40, -R169, R169, 1 ;  /* 0x3f800000a9287423 */ /* 0x000fe200000101a9 */
[----:B------:R-:W-:Y:S01]  /*f2c0*/  FMUL.FTZ R221, R15, R41 ;  /* 0x000000290fdd7220 */ /* 0x000fe20000410000 */
[----:B------:R3:W-:Y:S01]  /*f2d0*/  MUFU.EX2 R97, R109 ;  /* 0x0000006d00617308 */ /* 0x0007e20000000800 */
[--C-:B------:R-:W-:Y:S01]  /*f2e0*/  FADD.FTZ R44, R44, -R222.reuse ;  /* 0x800000de2c2c7221 */ /* 0x100fe20000010000 */
[----:B------:R-:W-:Y:S01]  /*f2f0*/  FADD.FTZ R46, R46, -R222 ;  /* 0x800000de2e2e7221 */ /* 0x000fe20000010000 */
[----:B------:R-:W-:Y:S01]  /*f300*/  FMUL.FTZ R222, R37, R43 ;  /* 0x0000002b25de7220 */ /* 0x000fe20000410000 */
[----:B------:R-:W-:Y:S01]  /*f310*/  FMUL.FTZ R43, R40, R221 ;  /* 0x000000dd282b7220 */ /* 0x000fe20000410000 */
[----:B------:R-:W-:Y:S01]  /*f320*/  FFMA.FTZ R40, -R23, R23, 1 ;  /* 0x3f80000017287423 */ /* 0x000fe20000010117 */
[----:B---3--:R4:W-:Y:S01]  /*f330*/  SHFL.IDX PT, R109, R12, R227, 0x1f ;  /* 0x00001fe30c6d7589 */ /* 0x0089e200000e0000 */
[----:B------:R-:W-:Y:S01]  /*f340*/  FFMA.FTZ R23, -R88, R88, 1 ;  /* 0x3f80000058177423 */ /* 0x000fe20000010158 */
[----:B------:R-:W-:Y:S01]  /*f350*/  FMUL.FTZ R46, R39, R46 ;  /* 0x0000002e272e7220 */ /* 0x000fe20000410000 */
[----:B------:R3:W2:Y:S01]  /*f360*/  MUFU.EX2 R10, R121 ;  /* 0x00000079000a7308 */ /* 0x0006a20000000800 */
[----:B----4-:R-:W-:-:S02]  /*f370*/  FMUL.FTZ R227, R32, R220 ;  /* 0x000000dc20e37220 */ /* 0x010fc40000410000 */
[----:B------:R-:W4:Y:S01]  /*f380*/  SHFL.IDX PT, R220, R14, R229, 0x1f ;  /* 0x00001fe50edc7589 */ /* 0x000f2200000e0000 */
[----:B------:R-:W-:Y:S01]  /*f390*/  FMUL.FTZ R23, R23, R46 ;  /* 0x0000002e17177220 */ /* 0x000fe20000410000 */
[----:B------:R-:W-:Y:S01]  /*f3a0*/  FMUL.FTZ R223, R30, R223 ;  /* 0x000000df1edf7220 */ /* 0x000fe20000410000 */
[----:B------:R-:W-:Y:S02]  /*f3b0*/  FFMA.FTZ R46, -R92, R92, 1 ;  /* 0x3f8000005c2e7423 */ /* 0x000fe4000001015c */
[----:B------:R-:W4:Y:S01]  /*f3c0*/  MUFU.EX2 R36, R36 ;  /* 0x0000002400247308 */ /* 0x000f220000000800 */
[----:B------:R-:W4:Y:S01]  /*f3d0*/  SHFL.IDX PT, R92, R217, R233, 0x1f ;  /* 0x00001fe9d95c7589 */ /* 0x000f2200000e0000 */
[----:B------:R-:W-:-:S03]  /*f3e0*/  FMUL.FTZ R209, R209, R223 ;  /* 0x000000dfd1d17220 */ /* 0x000fc60000410000 */
[----:B------:R-:W4:Y:S01]  /*f3f0*/  SHFL.IDX PT, R223, R14, R230, 0x1f ;  /* 0x00001fe60edf7589 */ /* 0x000f2200000e0000 */
[----:B------:R-:W-:-:S03]  /*f400*/  FMUL.FTZ R45, R94, R45 ;  /* 0x0000002d5e2d7220 */ /* 0x000fc60000410000 */
[----:B---3--:R3:W-:Y:S01]  /*f410*/  SHFL.IDX PT, R121, R12, R226, 0x1f ;  /* 0x00001fe20c797589 */ /* 0x0087e200000e0000 */
[----:B------:R-:W-:Y:S01]  /*f420*/  FFMA.FTZ R211, -R200, R200, 1 ;  /* 0x3f800000c8d37423 */ /* 0x000fe200000101c8 */
[----:B------:R-:W-:Y:S01]  /*f430*/  FMUL.FTZ R228, R19, R228 ;  /* 0x000000e413e47220 */ /* 0x000fe20000410000 */
[----:B-1----:R-:W-:Y:S01]  /*f440*/  FADD.FTZ R48, R48, -R224 ;  /* 0x800000e030307221 */ /* 0x002fe20000010000 */
[----:B--2---:R-:W-:Y:S01]  /*f450*/  FADD.FTZ R49, R49, -R225 ;  /* 0x800000e131317221 */ /* 0x004fe20000010000 */
        /* <DEDUP_REMOVED lines=11> */
[--C-:B----4-:R-:W-:Y:S01]  /*f510*/  FADD.FTZ R53, R53, -R220.reuse ;  /* 0x800000dc35357221 */ /* 0x110fe20000010000 */
[----:B------:R-:W-:Y:S01]  /*f520*/  FADD.FTZ R55, R55, -R220 ;  /* 0x800000dc37377221 */ /* 0x000fe20000010000 */
[----:B------:R-:W-:Y:S01]  /*f530*/  FFMA.FTZ R91, -R91, R91, 1 ;  /* 0x3f8000005b5b7423 */ /* 0x000fe2000001015b */
[----:B------:R-:W-:Y:S02]  /*f540*/  VIADD R228, R9, 0x8 ;  /* 0x0000000809e47836 */ /* 0x000fe40000000000 */
[----:B------:R-:W-:Y:S01]  /*f550*/  FFMA.FTZ R218, -R168, R168, 1 ;  /* 0x3f800000a8da7423 */ /* 0x000fe200000101a8 */
[----:B------:R-:W-:Y:S01]  /*f560*/  FMUL.FTZ R220, R36, R42 ;  /* 0x0000002a24dc7220 */ /* 0x000fe20000410000 */
        /* <DEDUP_REMOVED lines=465> */
.L_x_2119:
        /* <DEDUP_REMOVED lines=70> */
.L_x_2120:
        /* <DEDUP_REMOVED lines=12> */
.L_x_2110:
        /* <DEDUP_REMOVED lines=34> */
.L_x_2078:
[----:B------:R-:W-:Y:S05]  /*119c0*/  @P0 BRA `(.L_x_2072) ;  /* 0x0000004000000947 */ /* 0x000fea0003800000 */
[----:B------:R-:W-:Y:S01]  /*119d0*/  ULDC.64 UR4, c[0x0][0x878] ;  /* 0x00021e0000047ab9 */ /* 0x000fe20000000a00 */
[----:B------:R-:W2:Y:S01]  /*119e0*/  S2R R12, SR_TID.X ;  /* 0x00000000000c7919 */ /* 0x000ea20000002100 */
[----:B------:R-:W-:Y:S01]  /*119f0*/  UISETP.NE.U32.AND UP0, UPT, UR4, URZ, UPT ;  /* 0x0000003f0400728c */ /* 0x000fe2000bf05070 */
[----:B------:R-:W3:Y:S01]  /*11a00*/  S2UR UR8, SR_CTAID.Y ;  /* 0x00000000000879c3 */ /* 0x000ee20000002600 */
[----:B------:R-:W-:Y:S02]  /*11a10*/  ULDC.64 UR10, c[0x0][0x848] ;  /* 0x00021200000a7ab9 */ /* 0x000fe40000000a00 */
[----:B------:R-:W-:Y:S01]  /*11a20*/  UISETP.NE.AND.EX UP0, UPT, UR5, URZ, UPT, UP0 ;  /* 0x0000003f0500728c */ /* 0x000fe2000bf05300 */
[----:B------:R-:W4:Y:S04]  /*11a30*/  S2R R0, SR_CTAID.X ;  /* 0x0000000000007919 */ /* 0x000f280000002500 */
[----:B------:R-:W5:Y:S01]  /*11a40*/  LDC.64 R8, c[0x0][0x818] ;  /* 0x00020600ff087b82 */ /* 0x000f620000000a00 */
[----:B------:R-:W-:-:S05]  /*11a50*/  PLOP3.LUT P0, PT, PT, PT, UP0, 0x80, 0x0 ;  /* 0x000000000000781c */ /* 0x000fca0003f0f008 */
[----:B------:R-:W-:Y:S02]  /*11a60*/  @UP0 ULDC.64 UR4, c[0x0][0x878] ;  /* 0x00021e0000040ab9 */ /* 0x000fe40000000a00 */
[----:B------:R-:W-:Y:S01]  /*11a70*/  @UP0 UIMAD.WIDE UR4, UR37, 0x4, UR4 ;  /* 0x00000004250408a5 */ /* 0x000fe2000f8e0204 */
[----:B------:R-:W1:Y:S05]  /*11a80*/  LDC.64 R10, c[0x0][0x840] ;  /* 0x00021000ff0a7b82 */ /* 0x000e6a0000000a00 */
[----:B------:R-:W-:Y:S01]  /*11a90*/  MOV R2, UR4 ;  /* 0x0000000400027c02 */ /* 0x000fe20008000f00 */
[----:B------:R-:W-:Y:S01]  /*11aa0*/  IMAD.U32 R3, RZ, RZ, UR5 ;  /* 0x00000005ff037e24 */ /* 0x000fe2000f8e00ff */
[----:B------:R-:W-:-:S04]  /*11ab0*/  ULDC UR5, c[0x0][0x850] ;  /* 0x0002140000057ab9 */ /* 0x000fc80000000800 */
[----:B------:R-:W3:Y:S01]  /*11ac0*/  @P0 LDG.E R2, desc[UR38][R2.64] ;  /* 0x0000002602020981 */ /* 0x000ee2000c1e1900 */
[----:B------:R-:W-:Y:S01]  /*11ad0*/  UISETP.NE.AND UP1, UPT, UR5, 0x1, UPT ;  /* 0x000000010500788c */ /* 0x000fe2000bf25270 */
[----:B--2---:R-:W-:Y:S01]  /*11ae0*/  VIADD R13, R12, 0xffffff80 ;  /* 0xffffff800c0d7836 */ /* 0x004fe20000000000 */
[----:B------:R-:W-:Y:S01]  /*11af0*/  MOV R14, 0x400 ;  /* 0x00000400000e7802 */ /* 0x000fe20000000f00 */
[----:B------:R-:W2:Y:S01]  /*11b00*/  S2R R15, SR_CgaCtaId ;  /* 0x00000000000f7919 */ /* 0x000ea20000008800 */
[----:B----4-:R-:W-:Y:S02]  /*11b10*/  SHF.L.U32 R0, R0, 0xd, RZ ;  /* 0x0000000d00007819 */ /* 0x010fe400000006ff */
[----:B--2---:R-:W-:Y:S02]  /*11b20*/  LEA R15, R15, R14, 0x18 ;  /* 0x0000000e0f0f7211 */ /* 0x004fe400078ec0ff */
[----:B---3--:R-:W-:Y:S02]  /*11b30*/  @P0 R2UR UR4, R2 ;  /* 0x00000000020402ca */ /* 0x008fe400000e0000 */
[----:B------:R-:W-:-:S04]  /*11b40*/  SHF.R.S32.HI R2, RZ, 0x1f, R13 ;  /* 0x0000001fff027819 */ /* 0x000fc8000001140d */
[----:B------:R-:W-:-:S07]  /*11b50*/  LEA.HI R3, R2, R13, RZ, 0x7 ;  /* 0x0000000d02037211 */ /* 0x000fce00078f38ff */
[----:B------:R-:W-:-:S03]  /*11b60*/  @UP0 ULEA UR6, UR37, UR4, 0x7 ;  /* 0x0000000425060291 */ /* 0x000fc6000f8e383f */
[----:B------:R-:W-:Y:S01]  /*11b70*/  @UP1 ULDC UR4, c[0x0][0x854] ;  /* 0x0002150000041ab9 */ /* 0x000fe20000000800 */
[----:B------:R-:W-:Y:S02]  /*11b80*/  @UP0 USHF.R.S32.HI UR7, URZ, 0x1f, UR6 ;  /* 0x0000001f3f070899 */ /* 0x000fe40008011406 */
[----:B------:R-:W-:Y:S02]  /*11b90*/  UIMAD.WIDE.U32 UR4, UR8, UR4, URZ ;  /* 0x00000004080472a5 */ /* 0x000fe4000f8e003f */
[----:B------:R-:W-:-:S03]  /*11ba0*/  @UP0 ULEA.HI UR7, UR7, UR6, URZ, 0x7 ;  /* 0x0000000607070291 */ /* 0x000fc6000f8f383f */
[----:B------:R-:W-:Y:S01]  /*11bb0*/  UMOV UR6, UR8 ;  /* 0x0000000800067c82 */ /* 0x000fe20008000000 */
[----:B------:R-:W-:Y:S01]  /*11bc0*/  @UP1 ULDC UR8, c[0x0][0x858] ;  /* 0x0002160000081ab9 */ /* 0x000fe20000000800 */
[----:B------:R-:W-:Y:S02]  /*11bd0*/  @UP0 USHF.L.U32 UR7, UR7, 0x6, URZ ;  /* 0x0000000607070899 */ /* 0x000fe4000800063f */
[----:B------:R-:W-:Y:S02]  /*11be0*/  @UP1 USHF.R.U32.HI UR6, URZ, UR8, UR5 ;  /* 0x000000083f061299 */ /* 0x000fe40008011605 */
[----:B------:R-:W-:Y:S02]  /*11bf0*/  @UP0 ULOP3.LUT UR4, UR7, 0xffffe000, URZ, 0xc0, !UPT ;  /* 0xffffe00007040892 */ /* 0x000fe4000f8ec03f */
[----:B------:R-:W-:Y:S02]  /*11c00*/  USHF.R.S32.HI UR7, URZ, 0x1f, UR6 ;  /* 0x0000001f3f077899 */ /* 0x000fe40008011406 */
[----:B------:R-:W-:Y:S01]  /*11c10*/  @UP0 USHF.R.S32.HI UR5, URZ, 0x1f, UR4 ;  /* 0x0000001f3f050899 */ /* 0x000fe20008011404 */
[----:B------:R-:W-:-:S02]  /*11c20*/  ULDC.64 UR8, c[0x0][0x820] ;  /* 0x0002080000087ab9 */ /* 0x000fc40000000a00 */
[----:B------:R-:W-:Y:S01]  /*11c30*/  @!UP0 UMOV UR4, URZ ;  /* 0x0000003f00048c82 */ /* 0x000fe20008000000 */
[----:B-----5:R-:W-:Y:S01]  /*11c40*/  IMAD R2, R8, UR7, RZ ;  /* 0x0000000708027c24 */ /* 0x020fe2000f8e02ff */
[----:B------:R-:W-:Y:S01]  /*11c50*/  IADD3 R4, P0, R0, UR4, RZ ;  /* 0x0000000400047c10 */ /* 0x000fe2000ff1e0ff */
[----:B-1----:R-:W-:Y:S01]  /*11c60*/  IMAD R6, R10, UR7, RZ ;  /* 0x000000070a067c24 */ /* 0x002fe2000f8e02ff */
[----:B------:R-:W-:Y:S01]  /*11c70*/  @!UP0 UMOV UR5, URZ ;  /* 0x0000003f00058c82 */ /* 0x000fe20008000000 */
[----:B------:R-:W-:Y:S01]  /*11c80*/  IMAD R9, R9, UR6, R2 ;  /* 0x0000000609097c24 */ /* 0x000fe2000f8e0202 */
[C---:B------:R-:W-:Y:S01]  /*11c90*/  LOP3.LUT R2, R3.reuse, 0xfffff80, RZ, 0xc0, !PT ;  /* 0x0fffff8003027812 */ /* 0x040fe200078ec0ff */
[----:B------:R-:W-:Y:S01]  /*11ca0*/  IMAD.SHL.U32 R3, R3, 0x20, RZ ;  /* 0x0000002003037824 */ /* 0x000fe200078e00ff */
[----:B------:R-:W-:Y:S01]  /*11cb0*/  LEA.HI.X.SX32 R5, R0, UR5, 0x1, P0 ;  /* 0x0000000500057c11 */ /* 0x000fe200080f0eff */
[----:B------:R-:W-:Y:S02]  /*11cc0*/  USHF.R.S32.HI UR4, URZ, 0x1f, UR37 ;  /* 0x0000001f3f047899 */ /* 0x000fe40008011425 */
[----:B------:R-:W-:Y:S01]  /*11cd0*/  IMAD.IADD R0, R13, 0x1, -R2 ;  /* 0x000000010d007824 */ /* 0x000fe200078e0a02 */
[----:B------:R-:W-:Y:S01]  /*11ce0*/  LOP3.LUT R7, R3, 0x3ffff000, RZ, 0xc0, !PT ;  /* 0x3ffff00003077812 */ /* 0x000fe200078ec0ff */
[----:B------:R-:W-:Y:S01]  /*11cf0*/  IMAD.WIDE.U32 R2, R8, UR6, R4 ;  /* 0x0000000608027c25 */ /* 0x000fe2000f8e0004 */
[----:B------:R-:W-:-:S02]  /*11d00*/  USEL UR4, UR4, URZ, !UP0 ;  /* 0x0000003f04047287 */ /* 0x000fc4000c000000 */
[----:B------:R-:W-:Y:S01]  /*11d10*/  LEA R0, R0, R7, 0x2 ;  /* 0x0000000700007211 */ /* 0x000fe200078e10ff */
[----:B------:R-:W-:Y:S01]  /*11d20*/  IMAD R7, R11, UR6, R6 ;  /* 0x000000060b077c24 */ /* 0x000fe2000f8e0206 */
[----:B------:R-:W-:Y:S01]  /*11d30*/  UIMAD UR5, UR4, UR8, URZ ;  /* 0x00000008040572a4 */ /* 0x000fe2000f8e023f */
[----:B------:R-:W-:Y:S01]  /*11d40*/  IMAD.WIDE.U32 R4, R10, UR6, R4 ;  /* 0x000000060a047c25 */ /* 0x000fe2000f8e0004 */
[----:B------:R-:W-:Y:S01]  /*11d50*/  USEL UR6, UR37, URZ, !UP0 ;  /* 0x0000003f25067287 */ /* 0x000fe2000c000000 */
[----:B------:R-:W-:Y:S01]  /*11d60*/  LEA R0, R0, R15, 0x2 ;  /* 0x0000000f00007211 */ /* 0x000fe200078e10ff */
[----:B------:R-:W-:Y:S01]  /*11d70*/  UIMAD UR4, UR4, UR10, URZ ;  /* 0x0000000a040472a4 */ /* 0x000fe2000f8e023f */
[----:B------:R-:W-:Y:S01]  /*11d80*/  IMAD.IADD R3, R3, 0x1, R9 ;  /* 0x0000000103037824 */ /* 0x000fe200078e0209 */
[----:B------:R-:W-:Y:S01]  /*11d90*/  IADD3 R5, R5, R7, RZ ;  /* 0x0000000705057210 */ /* 0x000fe20007ffe0ff */
[----:B------:R-:W-:Y:S01]  /*11da0*/  IMAD.U32 R7, RZ, RZ, UR10 ;  /* 0x0000000aff077e24 */ /* 0x000fe2000f8e00ff */
[----:B------:R-:W-:Y:S01]  /*11db0*/  UIMAD UR5, UR6, UR9, UR5 ;  /* 0x00000009060572a4 */ /* 0x000fe2000f8e0205 */
[----:B------:R-:W-:Y:S01]  /*11dc0*/  IMAD.U32 R9, RZ, RZ, UR8 ;  /* 0x00000008ff097e24 */ /* 0x000fe2000f8e00ff */
[----:B------:R-:W-:-:S02]  /*11dd0*/  UIMAD UR4, UR6, UR11, UR4 ;  /* 0x0000000b060472a4 */ /* 0x000fc4000f8e0204 */
[----:B------:R-:W-:-:S04]  /*11de0*/  IMAD.WIDE.U32 R4, R7, UR6, R4 ;  /* 0x0000000607047c25 */ /* 0x000fc8000f8e0004 */
[----:B------:R-:W-:Y:S01]  /*11df0*/  IMAD.WIDE.U32 R2, R9, UR6, R2 ;  /* 0x0000000609027c25 */ /* 0x000fe2000f8e0002 */
[----:B------:R-:W-:-:S03]  /*11e00*/  IADD3 R6, R5, UR4, RZ ;  /* 0x0000000405067c10 */ /* 0x000fc6000fffe0ff */
[----:B------:R-:W-:Y:S01]  /*11e10*/  VIADD R7, R3, UR5 ;  /* 0x0000000503077c36 */ /* 0x000fe20008000000 */
[----:B------:R-:W-:Y:S05]  /*11e20*/  WARPSYNC.ALL ;  /* 0x0000000000007948 */ /* 0x000fea0003800000 */
        /* <DEDUP_REMOVED lines=32> */
.L_x_2124:
[----:B------:R-:W-:Y:S01]  /*12030*/  @P0 ELECT P1, URZ, PT ;  /* 0x00000000003f082f */ /* 0x000fe20003820000 */
[----:B------:R1:W-:-:S12]  /*12040*/  UBLKRED.G.S.ADD.F32.RN [UR4], [UR6], UR7, desc[UR8] ;  /* 0x00000804060073bb */ /* 0x0003d800080a1407 */
[----:B------:R-:W-:Y:S02]  /*12050*/  @P1 PLOP3.LUT P0, PT, P1, PT, PT, 0x8, 0x0 ;  /* 0x000000000000181c */ /* 0x000fe40000f0e170 */
[----:B------:R-:W-:-:S11]  /*12060*/  PLOP3.LUT P1, PT, PT, PT, PT, 0x8, 0x0 ;  /* 0x000000000000781c */ /* 0x000fd60003f2e170 */
[----:B-1----:R-:W-:Y:S05]  /*12070*/  @P0 BRA.U.ANY `(.L_x_2124) ;  /* 0xfffffffd00ec0947 */ /* 0x002fea000393ffff */
[----:B------:R0:W-:Y:S01]  /*12080*/  UTMACMDFLUSH ;  /* 0x00000000000079b7 */ /* 0x0001e20000000000 */
[----:B------:R-:W-:-:S04]  /*12090*/  DEPBAR.LE SB0, 0x0 ;  /* 0x000080000000791a */ /* 0x000fc80000000000 */
.L_x_2123:
[----:B------:R-:W-:Y:S05]  /*120a0*/  BSYNC B0 ;  /* 0x0000000000007941 */ /* 0x000fea0003800000 */
.L_x_2122:
        /* <DEDUP_REMOVED lines=25> */
.L_x_2125:
[----:B------:R-:W-:Y:S01]  /*12240*/  @P0 ELECT P1, URZ, PT ;  /* 0x00000000003f082f */ /* 0x000fe20003820000 */
[----:B------:R2:W-:-:S12]  /*12250*/  UBLKRED.G.S.ADD.F32.RN [UR4], [UR6], UR7, desc[UR8] ;  /* 0x00000804060073bb */ /* 0x0005d800080a1407 */
[----:B------:R-:W-:Y:S02]  /*12260*/  @P1 PLOP3.LUT P0, PT, P1, PT, PT, 0x8, 0x0 ;  /* 0x000000000000181c */ /* 0x000fe40000f0e170 */
[----:B------:R-:W-:-:S11]  /*12270*/  PLOP3.LUT P1, PT, PT, PT, PT, 0x8, 0x0 ;  /* 0x000000000000781c */ /* 0x000fd60003f2e170 */
[----:B--2---:R-:W-:Y:S05]  /*12280*/  @P0 BRA.U.ANY `(.L_x_2125) ;  /* 0xfffffffd00ec0947 */ /* 0x004fea000393ffff */
[----:B------:R0:W-:Y:S01]  /*12290*/  UTMACMDFLUSH ;  /* 0x00000000000079b7 */ /* 0x0001e20000000000 */
[----:B------:R-:W-:-:S04]  /*122a0*/  DEPBAR.LE SB0, 0x0 ;  /* 0x000080000000791a */ /* 0x000fc80000000000 */
[----:B------:R-:W-:Y:S05]  /*122b0*/  BRA `(.L_x_2072) ;  /* 0x0000003400c47947 */ /* 0x000fea0003800000 */
.L_x_2067:
        /* <DEDUP_REMOVED lines=21> */
.L_x_2127:
        /* <DEDUP_REMOVED lines=13> */
.L_x_2129:
[----:B------:R-:W-:-:S05]  /*124e0*/  ULDC UR4, c[0x0][0x8c4] ;  /* 0x0002310000047ab9 */ /* 0x000fca0000000800 */
.L_x_2128:
        /* <DEDUP_REMOVED lines=44> */
.L_x_2130:
        /* <DEDUP_REMOVED lines=13> */
.L_x_2131:
        /* <DEDUP_REMOVED lines=12> */
.L_x_2132:
        /* <DEDUP_REMOVED lines=22> */
.L_x_2133:
[----:B------:R-:W-:-:S13]  /*12aa0*/  ISETP.GT.AND P0, PT, R2, UR7, PT ;  /* 0x0000000702007c0c */ /* 0x000fda000bf04270 */
[----:B------:R-:W-:Y:S05]  /*12ab0*/  @!P0 BRA `(.L_x_2072) ;  /* 0x0000002c00c48947 */ /* 0x000fea0003800000 */
[----:B------:R-:W-:Y:S01]  /*12ac0*/  ULDC.64 UR14, c[0x0][0x2d8] ;  /* 0x0000b600000e7ab9 */ /* 0x000fe20000000a00 */
[----:B------:R-:W-:Y:S01]  /*12ad0*/  VIADD R0, R2, -UR7 ;  /* 0x8000000702007c36 */ /* 0x000fe20008000000 */
[----:B------:R-:W-:Y:S02]  /*12ae0*/  UIMAD UR11, UR11, UR14, URZ ;  /* 0x0000000e0b0b72a4 */ /* 0x000fe4000f8e023f */
[----:B------:R-:W-:Y:S02]  /*12af0*/  USHF.R.S32.HI UR6, URZ, 0x1f, UR12 ;  /* 0x0000001f3f067899 */ /* 0x000fe4000801140c */
[----:B------:R-:W-:Y:S01]  /*12b00*/  UIMAD.WIDE.U32 UR8, UR16, UR14, URZ ;  /* 0x0000000e100872a5 */ /* 0x000fe2000f8e003f */
        /* <DEDUP_REMOVED lines=33> */
.L_x_2136:
[----:B------:R-:W-:Y:S05]  /*12d20*/  BSYNC B0 ;  /* 0x0000000000007941 */ /* 0x000fea0003800000 */
.L_x_2135:
        /* <DEDUP_REMOVED lines=19> */
.L_x_2138:
[----:B------:R-:W-:Y:S05]  /*12e60*/  BSYNC B0 ;  /* 0x0000000000007941 */ /* 0x000fea0003800000 */
.L_x_2137:
[----:B------:R-:W-:Y:S06]  /*12e70*/  BAR.ARV 0xa, 0xa0 ;  /* 0x0282800000007b1d */ /* 0x000fec0000002000 */
[----:B------:R-:W-:Y:S04]  /*12e80*/  BSSY B0, `(.L_x_2139) ;  /* 0x0000003000007945 */ /* 0x000fe80003800000 */
[----:B------:R-:W-:Y:S05]  /*12e90*/  @!P0 BRA `(.L_x_2140) ;  /* 0x0000000000048947 */ /* 0x000fea0003800000 */
[----:B------:R-:W-:-:S04]  /*12ea0*/  DEPBAR.LE SB0, 0x0 ;  /* 0x000080000000791a */ /* 0x000fc80000000000 */
.L_x_2140:
[----:B------:R-:W-:Y:S05]  /*12eb0*/  BSYNC B0 ;  /* 0x0000000000007941 */ /* 0x000fea0003800000 */
.L_x_2139:
[----:B------:R-:W-:Y:S06]  /*12ec0*/  BAR.ARV 0xb, 0xa0 ;  /* 0x02c2800000007b1d */ /* 0x000fec0000002000 */
[----:B------:R-:W-:Y:S01]  /*12ed0*/  UIADD3 UR15, UR7, 0x1, URZ ;  /* 0x00000001070f7890 */ /* 0x000fe2000fffe03f */
[----:B------:R-:W-:Y:S11]  /*12ee0*/  BRA `(.L_x_2141) ;  /* 0x0000000000047947 */ /* 0x000ff60003800000 */
.L_x_2134:
[----:B------:R-:W-:-:S05]  /*12ef0*/  UMOV UR15, UR7 ;  /* 0x00000007000f7c82 */ /* 0x000fca0008000000 */
.L_x_2141:
        /* <DEDUP_REMOVED lines=21> */
.L_x_2154:
        /* <DEDUP_REMOVED lines=20> */
.L_x_2143:
[----:B------:R-:W-:Y:S05]  /*13190*/  BSYNC B0 ;  /* 0x0000000000007941 */ /* 0x000fea0003800000 */
.L_x_2142:
        /* <DEDUP_REMOVED lines=13> */
.L_x_2145:
[----:B------:R-:W-:Y:S05]  /*13270*/  BSYNC B0 ;  /* 0x0000000000007941 */ /* 0x000fea0003800000 */
.L_x_2144:
[----:B------:R-:W-:Y:S06]  /*13280*/  BAR.ARV 0xa, 0xa0 ;  /* 0x0282800000007b1d */ /* 0x000fec0000002000 */
[----:B------:R-:W-:Y:S04]  /*13290*/  BSSY B0, `(.L_x_2146) ;  /* 0x0000003000007945 */ /* 0x000fe80003800000 */
[----:B------:R-:W-:Y:S05]  /*132a0*/  @!P0 BRA `(.L_x_2147) ;  /* 0x0000000000048947 */ /* 0x000fea0003800000 */
[----:B------:R-:W-:-:S04]  /*132b0*/  DEPBAR.LE SB0, 0x0 ;  /* 0x000080000000791a */ /* 0x000fc80000000000 */
.L_x_2147:
[----:B------:R-:W-:Y:S05]  /*132c0*/  BSYNC B0 ;  /* 0x0000000000007941 */ /* 0x000fea0003800000 */
.L_x_2146:
        /* <DEDUP_REMOVED lines=13> */
.L_x_2149:
[----:B------:R-:W-:Y:S05]  /*133a0*/  BSYNC B0 ;  /* 0x0000000000007941 */ /* 0x000fea0003800000 */
.L_x_2148:
        /* <DEDUP_REMOVED lines=13> */
.L_x_2151:
[----:B------:R-:W-:Y:S05]  /*13480*/  BSYNC B0 ;  /* 0x0000000000007941 */ /* 0x000fea0003800000 */
.L_x_2150:
[----:B------:R-:W-:Y:S01]  /*13490*/  UIADD3 UR15, UR15, 0x2, URZ ;  /* 0x000000020f0f7890 */ /* 0x000fe2000fffe03f */
[----:B------:R-:W-:Y:S06]  /*134a0*/  BAR.ARV 0xa, 0xa0 ;  /* 0x0282800000007b1d */ /* 0x000fec0000002000 */
[----:B------:R-:W-:Y:S01]  /*134b0*/  BSSY B0, `(.L_x_2152) ;  /* 0x0000004000007945 */ /* 0x000fe20003800000 */
[----:B------:R-:W-:-:S03]  /*134c0*/  ISETP.LE.AND P1, PT, R2, UR15, PT ;  /* 0x0000000f02007c0c */ /* 0x000fc6000bf23270 */
[----:B------:R-:W-:Y:S10]  /*134d0*/  @!P0 BRA `(.L_x_2153) ;  /* 0x0000000000048947 */ /* 0x000ff40003800000 */
[----:B------:R-:W-:-:S04]  /*134e0*/  DEPBAR.LE SB0, 0x0 ;  /* 0x000080000000791a */ /* 0x000fc80000000000 */
.L_x_2153:
[----:B------:R-:W-:Y:S05]  /*134f0*/  BSYNC B0 ;  /* 0x0000000000007941 */ /* 0x000fea0003800000 */
.L_x_2152:
[----:B------:R-:W-:Y:S06]  /*13500*/  BAR.ARV 0xb, 0xa0 ;  /* 0x02c2800000007b1d */ /* 0x000fec0000002000 */
[----:B------:R-:W-:Y:S02]  /*13510*/  UIADD3 UR19, UR19, 0x4000, URZ ;  /* 0x0000400013137890 */ /* 0x000fe4000fffe03f */
[----:B------:R-:W-:Y:S01]  /*13520*/  UIADD3 UR6, UR6, 0x4000, URZ ;  /* 0x0000400006067890 */ /* 0x000fe2000fffe03f */
[----:B------:R-:W-:Y:S11]  /*13530*/  @!P1 BRA `(.L_x_2154) ;  /* 0xfffffff800c49947 */ /* 0x000ff6000383ffff */
[----:B------:R-:W-:Y:S05]  /*13540*/  BRA `(.L_x_2072) ;  /* 0x0000002400207947 */ /* 0x000fea0003800000 */
.L_x_2126:
        /* <DEDUP_REMOVED lines=14> */
.L_x_2155:
        /* <DEDUP_REMOVED lines=14> */
.L_x_2157:
[----:B------:R-:W-:-:S05]  /*13710*/  ULDC UR4, c[0x0][0x8c4] ;  /* 0x0002310000047ab9 */ /* 0x000fca0000000800 */
.L_x_2156:
        /* <DEDUP_REMOVED lines=59> */
.L_x_2159:
        /* <DEDUP_REMOVED lines=13> */
.L_x_2160:
        /* <DEDUP_REMOVED lines=8> */
.L_x_2161:
        /* <DEDUP_REMOVED lines=21> */
.L_x_2162:
        /* <DEDUP_REMOVED lines=50> */
.L_x_2192:
        /* <DEDUP_REMOVED lines=15> */
.L_x_2165:
        /* <DEDUP_REMOVED lines=77> */
.L_x_2176:
[----:B-123--:R-:W-:-:S04]  /*14650*/  SHF.L.U32 R18, R10, 0x1f, RZ ;  /* 0x0000001f0a127819 */ /* 0x00efc800000006ff */
[----:B------:R-:W2:Y:S02]  /*14660*/  SYNCS.PHASECHK.TRANS64.TRYWAIT P1, [R15+URZ+0x30c40], R18 ;  /* 0x030c40120f0075a7 */ /* 0x000ea4000802017f */
[----:B--2---:R-:W-:Y:S05]  /*14670*/  @!P1 BRA `(.L_x_2168) ;  /* 0x00000014009c9947 */ /* 0x004fea0003800000 */
.L_x_2193:
        /* <DEDUP_REMOVED lines=8> */
.L_x_2169:
        /* <DEDUP_REMOVED lines=30> */
.L_x_2194:
        /* <DEDUP_REMOVED lines=8> */
.L_x_2171:
        /* <DEDUP_REMOVED lines=30> */
.L_x_2195:
        /* <DEDUP_REMOVED lines=8> */
.L_x_2173:
        /* <DEDUP_REMOVED lines=24> */
.L_x_2197:
        /* <DEDUP_REMOVED lines=8> */
.L_x_2175:
        /* <DEDUP_REMOVED lines=30> */
.L_x_2167:
[----:B------:R-:W4:Y:S02]  /*14fa0*/  LDL.LU R4, [R1+0x4] ;  /* 0x0000040001047983 */ /* 0x000f240000300800 */
[----:B----4-:R-:W-:Y:S02]  /*14fb0*/  ISETP.NE.AND P1, PT, R4, RZ, PT ;  /* 0x000000ff0400720c */ /* 0x010fe40003f25270 */
[----:B------:R4:W5:Y:S11]  /*14fc0*/  LDL R4, [R1] ;  /* 0x0000000001047983 */ /* 0x0009760000100800 */
[----:B----4-:R-:W-:Y:S05]  /*14fd0*/  @!P1 BRA `(.L_x_2166) ;  /* 0x0000000400249947 */ /* 0x010fea0003800000 */
[----:B------:R-:W-:-:S04]  /*14fe0*/  SHF.L.U32 R12, R10, 0x1f, RZ ;  /* 0x0000001f0a0c7819 */ /* 0x000fc800000006ff */
[----:B------:R-:W4:Y:S02]  /*14ff0*/  SYNCS.PHASECHK.TRANS64.TRYWAIT P1, [R15+URZ+0x30c40], R12 ;  /* 0x030c400c0f0075a7 */ /* 0x000f24000802017f */
[----:B----4-:R-:W-:Y:S05]  /*15000*/  @!P1 BRA `(.L_x_2177) ;  /* 0x0000000c008c9947 */ /* 0x010fea0003800000 */
.L_x_2198:
        /* <DEDUP_REMOVED lines=8> */
.L_x_2178:
        /* <DEDUP_REMOVED lines=27> */
.L_x_2199:
        /* <DEDUP_REMOVED lines=8> */
.L_x_2180:
        /* <DEDUP_REMOVED lines=27> */
.L_x_2166:
[----:B------:R-:W1:Y:S01]  /*15470*/  S2R R0, SR_TID.X ;  /* 0x0000000000007919 */ /* 0x000e620000002100 */
[----:B------:R-:W-:Y:S02]  /*15480*/  LEA R3, R16, R15, 0x3 ;  /* 0x0000000f10037211 */ /* 0x000fe400078e18ff */
[----:B-1----:R-:W-:Y:S02]  /*15490*/  LOP3.LUT R2, R0, 0x7f, RZ, 0xc0, !PT ;  /* 0x0000007f00027812 */ /* 0x002fe400078ec0ff */
[----:B------:R-:W-:Y:S02]  /*154a0*/  SHF.L.U32 R0, R10, 0x1f, RZ ;  /* 0x0000001f0a007819 */ /* 0x000fe400000006ff */
[----:B------:R-:W-:Y:S02]  /*154b0*/  ISETP.NE.AND P1, PT, R2, RZ, PT ;  /* 0x000000ff0200720c */ /* 0x000fe40003f25270 */
[----:B------:R-:W1:Y:S02]  /*154c0*/  SYNCS.PHASECHK.TRANS64.TRYWAIT P0, [R3+URZ+0x30c40], R0 ;  /* 0x030c4000030075a7 */ /* 0x000e64000800017f */
[----:B-1----:R-:W-:Y:S09]  /*154d0*/  @!P0 BRA `(.L_x_2181) ;  /* 0x0000000800808947 */ /* 0x002ff20003800000 */
.L_x_2200:
[----:B------:R-:W-:Y:S05]  /*154e0*/  @P1 BRA `(.L_x_2182) ;  /* 0x0000000000181947 */ /* 0x000fea0003800000 */
[----:B------:R-:W1:Y:S01]  /*154f0*/  S2R R2, SR_TID.X ;  /* 0x0000000000027919 */ /* 0x000e620000002100 */
[----:B------:R-:W-:-:S04]  /*15500*/  IMAD.MOV.U32 R0, RZ, RZ, 0x4200 ;  /* 0x00004200ff007424 */ /* 0x000fc800078e00ff */
[----:B------:R1:W-:Y:S02]  /*15510*/  SYNCS.ARRIVE.TRANS64 RZ, [R3+URZ+0x30c30], R0 ;  /* 0x030c300003ff79a7 */ /* 0x0003e4000800003f */
[----:B-1----:R-:W-:-:S13]  /*15520*/  LOP3.LUT P0, RZ, R2, 0x1f, RZ, 0xc0, !PT ;  /* 0x0000001f02ff7812 */ /* 0x002fda000780c0ff */
[----:B------:R-:W-:Y:S05]  /*15530*/  @!P0 BRA `(.L_x_2182) ;  /* 0x0000000000048947 */ /* 0x000fea0003800000 */
[----:B------:R-:W-:Y:S01]  /*15540*/  BPT.TRAP 0x1 ;  /* 0x000000040000795c */ /* 0x000fe20000300000 */
.L_x_2182:
        /* <DEDUP_REMOVED lines=34> */
.L_x_2163:
[----:B------:R-:W-:Y:S05]  /*15770*/  BSYNC B0 ;  /* 0x0000000000007941 */ /* 0x000fea0003800000 */
.L_x_2158:
[----:B------:R-:W-:-:S03]  /*15780*/  UMOV UR8, 0xffffffff ;  /* 0xffffffff00087882 */ /* 0x000fc60000000000 */
[----:B------:R-:W-:Y:S05]  /*15790*/  BRA.DIV UR8, `(.L_x_2183) ;  /* 0x0000000608e47947 */ /* 0x000fea000b800000 */
[----:B------:R-:W-:-:S13]  /*157a0*/  ELECT P6, URZ, PT ;  /* 0x00000000003f782f */ /* 0x000fda00038c0000 */
.L_x_2203:
[----:B------:R-:W-:Y:S05]  /*157b0*/  @!P6 BRA `(.L_x_2072) ;  /* 0x000000000084e947 */ /* 0x000fea0003800000 */
[----:B------:R-:W-:-:S06]  /*157c0*/  ULOP3.LUT UR8, UR36, 0x2, URZ, 0xfc, !UPT ;  /* 0x0000000224087892 */ /* 0x000fcc000f8efc3f */
[----:B------:R-:W-:-:S04]  /*157d0*/  MOV R2, UR8 ;  /* 0x0000000800027c02 */ /* 0x000fc80008000f00 */
[----:B------:R-:W-:-:S13]  /*157e0*/  ISETP.NE.AND P2, PT, R2, 0x3, PT ;  /* 0x000000030200780c */ /* 0x000fda0003f45270 */
[----:B------:R-:W-:Y:S05]  /*157f0*/  @!P2 BRA `(.L_x_2184) ;  /* 0x000000000004a947 */ /* 0x000fea0003800000 */
[----:B---3--:R-:W-:Y:S01]  /*15800*/  BPT.TRAP 0x1 ;  /* 0x000000040000795c */ /* 0x008fe20000300000 */
.L_x_2184:
        /* <DEDUP_REMOVED lines=15> */
.L_x_2204:
[----:B------:R-:W2:Y:S02]  /*15900*/  SYNCS.PHASECHK.TRANS64.TRYWAIT P0, [R3+URZ], R2 ;  /* 0x00000002030075a7 */ /* 0x000ea4000800017f */
[----:B--2---:R-:W-:Y:S05]  /*15910*/  @!P0 BRA `(.L_x_2186) ;  /* 0x0000000400b88947 */ /* 0x004fea0003800000 */
.L_x_2205:
[----:B------:R-:W-:Y:S05]  /*15920*/  @!P2 BRA `(.L_x_2187) ;  /* 0x000000000004a947 */ /* 0x000fea0003800000 */
[----:B---3--:R-:W-:Y:S01]  /*15930*/  BPT.TRAP 0x1 ;  /* 0x000000040000795c */ /* 0x008fe20000300000 */
.L_x_2187:
[----:B--2---:R-:W-:-:S05]  /*15940*/  VIADD R3, R8, 0x30c40 ;  /* 0x00030c4008037836 */ /* 0x004fca0000000000 */
[----:B------:R-:W-:-:S04]  /*15950*/  LEA R5, R0, R3, 0x3 ;  /* 0x0000000300057211 */ /* 0x000fc800078e18ff */
[----:B------:R-:W2:Y:S02]  /*15960*/  SYNCS.PHASECHK.TRANS64.TRYWAIT P0, [R5+URZ], R4 ;  /* 0x00000004050075a7 */ /* 0x000ea4000800017f */
[----:B--2---:R-:W-:Y:S05]  /*15970*/  @!P0 BRA `(.L_x_2188) ;  /* 0x0000000400b48947 */ /* 0x004fea0003800000 */
.L_x_2206:
[----:B------:R-:W-:-:S07]  /*15980*/  IMAD R3, R6, 0x8, R3 ;  /* 0x0000000806037824 */ /* 0x000fce00078e0203 */
.L_x_2189:
[----:B----4-:R4:W1:Y:S02]  /*15990*/  SYNCS.PHASECHK.TRANS64.TRYWAIT P0, [R3+URZ], R2 ;  /* 0x00000002030075a7 */ /* 0x010864000800017f */
[----:B-1----:R-:W-:Y:S05]  /*159a0*/  @!P0 NANOSLEEP.SYNCS 0x989680 ;  /* 0x009896800000895d */ /* 0x002fea0003900000 */
[----:B------:R-:W1:Y:S02]  /*159b0*/  @!P0 SYNCS.PHASECHK.TRANS64 P0, [R3+URZ], R2 ;  /* 0x00000002030085a7 */ /* 0x000e64000800007f */
[----:B-1----:R-:W-:Y:S05]  /*159c0*/  @!P0 BRA `(.L_x_2189) ;  /* 0xfffffffc00f08947 */ /* 0x002fea000383ffff */
.L_x_2072:
[----:B---3--:R-:W-:Y:S05]  /*159d0*/  BSYNC B6 ;  /* 0x0000000000067941 */ /* 0x008fea0003800000 */
.L_x_2066:
[----:B------:R-:W-:Y:S05]  /*159e0*/  EXIT ;  /* 0x000000000000794d */ /* 0x000fea0003800000 */
.L_x_2083:
[----:B------:R-:W-:Y:S01]  /*159f0*/  MOV R13, R18 ;  /* 0x00000012000d7202 */ /* 0x000fe20000000f00 */
[----:B------:R-:W-:Y:S01]  /*15a00*/  IMAD.MOV.U32 R12, RZ, RZ, RZ ;  /* 0x000000ffff0c7224 */ /* 0x000fe200078e00ff */
[----:B------:R-:W-:Y:S01]  /*15a10*/  MOV R11, 0x1f ;  /* 0x0000001f000b7802 */ /* 0x000fe20000000f00 */
[----:B------:R-:W-:-:S07]  /*15a20*/  IMAD.MOV.U32 R15, RZ, RZ, -0x1 ;  /* 0xffffffffff0f7424 */ /* 0x000fce00078e00ff */
[----:B------:R-:W-:Y:S05]  /*15a30*/  WARPSYNC.COLLECTIVE R15, `(.L_x_2190) ;  /* 0x000000000f087348 */ /* 0x000fea0003c00000 */
[----:B------:R1:W2:Y:S02]  /*15a40*/  SHFL.IDX P6, R14, R13, R12, R11 ;  /* 0x0000000c0d0e7389 */ /* 0x0002a400000c000b */
[----:B-12---:R-:W-:Y:S01]  /*15a50*/  ENDCOLLECTIVE ;  /* 0x000000000000791b */ /* 0x006fe20003800000 */
.L_x_2190:
[----:B------:R-:W-:Y:S05]  /*15a60*/  BRA `(.L_x_2191) ;  /* 0xfffffeb8006c7947 */ /* 0x000fea000383ffff */
.L_x_2085:
[----:B--2---:R2:W3:Y:S02]  /*15a70*/  SYNCS.PHASECHK.TRANS64.TRYWAIT P0, [R16+URZ+0x30c00], R11 ;  /* 0x030c000b100075a7 */ /* 0x0044e4000800017f */
[----:B---3--:R-:W-:Y:S05]  /*15a80*/  @!P0 NANOSLEEP.SYNCS 0x989680 ;  /* 0x009896800000895d */ /* 0x008fea0003900000 */
[----:B------:R-:W3:Y:S02]  /*15a90*/  @!P0 SYNCS.PHASECHK.TRANS64 P0, [R16+URZ+0x30c00], R11 ;  /* 0x030c000b100085a7 */ /* 0x000ee4000800007f */
[----:B---3--:R-:W-:Y:S05]  /*15aa0*/  @!P0 BRA `(.L_x_2085) ;  /* 0xfffffffc00f08947 */ /* 0x008fea000383ffff */
[----:B------:R-:W-:Y:S05]  /*15ab0*/  BRA `(.L_x_2084) ;  /* 0xfffffeb800b87947 */ /* 0x000fea000383ffff */
.L_x_2090:
[----:B--2---:R2:W3:Y:S02]  /*15ac0*/  SYNCS.PHASECHK.TRANS64.TRYWAIT P0, [R6+URZ+0x30c10], R23 ;  /* 0x030c1017060075a7 */ /* 0x0044e4000800017f */
[----:B---3--:R-:W-:Y:S05]  /*15ad0*/  @!P0 NANOSLEEP.SYNCS 0x989680 ;  /* 0x009896800000895d */ /* 0x008fea0003900000 */
[----:B------:R-:W3:Y:S02]  /*15ae0*/  @!P0 SYNCS.PHASECHK.TRANS64 P0, [R6+URZ+0x30c10], R23 ;  /* 0x030c1017060085a7 */ /* 0x000ee4000800007f */
[----:B---3--:R-:W-:Y:S05]  /*15af0*/  @!P0 BRA `(.L_x_2090) ;  /* 0xfffffffc00f08947 */ /* 0x008fea000383ffff */
[----:B------:R-:W-:Y:S05]  /*15b00*/  BRA `(.L_x_2089) ;  /* 0xfffffec4006c7947 */ /* 0x000fea000383ffff */
.L_x_2094:
[----:B------:R1:W1:Y:S02]  /*15b10*/  SYNCS.PHASECHK.TRANS64.TRYWAIT P0, [R6+URZ+0x30c30], R23 ;  /* 0x030c3017060075a7 */ /* 0x000264000800017f */
[----:B-1----:R-:W-:Y:S05]  /*15b20*/  @!P0 NANOSLEEP.SYNCS 0x989680 ;  /* 0x009896800000895d */ /* 0x002fea0003900000 */
[----:B------:R-:W1:Y:S02]  /*15b30*/  @!P0 SYNCS.PHASECHK.TRANS64 P0, [R6+URZ+0x30c30], R23 ;  /* 0x030c3017060085a7 */ /* 0x000e64000800007f */
[----:B-1----:R-:W-:Y:S05]  /*15b40*/  @!P0 BRA `(.L_x_2094) ;  /* 0xfffffffc00f08947 */ /* 0x002fea000383ffff */
[----:B------:R-:W-:Y:S05]  /*15b50*/  BRA `(.L_x_2093) ;  /* 0xfffffec800747947 */ /* 0x000fea000383ffff */
.L_x_2102:
[----:B--2---:R2:W3:Y:S02]  /*15b60*/  SYNCS.PHASECHK.TRANS64.TRYWAIT P1, [R6+URZ+0x30c10], R23 ;  /* 0x030c1017060075a7 */ /* 0x0044e4000802017f */
[----:B---3--:R-:W-:Y:S05]  /*15b70*/  @!P1 NANOSLEEP.SYNCS 0x989680 ;  /* 0x009896800000995d */ /* 0x008fea0003900000 */
[----:B------:R-:W3:Y:S02]  /*15b80*/  @!P1 SYNCS.PHASECHK.TRANS64 P1, [R6+URZ+0x30c10], R23 ;  /* 0x030c1017060095a7 */ /* 0x000ee4000802007f */
[----:B---3--:R-:W-:Y:S05]  /*15b90*/  @!P1 BRA `(.L_x_2102) ;  /* 0xfffffffc00f09947 */ /* 0x008fea000383ffff */
[----:B------:R-:W-:Y:S05]  /*15ba0*/  BRA `(.L_x_2101) ;  /* 0xffffff1c008c7947 */ /* 0x000fea000383ffff */
.L_x_2106:
[----:B------:R1:W1:Y:S02]  /*15bb0*/  SYNCS.PHASECHK.TRANS64.TRYWAIT P1, [R6+URZ+0x30c30], R23 ;  /* 0x030c3017060075a7 */ /* 0x000264000802017f */
[----:B-1----:R-:W-:Y:S05]  /*15bc0*/  @!P1 NANOSLEEP.SYNCS 0x989680 ;  /* 0x009896800000995d */ /* 0x002fea0003900000 */
[----:B------:R-:W1:Y:S02]  /*15bd0*/  @!P1 SYNCS.PHASECHK.TRANS64 P1, [R6+URZ+0x30c30], R23 ;  /* 0x030c3017060095a7 */ /* 0x000e64000802007f */
[----:B-1----:R-:W-:Y:S05]  /*15be0*/  @!P1 BRA `(.L_x_2106) ;  /* 0xfffffffc00f09947 */ /* 0x002fea000383ffff */
[----:B------:R-:W-:Y:S05]  /*15bf0*/  BRA `(.L_x_2105) ;  /* 0xffffff20008c7947 */ /* 0x000fea000383ffff */
.L_x_2114:
[----:B--2---:R2:W3:Y:S02]  /*15c00*/  SYNCS.PHASECHK.TRANS64.TRYWAIT P0, [R6+URZ+0x30c10], R23 ;  /* 0x030c1017060075a7 */ /* 0x0044e4000800017f */
[----:B---3--:R-:W-:Y:S05]  /*15c10*/  @!P0 NANOSLEEP.SYNCS 0x989680 ;  /* 0x009896800000895d */ /* 0x008fea0003900000 */
[----:B------:R-:W3:Y:S02]  /*15c20*/  @!P0 SYNCS.PHASECHK.TRANS64 P0, [R6+URZ+0x30c10], R23 ;  /* 0x030c1017060085a7 */ /* 0x000ee4000800007f */
[----:B---3--:R-:W-:Y:S05]  /*15c30*/  @!P0 BRA `(.L_x_2114) ;  /* 0xfffffffc00f08947 */ /* 0x008fea000383ffff */
[----:B------:R-:W-:Y:S05]  /*15c40*/  BRA `(.L_x_2113) ;  /* 0xffffff6800e47947 */ /* 0x000fea000383ffff */
.L_x_2118:
[----:B------:R1:W1:Y:S02]  /*15c50*/  SYNCS.PHASECHK.TRANS64.TRYWAIT P0, [R6+URZ+0x30c30], R23 ;  /* 0x030c3017060075a7 */ /* 0x000264000800017f */
[----:B-1----:R-:W-:Y:S05]  /*15c60*/  @!P0 NANOSLEEP.SYNCS 0x989680 ;  /* 0x009896800000895d */ /* 0x002fea0003900000 */
[----:B------:R-:W1:Y:S02]  /*15c70*/  @!P0 SYNCS.PHASECHK.TRANS64 P0, [R6+URZ+0x30c30], R23 ;  /* 0x030c3017060085a7 */ /* 0x000e64000800007f */
[----:B-1----:R-:W-:Y:S05]  /*15c80*/  @!P0 BRA `(.L_x_2118) ;  /* 0xfffffffc00f08947 */ /* 0x002fea000383ffff */
[----:B------:R-:W-:Y:S05]  /*15c90*/  BRA `(.L_x_2117) ;  /* 0xffffff6c00e47947 */ /* 0x000fea000383ffff */
.L_x_2164:
[----:B-1----:R1:W2:Y:S02]  /*15ca0*/  SYNCS.PHASECHK.TRANS64.TRYWAIT P0, [R15+URZ+0x30c20], R0 ;  /* 0x030c20000f0075a7 */ /* 0x0022a4000800017f */
[----:B--2---:R-:W-:Y:S05]  /*15cb0*/  @!P0 NANOSLEEP.SYNCS 0x989680 ;  /* 0x009896800000895d */ /* 0x004fea0003900000 */
[----:B------:R-:W2:Y:S02]  /*15cc0*/  @!P0 SYNCS.PHASECHK.TRANS64 P0, [R15+URZ+0x30c20], R0 ;  /* 0x030c20000f0085a7 */ /* 0x000ea4000800007f */
[----:B--2---:R-:W-:Y:S05]  /*15cd0*/  @!P0 BRA `(.L_x_2164) ;  /* 0xfffffffc00f08947 */ /* 0x004fea000383ffff */
[----:B------:R-:W-:Y:S05]  /*15ce0*/  BRA `(.L_x_2192) ;  /* 0xffffffe000e87947 */ /* 0x000fea000383ffff */
.L_x_2168:
[----:B--2---:R2:W3:Y:S02]  /*15cf0*/  SYNCS.PHASECHK.TRANS64.TRYWAIT P1, [R15+URZ+0x30c40], R18 ;  /* 0x030c40120f0075a7 */ /* 0x0044e4000802017f */
[----:B---3--:R-:W-:Y:S05]  /*15d00*/  @!P1 NANOSLEEP.SYNCS 0x989680 ;  /* 0x009896800000995d */ /* 0x008fea0003900000 */
[----:B------:R-:W3:Y:S02]  /*15d10*/  @!P1 SYNCS.PHASECHK.TRANS64 P1, [R15+URZ+0x30c40], R18 ;  /* 0x030c40120f0095a7 */ /* 0x000ee4000802007f */
[----:B---3--:R-:W-:Y:S05]  /*15d20*/  @!P1 BRA `(.L_x_2168) ;  /* 0xfffffffc00f09947 */ /* 0x008fea000383ffff */
[----:B------:R-:W-:Y:S05]  /*15d30*/  BRA `(.L_x_2193) ;  /* 0xffffffe800507947 */ /* 0x000fea000383ffff */
.L_x_2170:
[----:B-1----:R1:W3:Y:S02]  /*15d40*/  SYNCS.PHASECHK.TRANS64.TRYWAIT P1, [R15+URZ+0x30c28], R18 ;  /* 0x030c28120f0075a7 */ /* 0x0022e4000802017f */
[----:B---3--:R-:W-:Y:S05]  /*15d50*/  @!P1 NANOSLEEP.SYNCS 0x989680 ;  /* 0x009896800000995d */ /* 0x008fea0003900000 */
[----:B------:R-:W3:Y:S02]  /*15d60*/  @!P1 SYNCS.PHASECHK.TRANS64 P1, [R15+URZ+0x30c28], R18 ;  /* 0x030c28120f0095a7 */ /* 0x000ee4000802007f */
[----:B---3--:R-:W-:Y:S05]  /*15d70*/  @!P1 BRA `(.L_x_2170) ;  /* 0xfffffffc00f09947 */ /* 0x008fea000383ffff */
[----:B------:R-:W-:Y:S05]  /*15d80*/  BRA `(.L_x_2194) ;  /* 0xffffffe800d47947 */ /* 0x000fea000383ffff */
.L_x_2172:
[----:B---3--:R3:W4:Y:S02]  /*15d90*/  SYNCS.PHASECHK.TRANS64.TRYWAIT P1, [R15+URZ+0x30c48], R18 ;  /* 0x030c48120f0075a7 */ /* 0x008724000802017f */
[----:B----4-:R-:W-:Y:S05]  /*15da0*/  @!P1 NANOSLEEP.SYNCS 0x989680 ;  /* 0x009896800000995d */ /* 0x010fea0003900000 */
[----:B------:R-:W4:Y:S02]  /*15db0*/  @!P1 SYNCS.PHASECHK.TRANS64 P1, [R15+URZ+0x30c48], R18 ;  /* 0x030c48120f0095a7 */ /* 0x000f24000802007f */
[----:B----4-:R-:W-:Y:S05]  /*15dc0*/  @!P1 BRA `(.L_x_2172) ;  /* 0xfffffffc00f09947 */ /* 0x010fea000383ffff */
[----:B------:R-:W-:Y:S05]  /*15dd0*/  BRA `(.L_x_2195) ;  /* 0xffffffec00587947 */ /* 0x000fea000383ffff */
.L_x_2174:
[----:B------:R-:W-:-:S07]  /*15de0*/  SHF.L.U32 R4, R10, 0x1f, RZ ;  /* 0x0000001f0a047819 */ /* 0x000fce00000006ff */
.L_x_2196:
[----:B----4-:R4:W1:Y:S02]  /*15df0*/  SYNCS.PHASECHK.TRANS64.TRYWAIT P1, [R15+URZ+0x30c20], R4 ;  /* 0x030c20040f0075a7 */ /* 0x010864000802017f */
[----:B-1----:R-:W-:Y:S05]  /*15e00*/  @!P1 NANOSLEEP.SYNCS 0x989680 ;  /* 0x009896800000995d */ /* 0x002fea0003900000 */
[----:B------:R-:W1:Y:S02]  /*15e10*/  @!P1 SYNCS.PHASECHK.TRANS64 P1, [R15+URZ+0x30c20], R4 ;  /* 0x030c20040f0095a7 */ /* 0x000e64000802007f */
[----:B-1----:R-:W-:Y:S05]  /*15e20*/  @!P1 BRA `(.L_x_2196) ;  /* 0xfffffffc00f09947 */ /* 0x002fea000383ffff */
[----:B------:R-:W-:Y:S05]  /*15e30*/  BRA `(.L_x_2197) ;  /* 0xffffffec00c07947 */ /* 0x000fea000383ffff */
.L_x_2177:
[----:B----4-:R4:W1:Y:S02]  /*15e40*/  SYNCS.PHASECHK.TRANS64.TRYWAIT P1, [R15+URZ+0x30c40], R12 ;  /* 0x030c400c0f0075a7 */ /* 0x010864000802017f */
[----:B-1----:R-:W-:Y:S05]  /*15e50*/  @!P1 NANOSLEEP.SYNCS 0x989680 ;  /* 0x009896800000995d */ /* 0x002fea0003900000 */
[----:B------:R-:W1:Y:S02]  /*15e60*/  @!P1 SYNCS.PHASECHK.TRANS64 P1, [R15+URZ+0x30c40], R12 ;  /* 0x030c400c0f0095a7 */ /* 0x000e64000802007f */
[----:B-1----:R-:W-:Y:S05]  /*15e70*/  @!P1 BRA `(.L_x_2177) ;  /* 0xfffffffc00f09947 */ /* 0x002fea000383ffff */
[----:B------:R-:W-:Y:S05]  /*15e80*/  BRA `(.L_x_2198) ;  /* 0xfffffff000607947 */ /* 0x000fea000383ffff */
.L_x_2179:
[----:B-1----:R1:W2:Y:S02]  /*15e90*/  SYNCS.PHASECHK.TRANS64.TRYWAIT P1, [R15+URZ+0x30c28], R12 ;  /* 0x030c280c0f0075a7 */ /* 0x0022a4000802017f */
[----:B--2---:R-:W-:Y:S05]  /*15ea0*/  @!P1 NANOSLEEP.SYNCS 0x989680 ;  /* 0x009896800000995d */ /* 0x004fea0003900000 */
[----:B------:R-:W2:Y:S02]  /*15eb0*/  @!P1 SYNCS.PHASECHK.TRANS64 P1, [R15+URZ+0x30c28], R12 ;  /* 0x030c280c0f0095a7 */ /* 0x000ea4000802007f */
[----:B--2---:R-:W-:Y:S05]  /*15ec0*/  @!P1 BRA `(.L_x_2179) ;  /* 0xfffffffc00f09947 */ /* 0x004fea000383ffff */
[----:B------:R-:W-:Y:S05]  /*15ed0*/  BRA `(.L_x_2199) ;  /* 0xfffffff000d87947 */ /* 0x000fea000383ffff */
.L_x_2181:
[----:B------:R1:W1:Y:S02]  /*15ee0*/  SYNCS.PHASECHK.TRANS64.TRYWAIT P0, [R3+URZ+0x30c40], R0 ;  /* 0x030c4000030075a7 */ /* 0x000264000800017f */
[----:B-1----:R-:W-:Y:S05]  /*15ef0*/  @!P0 NANOSLEEP.SYNCS 0x989680 ;  /* 0x009896800000895d */ /* 0x002fea0003900000 */
[----:B------:R-:W1:Y:S02]  /*15f00*/  @!P0 SYNCS.PHASECHK.TRANS64 P0, [R3+URZ+0x30c40], R0 ;  /* 0x030c4000030085a7 */ /* 0x000e64000800007f */
[----:B-1----:R-:W-:Y:S05]  /*15f10*/  @!P0 BRA `(.L_x_2181) ;  /* 0xfffffffc00f08947 */ /* 0x002fea000383ffff */
[----:B------:R-:W-:Y:S05]  /*15f20*/  BRA `(.L_x_2200) ;  /* 0xfffffff4006c7947 */ /* 0x000fea000383ffff */
.L_x_2183:
[----:B------:R-:W-:Y:S01]  /*15f30*/  BSSY B0, `(.L_x_2201) ;  /* 0x0000006000007945 */ /* 0x000fe20003800000 */
[----:B------:R-:W-:-:S07]  /*15f40*/  MOV R15, 0xffffffff ;  /* 0xffffffff000f7802 */ /* 0x000fce0000000f00 */
[----:B---3--:R-:W-:Y:S05]  /*15f50*/  WARPSYNC.COLLECTIVE R15, `(.L_x_2202) ;  /* 0x000000000f0c7348 */ /* 0x008fea0003c00000 */
[----:B------:R-:W-:Y:S02]  /*15f60*/  ELECT P6, UR62, PT ;  /* 0x00000000003e782f */ /* 0x000fe400038c0000 */
[----:B------:R-:W-:Y:S01]  /*15f70*/  MOV R14, UR62 ;  /* 0x0000003e000e7c02 */ /* 0x000fe20008000f00 */
[----:B---3--:R-:W-:Y:S10]  /*15f80*/  ENDCOLLECTIVE ;  /* 0x000000000000791b */ /* 0x008ff40003800000 */
.L_x_2202:
[----:B------:R-:W-:Y:S05]  /*15f90*/  BSYNC B0 ;  /* 0x0000000000007941 */ /* 0x000fea0003800000 */
.L_x_2201:
[----:B------:R-:W-:Y:S05]  /*15fa0*/  BRA `(.L_x_2203) ;  /* 0xfffffff800007947 */ /* 0x000fea000383ffff */
.L_x_2185:
[----:B-1----:R1:W2:Y:S02]  /*15fb0*/  SYNCS.PHASECHK.TRANS64.TRYWAIT P0, [R7+URZ], R4 ;  /* 0x00000004070075a7 */ /* 0x0022a4000800017f */
[----:B--2---:R-:W-:Y:S05]  /*15fc0*/  @!P0 NANOSLEEP.SYNCS 0x989680 ;  /* 0x009896800000895d */ /* 0x004fea0003900000 */
[----:B------:R-:W2:Y:S02]  /*15fd0*/  @!P0 SYNCS.PHASECHK.TRANS64 P0, [R7+URZ], R4 ;  /* 0x00000004070085a7 */ /* 0x000ea4000800007f */
[----:B--2---:R-:W-:Y:S05]  /*15fe0*/  @!P0 BRA `(.L_x_2185) ;  /* 0xfffffffc00f08947 */ /* 0x004fea000383ffff */
[----:B------:R-:W-:Y:S05]  /*15ff0*/  BRA `(.L_x_2204) ;  /* 0xfffffff800407947 */ /* 0x000fea000383ffff */
.L_x_2186:
[----:B--2---:R2:W4:Y:S02]  /*16000*/  SYNCS.PHASECHK.TRANS64.TRYWAIT P0, [R3+URZ], R2 ;  /* 0x00000002030075a7 */ /* 0x004524000800017f */
[----:B----4-:R-:W-:Y:S05]  /*16010*/  @!P0 NANOSLEEP.SYNCS 0x989680 ;  /* 0x009896800000895d */ /* 0x010fea0003900000 */
[----:B------:R-:W4:Y:S02]  /*16020*/  @!P0 SYNCS.PHASECHK.TRANS64 P0, [R3+URZ], R2 ;  /* 0x00000002030085a7 */ /* 0x000f24000800007f */
[----:B----4-:R-:W-:Y:S05]  /*16030*/  @!P0 BRA `(.L_x_2186) ;  /* 0xfffffffc00f08947 */ /* 0x010fea000383ffff */
[----:B------:R-:W-:Y:S05]  /*16040*/  BRA `(.L_x_2205) ;  /* 0xfffffff800347947 */ /* 0x000fea000383ffff */
.L_x_2188:
[----:B--2---:R2:W4:Y:S02]  /*16050*/  SYNCS.PHASECHK.TRANS64.TRYWAIT P0, [R5+URZ], R4 ;  /* 0x00000004050075a7 */ /* 0x004524000800017f */
[----:B----4-:R-:W-:Y:S05]  /*16060*/  @!P0 NANOSLEEP.SYNCS 0x989680 ;  /* 0x009896800000895d */ /* 0x010fea0003900000 */
[----:B------:R-:W4:Y:S02]  /*16070*/  @!P0 SYNCS.PHASECHK.TRANS64 P0, [R5+URZ], R4 ;  /* 0x00000004050085a7 */ /* 0x000f24000800007f */
[----:B----4-:R-:W-:Y:S05]  /*16080*/  @!P0 BRA `(.L_x_2188) ;  /* 0xfffffffc00f08947 */ /* 0x010fea000383ffff */
[----:B------:R-:W-:Y:S05]  /*16090*/  BRA `(.L_x_2206) ;  /* 0xfffffff800387947 */ /* 0x000fea000383ffff */
.L_x_2207:
        /* <DEDUP_REMOVED lines=14> */
.L_x_3733:


//--------------------- .text._ZN7cutlass13device_kernelIN5flash32FlashAttnBwdPostprocessConvertdQIN4cute5tupleIJNS3_1CILi128EEENS5_ILi64EEEEEENS_6half_tEfNS_4arch4Sm90ELi256ENS3_8TiledMMAINS3_8MMA_AtomIJNS3_4SM904GMMA25MMA_64x64x16_F32F16F16_SSILNSF_5MajorE0ELSH_1ELNSF_7ScaleInE1ELSI_1EEEEEENS3_6LayoutINS4_IJNS5_ILi2EEENS5_ILi1EEESN_EEENS4_IJSN_NS5_ILi0EEESP_EEEEENS4_IJNS3_10UnderscoreESS_SS_EEEEELb0EEEEEvNT_6ParamsE --------------------------
	.section	.text._ZN7cutlass13device_kernelIN5flash32FlashAttnBwdPostprocessConvertdQIN4cute5tupleIJNS3_1CILi128EEENS5_ILi64EEEEEENS_6half_tEfNS_4arch4Sm90ELi256ENS3_8TiledMMAINS3_8MMA_AtomIJNS3_4SM904GMMA25MMA_64x64x16_F32F16F16_SSILNSF_5MajorE0ELSH_1ELNSF_7ScaleInE1ELSI_1EEEEEENS3_6LayoutINS4_IJNS5_ILi2EEENS5_ILi1EEESN_EEENS4_IJSN_NS5_ILi0EEESP_EEEEENS4_IJNS3_10UnderscoreESS_SS_EEEEELb0EEEEEvNT_6ParamsE,"ax",@progbits
	.align	128
.text._ZN7cutlass13device_kernelIN5flash32FlashAttnBwdPostprocessConvertdQIN4cute5tupleIJNS3_1CILi128EEENS5_ILi64EEEEEENS_6half_tEfNS_4arch4Sm90ELi256ENS3_8TiledMMAINS3_8MMA_AtomIJNS3_4SM904GMMA25MMA_64x64x16_F32F16F16_SSILNSF_5MajorE0ELSH_1ELNSF_7ScaleInE1ELSI_1EEEEEENS3_6LayoutINS4_IJNS5_ILi2EEENS5_ILi1EEESN_EEENS4_IJSN_NS5_ILi0EEESP_EEEEENS4_IJNS3_10UnderscoreESS_SS_EEEEELb0EEEEEvNT_6ParamsE:
        .type           _ZN7cutlass13device_kernelIN5flash32FlashAttnBwdPostprocessConvertdQIN4cute5tupleIJNS3_1CILi128EEENS5_ILi64EEEEEENS_6half_tEfNS_4arch4Sm90ELi256ENS3_8TiledMMAINS3_8MMA_AtomIJNS3_4SM904GMMA25MMA_64x64x16_F32F16F16_SSILNSF_5MajorE0ELSH_1ELNSF_7ScaleInE1ELSI_1EEEEEENS3_6LayoutINS4_IJNS5_ILi2EEENS5_ILi1EEESN_EEENS4_IJSN_NS5_ILi0EEESP_EEEEENS4_IJNS3_10UnderscoreESS_SS_EEEEELb0EEEEEvNT_6ParamsE,@function
        .size           _ZN7cutlass13device_kernelIN5flash32FlashAttnBwdPostprocessConvertdQIN4cute5tupleIJNS3_1CILi128EEENS5_ILi64EEEEEENS_6half_tEfNS_4arch4Sm90ELi256ENS3_8TiledMMAINS3_8MMA_AtomIJNS3_4SM904GMMA25MMA_64x64x16_F32F16F16_SSILNSF_5MajorE0ELSH_1ELNSF_7ScaleInE1ELSI_1EEEEEENS3_6LayoutINS4_IJNS5_ILi2EEENS5_ILi1EEESN_EEENS4_IJSN_NS5_ILi0EEESP_EEEEENS4_IJNS3_10UnderscoreESS_SS_EEEEELb0EEEEEvNT_6ParamsE,(.L_x_3734 - _ZN7cutlass13device_kernelIN5flash32FlashAttnBwdPostprocessConvertdQIN4cute5tupleIJNS3_1CILi128EEENS5_ILi64EEEEEENS_6half_tEfNS_4arch4Sm90ELi256ENS3_8TiledMMAINS3_8MMA_AtomIJNS3_4SM904GMMA25MMA_64x64x16_F32F16F16_SSILNSF_5MajorE0ELSH_1ELNSF_7ScaleInE1ELSI_1EEEEEENS3_6LayoutINS4_IJNS5_ILi2EEENS5_ILi1EEESN_EEENS4_IJSN_NS5_ILi0EEESP_EEEEENS4_IJNS3_10UnderscoreESS_SS_EEEEELb0EEEEEvNT_6ParamsE)
        .other          _ZN7cutlass13device_kernelIN5flash32FlashAttnBwdPostprocessConvertdQIN4cute5tupleIJNS3_1CILi128EEENS5_ILi64EEEEEENS_6half_tEfNS_4arch4Sm90ELi256ENS3_8TiledMMAINS3_8MMA_AtomIJNS3_4SM904GMMA25MMA_64x64x16_F32F16F16_SSILNSF_5MajorE0ELSH_1ELNSF_7ScaleInE1ELSI_1EEEEEENS3_6LayoutINS4_IJNS5_ILi2EEENS5_ILi1EEESN_EEENS4_IJSN_NS5_ILi0EEESP_EEEEENS4_IJNS3_10UnderscoreESS_SS_EEEEELb0EEEEEvNT_6ParamsE,@"STO_CUDA_ENTRY STV_DEFAULT"
_ZN7cutlass13device_kernelIN5flash32FlashAttnBwdPostprocessConvertdQIN4cute5tupleIJNS3_1CILi128EEENS5_ILi64EEEEEENS_6half_tEfNS_4arch4Sm90ELi256ENS3_8TiledMMAINS3_8MMA_AtomIJNS3_4SM904GMMA25MMA_64x64x16_F32F16F16_SSILNSF_5MajorE0ELSH_1ELNSF_7ScaleInE1ELSI_1EEEEEENS3_6LayoutINS4_IJNS5_ILi2EEENS5_ILi1EEESN_EEENS4_IJSN_NS5_ILi0EEESP_EEEEENS4_IJNS3_10UnderscoreESS_SS_EEEEELb0EEEEEvNT_6ParamsE:
[----:B------:R-:W-:Y:S08]  /*0000*/  LDC R1, c[0x0][0x28] ;  /* 0x00000a00ff017b82 */ /* 0x000ff00000000800 */
[----:B------:R-:W0:Y:S01]  /*0010*/  LDC.64 R2, c[0x0][0x278] ;  /* 0x00009e00ff027b82 */ /* 0x000e220000000a00 */
[----:B------:R-:W1:Y:S01]  /*0020*/  S2R R13, SR_CTAID.Z ;  /* 0x00000000000d7919 */ /* 0x000e620000002700 */
[----:B------:R-:W-:-:S06]  /*0030*/  ULDC.64 UR8, c[0x0][0x208] ;  /* 0x0000820000087ab9 */ /* 0x000fcc0000000a00 */
[----:B------:R-:W2:Y:S08]  /*0040*/  LDC.64 R10, c[0x0][0x270] ;  /* 0x00009c00ff0a7b82 */ /* 0x000eb00000000a00 */
[----:B------:R-:W1:Y:S01]  /*0050*/  LDC.64 R4, c[0x0][0x270] ;  /* 0x00009c00ff047b82 */ /* 0x000e620000000a00 */
[----:B0-----:R-:W-:-:S04]  /*0060*/  ISETP.NE.U32.AND P2, PT, R2, RZ, PT ;  /* 0x000000ff0200720c */ /* 0x001fc80003f45070 */
[----:B------:R-:W-:Y:S02]  /*0070*/  ISETP.NE.AND.EX P2, PT, R3, RZ, PT, P2 ;  /* 0x000000ff0300720c */ /* 0x000fe40003f45320 */
[----:B--2---:R-:W-:-:S04]  /*0080*/  ISETP.NE.U32.AND P1, PT, R10, RZ, PT ;  /* 0x000000ff0a00720c */ /* 0x004fc80003f25070 */
[----:B------:R-:W-:Y:S01]  /*0090*/  ISETP.NE.AND.EX P1, PT, R11, RZ, PT, P1 ;  /* 0x000000ff0b00720c */ /* 0x000fe20003f25310 */
[----:B------:R-:W-:Y:S01]  /*00a0*/  ULDC UR4, c[0x0][0x240] ;  /* 0x0000900000047ab9 */ /* 0x000fe20000000800 */
[----:B-1----:R-:W-:-:S05]  /*00b0*/  IMAD.WIDE R4, R13, 0x4, R4 ;  /* 0x000000040d047825 */ /* 0x002fca00078e0204 */
[----:B------:R-:W0:Y:S01]  /*00c0*/  @P2 LDC.64 R6, c[0x0][0x278] ;  /* 0x00009e00ff062b82 */ /* 0x000e220000000a00 */
[----:B------:R-:W-:-:S05]  /*00d0*/  IMAD.U32 R43, RZ, RZ, UR4 ;  /* 0x00000004ff2b7e24 */ /* 0x000fca000f8e00ff */
[----:B------:R1:W5:Y:S01]  /*00e0*/  @P1 LDG.E R9, desc[UR8][R4.64] ;  /* 0x0000000804091981 */ /* 0x000362000c1e1900 */
[----:B0-----:R-:W-:-:S05]  /*00f0*/  @P2 IMAD.WIDE R6, R13, 0x4, R6 ;  /* 0x000000040d062825 */ /* 0x001fca00078e0206 */
[----:B------:R1:W5:Y:S01]  /*0100*/  @P2 LDG.E R43, desc[UR8][R6.64] ;  /* 0x00000008062b2981 */ /* 0x000362000c1e1900 */
[----:B------:R-:W-:Y:S01]  /*0110*/  ISETP.NE.U32.AND P0, PT, R10, RZ, PT ;  /* 0x000000ff0a00720c */ /* 0x000fe20003f05070 */
[----:B------:R-:W0:Y:S03]  /*0120*/  S2R R3, SR_CTAID.X ;  /* 0x0000000000037919 */ /* 0x000e260000002500 */
[----:B------:R-:W-:Y:S01]  /*0130*/  ISETP.NE.AND.EX P0, PT, R11, RZ, PT, P0 ;  /* 0x000000ff0b00720c */ /* 0x000fe20003f05300 */
[----:B0-----:R-:W-:Y:S01]  /*0140*/  IMAD.SHL.U32 R40, R3, 0x80, RZ ;  /* 0x0000008003287824 */ /* 0x001fe200078e00ff */
[----:B-1----:R-:W-:Y:S11]  /*0150*/  @P2 BRA `(.L_x_2208) ;  /* 0x0000000000102947 */ /* 0x002ff60003800000 */
[----:B------:R-:W-:Y:S05]  /*0160*/  @!P1 BRA `(.L_x_2208) ;  /* 0x00000000000c9947 */ /* 0x000fea0003800000 */
[----:B------:R-:W2:Y:S04]  /*0170*/  LDG.E R0, desc[UR8][R4.64] ;  /* 0x0000000804007981 */ /* 0x000ea8000c1e1900 */
[----:B-----5:R-:W2:Y:S02]  /*0180*/  LDG.E R43, desc[UR8][R4.64+0x4] ;  /* 0x00000408042b7981 */ /* 0x020ea4000c1e1900 */
[----:B--2---:R-:W-:-:S07]  /*0190*/  IMAD.IADD R43, R43, 0x1, -R0 ;  /* 0x000000012b2b7824 */ /* 0x004fce00078e0a00 */
.L_x_2208:
[----:B-----5:R-:W-:-:S13]  /*01a0*/  ISETP.LE.AND P2, PT, R43, R40, PT ;  /* 0x000000282b00720c */ /* 0x020fda0003f43270 */
[----:B------:R-:W-:Y:S05]  /*01b0*/  @P0 EXIT P2 ;  /* 0x000000000000094d */ /* 0x000fea0001000000 */
[----:B------:R-:W0:Y:S01]  /*01c0*/  S2R R6, SR_CTAID.Y ;  /* 0x0000000000067919 */ /* 0x000e220000002600 */
[----:B------:R-:W-:Y:S01]  /*01d0*/  @P1 IMAD R0, R13, 0x80, R9 ;  /* 0x000000800d001824 */ /* 0x000fe200078e0209 */
[----:B------:R-:W1:Y:S01]  /*01e0*/  LDC.64 R14, c[0x0][0x228] ;  /* 0x00008a00ff0e7b82 */ /* 0x000e620000000a00 */
[----:B------:R-:W-:Y:S01]  /*01f0*/  CS2R R10, SRZ ;  /* 0x00000000000a7805 */ /* 0x000fe2000001ff00 */
[----:B------:R-:W2:Y:S01]  /*0200*/  S2R R46, SR_TID.X ;  /* 0x00000000002e7919 */ /* 0x000ea20000002100 */
[----:B------:R-:W-:Y:S01]  /*0210*/  IMAD.SHL.U32 R7, R3, 0x2000, RZ ;  /* 0x0000200003077824 */ /* 0x000fe200078e00ff */
[----:B------:R-:W-:Y:S01]  /*0220*/  @P1 SHF.R.S32.HI R5, RZ, 0x1f, R0 ;  /* 0x0000001fff051819 */ /* 0x000fe20000011400 */
[----:B------:R-:W-:Y:S01]  /*0230*/  BSSY B0, `(.L_x_2209) ;  /* 0x0000030000007945 */ /* 0x000fe20003800000 */
[----:B------:R-:W3:Y:S01]  /*0240*/  S2R R2, SR_CgaCtaId ;  /* 0x0000000000027919 */ /* 0x000ee20000008800 */
[----:B------:R-:W-:Y:S01]  /*0250*/  SEL R4, R13, RZ, !P0 ;  /* 0x000000ff0d047207 */ /* 0x000fe20004000000 */
[----:B------:R-:W4:Y:S01]  /*0260*/  LDC.64 R16, c[0x0][0x230] ;  /* 0x00008c00ff107b82 */ /* 0x000f220000000a00 */
[----:B------:R-:W-:-:S05]  /*0270*/  @P1 LEA.HI R5, R5, R0, RZ, 0x7 ;  /* 0x0000000005051211 */ /* 0x000fca00078f38ff */
[----:B------:R-:W-:Y:S02]  /*0280*/  @P1 IMAD.SHL.U32 R5, R5, 0x40, RZ ;  /* 0x0000004005051824 */ /* 0x000fe400078e00ff */
[----:B------:R-:W5:Y:S03]  /*0290*/  LDC.64 R18, c[0x0][0x210] ;  /* 0x00008400ff127b82 */ /* 0x000f660000000a00 */
[----:B------:R-:W-:-:S04]  /*02a0*/  @P1 LOP3.LUT R5, R5, 0xffffe000, RZ, 0xc0, !PT ;  /* 0xffffe00005051812 */ /* 0x000fc800078ec0ff */
[----:B------:R-:W-:Y:S02]  /*02b0*/  @P1 MOV R10, R5 ;  /* 0x00000005000a1202 */ /* 0x000fe40000000f00 */
[----:B------:R-:W-:Y:S02]  /*02c0*/  @P1 SHF.R.S32.HI R11, RZ, 0x1f, R5 ;  /* 0x0000001fff0b1819 */ /* 0x000fe40000011405 */
[C---:B------:R-:W-:Y:S02]  /*02d0*/  IADD3 R10, P2, R7.reuse, R10, RZ ;  /* 0x0000000a070a7210 */ /* 0x040fe40007f5e0ff */
[----:B0-----:R-:W-:Y:S02]  /*02e0*/  SHF.R.S32.HI R5, RZ, 0x1f, R6 ;  /* 0x0000001fff057819 */ /* 0x001fe40000011406 */
[----:B------:R-:W-:Y:S02]  /*02f0*/  LEA.HI.X.SX32 R11, R7, R11, 0x1, P2 ;  /* 0x0000000b070b7211 */ /* 0x000fe400010f0eff */
[----:B------:R-:W-:Y:S01]  /*0300*/  SHF.R.S32.HI R7, RZ, 0x1f, R13 ;  /* 0x0000001fff077819 */ /* 0x000fe2000001140d */
[----:B-1----:R-:W-:-:S02]  /*0310*/  IMAD R0, R5, R14, RZ ;  /* 0x0000000e05007224 */ /* 0x002fc400078e02ff */
[----:B------:R-:W-:Y:S01]  /*0320*/  IMAD.WIDE.U32 R10, R6, R14, R10 ;  /* 0x0000000e060a7225 */ /* 0x000fe200078e000a */
[----:B------:R-:W-:Y:S02]  /*0330*/  SEL R7, R7, RZ, !P0 ;  /* 0x000000ff07077207 */ /* 0x000fe40004000000 */
[----:B--2---:R-:W-:Y:S01]  /*0340*/  ISETP.NE.AND P0, PT, R46, RZ, PT ;  /* 0x000000ff2e00720c */ /* 0x004fe20003f05270 */
[----:B------:R-:W-:Y:S02]  /*0350*/  IMAD R15, R6, R15, R0 ;  /* 0x0000000f060f7224 */ /* 0x000fe400078e0200 */
[----:B----4-:R-:W-:Y:S02]  /*0360*/  IMAD R0, R7, R16, RZ ;  /* 0x0000001007007224 */ /* 0x010fe400078e02ff */
[----:B------:R-:W-:Y:S02]  /*0370*/  IMAD.IADD R11, R11, 0x1, R15 ;  /* 0x000000010b0b7824 */ /* 0x000fe400078e020f */
[----:B------:R-:W-:-:S02]  /*0380*/  IMAD R13, R4, R17, R0 ;  /* 0x00000011040d7224 */ /* 0x000fc400078e0200 */
[----:B------:R-:W-:-:S04]  /*0390*/  IMAD.WIDE.U32 R10, R4, R16, R10 ;  /* 0x00000010040a7225 */ /* 0x000fc800078e000a */
[----:B------:R-:W-:Y:S01]  /*03a0*/  IMAD.IADD R0, R11, 0x1, R13 ;  /* 0x000000010b007824 */ /* 0x000fe200078e020d */
[----:B-----5:R-:W-:-:S04]  /*03b0*/  LEA R18, P2, R10, R18, 0x2 ;  /* 0x000000120a127211 */ /* 0x020fc800078410ff */
[----:B------:R-:W-:Y:S01]  /*03c0*/  LEA.HI.X R0, R10, R19, R0, 0x2, P2 ;  /* 0x000000130a007211 */ /* 0x000fe200010f1400 */
[----:B---3--:R-:W-:Y:S08]  /*03d0*/  @P0 BRA `(.L_x_2210) ;  /* 0x0000000000540947 */ /* 0x008ff00003800000 */
[----:B------:R-:W0:Y:S01]  /*03e0*/  S2UR UR7, SR_CgaCtaId ;  /* 0x00000000000779c3 */ /* 0x000e220000008800 */
[----:B------:R-:W-:Y:S01]  /*03f0*/  UMOV UR6, 0x400 ;  /* 0x0000040000067882 */ /* 0x000fe20000000000 */
[----:B------:R-:W-:Y:S01]  /*0400*/  UMOV UR4, 0x1 ;  /* 0x0000000100047882 */ /* 0x000fe20000000000 */
[----:B------:R-:W-:Y:S01]  /*0410*/  IMAD.MOV.U32 R8, RZ, RZ, 0x8000 ;  /* 0x00008000ff087424 */ /* 0x000fe200078e00ff */
[----:B------:R-:W-:-:S04]  /*0420*/  UIADD3 UR4, -UR4, 0x100000, URZ ;  /* 0x0010000004047890 */ /* 0x000fc8000fffe13f */
[----:B------:R-:W-:Y:S02]  /*0430*/  USHF.L.U32 UR5, UR4, 0xb, URZ ;  /* 0x0000000b04057899 */ /* 0x000fe4000800063f */
[----:B------:R-:W-:Y:S01]  /*0440*/  USHF.L.U32 UR4, UR4, 0x1, URZ ;  /* 0x0000000104047899 */ /* 0x000fe2000800063f */
[----:B------:R-:W-:Y:S01]  /*0450*/  PLOP3.LUT P0, PT, PT, PT, PT, 0x80, 0x0 ;  /* 0x000000000000781c */ /* 0x000fe20003f0f070 */
[----:B------:R-:W-:Y:S01]  /*0460*/  UMOV UR10, 0x800 ;  /* 0x00000800000a7882 */ /* 0x000fe20000000000 */
[----:B0-----:R-:W-:-:S04]  /*0470*/  ULEA UR6, UR7, UR6, 0x18 ;  /* 0x0000000607067291 */ /* 0x001fc8000f8ec03f */
[----:B------:R-:W-:Y:S01]  /*0480*/  UIADD3 UR7, UR6, 0xc000, URZ ;  /* 0x0000c00006077890 */ /* 0x000fe2000fffe03f */
[----:B------:R-:W0:Y:S07]  /*0490*/  FENCE.VIEW.ASYNC.S ;  /* 0x00000000000073c6 */ /* 0x000e2e0000000000 */
[----:B0-----:R0:W1:Y:S02]  /*04a0*/  SYNCS.EXCH.64 URZ, [UR6+0xc000], UR4 ;  /* 0x00c00004063f75b2 */ /* 0x0010640008000100 */
[----:B0-----:R-:W-:-:S02]  /*04b0*/  R2UR UR4, R18 ;  /* 0x00000000120472ca */ /* 0x001fc400000e0000 */
[----:B------:R-:W-:Y:S01]  /*04c0*/  R2UR UR5, R0 ;  /* 0x00000000000572ca */ /* 0x000fe200000e0000 */
[----:B-1----:R0:W-:-:S14]  /*04d0*/  SYNCS.ARRIVE.TRANS64 RZ, [UR6+0xc000], R8 ;  /* 0x00c00008ffff79a7 */ /* 0x0021dc0008000006 */
.L_x_2211:
[----:B------:R-:W-:Y:S01]  /*04e0*/  @P0 ELECT P2, URZ, PT ;  /* 0x00000000003f082f */ /* 0x000fe20003840000 */
[----:B------:R1:W-:-:S12]  /*04f0*/  UBLKCP.S.G [UR6], [UR4], UR10 ;  /* 0x00000006040073ba */ /* 0x0003d8000800020a */
[----:B------:R-:W-:Y:S02]  /*0500*/  @P2 PLOP3.LUT P0, PT, P2, PT, PT, 0x8, 0x0 ;  /* 0x000000000000281c */ /* 0x000fe4000170e170 */
[----:B------:R-:W-:-:S11]  /*0510*/  PLOP3.LUT P2, PT, PT, PT, PT, 0x8, 0x0 ;  /* 0x000000000000781c */ /* 0x000fd60003f4e170 */
[----:B-1----:R-:W-:Y:S05]  /*0520*/  @P0 BRA.U.ANY `(.L_x_2211) ;  /* 0xfffffffd00ec0947 */ /* 0x002fea000393ffff */
.L_x_2210:
[----:B------:R-:W-:Y:S05]  /*0530*/  BSYNC B0 ;  /* 0x0000000000007941 */ /* 0x000fea0003800000 */
.L_x_2209:
[----:B------:R-:W-:Y:S01]  /*0540*/  BAR.SYNC.DEFER_BLOCKING 0x0 ;  /* 0x0000000000007b1d */ /* 0x000fe20000010000 */
[----:B------:R-:W-:Y:S02]  /*0550*/  MOV R41, 0x400 ;  /* 0x0000040000297802 */ /* 0x000fe40000000f00 */
[----:B------:R-:W-:Y:S02]  /*0560*/  CS2R R50, SRZ ;  /* 0x0000000000327805 */ /* 0x000fe4000001ff00 */
[----:B------:R-:W-:Y:S01]  /*0570*/  SHF.L.U32 R0, RZ, 0x1f, RZ ;  /* 0x0000001fff007819 */ /* 0x000fe200000006ff */
[--C-:B------:R-:W-:Y:S01]  /*0580*/  @P1 IMAD.MOV.U32 R50, RZ, RZ, R9.reuse ;  /* 0x000000ffff321224 */ /* 0x100fe200078e0009 */
[----:B------:R-:W-:Y:S02]  /*0590*/  LEA R41, R2, R41, 0x18 ;  /* 0x0000002902297211 */ /* 0x000fe400078ec0ff */
[----:B------:R-:W-:-:S07]  /*05a0*/  @P1 SHF.R.S32.HI R51, RZ, 0x1f, R9 ;  /* 0x0000001fff331819 */ /* 0x000fce0000011409 */
.L_x_2212:
[----:B-1----:R1:W2:Y:S02]  /*05b0*/  SYNCS.PHASECHK.TRANS64.TRYWAIT P0, [R41+URZ+0xc000], R0 ;  /* 0x00c00000290075a7 */ /* 0x0022a4000800017f */
[----:B--2---:R-:W-:Y:S05]  /*05c0*/  @!P0 NANOSLEEP.SYNCS 0x989680 ;  /* 0x009896800000895d */ /* 0x004fea0003900000 */
[----:B------:R-:W2:Y:S02]  /*05d0*/  @!P0 SYNCS.PHASECHK.TRANS64 P0, [R41+URZ+0xc000], R0 ;  /* 0x00c00000290085a7 */ /* 0x000ea4000800007f */
[----:B--2---:R-:W-:Y:S05]  /*05e0*/  @!P0 BRA `(.L_x_2212) ;  /* 0xfffffffc00f08947 */ /* 0x004fea000383ffff */
[----:B------:R-:W-:Y:S01]  /*05f0*/  SHF.R.S32.HI R37, RZ, 0x1f, R46 ;  /* 0x0000001fff257819 */ /* 0x000fe2000001142e */
[----:B------:R-:W-:Y:S01]  /*0600*/  ULDC UR4, c[0x0][0x268] ;  /* 0x00009a0000047ab9 */ /* 0x000fe20000000800 */
[----:B------:R-:W-:Y:S01]  /*0610*/  ULDC.64 UR6, c[0x0][0x258] ;  /* 0x0000960000067ab9 */ /* 0x000fe20000000a00 */
[----:B------:R-:W-:Y:S01]  /*0620*/  VIADDMNMX R43, R43, -R40, 0x80, PT ;  /* 0x000000802b2b7446 */ /* 0x000fe20003800928 */
[----:B------:R-:W-:Y:S01]  /*0630*/  IMAD R5, R5, UR6, RZ ;  /* 0x0000000605057c24 */ /* 0x000fe2000f8e02ff */
[CC--:B-1----:R-:W-:Y:S01]  /*0640*/  LEA.HI R0, R37.reuse, R46.reuse, RZ, 0x7 ;  /* 0x0000002e25007211 */ /* 0x0c2fe200078f38ff */
[----:B------:R-:W-:Y:S01]  /*0650*/  BSSY B0, `(.L_x_2213) ;  /* 0x0000092000007945 */ /* 0x000fe20003800000 */
[----:B------:R-:W-:Y:S02]  /*0660*/  LEA.HI R48, R37, R46, RZ, 0x4 ;  /* 0x0000002e25307211 */ /* 0x000fe400078f20ff */
[C---:B------:R-:W-:Y:S01]  /*0670*/  LOP3.LUT R9, R0.reuse, 0xfffff80, RZ, 0xc0, !PT ;  /* 0x0fffff8000097812 */ /* 0x040fe200078ec0ff */
[----:B------:R-:W-:Y:S01]  /*0680*/  IMAD.SHL.U32 R0, R0, 0x20, RZ ;  /* 0x0000002000007824 */ /* 0x000fe200078e00ff */
[----:B------:R-:W-:-:S02]  /*0690*/  LOP3.LUT R11, R48, 0xfffffff0, RZ, 0xc0, !PT ;  /* 0xfffffff0300b7812 */ /* 0x000fc400078ec0ff */
[-C--:B------:R-:W-:Y:S02]  /*06a0*/  IADD3 R9, -R9, R46.reuse, RZ ;  /* 0x0000002e09097210 */ /* 0x080fe40007ffe1ff */
[----:B------:R-:W-:Y:S01]  /*06b0*/  LOP3.LUT R0, R0, 0x3ffff000, RZ, 0xc0, !PT ;  /* 0x3ffff00000007812 */ /* 0x000fe200078ec0ff */
[----:B------:R-:W-:Y:S01]  /*06c0*/  IMAD.IADD R42, R46, 0x1, -R11 ;  /* 0x000000012e2a7824 */ /* 0x000fe200078e0a0b */
[-C--:B------:R-:W-:Y:S02]  /*06d0*/  LEA.HI R2, R37, R46.reuse, RZ, 0x5 ;  /* 0x0000002e25027211 */ /* 0x080fe400078f28ff */
[----:B------:R-:W-:Y:S01]  /*06e0*/  SHF.R.U32.HI R48, RZ, 0x1, R48 ;  /* 0x00000001ff307819 */ /* 0x000fe20000011630 */
[----:B------:R-:W-:Y:S01]  /*06f0*/  IMAD R0, R9, 0x4, R0 ;  /* 0x0000000409007824 */ /* 0x000fe200078e0200 */
[----:B------:R-:W-:Y:S01]  /*0700*/  SHF.R.S32.HI R45, RZ, 0x1f, R42 ;  /* 0x0000001fff2d7819 */ /* 0x000fe2000001142a */
[----:B------:R-:W-:Y:S02]  /*0710*/  IMAD.SHL.U32 R2, R2, 0x20, RZ ;  /* 0x0000002002027824 */ /* 0x000fe400078e00ff */
[----:B------:R-:W-:Y:S01]  /*0720*/  IMAD R52, R0, 0x4, R41 ;  /* 0x0000000400347824 */ /* 0x000fe200078e0229 */
[----:B------:R-:W-:-:S02]  /*0730*/  LEA.HI R0, R37, R46, RZ, 0x3 ;  /* 0x0000002e25007211 */ /* 0x000fc400078f18ff */
[----:B------:R-:W-:Y:S02]  /*0740*/  LEA.HI R45, R45, R42, RZ, 0x3 ;  /* 0x0000002a2d2d7211 */ /* 0x000fe400078f18ff */
[----:B------:R-:W-:Y:S01]  /*0750*/  LOP3.LUT R23, R0, 0x1ffffff8, RZ, 0xc0, !PT ;  /* 0x1ffffff800177812 */ /* 0x000fe200078ec0ff */
[----:B------:R-:W1:Y:S01]  /*0760*/  LDS.128 R12, [R52+0x800] ;  /* 0x00080000340c7984 */ /* 0x000e620000000c00 */
[----:B------:R-:W-:Y:S02]  /*0770*/  SHF.R.S32.HI R0, RZ, 0x3, R0 ;  /* 0x00000003ff007819 */ /* 0x000fe40000011400 */
[----:B------:R-:W-:Y:S01]  /*0780*/  LOP3.LUT R21, R45, 0xfffffff8, RZ, 0xc0, !PT ;  /* 0xfffffff82d157812 */ /* 0x000fe200078ec0ff */
[----:B------:R-:W-:Y:S01]  /*0790*/  IMAD.IADD R44, R46, 0x1, -R23 ;  /* 0x000000012e2c7824 */ /* 0x000fe200078e0a17 */
[----:B------:R-:W-:Y:S01]  /*07a0*/  SHF.L.U32 R28, R0, 0x6, RZ ;  /* 0x00000006001c7819 */ /* 0x000fe200000006ff */
[----:B0-----:R-:W0:Y:S01]  /*07b0*/  LDS.128 R8, [R52] ;  /* 0x0000000034087984 */ /* 0x001e220000000c00 */
[----:B------:R-:W-:Y:S01]  /*07c0*/  LEA.HI R46, R37, R46, RZ, 0x6 ;  /* 0x0000002e252e7211 */ /* 0x000fe200078f30ff */
[----:B------:R-:W-:Y:S01]  /*07d0*/  IMAD.SHL.U32 R44, R44, 0x8, RZ ;  /* 0x000000082c2c7824 */ /* 0x000fe200078e00ff */
[----:B------:R-:W-:Y:S01]  /*07e0*/  LOP3.LUT R33, R28, 0x1c0, RZ, 0xc0, !PT ;  /* 0x000001c01c217812 */ /* 0x000fe200078ec0ff */
[----:B------:R-:W-:Y:S01]  /*07f0*/  IMAD.IADD R42, R42, 0x1, -R21 ;  /* 0x000000012a2a7824 */ /* 0x000fe200078e0a15 */
[----:B------:R-:W2:Y:S01]  /*0800*/  LDS.128 R24, [R52+0x2000] ;  /* 0x0020000034187984 */ /* 0x000ea20000000c00 */
[----:B------:R-:W-:Y:S01]  /*0810*/  IMAD.SHL.U32 R45, R45, 0x40, RZ ;  /* 0x000000402d2d7824 */ /* 0x000fe200078e00ff */
[----:B------:R-:W-:Y:S01]  /*0820*/  SHF.R.U32.HI R36, RZ, 0x3, R33 ;  /* 0x00000003ff247819 */ /* 0x000fe20000011621 */
[----:B------:R-:W-:Y:S01]  /*0830*/  IMAD.SHL.U32 R49, R42, 0x40, RZ ;  /* 0x000000402a317824 */ /* 0x000fe200078e00ff */
[----:B------:R-:W3:Y:S01]  /*0840*/  LDS.128 R20, [R52+0x1800] ;  /* 0x0018000034147984 */ /* 0x000ee20000000c00 */
[----:B------:R-:W-:Y:S01]  /*0850*/  LOP3.LUT R47, R33, 0x38, R44, 0xf8, !PT ;  /* 0x00000038212f7812 */ /* 0x000fe200078ef82c */
[----:B------:R-:W-:Y:S01]  /*0860*/  IMAD.SHL.U32 R46, R46, 0x8, RZ ;  /* 0x000000082e2e7824 */ /* 0x000fe200078e00ff */
[----:B------:R-:W-:Y:S01]  /*0870*/  LOP3.LUT R45, R45, 0x7ffffe00, RZ, 0xc0, !PT ;  /* 0x7ffffe002d2d7812 */ /* 0x000fe200078ec0ff */
[----:B------:R-:W4:Y:S01]  /*0880*/  LDS.128 R16, [R52+0x1000] ;  /* 0x0010000034107984 */ /* 0x000f220000000c00 */
[----:B------:R-:W-:-:S02]  /*0890*/  LOP3.LUT R47, R47, R36, RZ, 0x3c, !PT ;  /* 0x000000242f2f7212 */ /* 0x000fc400078e3cff */
[----:B------:R-:W-:Y:S01]  /*08a0*/  LOP3.LUT R49, R49, 0x1c0, RZ, 0xc0, !PT ;  /* 0x000001c031317812 */ /* 0x000fe200078ec0ff */
[----:B------:R-:W5:Y:S01]  /*08b0*/  LDS.128 R32, [R52+0x3000] ;  /* 0x0030000034207984 */ /* 0x000f620000000c00 */
[----:B------:R-:W-:Y:S02]  /*08c0*/  R2P PR, R42, 0x6 ;  /* 0x000000062a007804 */ /* 0x000fe40000000000 */
[----:B------:R-:W-:Y:S01]  /*08d0*/  LOP3.LUT R48, R49, 0x8, R48, 0xf8, !PT ;  /* 0x0000000831307812 */ /* 0x000fe200078ef830 */
[----:B------:R-:W5:Y:S01]  /*08e0*/  LDS.128 R28, [R52+0x2800] ;  /* 0x00280000341c7984 */ /* 0x000f620000000c00 */
[----:B------:R-:W-:-:S03]  /*08f0*/  SHF.R.U32.HI R49, RZ, 0x3, R49 ;  /* 0x00000003ff317819 */ /* 0x000fc60000011631 */
[----:B------:R-:W5:Y:S01]  /*0900*/  LDS.128 R36, [R52+0x3800] ;  /* 0x0038000034247984 */ /* 0x000f620000000c00 */
[----:B------:R-:W-:Y:S02]  /*0910*/  LOP3.LUT R48, R48, R49, RZ, 0x3c, !PT ;  /* 0x0000003130307212 */ /* 0x000fe400078e3cff */
[----:B------:R-:W-:Y:S02]  /*0920*/  LOP3.LUT R49, R2, 0x7ffffc00, RZ, 0xc0, !PT ;  /* 0x7ffffc0002317812 */ /* 0x000fe400078ec0ff */
[----:B------:R-:W-:Y:S02]  /*0930*/  LOP3.LUT R2, R47, 0x7ffffe00, R46, 0xf8, !PT ;  /* 0x7ffffe002f027812 */ /* 0x000fe400078ef82e */
[----:B------:R-:W-:Y:S01]  /*0940*/  IADD3 R42, R48, R45, R49 ;  /* 0x0000002d302a7210 */ /* 0x000fe20007ffe031 */
[----:B-1----:R-:W-:Y:S01]  /*0950*/  FMUL.FTZ R48, R15, UR4 ;  /* 0x000000040f307c20 */ /* 0x002fe20008410000 */
[----:B------:R-:W-:Y:S01]  /*0960*/  FMUL.FTZ R13, R13, UR4 ;  /* 0x000000040d0d7c20 */ /* 0x000fe20008410000 */
[----:B0-----:R-:W-:Y:S01]  /*0970*/  FMUL.FTZ R45, R9, UR4 ;  /* 0x00000004092d7c20 */ /* 0x001fe20008410000 */
[----:B------:R-:W-:Y:S01]  /*0980*/  FMUL.FTZ R46, R11, UR4 ;  /* 0x000000040b2e7c20 */ /* 0x000fe20008410000 */
[----:B------:R-:W-:Y:S01]  /*0990*/  FMUL.FTZ R9, R10, UR4 ;  /* 0x000000040a097c20 */ /* 0x000fe20008410000 */
[----:B------:R-:W-:Y:S01]  /*09a0*/  FMUL.FTZ R11, R14, UR4 ;  /* 0x000000040e0b7c20 */ /* 0x000fe20008410000 */
[----:B------:R-:W-:Y:S01]  /*09b0*/  FMUL.FTZ R10, R12, UR4 ;  /* 0x000000040c0a7c20 */ /* 0x000fe20008410000 */
[----:B--2---:R-:W-:Y:S01]  /*09c0*/  FMUL.FTZ R25, R25, UR4 ;  /* 0x0000000419197c20 */ /* 0x004fe20008410000 */
[----:B------:R-:W-:Y:S01]  /*09d0*/  FMUL.FTZ R8, R8, UR4 ;  /* 0x0000000408087c20 */ /* 0x000fe20008410000 */
[----:B------:R-:W-:Y:S01]  /*09e0*/  F2FP.F16.F32.PACK_AB R9, R46, R9 ;  /* 0x000000092e09723e */ /* 0x000fe200000000ff */
[----:B---3--:R-:W-:Y:S01]  /*09f0*/  FMUL.FTZ R15, R20, UR4 ;  /* 0x00000004140f7c20 */ /* 0x008fe20008410000 */
[----:B------:R-:W-:Y:S01]  /*0a00*/  FMUL.FTZ R20, R21, UR4 ;  /* 0x0000000415147c20 */ /* 0x000fe20008410000 */
[----:B------:R-:W-:Y:S01]  /*0a10*/  FMUL.FTZ R21, R26, UR4 ;  /* 0x000000041a157c20 */ /* 0x000fe20008410000 */
[----:B------:R-:W-:Y:S01]  /*0a20*/  FMUL.FTZ R26, R27, UR4 ;  /* 0x000000041b1a7c20 */ /* 0x000fe20008410000 */
[----:B----4-:R-:W-:Y:S01]  /*0a30*/  FMUL.FTZ R14, R18, UR4 ;  /* 0x00000004120e7c20 */ /* 0x010fe20008410000 */
[----:B------:R-:W-:Y:S01]  /*0a40*/  FMUL.FTZ R19, R19, UR4 ;  /* 0x0000000413137c20 */ /* 0x000fe20008410000 */
[----:B------:R-:W-:Y:S01]  /*0a50*/  FMUL.FTZ R18, R24, UR4 ;  /* 0x0000000418127c20 */ /* 0x000fe20008410000 */
[----:B------:R-:W-:Y:S01]  /*0a60*/  FMUL.FTZ R12, R16, UR4 ;  /* 0x00000004100c7c20 */ /* 0x000fe20008410000 */
[----:B-----5:R-:W-:Y:S01]  /*0a70*/  FMUL.FTZ R27, R32, UR4 ;  /* 0x00000004201b7c20 */ /* 0x020fe20008410000 */
[----:B------:R-:W-:Y:S01]  /*0a80*/  FMUL.FTZ R32, R33, UR4 ;  /* 0x0000000421207c20 */ /* 0x000fe20008410000 */
[----:B------:R-:W-:Y:S01]  /*0a90*/  FMUL.FTZ R16, R22, UR4 ;  /* 0x0000000416107c20 */ /* 0x000fe20008410000 */
[----:B------:R-:W-:Y:S01]  /*0aa0*/  FMUL.FTZ R23, R23, UR4 ;  /* 0x0000000417177c20 */ /* 0x000fe20008410000 */
[----:B------:R-:W-:Y:S01]  /*0ab0*/  FMUL.FTZ R24, R30, UR4 ;  /* 0x000000041e187c20 */ /* 0x000fe20008410000 */
[----:B------:R-:W-:Y:S01]  /*0ac0*/  FMUL.FTZ R31, R31, UR4 ;  /* 0x000000041f1f7c20 */ /* 0x000fe20008410000 */
[----:B------:R-:W-:Y:S01]  /*0ad0*/  F2FP.F16.F32.PACK_AB R10, R13, R10 ;  /* 0x0000000a0d0a723e */ /* 0x000fe200000000ff */
[----:B------:R-:W-:Y:S01]  /*0ae0*/  FMUL.FTZ R22, R28, UR4 ;  /* 0x000000041c167c20 */ /* 0x000fe20008410000 */
[----:B------:R-:W-:Y:S01]  /*0af0*/  FMUL.FTZ R33, R38, UR4 ;  /* 0x0000000426217c20 */ /* 0x000fe20008410000 */
[----:B------:R-:W-:Y:S01]  /*0b00*/  FMUL.FTZ R38, R39, UR4 ;  /* 0x0000000427267c20 */ /* 0x000fe20008410000 */
[----:B------:R-:W-:Y:S01]  /*0b10*/  IADD3 R39, R41, 0x8000, RZ ;  /* 0x0000800029277810 */ /* 0x000fe20007ffe0ff */
[----:B------:R-:W-:Y:S01]  /*0b20*/  FMUL.FTZ R29, R29, UR4 ;  /* 0x000000041d1d7c20 */ /* 0x000fe20008410000 */
[----:B------:R-:W-:Y:S01]  /*0b30*/  F2FP.F16.F32.PACK_AB R13, R19, R14 ;  /* 0x0000000e130d723e */ /* 0x000fe200000000ff */
[----:B------:R-:W-:Y:S01]  /*0b40*/  FMUL.FTZ R30, R36, UR4 ;  /* 0x00000004241e7c20 */ /* 0x000fe20008410000 */
[----:B------:R-:W-:Y:S01]  /*0b50*/  F2FP.F16.F32.PACK_AB R19, R31, R24 ;  /* 0x000000181f13723e */ /* 0x000fe200000000ff */
[----:B------:R-:W-:Y:S01]  /*0b60*/  IMAD.MOV.U32 R24, RZ, RZ, 0x20 ;  /* 0x00000020ff187424 */ /* 0x000fe200078e00ff */
[----:B------:R-:W-:Y:S01]  /*0b70*/  F2FP.F16.F32.PACK_AB R14, R20, R15 ;  /* 0x0000000f140e723e */ /* 0x000fe200000000ff */
[----:B------:R-:W-:Y:S01]  /*0b80*/  FMUL.FTZ R37, R37, UR4 ;  /* 0x0000000425257c20 */ /* 0x000fe20008410000 */
[----:B------:R-:W-:Y:S01]  /*0b90*/  F2FP.F16.F32.PACK_AB R15, R23, R16 ;  /* 0x00000010170f723e */ /* 0x000fe200000000ff */
[----:B------:R-:W-:-:S02]  /*0ba0*/  IMAD R23, R42, 0x2, R39 ;  /* 0x000000022a177824 */ /* 0x000fc400078e0227 */
[----:B------:R-:W-:Y:S01]  /*0bb0*/  FMUL.FTZ R17, R17, UR4 ;  /* 0x0000000411117c20 */ /* 0x000fe20008410000 */
[----:B------:R-:W-:Y:S01]  /*0bc0*/  SEL R24, R24, 0xffffffe0, !P1 ;  /* 0xffffffe018187807 */ /* 0x000fe20004800000 */
[----:B------:R-:W-:Y:S01]  /*0bd0*/  FMUL.FTZ R28, R34, UR4 ;  /* 0x00000004221c7c20 */ /* 0x000fe20008410000 */
[----:B------:R-:W-:Y:S01]  /*0be0*/  FMUL.FTZ R35, R35, UR4 ;  /* 0x0000000423237c20 */ /* 0x000fe20008410000 */
[----:B------:R-:W-:Y:S01]  /*0bf0*/  F2FP.F16.F32.PACK_AB R16, R25, R18 ;  /* 0x000000121910723e */ /* 0x000fe200000000ff */
[----:B------:R-:W-:Y:S01]  /*0c00*/  VIADD R31, R23, 0x40 ;  /* 0x00000040171f7836 */ /* 0x000fe20000000000 */
[----:B------:R-:W-:Y:S01]  /*0c10*/  F2FP.F16.F32.PACK_AB R18, R29, R22 ;  /* 0x000000161d12723e */ /* 0x000fe200000000ff */
[----:B------:R-:W-:Y:S01]  /*0c20*/  @P2 VIADD R31, R23, 0xffffffc0 ;  /* 0xffffffc0171f2836 */ /* 0x000fe20000000000 */
[----:B------:R-:W-:Y:S01]  /*0c30*/  F2FP.F16.F32.PACK_AB R8, R45, R8 ;  /* 0x000000082d08723e */ /* 0x000fe200000000ff */
[--C-:B------:R-:W-:Y:S01]  /*0c40*/  IMAD R42, R42, 0x2, R41.reuse ;  /* 0x000000022a2a7824 */ /* 0x100fe200078e0229 */
[----:B------:R-:W-:Y:S01]  /*0c50*/  F2FP.F16.F32.PACK_AB R11, R48, R11 ;  /* 0x0000000b300b723e */ /* 0x000fe200000000ff */
[----:B------:R-:W-:Y:S01]  /*0c60*/  IMAD R41, R2, 0x2, R41 ;  /* 0x0000000202297824 */ /* 0x000fe200078e0229 */
[----:B------:R-:W-:Y:S01]  /*0c70*/  F2FP.F16.F32.PACK_AB R22, R37, R30 ;  /* 0x0000001e2516723e */ /* 0x000fe200000000ff */
[----:B------:R-:W-:Y:S01]  /*0c80*/  ULDC UR4, c[0x0][0x244] ;  /* 0x0000910000047ab9 */ /* 0x000fe20000000800 */
[----:B------:R-:W-:Y:S01]  /*0c90*/  F2FP.F16.F32.PACK_AB R12, R17, R12 ;  /* 0x0000000c110c723e */ /* 0x000fe200000000ff */
[----:B------:R0:W-:Y:S01]  /*0ca0*/  STSM.16.M88.4 [R42+0x8000], R8 ;  /* 0x008000082a007844 */ /* 0x0001e20000000200 */
[----:B------:R-:W-:-:S02]  /*0cb0*/  IADD3 R30, R23, R24, RZ ;  /* 0x00000018171e7210 */ /* 0x000fc40007ffe0ff */
[----:B------:R-:W-:Y:S02]  /*0cc0*/  F2FP.F16.F32.PACK_AB R17, R26, R21 ;  /* 0x000000151a11723e */ /* 0x000fe400000000ff */
[----:B------:R-:W-:Y:S01]  /*0cd0*/  F2FP.F16.F32.PACK_AB R20, R32, R27 ;  /* 0x0000001b2014723e */ /* 0x000fe200000000ff */
[----:B------:R-:W-:Y:S01]  /*0ce0*/  IMAD.IADD R32, R24, 0x1, R31 ;  /* 0x0000000118207824 */ /* 0x000fe200078e021f */
[----:B------:R-:W-:Y:S01]  /*0cf0*/  F2FP.F16.F32.PACK_AB R21, R35, R28 ;  /* 0x0000001c2315723e */ /* 0x000fe200000000ff */
[----:B------:R1:W-:Y:S01]  /*0d00*/  STSM.16.M88.4 [R30], R12 ;  /* 0x0000000c1e007844 */ /* 0x0003e20000000200 */
[----:B------:R-:W-:Y:S02]  /*0d10*/  F2FP.F16.F32.PACK_AB R23, R38, R33 ;  /* 0x000000212617723e */ /* 0x000fe400000000ff */
[----:B------:R-:W-:Y:S01]  /*0d20*/  IADD3 R28, P0, R0, R50, RZ ;  /* 0x00000032001c7210 */ /* 0x000fe20007f1e0ff */
[----:B------:R1:W-:Y:S01]  /*0d30*/  STSM.16.M88.4 [R31], R16 ;  /* 0x000000101f007844 */ /* 0x0003e20000000200 */
[----:B------:R-:W-:-:S02]  /*0d40*/  SHF.R.S32.HI R45, RZ, 0x1f, R44 ;  /* 0x0000001fff2d7819 */ /* 0x000fc4000001142c */
[----:B------:R-:W-:Y:S01]  /*0d50*/  LEA.HI.X.SX32 R29, R0, R51, 0x1, P0 ;  /* 0x00000033001d7211 */ /* 0x000fe200000f0eff */
[----:B------:R1:W-:Y:S01]  /*0d60*/  STSM.16.M88.4 [R32], R20 ;  /* 0x0000001420007844 */ /* 0x0003e20000000200 */
[----:B------:R-:W-:Y:S01]  /*0d70*/  BAR.SYNC.DEFER_BLOCKING 0x0 ;  /* 0x0000000000007b1d */ /* 0x000fe20000010000 */
[----:B------:R-:W-:Y:S01]  /*0d80*/  ISETP.GE.AND P0, PT, R44, UR4, PT ;  /* 0x000000042c007c0c */ /* 0x000fe2000bf06270 */
[C---:B0-----:R-:W-:Y:S02]  /*0d90*/  IMAD R9, R6.reuse, UR7, R5 ;  /* 0x0000000706097c24 */ /* 0x041fe4000f8e0205 */
[----:B------:R-:W-:Y:S01]  /*0da0*/  IMAD.WIDE.U32 R44, R6, UR6, R44 ;  /* 0x00000006062c7c25 */ /* 0x000fe2000f8e002c */
[C---:B------:R-:W-:Y:S01]  /*0db0*/  ISETP.GE.OR P3, PT, R0.reuse, R43, P0 ;  /* 0x0000002b0000720c */ /* 0x040fe20000766670 */
[----:B------:R-:W-:Y:S02]  /*0dc0*/  ULDC.64 UR4, c[0x0][0x260] ;  /* 0x0000980000047ab9 */ /* 0x000fe40000000a00 */
[----:B------:R-:W-:Y:S01]  /*0dd0*/  VIADD R5, R0, 0x20 ;  /* 0x0000002000057836 */ /* 0x000fe20000000000 */
[----:B------:R-:W-:Y:S01]  /*0de0*/  IADD3 R45, R45, R9, RZ ;  /* 0x000000092d2d7210 */ /* 0x000fe20007ffe0ff */
[----:B------:R-:W-:-:S02]  /*0df0*/  IMAD R7, R7, UR4, RZ ;  /* 0x0000000407077c24 */ /* 0x000fc4000f8e02ff */
[C---:B------:R-:W-:Y:S01]  /*0e00*/  VIADD R6, R0.reuse, 0x40 ;  /* 0x0000004000067836 */ /* 0x040fe20000000000 */
[-C--:B------:R-:W-:Y:S01]  /*0e10*/  ISETP.GE.OR P2, PT, R5, R43.reuse, P0 ;  /* 0x0000002b0500720c */ /* 0x080fe20000746670 */
[----:B------:R-:W-:Y:S02]  /*0e20*/  VIADD R0, R0, 0x60 ;  /* 0x0000006000007836 */ /* 0x000fe40000000000 */
[----:B------:R-:W-:Y:S01]  /*0e30*/  IMAD R9, R4, UR5, R7 ;  /* 0x0000000504097c24 */ /* 0x000fe2000f8e0207 */
[-C--:B------:R-:W-:Y:S01]  /*0e40*/  ISETP.GE.OR P1, PT, R6, R43.reuse, P0 ;  /* 0x0000002b0600720c */ /* 0x080fe20000726670 */
[----:B------:R-:W-:Y:S01]  /*0e50*/  IMAD.WIDE.U32 R4, R4, UR4, R44 ;  /* 0x0000000404047c25 */ /* 0x000fe2000f8e002c */
[----:B------:R-:W-:-:S03]  /*0e60*/  ISETP.GE.OR P0, PT, R0, R43, P0 ;  /* 0x0000002b0000720c */ /* 0x000fc60000706670 */
[----:B------:R-:W-:Y:S01]  /*0e70*/  IMAD.WIDE R6, R3, 0x80, R28 ;  /* 0x0000008003067825 */ /* 0x000fe200078e021c */
[----:B------:R1:W0:Y:S03]  /*0e80*/  LDS.128 R24, [R41+0xb000] ;  /* 0x00b0000029187984 */ /* 0x0002260000000c00 */
[----:B------:R-:W-:Y:S02]  /*0e90*/  IMAD R8, R2, 0x2, R39 ;  /* 0x0000000202087824 */ /* 0x000fe400078e0227 */
[----:B------:R-:W-:Y:S01]  /*0ea0*/  IMAD.IADD R3, R5, 0x1, R9 ;  /* 0x0000000105037824 */ /* 0x000fe200078e0209 */
[----:B------:R-:W-:Y:S06]  /*0eb0*/  @P3 BRA `(.L_x_2214) ;  /* 0x00000000002c3947 */ /* 0x000fec0003800000 */
[----:B------:R-:W2:Y:S01]  /*0ec0*/  LDS.128 R8, [R8] ;  /* 0x0000000008087984 */ /* 0x000ea20000000c00 */
[----:B------:R-:W-:Y:S01]  /*0ed0*/  ULDC.64 UR4, c[0x0][0x250] ;  /* 0x0000940000047ab9 */ /* 0x000fe20000000a00 */
[----:B------:R-:W-:Y:S02]  /*0ee0*/  IMAD.MOV.U32 R2, RZ, RZ, R4 ;  /* 0x000000ffff027224 */ /* 0x000fe400078e0004 */
[----:B-1----:R-:W-:Y:S02]  /*0ef0*/  IMAD R15, R7, UR4, RZ ;  /* 0x00000004070f7c24 */ /* 0x002fe4000f8e02ff */
[----:B------:R-:W-:-:S04]  /*0f00*/  IMAD.WIDE.U32 R12, R6, UR4, R2 ;  /* 0x00000004060c7c25 */ /* 0x000fc8000f8e0002 */
[----:B------:R-:W-:Y:S01]  /*0f10*/  IMAD R15, R6, UR5, R15 ;  /* 0x00000005060f7c24 */ /* 0x000fe2000f8e020f */
[----:B------:R-:W-:Y:S02]  /*0f20*/  ULDC.64 UR4, c[0x0][0x238] ;  /* 0x00008e0000047ab9 */ /* 0x000fe40000000a00 */
[----:B------:R-:W-:Y:S01]  /*0f30*/  LEA R14, P3, R12, UR4, 0x1 ;  /* 0x000000040c0e7c11 */ /* 0x000fe2000f8608ff */
[----:B------:R-:W-:-:S05]  /*0f40*/  IMAD.IADD R13, R13, 0x1, R15 ;  /* 0x000000010d0d7824 */ /* 0x000fca00078e020f */
[----:B------:R-:W-:-:S05]  /*0f50*/  LEA.HI.X R15, R12, UR5, R13, 0x1, P3 ;  /* 0x000000050c0f7c11 */ /* 0x000fca00098f0c0d */
[----:B--2---:R2:W-:Y:S02]  /*0f60*/  STG.E.128 desc[UR8][R14.64], R8 ;  /* 0x000000080e007986 */ /* 0x0045e4000c101d08 */
.L_x_2214:
[----:B------:R-:W-:Y:S05]  /*0f70*/  BSYNC B0 ;  /* 0x0000000000007941 */ /* 0x000fea0003800000 */
.L_x_2213:
[----:B--2---:R2:W3:Y:S01]  /*0f80*/  LDS.128 R8, [R41+0x9000] ;  /* 0x0090000029087984 */ /* 0x0044e20000000c00 */
        /* <DEDUP_REMOVED lines=15> */
.L_x_2216:
[----:B------:R-:W-:Y:S05]  /*1080*/  BSYNC B0 ;  /* 0x0000000000007941 */ /* 0x000fea0003800000 */
.L_x_2215:
[----:B---34-:R3:W4:Y:S01]  /*1090*/  LDS.128 R8, [R41+0xa000] ;  /* 0x00a0000029087984 */ /* 0x0187220000000c00 */
        /* <DEDUP_REMOVED lines=14> */
[----:B----4-:R1:W-:Y:S02]  /*1180*/  STG.E.128 desc[UR8][R14.64], R8 ;  /* 0x000000080e007986 */ /* 0x0103e4000c101d08 */
.L_x_2218:
[----:B------:R-:W-:Y:S05]  /*1190*/  BSYNC B0 ;  /* 0x0000000000007941 */ /* 0x000fea0003800000 */
.L_x_2217:
[----:B------:R-:W-:Y:S05]  /*11a0*/  @P0 EXIT ;  /* 0x000000000000094d */ /* 0x000fea0003800000 */
[----:B------:R-:W-:Y:S01]  /*11b0*/  IADD3 R5, P0, R6, 0x60, RZ ;  /* 0x0000006006057810 */ /* 0x000fe20007f1e0ff */
[----:B------:R-:W-:Y:S01]  /*11c0*/  ULDC.64 UR4, c[0x0][0x250] ;  /* 0x0000940000047ab9 */ /* 0x000fe20000000a00 */
[----:B------:R-:W-:-:S03]  /*11d0*/  IMAD.MOV.U32 R2, RZ, RZ, R4 ;  /* 0x000000ffff027224 */ /* 0x000fc600078e0004 */
        /* <DEDUP_REMOVED lines=8> */
[----:B0-----:R-:W-:Y:S01]  /*1260*/  STG.E.128 desc[UR8][R4.64], R24 ;  /* 0x0000001804007986 */ /* 0x001fe2000c101d08 */
[----:B------:R-:W-:Y:S05]  /*1270*/  EXIT ;  /* 0x000000000000794d */ /* 0x000fea0003800000 */
.L_x_2219:
        /* <DEDUP_REMOVED lines=16> */
.L_x_3734:


//--------------------- .text._ZN7cutlass13device_kernelIN5flash11enable_sm90INS1_16FlashAttnBwdSm90INS1_25CollectiveMainloopBwdSm90ILi2ELi2ELi2EN4cute5tupleIJNS5_1CILi1EEES8_S8_EEENS6_IJNS7_ILi128EEESA_NS7_ILi64EEEEEENS_6half_tEfNS_4arch4Sm90ELb0ELb1ELb1ELb1ELb1ELb1ELb0ELb0ELi2ELi1ELi2ELi2ELb0EEENS1_24CollectiveEpilogueBwdGQAISC_fSF_Li256ELb1ELb1EEENS1_19SingleTileSchedulerILb1ELb0ELb0ELi128EEEEEEEEEvNT_6ParamsE --------------------------
	.section	.text._ZN7cutlass13device_kernelIN5flash11enable_sm90INS1_16FlashAttnBwdSm90INS1_25CollectiveMainloopBwdSm90ILi2ELi2ELi2EN4cute5tupleIJNS5_1CILi1EEES8_S8_EEENS6_IJNS7_ILi128EEESA_NS7_ILi64EEEEEENS_6half_tEfNS_4arch4Sm90ELb0ELb1ELb1ELb1ELb1ELb1ELb0ELb0ELi2ELi1ELi2ELi2ELb0EEENS1_24CollectiveEpilogueBwdGQAISC_fSF_Li256ELb1ELb1EEENS1_19SingleTileSchedulerILb1ELb0ELb0ELi128EEEEEEEEEvNT_6ParamsE,"ax",@progbits
	.align	128
.text._ZN7cutlass13device_kernelIN5flash11enable_sm90INS1_16FlashAttnBwdSm90INS1_25CollectiveMainloopBwdSm90ILi2ELi2ELi2EN4cute5tupleIJNS5_1CILi1EEES8_S8_EEENS6_IJNS7_ILi128EEESA_NS7_ILi64EEEEEENS_6half_tEfNS_4arch4Sm90ELb0ELb1ELb1ELb1ELb1ELb1ELb0ELb0ELi2ELi1ELi2ELi2ELb0EEENS1_24CollectiveEpilogueBwdGQAISC_fSF_Li256ELb1ELb1EEENS1_19SingleTileSchedulerILb1ELb0ELb0ELi128EEEEEEEEEvNT_6ParamsE:
        .type           _ZN7cutlass13device_kernelIN5flash11enable_sm90INS1_16FlashAttnBwdSm90INS1_25CollectiveMainloopBwdSm90ILi2ELi2ELi2EN4cute5tupleIJNS5_1CILi1EEES8_S8_EEENS6_IJNS7_ILi128EEESA_NS7_ILi64EEEEEENS_6half_tEfNS_4arch4Sm90ELb0ELb1ELb1ELb1ELb1ELb1ELb0ELb0ELi2ELi1ELi2ELi2ELb0EEENS1_24CollectiveEpilogueBwdGQAISC_fSF_Li256ELb1ELb1EEENS1_19SingleTileSchedulerILb1ELb0ELb0ELi128EEEEEEEEEvNT_6ParamsE,@function
        .size           _ZN7cutlass13device_kernelIN5flash11enable_sm90INS1_16FlashAttnBwdSm90INS1_25CollectiveMainloopBwdSm90ILi2ELi2ELi2EN4cute5tupleIJNS5_1CILi1EEES8_S8_EEENS6_IJNS7_ILi128EEESA_NS7_ILi64EEEEEENS_6half_tEfNS_4arch4Sm90ELb0ELb1ELb1ELb1ELb1ELb1ELb0ELb0ELi2ELi1ELi2ELi2ELb0EEENS1_24CollectiveEpilogueBwdGQAISC_fSF_Li256ELb1ELb1EEENS1_19SingleTileSchedulerILb1ELb0ELb0ELi128EEEEEEEEEvNT_6ParamsE,(.L_x_3735 - _ZN7cutlass13device_kernelIN5flash11enable_sm90INS1_16FlashAttnBwdSm90INS1_25CollectiveMainloopBwdSm90ILi2ELi2ELi2EN4cute5tupleIJNS5_1CILi1EEES8_S8_EEENS6_IJNS7_ILi128EEESA_NS7_ILi64EEEEEENS_6half_tEfNS_4arch4Sm90ELb0ELb1ELb1ELb1ELb1ELb1ELb0ELb0ELi2ELi1ELi2ELi2ELb0EEENS1_24CollectiveEpilogueBwdGQAISC_fSF_Li256ELb1ELb1EEENS1_19SingleTileSchedulerILb1ELb0ELb0ELi128EEEEEEEEEvNT_6ParamsE)
        .other          _ZN7cutlass13device_kernelIN5flash11enable_sm90INS1_16FlashAttnBwdSm90INS1_25CollectiveMainloopBwdSm90ILi2ELi2ELi2EN4cute5tupleIJNS5_1CILi1EEES8_S8_EEENS6_IJNS7_ILi128EEESA_NS7_ILi64EEEEEENS_6half_tEfNS_4arch4Sm90ELb0ELb1ELb1ELb1ELb1ELb1ELb0ELb0ELi2ELi1ELi2ELi2ELb0EEENS1_24CollectiveEpilogueBwdGQAISC_fSF_Li256ELb1ELb1EEENS1_19SingleTileSchedulerILb1ELb0ELb0ELi128EEEEEEEEEvNT_6ParamsE,@"STO_CUDA_ENTRY STV_DEFAULT"
_ZN7cutlass13device_kernelIN5flash11enable_sm90INS1_16FlashAttnBwdSm90INS1_25CollectiveMainloopBwdSm90ILi2ELi2ELi2EN4cute5tupleIJNS5_1CILi1EEES8_S8_EEENS6_IJNS7_ILi128EEESA_NS7_ILi64EEEEEENS_6half_tEfNS_4arch4Sm90ELb0ELb1ELb1ELb1ELb1ELb1ELb0ELb0ELi2ELi1ELi2ELi2ELb0EEENS1_24CollectiveEpilogueBwdGQAISC_fSF_Li256ELb1ELb1EEENS1_19SingleTileSchedulerILb1ELb0ELb0ELi128EEEEEEEEEvNT_6ParamsE:
        /* <DEDUP_REMOVED lines=24> */
.L_x_2221:
[----:B------:R-:W-:Y:S05]  /*0180*/  BSYNC B0 ;  /* 0x0000000000007941 */ /* 0x000fea0003800000 */
.L_x_2220:
        /* <DEDUP_REMOVED lines=37> */
.L_x_2222:
        /* <DEDUP_REMOVED lines=22> */
.L_x_2223:
[----:B------:R-:W-:Y:S01]  /*0540*/  PLOP3.LUT P0, PT, PT, PT, UP0, 0x80, 0x0 ;  /* 0x000000000000781c */ /* 0x000fe20003f0f008 */
[----:B------:R-:W-:Y:S01]  /*0550*/  NOP ;  /* 0x0000000000007918 */ /* 0x000fe20000000000 */
[----:B------:R-:W-:Y:S01]  /*0560*/  ULDC.64 UR38, c[0x0][0x208] ;  /* 0x0000820000267ab9 */ /* 0x000fe20000000a00 */
[----:B------:R-:W-:Y:S01]  /*0570*/  BSSY B6, `(.L_x_2224) ;  /* 0x0001676000067945 */ /* 0x000fe20003800000 */
[----:B-12-4-:R-:W-:Y:S09]  /*0580*/  BAR.SYNC.DEFER_BLOCKING 0x0 ;  /* 0x0000000000007b1d */ /* 0x016ff20000010000 */
[----:B------:R-:W-:Y:S05]  /*0590*/  @!P0 BRA `(.L_x_2225) ;  /* 0x0000012000448947 */ /* 0x000fea0003800000 */
.L_x_2226:
        /* <DEDUP_REMOVED lines=24> */
.L_x_2227:
        /* <DEDUP_REMOVED lines=14> */
.L_x_2229:
[----:B------:R-:W-:-:S05]  /*0800*/  ULDC UR4, c[0x0][0x8c4] ;  /* 0x0002310000047ab9 */ /* 0x000fca0000000800 */
.L_x_2228:
        /* <DEDUP_REMOVED lines=19> */
.L_x_2231:
        /* <DEDUP_REMOVED lines=14> */
.L_x_2232:
        /* <DEDUP_REMOVED lines=11> */
.L_x_2233:
        /* <DEDUP_REMOVED lines=13> */
.L_x_2234:
        /* <DEDUP_REMOVED lines=50> */
.L_x_2235:
        /* <DEDUP_REMOVED lines=28> */
.L_x_2238:
        /* <DEDUP_REMOVED lines=15> */
.L_x_2237:
        /* <DEDUP_REMOVED lines=22> */
.L_x_2240:
        /* <DEDUP_REMOVED lines=15> */
.L_x_2239:
[----:B------:R-:W-:Y:S01]  /*13c0*/  SHF.R.S32.HI R6, RZ, 0x1f, R17 ;  /* 0x0000001fff067819 */ /* 0x000fe20000011411 */
[----:B------:R-:W-:-:S03]  /*13d0*/  UMOV UR4, 0xffffffff ;  /* 0xffffffff00047882 */ /* 0x000fc60000000000 */
[----:B------:R-:W-:-:S04]  /*13e0*/  LEA.HI R0, R6, R17, RZ, 0x7 ;  /* 0x0000001106007211 */ /* 0x000fc800078f38ff */
[----:B------:R-:W-:Y:S01]  /*13f0*/  SHF.R.S32.HI R18, RZ, 0x7, R0 ;  /* 0x00000007ff127819 */ /* 0x000fe20000011400 */
[----:B------:R-:W-:Y:S06]  /*1400*/  BRA.DIV UR4, `(.L_x_2241) ;  /* 0x0000015a04387947 */ /* 0x000fec000b800000 */
[----:B------:R1:W2:Y:S02]  /*1410*/  SHFL.IDX PT, R14, R18, RZ, 0x1f ;  /* 0x00001fff120e7589 */ /* 0x0002a400000e0000 */
.L_x_2389:
        /* <DEDUP_REMOVED lines=24> */
.L_x_2242:
        /* <DEDUP_REMOVED lines=162> */
.L_x_2255:
[----:B------:R-:W-:-:S06]  /*1fc0*/  ULOP3.LUT UR4, UR36, 0x1, URZ, 0xfc, !UPT ;  /* 0x0000000124047892 */ /* 0x000fcc000f8efc3f */
[----:B------:R-:W-:-:S05]  /*1fd0*/  IMAD.U32 R5, RZ, RZ, UR4 ;  /* 0x00000004ff057e24 */ /* 0x000fca000f8e00ff */
[----:B------:R-:W-:-:S13]  /*1fe0*/  ISETP.NE.AND P6, PT, R5, 0x3, PT ;  /* 0x000000030500780c */ /* 0x000fda0003fc5270 */
[----:B------:R-:W-:Y:S05]  /*1ff0*/  @!P6 BRA `(.L_x_2245) ;  /* 0x000000000004e947 */ /* 0x000fea0003800000 */
[----:B------:R-:W-:Y:S01]  /*2000*/  BPT.TRAP 0x1 ;  /* 0x000000040000795c */ /* 0x000fe20000300000 */
.L_x_2245:
[----:B------:R-:W-:Y:S02]  /*2010*/  LEA R6, R0, R16, 0x3 ;  /* 0x0000001000067211 */ /* 0x000fe400078e18ff */
[----:B------:R-:W-:-:S04]  /*2020*/  SHF.L.U32 R23, R4, 0x1f, RZ ;  /* 0x0000001f04177819 */ /* 0x000fc800000006ff */
[----:B------:R1:W2:Y:S01]  /*2030*/  SYNCS.PHASECHK.TRANS64.TRYWAIT P0, [R6+URZ+0x30c10], R23 ;  /* 0x030c1017060075a7 */ /* 0x0002a2000800017f */
[----:B------:R-:W-:Y:S05]  /*2040*/  @!P6 BRA `(.L_x_2246) ;  /* 0x000000000004e947 */ /* 0x000fea0003800000 */
[----:B------:R-:W-:Y:S01]  /*2050*/  BPT.TRAP 0x1 ;  /* 0x000000040000795c */ /* 0x000fe20000300000 */
.L_x_2246:
[----:B------:R-:W-:-:S05]  /*2060*/  VIADD R5, R16, 0x10000 ;  /* 0x0001000010057836 */ /* 0x000fca0000000000 */
[----:B------:R-:W-:-:S04]  /*2070*/  SHF.R.U32.HI R5, RZ, 0x4, R5 ;  /* 0x00000004ff057819 */ /* 0x000fc80000011605 */
[----:B------:R-:W-:Y:S01]  /*2080*/  LOP3.LUT R5, R5, 0x3fff, RZ, 0xc0, !PT ;  /* 0x00003fff05057812 */ /* 0x000fe200078ec0ff */
[----:B--2---:R-:W-:Y:S06]  /*2090*/  @P0 BRA `(.L_x_2247) ;  /* 0x0000000000080947 */ /* 0x004fec0003800000 */
[----:B------:R-:W2:Y:S02]  /*20a0*/  SYNCS.PHASECHK.TRANS64.TRYWAIT P0, [R6+URZ+0x30c10], R23 ;  /* 0x030c1017060075a7 */ /* 0x000ea4000800017f */
[----:B--2---:R-:W-:Y:S05]  /*20b0*/  @!P0 BRA `(.L_x_2248) ;  /* 0x0000014c00408947 */ /* 0x004fea0003800000 */
.L_x_2247:
        /* <DEDUP_REMOVED lines=65> */
.L_x_2249:
[----:B------:R1:W1:Y:S01]  /*24d0*/  SYNCS.PHASECHK.TRANS64.TRYWAIT P0, [R6+URZ+0x30c30], R23 ;  /* 0x030c3017060075a7 */ /* 0x000262000800017f */
[----:B------:R-:W-:Y:S05]  /*24e0*/  @!P6 BRA `(.L_x_2250) ;  /* 0x000000000004e947 */ /* 0x000fea0003800000 */
[----:B------:R-:W-:Y:S01]  /*24f0*/  BPT.TRAP 0x1 ;  /* 0x000000040000795c */ /* 0x000fe20000300000 */
.L_x_2250:
[----:B-1----:R-:W-:Y:S05]  /*2500*/  @P0 BRA `(.L_x_2251) ;  /* 0x0000000000080947 */ /* 0x002fea0003800000 */
[----:B------:R-:W1:Y:S02]  /*2510*/  SYNCS.PHASECHK.TRANS64.TRYWAIT P0, [R6+URZ+0x30c30], R23 ;  /* 0x030c3017060075a7 */ /* 0x000e64000800017f */
[----:B-1----:R-:W-:Y:S05]  /*2520*/  @!P0 BRA `(.L_x_2252) ;  /* 0x0000014800388947 */ /* 0x002fea0003800000 */
.L_x_2251:
        /* <DEDUP_REMOVED lines=1123> */
.L_x_2253:
        /* <DEDUP_REMOVED lines=68> */
.L_x_2254:
        /* <DEDUP_REMOVED lines=12> */
.L_x_2244:
        /* <DEDUP_REMOVED lines=18> */
[----:B------:R-:W-:Y:S01]  /*7180*/  MOV R21, 0x40000040 ;  /* 0x4000004000157802 */ /* 0x000fe20000000f00 */
[----:B------:R-:W-:Y:S01]  /*7190*/  IMAD.MOV.U32 R19, RZ, RZ, 0x40000040 ;  /* 0x40000040ff137424 */ /* 0x000fe200078e00ff */
[----:B------:R-:W5:Y:S03]  /*71a0*/  S2R R5, SR_TID.X ;  /* 0x0000000000057919 */ /* 0x000f660000002100 */
[----:B------:R-:W-:-:S02]  /*71b0*/  IMAD.U32 R14, RZ, RZ, UR4 ;  /* 0x00000004ff0e7e24 */ /* 0x000fc4000f8e00ff */
[----:B-----5:R-:W-:-:S05]  /*71c0*/  VIADD R8, R5, 0xffffff80 ;  /* 0xffffff8005087836 */ /* 0x020fca0000000000 */
[----:B------:R-:W-:-:S04]  /*71d0*/  SHF.R.S32.HI R7, RZ, 0x1f, R8 ;  /* 0x0000001fff077819 */ /* 0x000fc80000011408 */
[----:B------:R-:W-:-:S04]  /*71e0*/  LEA.HI R5, R7, R8, RZ, 0x5 ;  /* 0x0000000807057211 */ /* 0x000fc800078f28ff */
[----:B------:R-:W-:Y:S02]  /*71f0*/  LOP3.LUT R5, R5, 0xffffffe0, RZ, 0xc0, !PT ;  /* 0xffffffe005057812 */ /* 0x000fe400078ec0ff */
[----:B--2---:R-:W-:Y:S02]  /*7200*/  MOV R15, R10 ;  /* 0x0000000a000f7202 */ /* 0x004fe40000000f00 */
[----:B------:R-:W2:Y:S01]  /*7210*/  S2R R10, SR_TID.X ;  /* 0x00000000000a7919 */ /* 0x000ea20000002100 */
[----:B---3--:R-:W-:Y:S02]  /*7220*/  LEA.HI R9, R11, R12, RZ, 0x5 ;  /* 0x0000000c0b097211 */ /* 0x008fe400078f28ff */
[--C-:B----4-:R-:W-:Y:S02]  /*7230*/  SHF.R.S32.HI R11, RZ, 0x2, R6.reuse ;  /* 0x00000002ff0b7819 */ /* 0x110fe40000011406 */
[----:B------:R-:W-:Y:S02]  /*7240*/  SHF.R.S32.HI R6, RZ, 0x1f, R6 ;  /* 0x0000001fff067819 */ /* 0x000fe40000011406 */
[----:B------:R-:W-:Y:S01]  /*7250*/  SHF.R.S32.HI R13, RZ, 0x5, R9 ;  /* 0x00000005ff0d7819 */ /* 0x000fe20000011409 */
[----:B------:R-:W-:Y:S01]  /*7260*/  IMAD.IADD R9, R8, 0x1, -R5 ;  /* 0x0000000108097824 */ /* 0x000fe200078e0a05 */
[----:B------:R-:W-:-:S03]  /*7270*/  LEA.HI R12, R6, R11, RZ, 0x3 ;  /* 0x0000000b060c7211 */ /* 0x000fc600078f18ff */
[----:B------:R-:W-:Y:S01]  /*7280*/  IMAD R6, R13, -0x10, R14 ;  /* 0xfffffff00d067824 */ /* 0x000fe200078e020e */
[----:B------:R-:W-:Y:S02]  /*7290*/  LOP3.LUT R12, R12, 0xfffffff8, RZ, 0xc0, !PT ;  /* 0xfffffff80c0c7812 */ /* 0x000fe400078ec0ff */
[----:B------:R-:W-:Y:S02]  /*72a0*/  LEA.HI R13, R7, R8, RZ, 0x2 ;  /* 0x00000008070d7211 */ /* 0x000fe400078f10ff */
[----:B------:R-:W-:Y:S02]  /*72b0*/  IADD3 R6, R6, R12, -R11 ;  /* 0x0000000c06067210 */ /* 0x000fe40007ffe80b */
[----:B------:R-:W-:-:S05]  /*72c0*/  LOP3.LUT R13, R13, 0xfffffffc, RZ, 0xc0, !PT ;  /* 0xfffffffc0d0d7812 */ /* 0x000fca00078ec0ff */
[----:B------:R-:W-:Y:S01]  /*72d0*/  IMAD.IADD R8, R8, 0x1, -R13 ;  /* 0x0000000108087824 */ /* 0x000fe200078e0a0d */
[C---:B--2---:R-:W-:Y:S01]  /*72e0*/  IADD3 R17, R10.reuse, -0x80, RZ ;  /* 0xffffff800a117810 */ /* 0x044fe20007ffe0ff */
[----:B-1----:R-:W-:-:S03]  /*72f0*/  VIADD R18, R10, 0xffffff80 ;  /* 0xffffff800a127836 */ /* 0x002fc60000000000 */
[----:B------:R-:W-:-:S04]  /*7300*/  SHF.R.S32.HI R17, RZ, 0x1f, R17 ;  /* 0x0000001fff117819 */ /* 0x000fc80000011411 */
[----:B------:R-:W-:-:S04]  /*7310*/  LEA.HI R17, R17, R18, RZ, 0x7 ;  /* 0x0000001211117211 */ /* 0x000fc800078f38ff */
[----:B------:R-:W-:-:S04]  /*7320*/  SHF.R.S32.HI R17, RZ, 0x7, R17 ;  /* 0x00000007ff117819 */ /* 0x000fc80000011411 */
[----:B------:R-:W-:-:S04]  /*7330*/  LEA.HI R10, R17, R17, RZ, 0x1 ;  /* 0x00000011110a7211 */ /* 0x000fc800078f08ff */
[----:B------:R-:W-:Y:S02]  /*7340*/  LOP3.LUT R5, R10, 0xfffffffe, RZ, 0xc0, !PT ;  /* 0xfffffffe0a057812 */ /* 0x000fe400078ec0ff */
[----:B------:R-:W-:Y:S02]  /*7350*/  SHF.R.S32.HI R10, RZ, 0x1f, R9 ;  /* 0x0000001fff0a7819 */ /* 0x000fe40000011409 */
[----:B------:R-:W-:Y:S01]  /*7360*/  IADD3 R5, R17, -R5, RZ ;  /* 0x8000000511057210 */ /* 0x000fe20007ffe0ff */
[----:B------:R-:W-:Y:S01]  /*7370*/  IMAD.MOV.U32 R17, RZ, RZ, R15 ;  /* 0x000000ffff117224 */ /* 0x000fe200078e000f */
[CC--:B------:R-:W-:Y:S02]  /*7380*/  LEA.HI R7, R10.reuse, R9.reuse, RZ, 0x3 ;  /* 0x000000090a077211 */ /* 0x0c0fe400078f18ff */
[----:B------:R-:W-:Y:S01]  /*7390*/  LEA.HI R11, R10, R9, RZ, 0x2 ;  /* 0x000000090a0b7211 */ /* 0x000fe200078f10ff */
[----:B------:R-:W-:Y:S01]  /*73a0*/  IMAD R9, R5, -0x40, R6 ;  /* 0xffffffc005097824 */ /* 0x000fe200078e0206 */
[----:B------:R-:W-:-:S02]  /*73b0*/  SHF.R.S32.HI R10, RZ, 0x3, R7 ;  /* 0x00000003ff0a7819 */ /* 0x000fc40000011407 */
[----:B------:R-:W-:Y:S02]  /*73c0*/  SHF.R.S32.HI R7, RZ, 0x1f, R7 ;  /* 0x0000001fff077819 */ /* 0x000fe40000011407 */
[----:B------:R-:W-:Y:S02]  /*73d0*/  SHF.R.S32.HI R12, RZ, 0x2, R11 ;  /* 0x00000002ff0c7819 */ /* 0x000fe4000001140b */
[----:B------:R-:W-:Y:S02]  /*73e0*/  LEA.HI R7, R7, R10, RZ, 0x4 ;  /* 0x0000000a07077211 */ /* 0x000fe400078f20ff */
[----:B------:R-:W-:Y:S01]  /*73f0*/  LEA.HI R11, R11, R12, RZ, 0x1 ;  /* 0x0000000c0b0b7211 */ /* 0x000fe200078f08ff */
[C---:B------:R-:W-:Y:S01]  /*7400*/  VIADD R13, R12.reuse, 0x10 ;  /* 0x000000100c0d7836 */ /* 0x040fe20000000000 */
[----:B------:R-:W-:Y:S02]  /*7410*/  IADD3 R5, R12, 0x8, RZ ;  /* 0x000000080c057810 */ /* 0x000fe40007ffe0ff */
[----:B------:R-:W-:-:S02]  /*7420*/  LOP3.LUT R7, R7, 0x1ffffff0, RZ, 0xc0, !PT ;  /* 0x1ffffff007077812 */ /* 0x000fc400078ec0ff */
[----:B------:R-:W-:Y:S02]  /*7430*/  LOP3.LUT R11, R11, 0xfffffffe, RZ, 0xc0, !PT ;  /* 0xfffffffe0b0b7812 */ /* 0x000fe400078ec0ff */
[----:B------:R-:W-:Y:S01]  /*7440*/  LEA.HI R6, R5, R5, RZ, 0x1 ;  /* 0x0000000505067211 */ /* 0x000fe200078f08ff */
[----:B------:R-:W-:Y:S01]  /*7450*/  IMAD.IADD R10, R10, 0x1, -R7 ;  /* 0x000000010a0a7824 */ /* 0x000fe200078e0a07 */
[C---:B------:R-:W-:Y:S01]  /*7460*/  IADD3 R11, R12.reuse, -R11, RZ ;  /* 0x8000000b0c0b7210 */ /* 0x040fe20007ffe0ff */
[----:B------:R-:W-:Y:S01]  /*7470*/  VIADD R12, R12, 0x18 ;  /* 0x000000180c0c7836 */ /* 0x000fe20000000000 */
[----:B------:R-:W-:Y:S02]  /*7480*/  LOP3.LUT R14, R6, 0xfffffffe, RZ, 0xc0, !PT ;  /* 0xfffffffe060e7812 */ /* 0x000fe400078ec0ff */
[----:B------:R-:W-:Y:S01]  /*7490*/  LEA.HI R15, R13, R13, RZ, 0x1 ;  /* 0x0000000d0d0f7211 */ /* 0x000fe200078f08ff */
[----:B------:R-:W-:Y:S01]  /*74a0*/  IMAD R7, R10, 0x8, R11 ;  /* 0x000000080a077824 */ /* 0x000fe200078e020b */
[----:B------:R-:W-:-:S02]  /*74b0*/  IADD3 R14, R5, -R14, RZ ;  /* 0x8000000e050e7210 */ /* 0x000fc40007ffe0ff */
[--C-:B------:R-:W-:Y:S02]  /*74c0*/  SHF.R.S32.HI R5, RZ, 0x1, R6.reuse ;  /* 0x00000001ff057819 */ /* 0x100fe40000011406 */
[----:B------:R-:W-:Y:S01]  /*74d0*/  LOP3.LUT R18, R15, 0xfffffffe, RZ, 0xc0, !PT ;  /* 0xfffffffe0f127812 */ /* 0x000fe200078ec0ff */
[----:B------:R1:W-:Y:S01]  /*74e0*/  STL [R1+0x4c], R7 ;  /* 0x00004c0701007387 */ /* 0x0003e20000100800 */
[----:B------:R-:W-:Y:S02]  /*74f0*/  SHF.R.S32.HI R6, RZ, 0x1f, R6 ;  /* 0x0000001fff067819 */ /* 0x000fe40000011406 */
[--C-:B------:R-:W-:Y:S01]  /*7500*/  SHF.R.S32.HI R11, RZ, 0x1, R15.reuse ;  /* 0x00000001ff0b7819 */ /* 0x100fe2000001140f */
[----:B------:R-:W-:Y:S01]  /*7510*/  IMAD.IADD R18, R13, 0x1, -R18 ;  /* 0x000000010d127824 */ /* 0x000fe200078e0a12 */
[----:B------:R-:W-:Y:S02]  /*7520*/  SHF.R.S32.HI R10, RZ, 0x1f, R15 ;  /* 0x0000001fff0a7819 */ /* 0x000fe4000001140f */
[----:B------:R-:W-:-:S02]  /*7530*/  LEA.HI R6, R6, R5, RZ, 0x4 ;  /* 0x0000000506067211 */ /* 0x000fc400078f20ff */
[----:B-1----:R-:W-:-:S04]  /*7540*/  LEA.HI R7, R12, R12, RZ, 0x1 ;  /* 0x0000000c0c077211 */ /* 0x002fc800078f08ff */
[--C-:B------:R-:W-:Y:S02]  /*7550*/  SHF.R.S32.HI R13, RZ, 0x1, R7.reuse ;  /* 0x00000001ff0d7819 */ /* 0x100fe40000011407 */
[----:B------:R-:W-:Y:S02]  /*7560*/  SHF.R.S32.HI R20, RZ, 0x1f, R7 ;  /* 0x0000001fff147819 */ /* 0x000fe40000011407 */
[----:B------:R-:W-:Y:S02]  /*7570*/  LOP3.LUT R15, R7, 0xfffffffe, RZ, 0xc0, !PT ;  /* 0xfffffffe070f7812 */ /* 0x000fe400078ec0ff */
[----:B------:R-:W-:Y:S02]  /*7580*/  LEA.HI R7, R10, R11, RZ, 0x4 ;  /* 0x0000000b0a077211 */ /* 0x000fe400078f20ff */
[----:B------:R-:W-:Y:S01]  /*7590*/  LOP3.LUT R10, R6, 0x1ffffff0, RZ, 0xc0, !PT ;  /* 0x1ffffff0060a7812 */ /* 0x000fe200078ec0ff */
[----:B------:R-:W-:Y:S01]  /*75a0*/  IMAD.IADD R15, R12, 0x1, -R15 ;  /* 0x000000010c0f7824 */ /* 0x000fe200078e0a0f */
[----:B------:R-:W-:-:S02]  /*75b0*/  LOP3.LUT R12, R7, 0x1ffffff0, RZ, 0xc0, !PT ;  /* 0x1ffffff0070c7812 */ /* 0x000fc400078ec0ff */
[----:B------:R-:W-:Y:S01]  /*75c0*/  LEA R6, R17, R16, 0xd ;  /* 0x0000001011067211 */ /* 0x000fe200078e68ff */
[----:B------:R-:W-:Y:S01]  /*75d0*/  IMAD.IADD R7, R5, 0x1, -R10 ;  /* 0x0000000105077824 */ /* 0x000fe200078e0a0a */
[----:B------:R-:W-:Y:S01]  /*75e0*/  LEA.HI R20, R20, R13, RZ, 0x4 ;  /* 0x0000000d14147211 */ /* 0x000fe200078f20ff */
[----:B------:R-:W-:Y:S01]  /*75f0*/  IMAD.IADD R11, R11, 0x1, -R12 ;  /* 0x000000010b0b7824 */ /* 0x000fe200078e0a0c */
[----:B------:R-:W-:Y:S01]  /*7600*/  IADD3 R17, R8, 0x8, RZ ;  /* 0x0000000808117810 */ /* 0x000fe20007ffe0ff */
[C---:B------:R-:W-:Y:S01]  /*7610*/  VIADD R10, R6.reuse, 0x4000 ;  /* 0x00004000060a7836 */ /* 0x040fe20000000000 */
[----:B------:R-:W-:Y:S01]  /*7620*/  LEA R7, R7, R14, 0x3 ;  /* 0x0000000e07077211 */ /* 0x000fe200078e18ff */
[----:B------:R-:W-:Y:S01]  /*7630*/  VIADD R5, R6, 0x20c00 ;  /* 0x00020c0006057836 */ /* 0x000fe20000000000 */
[----:B------:R-:W-:Y:S02]  /*7640*/  LOP3.LUT R20, R20, 0x1ffffff0, RZ, 0xc0, !PT ;  /* 0x1ffffff014147812 */ /* 0x000fe400078ec0ff */
[----:B------:R-:W-:Y:S01]  /*7650*/  SHF.R.U32.HI R6, RZ, 0x4, R6 ;  /* 0x00000004ff067819 */ /* 0x000fe20000011606 */
[----:B------:R1:W-:Y:S01]  /*7660*/  STL [R1+0x44], R7 ;  /* 0x0000440701007387 */ /* 0x0003e20000100800 */
[----:B------:R-:W-:-:S02]  /*7670*/  SHF.R.U32.HI R10, RZ, 0x4, R10 ;  /* 0x00000004ff0a7819 */ /* 0x000fc4000001160a */
[----:B------:R-:W-:Y:S02]  /*7680*/  SHF.R.U32.HI R5, RZ, 0x4, R5 ;  /* 0x00000004ff057819 */ /* 0x000fe40000011605 */
[----:B------:R-:W-:Y:S02]  /*7690*/  IADD3 R20, R13, -R20, RZ ;  /* 0x800000140d147210 */ /* 0x000fe40007ffe0ff */
        /* <DEDUP_REMOVED lines=8> */
[----:B------:R-:W-:Y:S01]  /*7720*/  LOP3.LUT R5, R5, 0x10000, RZ, 0xfc, !PT ;  /* 0x0001000005057812 */ /* 0x000fe200078efcff */
[----:B------:R-:W-:Y:S01]  /*7730*/  IMAD.MOV.U32 R15, RZ, RZ, 0x40000040 ;  /* 0x40000040ff0f7424 */ /* 0x000fe200078e00ff */
[----:B------:R-:W-:Y:S01]  /*7740*/  IADD3 R17, R8, 0x14, RZ ;  /* 0x0000001408117810 */ /* 0x000fe20007ffe0ff */
[----:B------:R2:W-:Y:S04]  /*7750*/  STL [R1+0x3c], R12 ;  /* 0x00003c0c01007387 */ /* 0x0005e80000100800 */
[----:B------:R3:W-:Y:S01]  /*7760*/  STL [R1+0x50], R5 ;  /* 0x0000500501007387 */ /* 0x0007e20000100800 */
[----:B-1----:R-:W-:-:S02]  /*7770*/  LOP3.LUT R7, R6, 0x10000, RZ, 0xfc, !PT ;  /* 0x0001000006077812 */ /* 0x002fc400078efcff */
[----:B------:R-:W-:Y:S02]  /*7780*/  LOP3.LUT R6, R10, 0x10000, RZ, 0xfc, !PT ;  /* 0x000100000a067812 */ /* 0x000fe400078efcff */
[C---:B------:R-:W-:Y:S01]  /*7790*/  IADD3 R20, R7.reuse, 0x4, RZ ;  /* 0x0000000407147810 */ /* 0x040fe20007ffe0ff */
[----:B------:R-:W-:Y:S01]  /*77a0*/  VIADD R18, R7, 0x6 ;  /* 0x0000000607127836 */ /* 0x000fe20000000000 */
[C---:B--2---:R-:W-:Y:S01]  /*77b0*/  IADD3 R12, R6.reuse, 0x4, RZ ;  /* 0x00000004060c7810 */ /* 0x044fe20007ffe0ff */
[C---:B------:R-:W-:Y:S01]  /*77c0*/  VIADD R10, R6.reuse, 0x6 ;  /* 0x00000006060a7836 */ /* 0x040fe20000000000 */
[----:B------:R1:W-:Y:S01]  /*77d0*/  STL [R1+0x8], R6 ;  /* 0x0000080601007387 */ /* 0x0003e20000100800 */
[----:B------:R-:W-:Y:S02]  /*77e0*/  VIADD R14, R6, 0x2 ;  /* 0x00000002060e7836 */ /* 0x000fe40000000000 */
[C---:B---3--:R-:W-:Y:S01]  /*77f0*/  VIADD R5, R8.reuse, 0x4 ;  /* 0x0000000408057836 */ /* 0x048fe20000000000 */
[----:B------:R2:W-:Y:S01]  /*7800*/  STL.64 [R1+0x30], R20 ;  /* 0x0000301401007387 */ /* 0x0005e20000100a00 */
[----:B------:R-:W-:-:S02]  /*7810*/  VIADD R5, R8, 0x10 ;  /* 0x0000001008057836 */ /* 0x000fc40000000000 */
[C---:B------:R-:W-:Y:S01]  /*7820*/  VIADD R5, R8.reuse, 0x1c ;  /* 0x0000001c08057836 */ /* 0x040fe20000000000 */
[----:B------:R2:W-:Y:S01]  /*7830*/  STL.64 [R1+0x28], R18 ;  /* 0x0000281201007387 */ /* 0x0005e20000100a00 */
[----:B-1----:R-:W-:-:S03]  /*7840*/  VIADD R6, R8, 0xc ;  /* 0x0000000c08067836 */ /* 0x002fc60000000000 */
[----:B------:R2:W-:Y:S01]  /*7850*/  STL.64 [R1+0x10], R10 ;  /* 0x0000100a01007387 */ /* 0x0005e20000100a00 */
[----:B------:R-:W-:-:S03]  /*7860*/  VIADD R6, R8, 0x18 ;  /* 0x0000001808067836 */ /* 0x000fc60000000000 */
[----:B------:R2:W-:Y:S04]  /*7870*/  STL.64 [R1+0x20], R14 ;  /* 0x0000200e01007387 */ /* 0x0005e80000100a00 */
[----:B------:R2:W-:Y:S02]  /*7880*/  STL.64 [R1+0x18], R12 ;  /* 0x0000180c01007387 */ /* 0x0005e40000100a00 */
.L_x_2267:
[----:B------:R-:W-:-:S06]  /*7890*/  ULOP3.LUT UR4, UR36, 0x1, URZ, 0xfc, !UPT ;  /* 0x0000000124047892 */ /* 0x000fcc000f8efc3f */
[----:B------:R-:W-:-:S05]  /*78a0*/  IMAD.U32 R5, RZ, RZ, UR4 ;  /* 0x00000004ff057e24 */ /* 0x000fca000f8e00ff */
[----:B------:R-:W-:-:S13]  /*78b0*/  ISETP.NE.AND P0, PT, R5, 0x3, PT ;  /* 0x000000030500780c */ /* 0x000fda0003f05270 */
[----:B------:R-:W-:Y:S05]  /*78c0*/  @!P0 BRA `(.L_x_2257) ;  /* 0x0000000000048947 */ /* 0x000fea0003800000 */
[----:B------:R-:W-:Y:S01]  /*78d0*/  BPT.TRAP 0x1 ;  /* 0x000000040000795c */ /* 0x000fe20000300000 */
.L_x_2257:
[----:B------:R-:W-:Y:S02]  /*78e0*/  LEA R6, R0, R16, 0x3 ;  /* 0x0000001000067211 */ /* 0x000fe400078e18ff */
[----:B--2---:R-:W-:-:S04]  /*78f0*/  SHF.L.U32 R21, R4, 0x1f, RZ ;  /* 0x0000001f04157819 */ /* 0x004fc800000006ff */
[----:B------:R1:W2:Y:S01]  /*7900*/  SYNCS.PHASECHK.TRANS64.TRYWAIT P1, [R6+URZ+0x30c10], R21 ;  /* 0x030c1015060075a7 */ /* 0x0002a2000802017f */
[----:B------:R-:W-:Y:S05]  /*7910*/  @!P0 BRA `(.L_x_2258) ;  /* 0x0000000000048947 */ /* 0x000fea0003800000 */
[----:B------:R-:W-:Y:S01]  /*7920*/  BPT.TRAP 0x1 ;  /* 0x000000040000795c */ /* 0x000fe20000300000 */
.L_x_2258:
[----:B------:R-:W-:-:S05]  /*7930*/  VIADD R5, R16, 0x10000 ;  /* 0x0001000010057836 */ /* 0x000fca0000000000 */
[----:B------:R-:W-:-:S04]  /*7940*/  SHF.R.U32.HI R5, RZ, 0x4, R5 ;  /* 0x00000004ff057819 */ /* 0x000fc80000011605 */
[----:B------:R-:W-:-:S04]  /*7950*/  LOP3.LUT R5, R5, 0x3fff, RZ, 0xc0, !PT ;  /* 0x00003fff05057812 */ /* 0x000fc800078ec0ff */
[----:B------:R-:W-:Y:S01]  /*7960*/  LOP3.LUT R11, R5, 0x10000, RZ, 0xfc, !PT ;  /* 0x00010000050b7812 */ /* 0x000fe200078efcff */
[----:B--2---:R-:W-:Y:S06]  /*7970*/  @P1 BRA `(.L_x_2259) ;  /* 0x0000000000081947 */ /* 0x004fec0003800000 */
[----:B------:R-:W2:Y:S02]  /*7980*/  SYNCS.PHASECHK.TRANS64.TRYWAIT P1, [R6+URZ+0x30c10], R21 ;  /* 0x030c1015060075a7 */ /* 0x000ea4000802017f */
[----:B--2---:R-:W-:Y:S05]  /*7990*/  @!P1 BRA `(.L_x_2260) ;  /* 0x000000f400309947 */ /* 0x004fea0003800000 */
.L_x_2259:
[----:B------:R-:W3:Y:S01]  /*79a0*/  LDL.64 R22, [R1+0x30] ;  /* 0x0000300001167983 */ /* 0x000ee20000100a00 */
[----:B------:R-:W-:Y:S01]  /*79b0*/  IMAD R11, R0, 0x400, R11 ;  /* 0x00000400000b7824 */ /* 0x000fe200078e020b */
        /* <DEDUP_REMOVED lines=11> */
[----:B------:R-:W-:Y:S01]  /*7a70*/  IMAD.MOV.U32 R11, RZ, RZ, 0x40000040 ;  /* 0x40000040ff0b7424 */ /* 0x000fe200078e00ff */
[----:B------:R-:W-:Y:S01]  /*7a80*/  IADD3 R10, R7, 0x2, RZ ;  /* 0x00000002070a7810 */ /* 0x000fe20007ffe0ff */
[----:B------:R-:W2:Y:S03]  /*7a90*/  LDL R14, [R1+0x40] ;  /* 0x00004000010e7983 */ /* 0x000ea60000100800 */
[----:B------:R-:W-:-:S02]  /*7aa0*/  R2UR UR8, R10 ;  /* 0x000000000a0872ca */ /* 0x000fc400000e0000 */
        /* <DEDUP_REMOVED lines=19> */
[C---:B-----5:R-:W-:Y:S02]  /*7be0*/  IMAD R10, R0.reuse, 0x80, R15 ;  /* 0x00000080000a7824 */ /* 0x060fe400078e020f */
[C---:B--2---:R-:W-:Y:S01]  /*7bf0*/  IMAD R18, R0.reuse, 0x80, R13 ;  /* 0x0000008000127824 */ /* 0x044fe200078e020d */
[C---:B------:R-:W-:Y:S01]  /*7c00*/  LEA R12, R0.reuse, R12, 0x7 ;  /* 0x0000000c000c7211 */ /* 0x040fe200078e38ff */
[----:B------:R-:W-:Y:S01]  /*7c10*/  IMAD R14, R0, 0x80, R14 ;  /* 0x00000080000e7824 */ /* 0x000fe200078e020e */
[----:B------:R-:W-:-:S03]  /*7c20*/  LEA R15, R3, R10, 0x1 ;  /* 0x0000000a030f7211 */ /* 0x000fc600078e08ff */
[C---:B------:R-:W-:Y:S01]  /*7c30*/  IMAD R11, R3.reuse, 0x2, R12 ;  /* 0x00000002030b7824 */ /* 0x040fe200078e020c */
[C---:B------:R-:W-:Y:S01]  /*7c40*/  LEA R19, R3.reuse, R18, 0x1 ;  /* 0x0000001203137211 */ /* 0x040fe200078e08ff */
[----:B------:R-:W-:Y:S02]  /*7c50*/  IMAD R17, R3, 0x2, R14 ;  /* 0x0000000203117824 */ /* 0x000fe400078e020e */
        /* <DEDUP_REMOVED lines=19> */
.L_x_2261:
[----:B------:R1:W1:Y:S01]  /*7d90*/  SYNCS.PHASECHK.TRANS64.TRYWAIT P1, [R6+URZ+0x30c30], R21 ;  /* 0x030c3015060075a7 */ /* 0x000262000802017f */
[----:B------:R-:W-:Y:S05]  /*7da0*/  @!P0 BRA `(.L_x_2262) ;  /* 0x0000000000048947 */ /* 0x000fea0003800000 */
[----:B------:R-:W-:Y:S01]  /*7db0*/  BPT.TRAP 0x1 ;  /* 0x000000040000795c */ /* 0x000fe20000300000 */
.L_x_2262:
[----:B-1----:R-:W-:Y:S05]  /*7dc0*/  @P1 BRA `(.L_x_2263) ;  /* 0x0000000000081947 */ /* 0x002fea0003800000 */
[----:B------:R-:W1:Y:S02]  /*7dd0*/  SYNCS.PHASECHK.TRANS64.TRYWAIT P1, [R6+URZ+0x30c30], R21 ;  /* 0x030c3015060075a7 */ /* 0x000e64000802017f */
[----:B-1----:R-:W-:Y:S05]  /*7de0*/  @!P1 BRA `(.L_x_2264) ;  /* 0x000000f000309947 */ /* 0x002fea0003800000 */
.L_x_2263:
        /* <DEDUP_REMOVED lines=85> */
[C---:B------:R-:W-:Y:S01]  /*8340*/  IADD3 R223, R8.reuse, 0x4, RZ ;  /* 0x0000000408df7810 */ /* 0x040fe20007ffe0ff */
        /* <DEDUP_REMOVED lines=14> */
[----:B------:R-:W-:Y:S01]  /*8430*/  VIADD R213, R8, 0xc ;  /* 0x0000000c08d57836 */ /* 0x000fe20000000000 */
[----:B------:R-:W4:Y:S02]  /*8440*/  MUFU.TANH R23, R23 ;  /* 0x0000001700177308 */ /* 0x000f240000002400 */
[----:B------:R1:W-:Y:S01]  /*8450*/  STL [R1+0x70], R2 ;  /* 0x0000700201007387 */ /* 0x0003e20000100800 */
[----:B------:R-:W-:-:S02]  /*8460*/  ISETP.GT.AND P2, PT, R9, RZ, PT ;  /* 0x000000ff0900720c */ /* 0x000fc40003f44270 */
[----:B------:R-:W-:-:S03]  /*8470*/  ISETP.GT.AND P1, PT, R9, 0x8, PT ;  /* 0x000000080900780c */ /* 0x000fc60003f24270 */
[----:B------:R-:W4:Y:S01]  /*8480*/  MUFU.TANH R205, R205 ;  /* 0x000000cd00cd7308 */ /* 0x000f220000002400 */
[----:B-1----:R-:W2:Y:S01]  /*8490*/  LDL.64 R2, [R1+0x20] ;  /* 0x0000200001027983 */ /* 0x002ea20000100a00 */
[----:B------:R-:W-:Y:S01]  /*84a0*/  WARPGROUP.ARRIVE ;  /* 0x00000000000079c5 */ /* 0x000fe20000000000 */
[C---:B------:R-:W-:Y:S01]  /*84b0*/  VIADD R217, R8.reuse, 0x14 ;  /* 0x0000001408d97836 */ /* 0x040fe20000000000 */
[----:B------:R-:W-:-:S04]  /*84c0*/  IADD3 R220, R8, 0x10, RZ ;  /* 0x0000001008dc7810 */ /* 0x000fc80007ffe0ff */
        /* <DEDUP_REMOVED lines=12> */
[----:B------:R-:W-:-:S05]  /*8590*/  ULDC UR5, c[0x0][0x744] ;  /* 0x0001d10000057ab9 */ /* 0x000fca0000000800 */
[----:B------:R-:W1:Y:S01]  /*85a0*/  MUFU.TANH R206, R206 ;  /* 0x000000ce00ce7308 */ /* 0x000e620000002400 */
[----:B------:R-:W-:Y:S01]  /*85b0*/  UMOV UR14, UR4 ;  /* 0x00000004000e7c82 */ /* 0x000fe20008000000 */
[----:B------:R-:W-:-:S06]  /*85c0*/  VIADD R214, R8, 0x18 ;  /* 0x0000001808d67836 */ /* 0x000fcc0000000000 */
        /* <DEDUP_REMOVED lines=64> */
[----:B------:R-:W3:Y:S01]  /*89d0*/  MUFU.TANH R225, R225 ;  /* 0x000000e100e17308 */ /* 0x000ee20000002400 */
[--C-:B------:R-:W-:Y:S01]  /*89e0*/  FFMA.FTZ R96, R96, UR5, -R95.reuse ;  /* 0x0000000560607c23 */ /* 0x100fe2000801085f */
[----:B------:R-:W-:-:S06]  /*89f0*/  FFMA.FTZ R95, R97, UR5, -R95 ;  /* 0x00000005615f7c23 */ /* 0x000fcc000801085f */
[----:B------:R1:W-:Y:S01]  /*8a00*/  MUFU.TANH R159, R107 ;  /* 0x0000006b009f7308 */ /* 0x0003e20000002400 */
[----:B------:R-:W-:Y:S01]  /*8a10*/  FSEL R97, R204, -INF , P2 ;  /* 0xff800000cc617808 */ /* 0x000fe20001000000 */
[----:B-1----:R1:W3:Y:S06]  /*8a20*/  SHFL.IDX PT, R107, R18, R214, 0x1f ;  /* 0x00001fd6126b7589 */ /* 0x0022ec00000e0000 */
[----:B------:R-:W3:Y:S01]  /*8a30*/  MUFU.TANH R88, R88 ;  /* 0x0000005800587308 */ /* 0x000ee20000002400 */
[----:B------:R-:W-:-:S07]  /*8a40*/  FSEL R102, R206, -INF , P1 ;  /* 0xff800000ce667808 */ /* 0x000fce0000800000 */
[----:B------:R2:W-:Y:S01]  /*8a50*/  MUFU.TANH R144, R123 ;  /* 0x0000007b00907308 */ /* 0x0005e20000002400 */
[----:B------:R-:W-:Y:S07]  /*8a60*/  SHFL.IDX PT, R139, R10, R214, 0x1f ;  /* 0x00001fd60a8b7589 */ /* 0x000fee00000e0000 */
[----:B------:R-:W3:Y:S01]  /*8a70*/  MUFU.TANH R226, R226 ;  /* 0x000000e200e27308 */ /* 0x000ee20000002400 */
[----:B--2---:R-:W2:Y:S01]  /*8a80*/  SHFL.IDX PT, R123, R10, R230, 0x1f ;  /* 0x00001fe60a7b7589 */ /* 0x004ea200000e0000 */
[----:B------:R-:W-:-:S06]  /*8a90*/  FFMA.FTZ R97, R97, UR5, -R104 ;  /* 0x0000000561617c23 */ /* 0x000fcc0008010868 */
[----:B------:R-:W2:Y:S01]  /*8aa0*/  MUFU.TANH R237, R237 ;  /* 0x000000ed00ed7308 */ /* 0x000ea20000002400 */
[----:B------:R-:W-:-:S07]  /*8ab0*/  FFMA.FTZ R104, R102, UR5, -R104 ;  /* 0x0000000566687c23 */ /* 0x000fce0008010868 */
[----:B------:R-:W-:Y:S01]  /*8ac0*/  MUFU.TANH R92, R92 ;  /* 0x0000005c005c7308 */ /* 0x000fe20000002400 */
[----:B------:R-:W-:-:S07]  /*8ad0*/  FSEL R102, R207, -INF , P2 ;  /* 0xff800000cf667808 */ /* 0x000fce0001000000 */
[----:B------:R4:W-:Y:S01]  /*8ae0*/  MUFU.TANH R145, R121 ;  /* 0x0000007900917308 */ /* 0x0009e20000002400 */
[----:B-1----:R-:W-:Y:S01]  /*8af0*/  FSEL R18, R228, -INF , P1 ;  /* 0xff800000e4127808 */ /* 0x002fe20000800000 */
[----:B------:R-:W-:Y:S06]  /*8b00*/  SHFL.IDX PT, R212, R10, R213, 0x1f ;  /* 0x00001fd50ad47589 */ /* 0x000fec00000e0000 */
[----:B------:R1:W-:Y:S01]  /*8b10*/  MUFU.TANH R4, R131 ;  /* 0x0000008300047308 */ /* 0x0003e20000002400 */
[----:B----4-:R-:W4:Y:S01]  /*8b20*/  SHFL.IDX PT, R121, R10, R8, 0x1f ;  /* 0x00001f080a797589 */ /* 0x010f2200000e0000 */
[----:B------:R-:W-:-:S06]  /*8b30*/  FSEL R108, R235, -INF , P2 ;  /* 0xff800000eb6c7808 */ /* 0x000fcc0001000000 */
[----:B------:R-:W4:Y:S01]  /*8b40*/  MUFU.TANH R231, R231 ;  /* 0x000000e700e77308 */ /* 0x000f220000002400 */
[----:B-1----:R-:W1:Y:S07]  /*8b50*/  SHFL.IDX PT, R131, R14, R230, 0x1f ;  /* 0x00001fe60e837589 */ /* 0x002e6e00000e0000 */
[----:B------:R-:W1:Y:S01]  /*8b60*/  MUFU.TANH R89, R89 ;  /* 0x0000005900597308 */ /* 0x000e620000002400 */
[----:B------:R-:W1:Y:S07]  /*8b70*/  SHFL.IDX PT, R135, R14, R8, 0x1f ;  /* 0x00001f080e877589 */ /* 0x000e6e00000e0000 */
[----:B------:R3:W-:Y:S01]  /*8b80*/  MUFU.TANH R163, R103 ;  /* 0x0000006700a37308 */ /* 0x0007e20000002400 */
[----:B------:R-:W-:-:S02]  /*8b90*/  WARPGROUP.DEPBAR.LE gsb0, 0x0 ;  /* 0x00008000000079c5 */ /* 0x000fc40000010000 */
[----:B------:R-:W-:Y:S01]  /*8ba0*/  LDS R227, [R15+0x400] ;  /* 0x000400000fe37984 */ /* 0x000fe20000000800 */
[----:B---3--:R-:W-:-:S04]  /*8bb0*/  FSEL R103, R208, -INF , P2 ;  /* 0xff800000d0677808 */ /* 0x008fc80001000000 */
[----:B------:R3:W-:Y:S01]  /*8bc0*/  MUFU.TANH R160, R105 ;  /* 0x0000006900a07308 */ /* 0x0007e20000002400 */
[----:B------:R-:W-:Y:S01]  /*8bd0*/  FFMA.FTZ R102, R102, UR5, -R101 ;  /* 0x0000000566667c23 */ /* 0x000fe20008010865 */
[----:B------:R-:W-:Y:S01]  /*8be0*/  FFMA.FTZ R108, R108, UR5, -R106 ;  /* 0x000000056c6c7c23 */ /* 0x000fe2000801086a */
[----:B------:R-:W1:Y:S01]  /*8bf0*/  SHFL.IDX PT, R211, R10, R220, 0x1f ;  /* 0x00001fdc0ad37589 */ /* 0x000e6200000e0000 */
[--C-:B------:R-:W-:Y:S01]  /*8c00*/  FFMA.FTZ R103, R103, UR5, -R100.reuse ;  /* 0x0000000567677c23 */ /* 0x100fe20008010864 */
[----:B------:R-:W-:-:S03]  /*8c10*/  FFMA.FTZ R100, R18, UR5, -R100 ;  /* 0x0000000512647c23 */ /* 0x000fc60008010864 */
[----:B------:R2:W-:Y:S01]  /*8c20*/  MUFU.TANH R157, R110 ;  /* 0x0000006e009d7308 */ /* 0x0005e20000002400 */
[----:B---3--:R-:W-:-:S07]  /*8c30*/  FSEL R105, R209, -INF , P1 ;  /* 0xff800000d1697808 */ /* 0x008fce0000800000 */
[----:B------:R-:W3:Y:S01]  /*8c40*/  MUFU.TANH R91, R91 ;  /* 0x0000005b005b7308 */ /* 0x000ee20000002400 */
[----:B--2---:R-:W-:Y:S01]  /*8c50*/  FSEL R110, R225, -INF , P1 ;  /* 0xff800000e16e7808 */ /* 0x004fe20000800000 */
[----:B------:R-:W-:Y:S01]  /*8c60*/  FFMA.FTZ R101, R105, UR5, -R101 ;  /* 0x0000000569657c23 */ /* 0x000fe20008010865 */
[----:B------:R-:W-:-:S05]  /*8c70*/  FSEL R18, R88, -INF , P2 ;  /* 0xff80000058127808 */ /* 0x000fca0001000000 */
[----:B------:R2:W-:Y:S01]  /*8c80*/  MUFU.TANH R5, R129 ;  /* 0x0000008100057308 */ /* 0x0005e20000002400 */
[----:B------:R-:W-:Y:S01]  /*8c90*/  FSEL R105, R226, -INF , P1 ;  /* 0xff800000e2697808 */ /* 0x000fe20000800000 */
[----:B------:R-:W-:Y:S01]  /*8ca0*/  FFMA.FTZ R106, R110, UR5, -R106 ;  /* 0x000000056e6a7c23 */ /* 0x000fe2000801086a */
[----:B------:R-:W-:Y:S01]  /*8cb0*/  FSEL R110, R237, -INF , P2 ;  /* 0xff800000ed6e7808 */ /* 0x000fe20001000000 */
[----:B------:R-:W-:-:S04]  /*8cc0*/  FFMA.FTZ R18, R18, UR5, -R107 ;  /* 0x0000000512127c23 */ /* 0x000fc8000801086b */
[----:B------:R-:W3:Y:S01]  /*8cd0*/  MUFU.TANH R236, R236 ;  /* 0x000000ec00ec7308 */ /* 0x000ee20000002400 */
[----:B--2---:R-:W2:Y:S01]  /*8ce0*/  SHFL.IDX PT, R129, R14, R213, 0x1f ;  /* 0x00001fd50e817589 */ /* 0x004ea200000e0000 */
[----:B------:R-:W-:Y:S01]  /*8cf0*/  FFMA.FTZ R107, R105, UR5, -R107 ;  /* 0x00000005696b7c23 */ /* 0x000fe2000801086b */
[----:B----4-:R-:W-:-:S05]  /*8d00*/  FSEL R105, R231, -INF , P2 ;  /* 0xff800000e7697808 */ /* 0x010fca0001000000 */
[----:B------:R4:W-:Y:S01]  /*8d10*/  MUFU.TANH R141, R125 ;  /* 0x0000007d008d7308 */ /* 0x0009e20000002400 */
[----:B------:R-:W2:Y:S01]  /*8d20*/  SHFL.IDX PT, R221, R10, R217, 0x1f ;  /* 0x00001fd90add7589 */ /* 0x000ea200000e0000 */
[----:B-1----:R-:W-:Y:S01]  /*8d30*/  FSEL R109, R89, -INF , P1 ;  /* 0xff800000596d7808 */ /* 0x002fe20000800000 */
[----:B------:R-:W-:-:S05]  /*8d40*/  FFMA.FTZ R110, R110, UR5, -R123 ;  /* 0x000000056e6e7c23 */ /* 0x000fca000801087b */
[----:B------:R-:W1:Y:S01]  /*8d50*/  MUFU.TANH R94, R94 ;  /* 0x0000005e005e7308 */ /* 0x000e620000002400 */
[----:B----4-:R-:W-:Y:S01]  /*8d60*/  FSEL R125, R92, -INF , P1 ;  /* 0xff8000005c7d7808 */ /* 0x010fe20000800000 */
        /* <DEDUP_REMOVED lines=8> */
[----:B----4-:R4:W-:Y:S01]  /*8df0*/  SHFL.IDX PT, R111, R10, R223, 0x1f ;  /* 0x00001fdf0a6f7589 */ /* 0x0109e200000e0000 */
[----:B---3--:R-:W-:-:S06]  /*8e00*/  FSEL R109, R91, -INF , P2 ;  /* 0xff8000005b6d7808 */ /* 0x008fcc0001000000 */
[----:B------:R3:W-:Y:S01]  /*8e10*/  MUFU.TANH R3, R132 ;  /* 0x0000008400037308 */ /* 0x0007e20000002400 */
[----:B-1----:R-:W1:Y:S01]  /*8e20*/  SHFL.IDX PT, R127, R14, R220, 0x1f ;  /* 0x00001fdc0e7f7589 */ /* 0x002e6200000e0000 */
[----:B----4-:R-:W-:-:S06]  /*8e30*/  FSEL R10, R161, -INF , P1 ;  /* 0xff800000a10a7808 */ /* 0x010fcc0000800000 */
[----:B------:R-:W4:Y:S01]  /*8e40*/  MUFU.TANH R93, R93 ;  /* 0x0000005d005d7308 */ /* 0x000f220000002400 */
[----:B---3--:R-:W-:Y:S01]  /*8e50*/  FSEL R132, R154, -INF , P2 ;  /* 0xff8000009a847808 */ /* 0x008fe20001000000 */
[--C-:B------:R-:W-:Y:S01]  /*8e60*/  FFMA.FTZ R218, R218, UR5, -R139.reuse ;  /* 0x00000005dada7c23 */ /* 0x100fe2000801088b */
[----:B------:R-:W-:Y:S01]  /*8e70*/  FFMA.FTZ R139, R10, UR5, -R139 ;  /* 0x000000050a8b7c23 */ /* 0x000fe2000801088b */
[----:B------:R-:W-:-:S04]  /*8e80*/  FSEL R136, R158, -INF , P2 ;  /* 0xff8000009e887808 */ /* 0x000fc80001000000 */
[----:B------:R-:W3:Y:S01]  /*8e90*/  MUFU.TANH R112, R112 ;  /* 0x0000007000707308 */ /* 0x000ee20000002400 */
[--C-:B------:R-:W-:Y:S01]  /*8ea0*/  FFMA.FTZ R132, R132, UR5, -R131.reuse ;  /* 0x0000000584847c23 */ /* 0x100fe20008010883 */
[----:B------:R-:W-:Y:S01]  /*8eb0*/  FFMA.FTZ R131, R125, UR5, -R131 ;  /* 0x000000057d837c23 */ /* 0x000fe20008010883 */
[----:B------:R-:W-:Y:S01]  /*8ec0*/  FSEL R10, R157, -INF , P1 ;  /* 0xff8000009d0a7808 */ /* 0x000fe20000800000 */
[----:B------:R1:W3:Y:S04]  /*8ed0*/  SHFL.IDX PT, R125, R14, R128, 0x1f ;  /* 0x00001f800e7d7589 */ /* 0x0002e800000e0000 */
[----:B------:R2:W-:Y:S01]  /*8ee0*/  MUFU.TANH R143, R124 ;  /* 0x0000007c008f7308 */ /* 0x0005e20000002400 */
[----:B------:R-:W-:Y:S01]  /*8ef0*/  FFMA.FTZ R109, R109, UR5, -R212 ;  /* 0x000000056d6d7c23 */ /* 0x000fe200080108d4 */
[----:B------:R-:W-:Y:S01]  /*8f00*/  FSEL R234, R236, -INF , P2 ;  /* 0xff800000ecea7808 */ /* 0x000fe20001000000 */
[----:B------:R-:W-:Y:S01]  /*8f10*/  FFMA.FTZ R136, R136, UR5, -R135 ;  /* 0x0000000588887c23 */ /* 0x000fe20008010887 */
[----:B------:R-:W-:-:S04]  /*8f20*/  LEA R210, R0, R210, 0xa ;  /* 0x000000d200d27211 */ /* 0x000fc800078e50ff */
[----:B------:R4:W-:Y:S01]  /*8f30*/  MUFU.TANH R2, R133 ;  /* 0x0000008500027308 */ /* 0x0009e20000002400 */
[----:B--2---:R-:W-:Y:S01]  /*8f40*/  FSEL R124, R164, -INF , P1 ;  /* 0xff800000a47c7808 */ /* 0x004fe20000800000 */
[----:B------:R-:W-:-:S06]  /*8f50*/  FFMA.FTZ R135, R10, UR5, -R135 ;  /* 0x000000050a877c23 */ /* 0x000fcc0008010887 */
[----:B------:R-:W2:Y:S01]  /*8f60*/  MUFU.TANH R232, R232 ;  /* 0x000000e800e87308 */ /* 0x000ea20000002400 */
[----:B----4-:R-:W4:Y:S01]  /*8f70*/  SHFL.IDX PT, R133, R14, R223, 0x1f ;  /* 0x00001fdf0e857589 */ /* 0x010f2200000e0000 */
[----:B------:R-:W-:Y:S01]  /*8f80*/  FFMA.FTZ R212, R124, UR5, -R212 ;  /* 0x000000057cd47c23 */ /* 0x000fe200080108d4 */
[----:B------:R-:W-:Y:S01]  /*8f90*/  FSEL R124, R94, -INF , P1 ;  /* 0xff8000005e7c7808 */ /* 0x000fe20000800000 */
[----:B------:R-:W-:-:S04]  /*8fa0*/  FFMA.FTZ R234, R234, UR5, -R211 ;  /* 0x00000005eaea7c23 */ /* 0x000fc800080108d3 */
[----:B------:R1:W-:Y:S01]  /*8fb0*/  MUFU.TANH R6, R130 ;  /* 0x0000008200067308 */ /* 0x0003e20000002400 */
[----:B------:R-:W-:Y:S01]  /*8fc0*/  R2UR UR4, R210 ;  /* 0x00000000d20472ca */ /* 0x000fe200000e0000 */
[----:B------:R-:W-:Y:S01]  /*8fd0*/  FFMA.FTZ R211, R124, UR5, -R211 ;  /* 0x000000057cd37c23 */ /* 0x000fe200080108d3 */
[----:B------:R-:W-:Y:S01]  /*8fe0*/  FSEL R210, R93, -INF , P2 ;  /* 0xff8000005dd27808 */ /* 0x000fe20001000000 */
[----:B------:R-:W4:Y:S04]  /*8ff0*/  SHFL.IDX PT, R222, R227, R223, 0x1f ;  /* 0x00001fdfe3de7589 */ /* 0x000f2800000e0000 */
[----:B------:R3:W-:Y:S01]  /*9000*/  MUFU.EX2 R10, R121 ;  /* 0x00000079000a7308 */ /* 0x0007e20000000800 */
[----:B-1----:R-:W-:Y:S01]  /*9010*/  FSEL R130, R152, -INF , P2 ;  /* 0xff80000098827808 */ /* 0x002fe20001000000 */
[----:B------:R-:W-:Y:S01]  /*9020*/  SHFL.IDX PT, R124, R14, R217, 0x1f ;  /* 0x00001fd90e7c7589 */ /* 0x000fe200000e0000 */
[----:B------:R-:W-:-:S05]  /*9030*/  FSEL R15, R163, -INF , P1 ;  /* 0xff800000a30f7808 */ /* 0x000fca0000800000 */
[----:B------:R-:W1:Y:S01]  /*9040*/  MUFU.TANH R90, R90 ;  /* 0x0000005a005a7308 */ /* 0x000e620000002400 */
[----:B---3--:R-:W-:Y:S01]  /*9050*/  FSEL R121, R151, -INF , P1 ;  /* 0xff80000097797808 */ /* 0x008fe20000800000 */
[--C-:B------:R-:W-:Y:S01]  /*9060*/  FFMA.FTZ R130, R130, UR5, -R129.reuse ;  /* 0x0000000582827c23 */ /* 0x100fe20008010881 */
[----:B------:R-:W-:Y:S01]  /*9070*/  FSEL R128, R150, -INF , P2 ;  /* 0xff80000096807808 */ /* 0x000fe20001000000 */
[----:B------:R-:W3:Y:S02]  /*9080*/  SHFL.IDX PT, R219, R227, R8, 0x1f ;  /* 0x00001f08e3db7589 */ /* 0x000ee400000e0000 */
[----:B------:R-:W-:Y:S01]  /*9090*/  FFMA.FTZ R129, R121, UR5, -R129 ;  /* 0x0000000579817c23 */ /* 0x000fe20008010881 */
[----:B------:R-:W-:Y:S01]  /*90a0*/  FSEL R121, R112, -INF , P1 ;  /* 0xff80000070797808 */ /* 0x000fe20000800000 */
[----:B------:R-:W3:Y:S01]  /*90b0*/  SHFL.IDX PT, R214, R14, R214, 0x1f ;  /* 0x00001fd60ed67589 */ /* 0x000ee200000e0000 */
[--C-:B------:R-:W-:Y:S01]  /*90c0*/  FFMA.FTZ R210, R210, UR5, -R221.reuse ;  /* 0x00000005d2d27c23 */ /* 0x100fe200080108dd */
[----:B------:R2:W1:Y:S01]  /*90d0*/  MUFU.TANH R146, R122 ;  /* 0x0000007a00927308 */ /* 0x0004620000002400 */
[----:B------:R-:W-:Y:S01]  /*90e0*/  FFMA.FTZ R221, R15, UR5, -R221 ;  /* 0x000000050fdd7c23 */ /* 0x000fe200080108dd */
[----:B------:R4:W3:Y:S01]  /*90f0*/  SHFL.IDX PT, R229, R227, R213, 0x1f ;  /* 0x00001fd5e3e57589 */ /* 0x0008e200000e0000 */
[----:B------:R-:W-:Y:S01]  /*9100*/  FSEL R138, R160, -INF , P2 ;  /* 0xff800000a08a7808 */ /* 0x000fe20001000000 */
[--C-:B------:R-:W-:Y:S01]  /*9110*/  FFMA.FTZ R128, R128, UR5, -R127.reuse ;  /* 0x0000000580807c23 */ /* 0x100fe2000801087f */
[----:B------:R-:W-:Y:S01]  /*9120*/  FSEL R15, R159, -INF , P1 ;  /* 0xff8000009f0f7808 */ /* 0x000fe20000800000 */
[----:B------:R-:W-:Y:S01]  /*9130*/  FFMA.FTZ R127, R121, UR5, -R127 ;  /* 0x00000005797f7c23 */ /* 0x000fe2000801087f */
[----:B------:R-:W-:Y:S01]  /*9140*/  FSEL R121, R145, -INF , P2 ;  /* 0xff80000091797808 */ /* 0x000fe20001000000 */
[----:B------:R-:W3:Y:S01]  /*9150*/  SHFL.IDX PT, R215, R227, R230, 0x1f ;  /* 0x00001fe6e3d77589 */ /* 0x000ee200000e0000 */
[----:B--2---:R-:W-:Y:S01]  /*9160*/  FSEL R122, R232, -INF , P2 ;  /* 0xff800000e87a7808 */ /* 0x004fe20001000000 */
[--C-:B------:R-:W-:Y:S01]  /*9170*/  FFMA.FTZ R138, R138, UR5, -R137.reuse ;  /* 0x000000058a8a7c23 */ /* 0x100fe20008010889 */
[----:B----4-:R-:W-:Y:S01]  /*9180*/  FSEL R213, R144, -INF , P1 ;  /* 0xff80000090d57808 */ /* 0x010fe20000800000 */
[----:B------:R-:W-:Y:S01]  /*9190*/  FFMA.FTZ R137, R15, UR5, -R137 ;  /* 0x000000050f897c23 */ /* 0x000fe20008010889 */
[----:B------:R-:W-:Y:S01]  /*91a0*/  FSEL R134, R156, -INF , P2 ;  /* 0xff8000009c867808 */ /* 0x000fe20001000000 */
[----:B------:R-:W-:Y:S01]  /*91b0*/  FFMA.FTZ R121, R121, UR5, -R125 ;  /* 0x0000000579797c23 */ /* 0x000fe2000801087d */
[----:B------:R-:W-:Y:S01]  /*91c0*/  FSEL R15, R155, -INF , P1 ;  /* 0xff8000009b0f7808 */ /* 0x000fe20000800000 */
[----:B------:R-:W-:Y:S01]  /*91d0*/  FFMA.FTZ R122, R122, UR5, -R111 ;  /* 0x000000057a7a7c23 */ /* 0x000fe2000801086f */
[----:B------:R-:W-:Y:S01]  /*91e0*/  FFMA.FTZ R125, R213, UR5, -R125 ;  /* 0x00000005d57d7c23 */ /* 0x000fe2000801087d */
[----:B------:R1:W2:Y:S01]  /*91f0*/  MUFU.TANH R142, R126 ;  /* 0x0000007e008e7308 */ /* 0x0002a20000002400 */
[----:B------:R-:W4:Y:S01]  /*9200*/  SHFL.IDX PT, R213, R13, R223, 0x1f ;  /* 0x00001fdf0dd57589 */ /* 0x000f2200000e0000 */
[--C-:B------:R-:W-:Y:S01]  /*9210*/  FFMA.FTZ R134, R134, UR5, -R133.reuse ;  /* 0x0000000586867c23 */ /* 0x100fe20008010885 */
[----:B------:R-:W-:-:S02]  /*9220*/  FFMA.FTZ R133, R15, UR5, -R133 ;  /* 0x000000050f857c23 */ /* 0x000fc40008010885 */
[----:B------:R3:W2:Y:S01]  /*9230*/  SHFL.IDX PT, R224, R227, R220, 0x1f ;  /* 0x00001fdce3e07589 */ /* 0x0006a200000e0000 */
[----:B-1----:R-:W-:Y:S02]  /*9240*/  FSEL R126, R90, -INF , P1 ;  /* 0xff8000005a7e7808 */ /* 0x002fe40000800000 */
[----:B------:R1:W-:Y:S01]  /*9250*/  MUFU.EX2 R15, R122 ;  /* 0x0000007a000f7308 */ /* 0x0003e20000000800 */
[----:B------:R-:W-:Y:S01]  /*9260*/  FSEL R14, R148, -INF , P1 ;  /* 0xff800000940e7808 */ /* 0x000fe20000800000 */
[----:B------:R-:W-:Y:S01]  /*9270*/  SHFL.IDX PT, R233, R13, R8, 0x1f ;  /* 0x00001f080de97589 */ /* 0x000fe200000e0000 */
[----:B------:R-:W-:Y:S01]  /*9280*/  FSEL R216, R146, -INF , P1 ;  /* 0xff80000092d87808 */ /* 0x000fe20000800000 */
[----:B------:R-:W-:Y:S01]  /*9290*/  FFMA.FTZ R111, R126, UR5, -R111 ;  /* 0x000000057e6f7c23 */ /* 0x000fe2000801086f */
[----:B------:R-:W-:-:S03]  /*92a0*/  FSEL R126, R147, -INF , P2 ;  /* 0xff800000937e7808 */ /* 0x000fc60001000000 */
[----:B------:R-:W-:Y:S01]  /*92b0*/  MUFU.EX2 R98, R98 ;  /* 0x0000006200627308 */ /* 0x000fe20000000800 */
[----:B-1----:R-:W-:Y:S01]  /*92c0*/  FSEL R122, R149, -INF , P2 ;  /* 0xff800000957a7808 */ /* 0x002fe20001000000 */
[----:B---3--:R-:W-:Y:S01]  /*92d0*/  FADD.FTZ R220, R25, -R222 ;  /* 0x800000de19dc7221 */ /* 0x008fe20000010000 */
[----:B------:R-:W-:Y:S02]  /*92e0*/  VIADD R25, R8, 0x18 ;  /* 0x0000001808197836 */ /* 0x000fe40000000000 */
[----:B------:R-:W-:-:S03]  /*92f0*/  FADD.FTZ R223, R24, -R219 ;  /* 0x800000db18df7221 */ /* 0x000fc60000010000 */
[----:B------:R-:W1:Y:S01]  /*9300*/  MUFU.EX2 R118, R118 ;  /* 0x0000007600767308 */ /* 0x000e620000000800 */
[--C-:B------:R-:W-:Y:S01]  /*9310*/  FFMA.FTZ R122, R122, UR5, -R124.reuse ;  /* 0x000000057a7a7c23 */ /* 0x100fe2000801087c */
[----:B------:R-:W-:Y:S01]  /*9320*/  FFMA.FTZ R124, R14, UR5, -R124 ;  /* 0x000000050e7c7c23 */ /* 0x000fe2000801087c */
[----:B------:R-:W-:Y:S01]  /*9330*/  FFMA.FTZ R126, R126, UR5, -R214 ;  /* 0x000000057e7e7c23 */ /* 0x000fe200080108d6 */
[----:B------:R-:W3:Y:S04]  /*9340*/  SHFL.IDX PT, R217, R227, R217, 0x1f ;  /* 0x00001fd9e3d97589 */ /* 0x000ee800000e0000 */
[----:B------:R4:W-:Y:S01]  /*9350*/  MUFU.EX2 R14, R123 ;  /* 0x0000007b000e7308 */ /* 0x0009e20000000800 */
[----:B------:R-:W-:Y:S01]  /*9360*/  FADD.FTZ R219, R26, -R219 ;  /* 0x800000db1adb7221 */ /* 0x000fe20000010000 */
[----:B------:R-:W-:-:S06]  /*9370*/  IADD3 R26, R8, 0x1c, RZ ;  /* 0x0000001c081a7810 */ /* 0x000fcc0007ffe0ff */
[----:B------:R-:W1:Y:S01]  /*9380*/  MUFU.EX2 R99, R99 ;  /* 0x0000006300637308 */ /* 0x000e620000000800 */
[----:B----4-:R-:W-:Y:S01]  /*9390*/  FFMA.FTZ R123, R216, UR5, -R214 ;  /* 0x00000005d87b7c23 */ /* 0x010fe200080108d6 */
[----:B------:R-:W-:-:S06]  /*93a0*/  FADD.FTZ R214, R29, -R229 ;  /* 0x800000e51dd67221 */ /* 0x000fcc0000010000 */
[----:B------:R-:W4:Y:S01]  /*93b0*/  MUFU.TANH R113, R113 ;  /* 0x0000007100717308 */ /* 0x000f220000002400 */
[----:B------:R-:W-:Y:S01]  /*93c0*/  FADD.FTZ R216, R28, -R215 ;  /* 0x800000d71cd87221 */ /* 0x000fe20000010000 */
[----:B------:R-:W-:Y:S06]  /*93d0*/  SHFL.IDX PT, R230, R13, R230, 0x1f ;  /* 0x00001fe60de67589 */ /* 0x000fec00000e0000 */
[----:B------:R-:W4:Y:S01]  /*93e0*/  MUFU.TANH R114, R114 ;  /* 0x0000007200727308 */ /* 0x000f220000002400 */
[----:B------:R-:W-:-:S07]  /*93f0*/  FSEL R28, R141, -INF , P2 ;  /* 0xff8000008d1c7808 */ /* 0x000fce0001000000 */
[----:B------:R-:W4:Y:S01]  /*9400*/  MUFU.EX2 R96, R96 ;  /* 0x0000006000607308 */ /* 0x000f220000000800 */
[----:B------:R-:W-:-:S07]  /*9410*/  FFMA.FTZ R22, -R22, R22, 1 ;  /* 0x3f80000016167423 */ /* 0x000fce0000010116 */
[----:B------:R-:W4:Y:S08]  /*9420*/  MUFU.TANH R115, R115 ;  /* 0x0000007300737308 */ /* 0x000f300000002400 */
[----:B------:R-:W4:Y:S08]  /*9430*/  MUFU.EX2 R95, R95 ;  /* 0x0000005f005f7308 */ /* 0x000f300000000800 */
[----:B------:R-:W-:Y:S08]  /*9440*/  MUFU.TANH R117, R117 ;  /* 0x0000007500757308 */ /* 0x000ff00000002400 */
[----:B------:R-:W4:Y:S01]  /*9450*/  MUFU.TANH R116, R116 ;  /* 0x0000007400747308 */ /* 0x000f220000002400 */
[----:B------:R-:W-:-:S07]  /*9460*/  FFMA.FTZ R23, -R23, R23, 1 ;  /* 0x3f80000017177423 */ /* 0x000fce0000010117 */
[----:B------:R-:W-:Y:S08]  /*9470*/  MUFU.EX2 R97, R97 ;  /* 0x0000006100617308 */ /* 0x000ff00000000800 */
[----:B------:R-:W4:Y:S08]  /*9480*/  MUFU.TANH R120, R120 ;  /* 0x0000007800787308 */ /* 0x000f300000002400 */
[----:B------:R-:W-:Y:S01]  /*9490*/  MUFU.EX2 R104, R104 ;  /* 0x0000006800687308 */ /* 0x000fe20000000800 */
[----:B------:R-:W-:Y:S01]  /*94a0*/  FFMA.FTZ R207, -R207, R207, 1 ;  /* 0x3f800000cfcf7423 */ /* 0x000fe200000101cf */
[----:B------:R-:W-:Y:S06]  /*94b0*/  LDS R17, [R17+0x400] ;  /* 0x0004000011117984 */ /* 0x000fec0000000800 */
[----:B------:R2:W-:Y:S01]  /*94c0*/  MUFU.EX2 R24, R212 ;  /* 0x000000d400187308 */ /* 0x0005e20000000800 */
[----:B------:R-:W-:Y:S01]  /*94d0*/  FADD.FTZ R222, R27, -R222 ;  /* 0x800000de1bde7221 */ /* 0x000fe20000010000 */
[----:B--2---:R-:W-:-:S02]  /*94e0*/  FADD.FTZ R212, R31, -R229 ;  /* 0x800000e51fd47221 */ /* 0x004fc40000010000 */
[----:B------:R2:W1:Y:S01]  /*94f0*/  SHFL.IDX PT, R229, R227, R25, 0x1f ;  /* 0x00001f19e3e57589 */ /* 0x00046200000e0000 */
[----:B------:R-:W-:Y:S01]  /*9500*/  FSEL R31, R140, -INF , P1 ;  /* 0xff8000008c1f7808 */ /* 0x000fe20000800000 */
[----:B------:R-:W-:Y:S02]  /*9510*/  VIADD R27, R8, 0xc ;  /* 0x0000000c081b7836 */ /* 0x000fe40000000000 */
[----:B------:R-:W4:Y:S01]  /*9520*/  SHFL.IDX PT, R227, R227, R26, 0x1f ;  /* 0x00001f1ae3e37589 */ /* 0x000f2200000e0000 */
[--C-:B------:R-:W-:Y:S01]  /*9530*/  FFMA.FTZ R28, R28, UR5, -R213.reuse ;  /* 0x000000051c1c7c23 */ /* 0x100fe200080108d5 */
[----:B------:R-:W-:Y:S01]  /*9540*/  FFMA.FTZ R31, R31, UR5, -R213 ;  /* 0x000000051f1f7c23 */ /* 0x000fe200080108d5 */
[--C-:B------:R-:W-:Y:S01]  /*9550*/  FADD.FTZ R213, R32, -R224.reuse ;  /* 0x800000e020d57221 */ /* 0x100fe20000010000 */
[----:B------:R-:W-:Y:S02]  /*9560*/  FADD.FTZ R34, R34, -R224 ;  /* 0x800000e022227221 */ /* 0x000fe40000010000 */
[----:B------:R1:W4:Y:S01]  /*9570*/  SHFL.IDX PT, R224, R13, R27, 0x1f ;  /* 0x00001f1b0de07589 */ /* 0x00032200000e0000 */
[----:B--2---:R2:W-:Y:S01]  /*9580*/  MUFU.EX2 R25, R234 ;  /* 0x000000ea00197308 */ /* 0x0045e20000000800 */
[--C-:B---3--:R-:W-:Y:S01]  /*9590*/  FADD.FTZ R33, R33, -R217.reuse ;  /* 0x800000d921217221 */ /* 0x108fe20000010000 */
[----:B------:R-:W-:Y:S01]  /*95a0*/  FADD.FTZ R35, R35, -R217 ;  /* 0x800000d923237221 */ /* 0x000fe20000010000 */
[----:B------:R-:W-:Y:S01]  /*95b0*/  FSEL R32, R6, -INF , P1 ;  /* 0xff80000006207808 */ /* 0x000fe20000800000 */
[----:B------:R-:W-:Y:S01]  /*95c0*/  FMUL.FTZ R223, R119, R223 ;  /* 0x000000df77df7220 */ /* 0x000fe20000410000 */
[----:B--2---:R-:W-:-:S03]  /*95d0*/  VIADD R234, R8, 0x10 ;  /* 0x0000001008ea7836 */ /* 0x004fc60000000000 */
[----:B-1----:R1:W-:Y:S01]  /*95e0*/  MUFU.EX2 R27, R210 ;  /* 0x000000d2001b7308 */ /* 0x0023e20000000800 */
[--C-:B------:R-:W-:Y:S01]  /*95f0*/  FADD.FTZ R217, R36, -R229.reuse ;  /* 0x800000e524d97221 */ /* 0x100fe20000010000 */
[----:B------:R-:W-:Y:S01]  /*9600*/  FADD.FTZ R36, R38, -R229 ;  /* 0x800000e526247221 */ /* 0x000fe20000010000 */
[----:B------:R-:W-:Y:S01]  /*9610*/  FFMA.FTZ R38, -R19, R19, 1 ;  /* 0x3f80000013267423 */ /* 0x000fe20000010113 */
[----:B------:R-:W-:-:S04]  /*9620*/  FADD.FTZ R215, R30, -R215 ;  /* 0x800000d71ed77221 */ /* 0x000fc80000010000 */
[----:B------:R2:W-:Y:S01]  /*9630*/  MUFU.EX2 R26, R211 ;  /* 0x000000d3001a7308 */ /* 0x0005e20000000800 */
[----:B-1----:R-:W-:Y:S01]  /*9640*/  FFMA.FTZ R210, R32, UR5, -R230 ;  /* 0x0000000520d27c23 */ /* 0x002fe200080108e6 */
[----:B------:R-:W-:Y:S01]  /*9650*/  FSEL R29, R143, -INF , P2 ;  /* 0xff8000008f1d7808 */ /* 0x000fe20001000000 */
[----:B------:R1:W3:Y:S01]  /*9660*/  SHFL.IDX PT, R32, R13, R234, 0x1f ;  /* 0x00001fea0d207589 */ /* 0x0002e200000e0000 */
[----:B------:R-:W-:Y:S01]  /*9670*/  FSEL R30, R142, -INF , P1 ;  /* 0xff8000008e1e7808 */ /* 0x000fe20000800000 */
[----:B------:R-:W-:Y:S01]  /*9680*/  FMUL.FTZ R38, R38, R223 ;  /* 0x000000df26267220 */ /* 0x000fe20000410000 */
[----:B------:R-:W-:Y:S02]  /*9690*/  FSEL R223, R4, -INF , P1 ;  /* 0xff80000004df7808 */ /* 0x000fe40000800000 */
[----:B------:R4:W-:Y:S01]  /*96a0*/  MUFU.EX2 R19, R221 ;  /* 0x000000dd00137308 */ /* 0x0009e20000000800 */
[----:B--2---:R-:W-:Y:S02]  /*96b0*/  FSEL R211, R7, -INF , P2 ;  /* 0xff80000007d37808 */ /* 0x004fe40001000000 */
[----:B-1----:R-:W-:-:S03]  /*96c0*/  IADD3 R234, R8, 0x14, RZ ;  /* 0x0000001408ea7810 */ /* 0x002fc60007ffe0ff */
[----:B------:R-:W-:Y:S01]  /*96d0*/  FFMA.FTZ R211, R211, UR5, -R230 ;  /* 0x00000005d3d37c23 */ /* 0x000fe200080108e6 */
[----:B----4-:R-:W-:Y:S01]  /*96e0*/  FADD.FTZ R221, R39, -R227 ;  /* 0x800000e327dd7221 */ /* 0x010fe20000010000 */
[----:B------:R-:W-:Y:S01]  /*96f0*/  FFMA.FTZ R39, -R21, R21, 1 ;  /* 0x3f80000015277423 */ /* 0x000fe20000010115 */
[----:B------:R-:W-:Y:S01]  /*9700*/  FFMA.FTZ R21, -R20, R20, 1 ;  /* 0x3f80000014157423 */ /* 0x000fe20000010114 */
[--C-:B------:R-:W-:Y:S01]  /*9710*/  FFMA.FTZ R29, R29, UR5, -R233.reuse ;  /* 0x000000051d1d7c23 */ /* 0x100fe200080108e9 */
[----:B------:R1:W-:Y:S01]  /*9720*/  MUFU.EX2 R20, R218 ;  /* 0x000000da00147308 */ /* 0x0003e20000000800 */
[----:B------:R-:W-:Y:S01]  /*9730*/  FFMA.FTZ R30, R30, UR5, -R233 ;  /* 0x000000051e1e7c23 */ /* 0x000fe200080108e9 */
[----:B------:R2:W4:Y:S01]  /*9740*/  SHFL.IDX PT, R230, R13, R234, 0x1f ;  /* 0x00001fea0de67589 */ /* 0x00052200000e0000 */
        /* <DEDUP_REMOVED lines=10> */
[----:B--2---:R-:W-:-:S03]  /*97f0*/  VIADD R234, R8, 0x1c ;  /* 0x0000001c08ea7836 */ /* 0x004fc60000000000 */
[----:B------:R-:W-:Y:S02]  /*9800*/  FFMA.FTZ R220, R227, UR5, -R224 ;  /* 0x00000005e3dc7c23 */ /* 0x000fe400080108e0 */
[----:B------:R2:W1:Y:S01]  /*9810*/  SHFL.IDX PT, R227, R13, R234, 0x1f ;  /* 0x00001fea0de37589 */ /* 0x00046200000e0000 */
[----:B------:R-:W-:Y:S01]  /*9820*/  FMUL.FTZ R224, R99, R222 ;  /* 0x000000de63e07220 */ /* 0x000fe20000410000 */
[----:B------:R3:W-:Y:S01]  /*9830*/  MUFU.EX2 R21, R139 ;  /* 0x0000008b00157308 */ /* 0x0007e20000000800 */
[----:B--2---:R-:W-:-:S07]  /*9840*/  FSEL R13, R3, -INF , P2 ;  /* 0xff800000030d7808 */ /* 0x004fce0001000000 */
[----:B------:R2:W-:Y:S01]  /*9850*/  MUFU.EX2 R11, R138 ;  /* 0x0000008a000b7308 */ /* 0x0005e20000000800 */
[----:B---3--:R-:W-:Y:S01]  /*9860*/  FSEL R139, R113, -INF , P1 ;  /* 0xff800000718b7808 */ /* 0x008fe20000800000 */
[----:B------:R-:W-:-:S06]  /*9870*/  FFMA.FTZ R222, R13, UR5, -R32 ;  /* 0x000000050dde7c23 */ /* 0x000fcc0008010820 */
[----:B------:R-:W3:Y:S01]  /*9880*/  MUFU.EX2 R102, R102 ;  /* 0x0000006600667308 */ /* 0x000ee20000000800 */
[----:B--2---:R-:W-:Y:S01]  /*9890*/  FMUL.FTZ R138, R22, R224 ;  /* 0x000000e0168a7220 */ /* 0x004fe20000410000 */
[----:B------:R-:W-:Y:S02]  /*98a0*/  FSEL R224, R2, -INF , P2 ;  /* 0xff80000002e07808 */ /* 0x000fe40001000000 */
[----:B------:R-:W-:Y:S01]  /*98b0*/  FSEL R22, R114, -INF , P1 ;  /* 0xff80000072167808 */ /* 0x000fe20000800000 */
[----:B------:R-:W-:Y:S01]  /*98c0*/  FFMA.FTZ R139, R139, UR5, -R32 ;  /* 0x000000058b8b7c23 */ /* 0x000fe20008010820 */
[----:B------:R-:W-:Y:S01]  /*98d0*/  FMUL.FTZ R32, R96, R216 ;  /* 0x000000d860207220 */ /* 0x000fe20000410000 */
[--C-:B----4-:R-:W-:Y:S01]  /*98e0*/  FFMA.FTZ R224, R224, UR5, -R230.reuse ;  /* 0x00000005e0e07c23 */ /* 0x110fe200080108e6 */
[----:B------:R-:W2:Y:S01]  /*98f0*/  MUFU.EX2 R101, R101 ;  /* 0x0000006500657308 */ /* 0x000ea20000000800 */
[----:B------:R-:W-:Y:S01]  /*9900*/  FFMA.FTZ R216, R22, UR5, -R230 ;  /* 0x0000000516d87c23 */ /* 0x000fe200080108e6 */
[----:B------:R-:W-:Y:S01]  /*9910*/  FSEL R230, R115, -INF , P2 ;  /* 0xff80000073e67808 */ /* 0x000fe20001000000 */
[----:B------:R-:W-:-:S05]  /*9920*/  FMUL.FTZ R233, R95, R215 ;  /* 0x000000d75fe97220 */ /* 0x000fca0000410000 */
[----:B------:R4:W-:Y:S01]  /*9930*/  MUFU.EX2 R13, R137 ;  /* 0x00000089000d7308 */ /* 0x0009e20000000800 */
[----:B-1----:R-:W-:Y:S01]  /*9940*/  FFMA.FTZ R215, R230, UR5, -R229 ;  /* 0x00000005e6d77c23 */ /* 0x002fe200080108e5 */
[----:B------:R-:W-:-:S06]  /*9950*/  FSEL R230, R116, -INF , P2 ;  /* 0xff80000074e67808 */ /* 0x000fcc0001000000 */
[----:B------:R-:W-:Y:S01]  /*9960*/  MUFU.EX2 R100, R100 ;  /* 0x0000006400647308 */ /* 0x000fe20000000800 */
[----:B----4-:R-:W-:Y:S01]  /*9970*/  FMUL.FTZ R137, R23, R32 ;  /* 0x0000002017897220 */ /* 0x010fe20000410000 */
[----:B------:R-:W-:Y:S01]  /*9980*/  FSEL R32, R117, -INF , P1 ;  /* 0xff80000075207808 */ /* 0x000fe20000800000 */
[----:B------:R-:W-:-:S05]  /*9990*/  FFMA.FTZ R23, -R205, R205, 1 ;  /* 0x3f800000cd177423 */ /* 0x000fca00000101cd */
[----:B------:R-:W1:Y:S01]  /*99a0*/  MUFU.EX2 R18, R18 ;  /* 0x0000001200127308 */ /* 0x000e620000000800 */
[----:B------:R-:W-:Y:S01]  /*99b0*/  FFMA.FTZ R205, R32, UR5, -R229 ;  /* 0x0000000520cd7c23 */ /* 0x000fe200080108e5 */
[----:B------:R-:W-:Y:S01]  /*99c0*/  FSEL R229, R120, -INF , P1 ;  /* 0xff80000078e57808 */ /* 0x000fe20000800000 */
[----:B---3--:R-:W-:-:S05]  /*99d0*/  FMUL.FTZ R213, R102, R213 ;  /* 0x000000d566d57220 */ /* 0x008fca0000410000 */
[----:B------:R3:W-:Y:S01]  /*99e0*/  MUFU.EX2 R22, R136 ;  /* 0x0000008800167308 */ /* 0x0007e20000000800 */
[----:B------:R-:W-:Y:S01]  /*99f0*/  FFMA.FTZ R32, -R204, R204, 1 ;  /* 0x3f800000cc207423 */ /* 0x000fe200000101cc */
[--C-:B------:R-:W-:Y:S01]  /*9a00*/  FFMA.FTZ R204, R229, UR5, -R227.reuse ;  /* 0x00000005e5cc7c23 */ /* 0x100fe200080108e3 */
[----:B---3--:R-:W-:Y:S01]  /*9a10*/  FMUL.FTZ R136, R23, R233 ;  /* 0x000000e917887220 */ /* 0x008fe20000410000 */
[----:B------:R-:W-:Y:S01]  /*9a20*/  FMUL.FTZ R233, R97, R214 ;  /* 0x000000d661e97220 */ /* 0x000fe20000410000 */
[----:B------:R-:W-:Y:S01]  /*9a30*/  FFMA.FTZ R214, R230, UR5, -R227 ;  /* 0x00000005e6d67c23 */ /* 0x000fe200080108e3 */
[C---:B------:R-:W-:Y:S02]  /*9a40*/  VIADD R230, R8.reuse, 0x8 ;  /* 0x0000000808e67836 */ /* 0x040fe40000000000 */
[----:B------:R-:W-:Y:S01]  /*9a50*/  FFMA.FTZ R209, -R209, R209, 1 ;  /* 0x3f800000d1d17423 */ /* 0x000fe200000101d1 */
[----:B--2---:R-:W-:Y:S01]  /*9a60*/  FMUL.FTZ R34, R101, R34 ;  /* 0x0000002265227220 */ /* 0x004fe20000410000 */
[----:B------:R-:W-:Y:S01]  /*9a70*/  FMUL.FTZ R207, R207, R213 ;  /* 0x000000d5cfcf7220 */ /* 0x000fe20000410000 */
[----:B------:R2:W-:Y:S01]  /*9a80*/  MUFU.EX2 R23, R135 ;  /* 0x0000008700177308 */ /* 0x0005e20000000800 */
[----:B------:R-:W-:Y:S01]  /*9a90*/  IADD3 R229, R8, 0x4, RZ ;  /* 0x0000000408e57810 */ /* 0x000fe20007ffe0ff */
[----:B------:R3:W4:Y:S01]  /*9aa0*/  SHFL.IDX PT, R213, R223, R230, 0x1f ;  /* 0x00001fe6dfd57589 */ /* 0x00072200000e0000 */
[----:B------:R-:W-:Y:S01]  /*9ab0*/  FFMA.FTZ R227, -R208, R208, 1 ;  /* 0x3f800000d0e37423 */ /* 0x000fe200000101d0 */
[----:B------:R-:W-:Y:S01]  /*9ac0*/  FMUL.FTZ R208, R104, R212 ;  /* 0x000000d468d07220 */ /* 0x000fe20000410000 */
[----:B------:R-:W-:Y:S01]  /*9ad0*/  FFMA.FTZ R228, -R228, R228, 1 ;  /* 0x3f800000e4e47423 */ /* 0x000fe200000101e4 */
[----:B--2---:R-:W-:-:S02]  /*9ae0*/  FMUL.FTZ R135, R32, R233 ;  /* 0x000000e920877220 */ /* 0x004fc40000410000 */
[----:B------:R2:W-:Y:S01]  /*9af0*/  MUFU.EX2 R32, R134 ;  /* 0x0000008600207308 */ /* 0x0005e20000000800 */
[----:B---3--:R-:W-:Y:S01]  /*9b00*/  VIADD R230, R8, 0xc ;  /* 0x0000000c08e67836 */ /* 0x008fe20000000000 */
[----:B------:R-:W3:Y:S01]  /*9b10*/  SHFL.IDX PT, R212, R223, R229, 0x1f ;  /* 0x00001fe5dfd47589 */ /* 0x000ee200000e0000 */
[----:B-1----:R-:W-:-:S03]  /*9b20*/  FMUL.FTZ R217, R18, R217 ;  /* 0x000000d912d97220 */ /* 0x002fc60000410000 */
[----:B------:R1:W-:Y:S01]  /*9b30*/  SHFL.IDX PT, R229, R223, R230, 0x1f ;  /* 0x00001fe6dfe57589 */ /* 0x0003e200000e0000 */
[----:B--2---:R-:W-:Y:S01]  /*9b40*/  FMUL.FTZ R134, R209, R34 ;  /* 0x00000022d1867220 */ /* 0x004fe20000410000 */
[----:B------:R-:W-:Y:S01]  /*9b50*/  FMUL.FTZ R34, R100, R35 ;  /* 0x0000002364227220 */ /* 0x000fe20000410000 */
[----:B------:R-:W2:Y:S01]  /*9b60*/  MUFU.EX2 R103, R103 ;  /* 0x0000006700677308 */ /* 0x000ea20000000800 */
[----:B------:R-:W-:Y:S02]  /*9b70*/  FFMA.FTZ R35, -R88, R88, 1 ;  /* 0x3f80000058237423 */ /* 0x000fe40000010158 */
[----:B------:R-:W-:Y:S01]  /*9b80*/  FMUL.FTZ R88, R228, R34 ;  /* 0x00000022e4587220 */ /* 0x000fe20000410000 */
[----:B-1----:R-:W-:-:S04]  /*9b90*/  VIADD R230, R8, 0x18 ;  /* 0x0000001808e67836 */ /* 0x002fc80000000000 */
[----:B------:R1:W-:Y:S08]  /*9ba0*/  MUFU.EX2 R34, R132 ;  /* 0x0000008400227308 */ /* 0x0003f00000000800 */
[----:B------:R-:W4:Y:S01]  /*9bb0*/  MUFU.EX2 R108, R108 ;  /* 0x0000006c006c7308 */ /* 0x000f220000000800 */
[----:B-1----:R-:W-:Y:S02]  /*9bc0*/  FMUL.FTZ R132, R35, R217 ;  /* 0x000000d923847220 */ /* 0x002fe40000410000 */
[----:B------:R-:W1:Y:S05]  /*9bd0*/  SHFL.IDX PT, R217, R223, R230, 0x1f ;  /* 0x00001fe6dfd97589 */ /* 0x000e6a00000e0000 */
[----:B------:R-:W3:Y:S01]  /*9be0*/  MUFU.EX2 R107, R107 ;  /* 0x0000006b006b7308 */ /* 0x000ee20000000800 */
[----:B------:R-:W-:Y:S01]  /*9bf0*/  FFMA.FTZ R206, -R206, R206, 1 ;  /* 0x3f800000cece7423 */ /* 0x000fe200000101ce */
[----:B--2---:R-:W-:-:S06]  /*9c00*/  FMUL.FTZ R33, R103, R33 ;  /* 0x0000002167217220 */ /* 0x004fcc0000410000 */
[----:B------:R-:W2:Y:S01]  /*9c10*/  MUFU.EX2 R106, R106 ;  /* 0x0000006a006a7308 */ /* 0x000ea20000000800 */
[----:B------:R-:W-:Y:S01]  /*9c20*/  FMUL.FTZ R208, R206, R208 ;  /* 0x000000d0ced07220 */ /* 0x000fe20000410000 */
[----:B------:R-:W-:-:S06]  /*9c30*/  VIADD R233, R8, 0x14 ;  /* 0x0000001408e97836 */ /* 0x000fcc0000000000 */
[----:B------:R-:W1:Y:S01]  /*9c40*/  MUFU.EX2 R110, R110 ;  /* 0x0000006e006e7308 */ /* 0x000e620000000800 */
[----:B------:R-:W-:Y:S01]  /*9c50*/  FMUL.FTZ R206, R227, R33 ;  /* 0x00000021e3ce7220 */ /* 0x000fe20000410000 */
[----:B------:R-:W1:Y:S06]  /*9c60*/  SHFL.IDX PT, R209, R223, R8, 0x1f ;  /* 0x00001f08dfd17589 */ /* 0x000e6c00000e0000 */
[----:B------:R-:W1:Y:S01]  /*9c70*/  MUFU.EX2 R109, R109 ;  /* 0x0000006d006d7308 */ /* 0x000e620000000800 */
[----:B----4-:R-:W-:Y:S01]  /*9c80*/  FMUL.FTZ R37, R108, R37 ;  /* 0x000000256c257220 */ /* 0x010fe20000410000 */
[----:B------:R-:W4:Y:S01]  /*9c90*/  SHFL.IDX PT, R228, R223, R233, 0x1f ;  /* 0x00001fe9dfe47589 */ /* 0x000f2200000e0000 */
[----:B---3--:R-:W-:Y:S01]  /*9ca0*/  FMUL.FTZ R36, R107, R36 ;  /* 0x000000246b247220 */ /* 0x008fe20000410000 */
[----:B------:R-:W-:-:S04]  /*9cb0*/  IADD3 R227, R8, 0x10, RZ ;  /* 0x0000001008e37810 */ /* 0x000fc80007ffe0ff */
[----:B------:R3:W-:Y:S01]  /*9cc0*/  MUFU.EX2 R33, R133 ;  /* 0x0000008500217308 */ /* 0x0007e20000000800 */
[----:B------:R-:W-:Y:S01]  /*9cd0*/  FFMA.FTZ R226, -R226, R226, 1 ;  /* 0x3f800000e2e27423 */ /* 0x000fe200000101e2 */
[--C-:B------:R-:W-:Y:S01]  /*9ce0*/  FADD.FTZ R44, R44, -R213.reuse ;  /* 0x800000d52c2c7221 */ /* 0x100fe20000010000 */
[----:B------:R-:W-:Y:S01]  /*9cf0*/  FFMA.FTZ R225, -R225, R225, 1 ;  /* 0x3f800000e1e17423 */ /* 0x000fe200000101e1 */
[----:B--2---:R-:W-:Y:S01]  /*9d00*/  FMUL.FTZ R221, R106, R221 ;  /* 0x000000dd6add7220 */ /* 0x004fe20000410000 */
[----:B---3--:R-:W-:Y:S01]  /*9d10*/  FFMA.FTZ R133, -R235, R235, 1 ;  /* 0x3f800000eb857423 */ /* 0x008fe200000101eb */
[----:B------:R-:W-:Y:S02]  /*9d20*/  FADD.FTZ R46, R46, -R213 ;  /* 0x800000d52e2e7221 */ /* 0x000fe40000010000 */
[----:B------:R2:W-:Y:S01]  /*9d30*/  MUFU.EX2 R35, R131 ;  /* 0x0000008300237308 */ /* 0x0005e20000000800 */
[----:B------:R-:W-:Y:S01]  /*9d40*/  FMUL.FTZ R133, R133, R37 ;  /* 0x0000002585857220 */ /* 0x000fe20000410000 */
[--C-:B------:R-:W-:Y:S01]  /*9d50*/  FADD.FTZ R41, R41, -R212.reuse ;  /* 0x800000d429297221 */ /* 0x100fe20000010000 */
[----:B------:R-:W-:Y:S01]  /*9d60*/  FADD.FTZ R43, R43, -R212 ;  /* 0x800000d42b2b7221 */ /* 0x000fe20000010000 */
[----:B-1----:R-:W-:-:S04]  /*9d70*/  FADD.FTZ R212, R52, -R217 ;  /* 0x800000d934d47221 */ /* 0x002fc80000010000 */
[----:B------:R1:W-:Y:S01]  /*9d80*/  MUFU.EX2 R37, R129 ;  /* 0x0000008100257308 */ /* 0x0003e20000000800 */
[----:B--2---:R-:W-:Y:S01]  /*9d90*/  FMUL.FTZ R131, R226, R36 ;  /* 0x00000024e2837220 */ /* 0x004fe20000410000 */
[----:B------:R-:W-:Y:S01]  /*9da0*/  FFMA.FTZ R52, -R237, R237, 1 ;  /* 0x3f800000ed347423 */ /* 0x000fe200000101ed */
[----:B------:R-:W-:Y:S01]  /*9db0*/  FMUL.FTZ R44, R110, R44 ;  /* 0x0000002c6e2c7220 */ /* 0x000fe20000410000 */
[----:B------:R-:W2:Y:S01]  /*9dc0*/  SHFL.IDX PT, R227, R223, R227, 0x1f ;  /* 0x00001fe3dfe37589 */ /* 0x000ea200000e0000 */
[----:B------:R-:W-:Y:S01]  /*9dd0*/  FFMA.FTZ R92, -R92, R92, 1 ;  /* 0x3f8000005c5c7423 */ /* 0x000fe2000001015c */
[----:B------:R-:W-:Y:S01]  /*9de0*/  FFMA.FTZ R91, -R91, R91, 1 ;  /* 0x3f8000005b5b7423 */ /* 0x000fe2000001015b */
[----:B-1----:R-:W-:Y:S01]  /*9df0*/  FADD.FTZ R129, R45, -R229 ;  /* 0x800000e52d817221 */ /* 0x002fe20000010000 */
[----:B------:R1:W-:Y:S01]  /*9e00*/  MUFU.EX2 R36, R130 ;  /* 0x0000008200247308 */ /* 0x0003e20000000800 */
[----:B------:R-:W-:Y:S02]  /*9e10*/  FMUL.FTZ R46, R14, R46 ;  /* 0x0000002e0e2e7220 */ /* 0x000fe40000410000 */
[----:B------:R-:W-:Y:S01]  /*9e20*/  FMUL.FTZ R129, R109, R129 ;  /* 0x000000816d817220 */ /* 0x000fe20000410000 */
[----:B------:R-:W3:Y:S01]  /*9e30*/  SHFL.IDX PT, R223, R223, R234, 0x1f ;  /* 0x00001feadfdf7589 */ /* 0x000ee200000e0000 */
[----:B------:R-:W-:-:S03]  /*9e40*/  FMUL.FTZ R52, R52, R44 ;  /* 0x0000002c34347220 */ /* 0x000fc60000410000 */
[----:B------:R-:W2:Y:S01]  /*9e50*/  MUFU.EX2 R105, R105 ;  /* 0x0000006900697308 */ /* 0x000ea20000000800 */
[----:B-1----:R-:W-:Y:S01]  /*9e60*/  FMUL.FTZ R130, R225, R221 ;  /* 0x000000dde1827220 */ /* 0x002fe20000410000 */
[----:B------:R-:W-:Y:S02]  /*9e70*/  VIADD R221, R8, 0x8 ;  /* 0x0000000808dd7836 */ /* 0x000fe40000000000 */
[----:B------:R-:W-:Y:S01]  /*9e80*/  FMUL.FTZ R44, R92, R46 ;  /* 0x0000002e5c2c7220 */ /* 0x000fe20000410000 */
[----:B------:R-:W-:Y:S02]  /*9e90*/  FMUL.FTZ R46, R91, R129 ;  /* 0x000000815b2e7220 */ /* 0x000fe40000410000 */
[----:B------:R-:W1:Y:S01]  /*9ea0*/  SHFL.IDX PT, R91, R17, R221, 0x1f ;  /* 0x00001fdd115b7589 */ /* 0x000e6200000e0000 */
[----:B------:R-:W1:Y:S01]  /*9eb0*/  MUFU.EX2 R111, R111 ;  /* 0x0000006f006f7308 */ /* 0x000e620000000800 */
[--C-:B------:R-:W-:Y:S01]  /*9ec0*/  FADD.FTZ R40, R40, -R209.reuse ;  /* 0x800000d128287221 */ /* 0x100fe20000010000 */
[----:B------:R-:W-:Y:S01]  /*9ed0*/  FADD.FTZ R42, R42, -R209 ;  /* 0x800000d12a2a7221 */ /* 0x000fe20000010000 */
[----:B----4-:R-:W-:Y:S01]  /*9ee0*/  FADD.FTZ R209, R49, -R228 ;  /* 0x800000e431d17221 */ /* 0x010fe20000010000 */
[----:B------:R-:W-:Y:S01]  /*9ef0*/  FFMA.FTZ R45, -R231, R231, 1 ;  /* 0x3f800000e72d7423 */ /* 0x000fe200000101e7 */
[----:B--2---:R-:W-:Y:S01]  /*9f00*/  FMUL.FTZ R49, R105, R40 ;  /* 0x0000002869317220 */ /* 0x004fe20000410000 */
[----:B------:R-:W-:Y:S01]  /*9f10*/  FMUL.FTZ R41, R15, R41 ;  /* 0x000000290f297220 */ /* 0x000fe20000410000 */
[----:B------:R-:W-:-:S02]  /*9f20*/  FADD.FTZ R47, R47, -R229 ;  /* 0x800000e52f2f7221 */ /* 0x000fc40000010000 */
[----:B------:R-:W-:Y:S01]  /*9f30*/  FMUL.FTZ R45, R45, R49 ;  /* 0x000000312d2d7220 */ /* 0x000fe20000410000 */
[----:B------:R-:W-:Y:S01]  /*9f40*/  FFMA.FTZ R49, -R232, R232, 1 ;  /* 0x3f800000e8317423 */ /* 0x000fe200000101e8 */
[--C-:B------:R-:W-:Y:S01]  /*9f50*/  FADD.FTZ R48, R48, -R227.reuse ;  /* 0x800000e330307221 */ /* 0x100fe20000010000 */
[----:B------:R-:W-:Y:S01]  /*9f60*/  FADD.FTZ R50, R50, -R227 ;  /* 0x800000e332327221 */ /* 0x000fe20000010000 */
[----:B---3--:R-:W-:Y:S01]  /*9f70*/  FADD.FTZ R40, R53, -R223 ;  /* 0x800000df35287221 */ /* 0x008fe20000010000 */
[----:B------:R-:W-:Y:S01]  /*9f80*/  FMUL.FTZ R49, R49, R41 ;  /* 0x0000002931317220 */ /* 0x000fe20000410000 */
[----:B------:R-:W-:Y:S01]  /*9f90*/  FFMA.FTZ R90, -R90, R90, 1 ;  /* 0x3f8000005a5a7423 */ /* 0x000fe2000001015a */
[----:B------:R-:W-:Y:S01]  /*9fa0*/  FFMA.FTZ R53, -R164, R164, 1 ;  /* 0x3f800000a4357423 */ /* 0x000fe200000101a4 */
[----:B------:R-:W-:Y:S01]  /*9fb0*/  FFMA.FTZ R236, -R236, R236, 1 ;  /* 0x3f800000ecec7423 */ /* 0x000fe200000101ec */
[----:B------:R-:W-:Y:S01]  /*9fc0*/  FFMA.FTZ R93, -R93, R93, 1 ;  /* 0x3f8000005d5d7423 */ /* 0x000fe2000001015d */
[----:B------:R-:W-:Y:S01]  /*9fd0*/  FMUL.FTZ R47, R24, R47 ;  /* 0x0000002f182f7220 */ /* 0x000fe20000410000 */
[----:B------:R-:W-:Y:S01]  /*9fe0*/  FMUL.FTZ R48, R25, R48 ;  /* 0x0000003019307220 */ /* 0x000fe20000410000 */
[----:B------:R-:W-:Y:S01]  /*9ff0*/  FMUL.FTZ R41, R26, R50 ;  /* 0x000000321a297220 */ /* 0x000fe20000410000 */
[----:B-1----:R-:W-:Y:S01]  /*a000*/  FMUL.FTZ R43, R111, R43 ;  /* 0x0000002b6f2b7220 */ /* 0x002fe20000410000 */
[----:B------:R-:W-:Y:S01]  /*a010*/  FFMA.FTZ R94, -R94, R94, 1 ;  /* 0x3f8000005e5e7423 */ /* 0x000fe2000001015e */
[----:B------:R-:W-:Y:S01]  /*a020*/  FMUL.FTZ R209, R27, R209 ;  /* 0x000000d11bd17220 */ /* 0x000fe20000410000 */
[----:B------:R-:W-:Y:S01]  /*a030*/  IADD3 R225, R8, 0x4, RZ ;  /* 0x0000000408e17810 */ /* 0x000fe20007ffe0ff */
[--C-:B------:R-:W-:Y:S01]  /*a040*/  FADD.FTZ R60, R60, -R91.reuse ;  /* 0x8000005b3c3c7221 */ /* 0x100fe20000010000 */
[----:B------:R-:W-:Y:S01]  /*a050*/  IADD3 R235, R8, 0x10, RZ ;  /* 0x0000001008eb7810 */ /* 0x000fe20007ffe0ff */
[----:B------:R-:W-:Y:S01]  /*a060*/  FADD.FTZ R62, R62, -R91 ;  /* 0x8000005b3e3e7221 */ /* 0x000fe20000010000 */
[----:B------:R-:W-:Y:S01]  /*a070*/  FMUL.FTZ R53, R53, R47 ;  /* 0x0000002f35357220 */ /* 0x000fe20000410000 */
[----:B------:R-:W-:Y:S01]  /*a080*/  LDS R91, [R12+0x400] ;  /* 0x000400000c5b7984 */ /* 0x000fe20000000800 */
        /* <DEDUP_REMOVED lines=187> */
[----:B-1----:R-:W-:-:S02]  /*ac40*/  FMUL.FTZ R92, R123, R92 ;  /* 0x0000005c7b5c7220 */ /* 0x002fc40000410000 */
[----:B------:R-:W-:Y:S01]  /*ac50*/  FMUL.FTZ R63, R65, R74 ;  /* 0x0000004a413f7220 */ /* 0x000fe20000410000 */
[----:B------:R-:W-:Y:S01]  /*ac60*/  FMUL.FTZ R90, R90, R72 ;  /* 0x000000485a5a7220 */ /* 0x000fe20000410000 */
[----:B------:R-:W-:Y:S01]  /*ac70*/  FFMA.FTZ R72, -R115, R115, 1 ;  /* 0x3f80000073487423 */ /* 0x000fe20000010173 */
[----:B------:R-:W-:Y:S01]  /*ac80*/  FFMA.FTZ R65, -R116, R116, 1 ;  /* 0x3f80000074417423 */ /* 0x000fe20000010174 */
[----:B------:R-:W-:Y:S01]  /*ac90*/  FFMA.FTZ R115, -R117, R117, 1 ;  /* 0x3f80000075737423 */ /* 0x000fe20000010175 */
[----:B------:R-:W-:Y:S01]  /*aca0*/  FFMA.FTZ R116, -R120, R120, 1 ;  /* 0x3f80000078747423 */ /* 0x000fe20000010178 */
[----:B----4-:R-:W-:Y:S01]  /*acb0*/  FMUL.FTZ R86, R205, R86 ;  /* 0x00000056cd567220 */ /* 0x010fe20000410000 */
        /* <DEDUP_REMOVED lines=209> */
.L_x_2265:
        /* <DEDUP_REMOVED lines=68> */
.L_x_2266:
        /* <DEDUP_REMOVED lines=12> */
.L_x_2256:
[----:B------:R-:W-:-:S06]  /*bed0*/  UISETP.GE.AND UP0, UPT, UR43, UR42, UPT ;  /* 0x0000002a2b00728c */ /* 0x000fcc000bf06270 */
[----:B------:R-:W-:-:S13]  /*bee0*/  PLOP3.LUT P0, PT, PT, PT, UP0, 0x80, 0x0 ;  /* 0x000000000000781c */ /* 0x000fda0003f0f008 */
[----:B------:R-:W-:Y:S05]  /*bef0*/  @P0 BRA `(.L_x_2268) ;  /* 0x0000005800000947 */ /* 0x000fea0003800000 */
[----:B------:R-:W2:Y:S01]  /*bf00*/  LDL.LU R21, [R1+0x48] ;  /* 0x0000480001157983 */ /* 0x000ea20000300800 */
[----:B------:R-:W3:Y:S01]  /*bf10*/  S2UR UR4, SR_CTAID.X ;  /* 0x00000000000479c3 */ /* 0x000ee20000002500 */
[----:B------:R-:W-:Y:S01]  /*bf20*/  IMAD.MOV.U32 R19, RZ, RZ, 0x40000040 ;  /* 0x40000040ff137424 */ /* 0x000fe200078e00ff */
[----:B------:R-:W4:Y:S01]  /*bf30*/  S2R R5, SR_TID.X ;  /* 0x0000000000057919 */ /* 0x000f220000002100 */
[----:B------:R-:W5:Y:S01]  /*bf40*/  S2R R6, SR_TID.X ;  /* 0x0000000000067919 */ /* 0x000f620000002100 */
[----:B---3--:R-:W-:Y:S01]  /*bf50*/  UIMAD UR4, UR4, -0x80, UR40 ;  /* 0xffffff80040478a4 */ /* 0x008fe2000f8e0228 */
[----:B----4-:R-:W-:Y:S02]  /*bf60*/  VIADD R5, R5, 0xffffff80 ;  /* 0xffffff8005057836 */ /* 0x010fe40000000000 */
[----:B-----5:R-:W-:-:S03]  /*bf70*/  VIADD R9, R6, 0xffffff80 ;  /* 0xffffff8006097836 */ /* 0x020fc60000000000 */
        /* <DEDUP_REMOVED lines=8> */
[----:B------:R-:W-:Y:S02]  /*c000*/  IADD3 R9, R9, -R10, RZ ;  /* 0x8000000a09097210 */ /* 0x000fe40007ffe0ff */
[----:B------:R-:W-:Y:S02]  /*c010*/  LOP3.LUT R6, R6, 0xfffffffc, RZ, 0xc0, !PT ;  /* 0xfffffffc06067812 */ /* 0x000fe400078ec0ff */
[----:B------:R-:W-:Y:S02]  /*c020*/  SHF.R.S32.HI R12, RZ, 0x1f, R9 ;  /* 0x0000001fff0c7819 */ /* 0x000fe40000011409 */
[----:B------:R-:W-:Y:S01]  /*c030*/  SHF.R.S32.HI R7, RZ, 0x1f, R8 ;  /* 0x0000001fff077819 */ /* 0x000fe20000011408 */
[----:B------:R-:W-:Y:S01]  /*c040*/  IMAD.IADD R10, R5, 0x1, -R6 ;  /* 0x00000001050a7824 */ /* 0x000fe200078e0a06 */
[----:B------:R-:W-:-:S02]  /*c050*/  LEA.HI R6, R12, R9, RZ, 0x2 ;  /* 0x000000090c067211 */ /* 0x000fc400078f10ff */
[----:B------:R-:W-:Y:S02]  /*c060*/  LEA.HI R5, R7, R8, RZ, 0x3 ;  /* 0x0000000807057211 */ /* 0x000fe400078f18ff */
[----:B------:R-:W-:Y:S02]  /*c070*/  LEA.HI R13, R12, R9, RZ, 0x5 ;  /* 0x000000090c0d7211 */ /* 0x000fe400078f28ff */
[--C-:B------:R-:W-:Y:S02]  /*c080*/  SHF.R.S32.HI R9, RZ, 0x2, R6.reuse ;  /* 0x00000002ff097819 */ /* 0x100fe40000011406 */
[----:B------:R-:W-:Y:S02]  /*c090*/  SHF.R.S32.HI R12, RZ, 0x1f, R6 ;  /* 0x0000001fff0c7819 */ /* 0x000fe40000011406 */
[--C-:B------:R-:W-:Y:S02]  /*c0a0*/  SHF.R.S32.HI R6, RZ, 0x3, R5.reuse ;  /* 0x00000003ff067819 */ /* 0x100fe40000011405 */
[----:B------:R-:W-:-:S02]  /*c0b0*/  SHF.R.S32.HI R5, RZ, 0x1f, R5 ;  /* 0x0000001fff057819 */ /* 0x000fc40000011405 */
[----:B------:R-:W-:Y:S02]  /*c0c0*/  LEA.HI R7, R7, R8, RZ, 0x2 ;  /* 0x0000000807077211 */ /* 0x000fe400078f10ff */
[----:B------:R-:W-:Y:S02]  /*c0d0*/  LEA.HI R5, R5, R6, RZ, 0x4 ;  /* 0x0000000605057211 */ /* 0x000fe400078f20ff */
[----:B------:R-:W-:Y:S02]  /*c0e0*/  SHF.R.S32.HI R8, RZ, 0x2, R7 ;  /* 0x00000002ff087819 */ /* 0x000fe40000011407 */
[----:B------:R-:W-:Y:S02]  /*c0f0*/  LEA.HI R12, R12, R9, RZ, 0x3 ;  /* 0x000000090c0c7211 */ /* 0x000fe400078f18ff */
[----:B------:R-:W-:Y:S02]  /*c100*/  SHF.R.S32.HI R22, RZ, 0x7, R11 ;  /* 0x00000007ff167819 */ /* 0x000fe4000001140b */
[----:B------:R-:W-:-:S02]  /*c110*/  LOP3.LUT R5, R5, 0x1ffffff0, RZ, 0xc0, !PT ;  /* 0x1ffffff005057812 */ /* 0x000fc400078ec0ff */
[----:B------:R-:W-:Y:S02]  /*c120*/  LEA.HI R7, R7, R8, RZ, 0x1 ;  /* 0x0000000807077211 */ /* 0x000fe400078f08ff */
[----:B------:R-:W-:Y:S01]  /*c130*/  LOP3.LUT R12, R12, 0xfffffff8, RZ, 0xc0, !PT ;  /* 0xfffffff80c0c7812 */ /* 0x000fe200078ec0ff */
[----:B------:R-:W-:Y:S01]  /*c140*/  IMAD.IADD R6, R6, 0x1, -R5 ;  /* 0x0000000106067824 */ /* 0x000fe200078e0a05 */
[----:B------:R-:W-:Y:S02]  /*c150*/  LEA.HI R11, R22, R22, RZ, 0x1 ;  /* 0x00000016160b7211 */ /* 0x000fe400078f08ff */
[----:B------:R-:W-:Y:S01]  /*c160*/  LOP3.LUT R7, R7, 0xfffffffe, RZ, 0xc0, !PT ;  /* 0xfffffffe07077812 */ /* 0x000fe200078ec0ff */
[----:B------:R-:W-:Y:S01]  /*c170*/  IMAD.IADD R12, R9, 0x1, -R12 ;  /* 0x00000001090c7824 */ /* 0x000fe200078e0a0c */
[C---:B------:R-:W-:Y:S02]  /*c180*/  IADD3 R5, R8.reuse, 0x8, RZ ;  /* 0x0000000808057810 */ /* 0x040fe40007ffe0ff */
[----:B------:R-:W-:Y:S01]  /*c190*/  LOP3.LUT R11, R11, 0x3fffffe, RZ, 0xc0, !PT ;  /* 0x03fffffe0b0b7812 */ /* 0x000fe200078ec0ff */
[----:B------:R-:W-:Y:S01]  /*c1a0*/  IMAD.IADD R7, R8, 0x1, -R7 ;  /* 0x0000000108077824 */ /* 0x000fe200078e0a07 */
[----:B------:R-:W-:-:S02]  /*c1b0*/  SHF.R.S32.HI R15, RZ, 0x5, R13 ;  /* 0x00000005ff0f7819 */ /* 0x000fc4000001140d */
[----:B------:R-:W-:Y:S01]  /*c1c0*/  LEA.HI R9, R5, R5, RZ, 0x1 ;  /* 0x0000000505097211 */ /* 0x000fe200078f08ff */
[----:B------:R-:W-:Y:S01]  /*c1d0*/  IMAD R6, R6, 0x8, R7 ;  /* 0x0000000806067824 */ /* 0x000fe200078e0207 */
[----:B------:R-:W-:Y:S01]  /*c1e0*/  IADD3 R22, R22, -R11, RZ ;  /* 0x8000000b16167210 */ /* 0x000fe20007ffe0ff */
[C---:B------:R-:W-:Y:S01]  /*c1f0*/  VIADD R11, R8.reuse, 0x10 ;  /* 0x00000010080b7836 */ /* 0x040fe20000000000 */
[----:B------:R-:W-:Y:S01]  /*c200*/  LEA R17, R15, R12, 0x4 ;  /* 0x0000000c0f117211 */ /* 0x000fe200078e20ff */
[----:B------:R-:W-:Y:S01]  /*c210*/  VIADD R15, R8, 0x18 ;  /* 0x00000018080f7836 */ /* 0x000fe20000000000 */
[----:B------:R-:W-:Y:S01]  /*c220*/  LOP3.LUT R12, R9, 0xfffffffe, RZ, 0xc0, !PT ;  /* 0xfffffffe090c7812 */ /* 0x000fe200078ec0ff */
[----:B------:R3:W-:Y:S01]  /*c230*/  STL [R1+0x64], R6 ;  /* 0x0000640601007387 */ /* 0x0007e20000100800 */
[----:B------:R-:W-:Y:S02]  /*c240*/  LEA.HI R13, R11, R11, RZ, 0x1 ;  /* 0x0000000b0b0d7211 */ /* 0x000fe400078f08ff */
[----:B------:R-:W-:-:S02]  /*c250*/  IADD3 R12, R5, -R12, RZ ;  /* 0x8000000c050c7210 */ /* 0x000fc40007ffe0ff */
[----:B------:R-:W-:Y:S02]  /*c260*/  SHF.R.S32.HI R5, RZ, 0x1, R9 ;  /* 0x00000001ff057819 */ /* 0x000fe40000011409 */
[--C-:B------:R-:W-:Y:S02]  /*c270*/  SHF.R.S32.HI R7, RZ, 0x1, R13.reuse ;  /* 0x00000001ff077819 */ /* 0x100fe4000001140d */
[----:B------:R-:W-:Y:S02]  /*c280*/  SHF.R.S32.HI R8, RZ, 0x1f, R13 ;  /* 0x0000001fff087819 */ /* 0x000fe4000001140d */
[----:B---3--:R-:W-:Y:S02]  /*c290*/  SHF.R.S32.HI R6, RZ, 0x1f, R9 ;  /* 0x0000001fff067819 */ /* 0x008fe40000011409 */
[----:B------:R-:W-:Y:S01]  /*c2a0*/  LOP3.LUT R14, R13, 0xfffffffe, RZ, 0xc0, !PT ;  /* 0xfffffffe0d0e7812 */ /* 0x000fe200078ec0ff */
[----:B------:R-:W-:Y:S01]  /*c2b0*/  IMAD.MOV.U32 R13, RZ, RZ, 0x40000040 ;  /* 0x40000040ff0d7424 */ /* 0x000fe200078e00ff */
[----:B------:R-:W-:-:S02]  /*c2c0*/  LEA.HI R6, R6, R5, RZ, 0x4 ;  /* 0x0000000506067211 */ /* 0x000fc400078f20ff */
[----:B------:R-:W-:Y:S01]  /*c2d0*/  LEA.HI R8, R8, R7, RZ, 0x4 ;  /* 0x0000000708087211 */ /* 0x000fe200078f20ff */
[----:B------:R-:W-:Y:S01]  /*c2e0*/  IMAD.IADD R14, R11, 0x1, -R14 ;  /* 0x000000010b0e7824 */ /* 0x000fe200078e0a0e */
[----:B------:R-:W-:Y:S02]  /*c2f0*/  LOP3.LUT R6, R6, 0x1ffffff0, RZ, 0xc0, !PT ;  /* 0x1ffffff006067812 */ /* 0x000fe400078ec0ff */
[----:B------:R-:W-:Y:S02]  /*c300*/  LEA.HI R11, R15, R15, RZ, 0x1 ;  /* 0x0000000f0f0b7211 */ /* 0x000fe400078f08ff */
[----:B------:R-:W-:Y:S01]  /*c310*/  LOP3.LUT R8, R8, 0x1ffffff0, RZ, 0xc0, !PT ;  /* 0x1ffffff008087812 */ /* 0x000fe200078ec0ff */
[----:B------:R-:W-:Y:S01]  /*c320*/  IMAD.IADD R5, R5, 0x1, -R6 ;  /* 0x0000000105057824 */ /* 0x000fe200078e0a06 */
[--C-:B------:R-:W-:Y:S02]  /*c330*/  SHF.R.S32.HI R9, RZ, 0x1, R11.reuse ;  /* 0x00000001ff097819 */ /* 0x100fe4000001140b */
[----:B------:R-:W-:Y:S01]  /*c340*/  SHF.R.S32.HI R20, RZ, 0x1f, R11 ;  /* 0x0000001fff147819 */ /* 0x000fe2000001140b */
[----:B------:R-:W-:Y:S01]  /*c350*/  IMAD.IADD R7, R7, 0x1, -R8 ;  /* 0x0000000107077824 */ /* 0x000fe200078e0a08 */
[----:B-1----:R-:W-:Y:S01]  /*c360*/  LOP3.LUT R18, R11, 0xfffffffe, RZ, 0xc0, !PT ;  /* 0xfffffffe0b127812 */ /* 0x002fe200078ec0ff */
[----:B------:R-:W-:Y:S01]  /*c370*/  IMAD R6, R5, 0x8, R12 ;  /* 0x0000000805067824 */ /* 0x000fe200078e020c */
[----:B------:R-:W-:Y:S01]  /*c380*/  LEA.HI R20, R20, R9, RZ, 0x4 ;  /* 0x0000000914147211 */ /* 0x000fe200078f20ff */
[----:B------:R-:W1:Y:S01]  /*c390*/  S2R R8, SR_CTAID.X ;  /* 0x0000000000087919 */ /* 0x000e620000002500 */
[----:B------:R-:W-:Y:S01]  /*c3a0*/  LEA R7, R7, R14, 0x3 ;  /* 0x0000000e07077211 */ /* 0x000fe200078e18ff */
[----:B------:R-:W-:Y:S01]  /*c3b0*/  IMAD.IADD R18, R15, 0x1, -R18 ;  /* 0x000000010f127824 */ /* 0x000fe200078e0a12 */
[----:B------:R-:W-:Y:S01]  /*c3c0*/  LOP3.LUT R20, R20, 0x1ffffff0, RZ, 0xc0, !PT ;  /* 0x1ffffff014147812 */ /* 0x000fe200078ec0ff */
[----:B------:R3:W-:Y:S01]  /*c3d0*/  STL [R1+0x60], R6 ;  /* 0x0000600601007387 */ /* 0x0007e20000100800 */
[----:B------:R-:W-:-:S02]  /*c3e0*/  MOV R15, 0x40000040 ;  /* 0x40000040000f7802 */ /* 0x000fc40000000f00 */
[----:B------:R-:W-:Y:S01]  /*c3f0*/  IADD3 R9, R9, -R20, RZ ;  /* 0x8000001409097210 */ /* 0x000fe20007ffe0ff */
[----:B------:R4:W-:Y:S01]  /*c400*/  STL [R1+0x5c], R7 ;  /* 0x00005c0701007387 */ /* 0x0009e20000100800 */
[----:B------:R-:W-:-:S03]  /*c410*/  LEA R17, R22, R17, 0x6 ;  /* 0x0000001116117211 */ /* 0x000fc600078e30ff */
[----:B------:R-:W-:-:S05]  /*c420*/  IMAD R9, R9, 0x8, R18 ;  /* 0x0000000809097824 */ /* 0x000fca00078e0212 */
[----:B------:R5:W-:Y:S01]  /*c430*/  STL [R1+0x58], R9 ;  /* 0x0000580901007387 */ /* 0x000be20000100800 */
[----:B-1----:R-:W-:Y:S02]  /*c440*/  IMAD R8, R8, -0x80, -R17 ;  /* 0xffffff8008087824 */ /* 0x002fe400078e0a11 */
[----:B--2---:R-:W-:-:S04]  /*c450*/  IMAD R5, R21, 0x2000, R16 ;  /* 0x0000200015057824 */ /* 0x004fc800078e0210 */
[C---:B---3--:R-:W-:Y:S01]  /*c460*/  VIADD R6, R5.reuse, 0x4000 ;  /* 0x0000400005067836 */ /* 0x048fe20000000000 */
[----:B----4-:R-:W-:Y:S02]  /*c470*/  IADD3 R7, R5, 0x20c00, RZ ;  /* 0x00020c0005077810 */ /* 0x010fe40007ffe0ff */
        /* <DEDUP_REMOVED lines=13> */
[----:B------:R-:W-:-:S02]  /*c550*/  VIADD R7, R10, 0x8 ;  /* 0x000000080a077836 */ /* 0x000fc40000000000 */
[----:B------:R-:W-:Y:S01]  /*c560*/  VIADD R7, R10, 0x14 ;  /* 0x000000140a077836 */ /* 0x000fe20000000000 */
[----:B------:R2:W-:Y:S01]  /*c570*/  STL [R1+0x50], R5 ;  /* 0x0000500501007387 */ /* 0x0005e20000100800 */
[----:B------:R-:W-:-:S03]  /*c580*/  IADD3 R7, -R17, UR4, RZ ;  /* 0x0000000411077c10 */ /* 0x000fc6000fffe1ff */
        /* <DEDUP_REMOVED lines=8> */
.L_x_2279:
[----:B------:R-:W-:-:S05]  /*c610*/  IMAD.U32 R5, RZ, RZ, UR36 ;  /* 0x00000024ff057e24 */ /* 0x000fca000f8e00ff */
[----:B------:R-:W-:-:S04]  /*c620*/  LOP3.LUT R5, R5, 0x1, RZ, 0xfc, !PT ;  /* 0x0000000105057812 */ /* 0x000fc800078efcff */
[----:B------:R-:W-:-:S13]  /*c630*/  ISETP.NE.AND P6, PT, R5, 0x3, PT ;  /* 0x000000030500780c */ /* 0x000fda0003fc5270 */
[----:B------:R-:W-:Y:S05]  /*c640*/  @!P6 BRA `(.L_x_2269) ;  /* 0x000000000004e947 */ /* 0x000fea0003800000 */
[----:B------:R-:W-:Y:S01]  /*c650*/  BPT.TRAP 0x1 ;  /* 0x000000040000795c */ /* 0x000fe20000300000 */
.L_x_2269:
[----:B------:R-:W-:Y:S02]  /*c660*/  LEA R6, R0, R16, 0x3 ;  /* 0x0000001000067211 */ /* 0x000fe400078e18ff */
[----:B------:R-:W-:-:S04]  /*c670*/  SHF.L.U32 R21, R4, 0x1f, RZ ;  /* 0x0000001f04157819 */ /* 0x000fc800000006ff */
[----:B------:R1:W2:Y:S01]  /*c680*/  SYNCS.PHASECHK.TRANS64.TRYWAIT P0, [R6+URZ+0x30c10], R21 ;  /* 0x030c1015060075a7 */ /* 0x0002a2000800017f */
[----:B------:R-:W-:Y:S05]  /*c690*/  @!P6 BRA `(.L_x_2270) ;  /* 0x000000000004e947 */ /* 0x000fea0003800000 */
[----:B------:R-:W-:Y:S01]  /*c6a0*/  BPT.TRAP 0x1 ;  /* 0x000000040000795c */ /* 0x000fe20000300000 */
.L_x_2270:
[----:B------:R-:W-:-:S05]  /*c6b0*/  VIADD R5, R16, 0x10000 ;  /* 0x0001000010057836 */ /* 0x000fca0000000000 */
[----:B------:R-:W-:-:S04]  /*c6c0*/  SHF.R.U32.HI R5, RZ, 0x4, R5 ;  /* 0x00000004ff057819 */ /* 0x000fc80000011605 */
[----:B------:R-:W-:-:S04]  /*c6d0*/  LOP3.LUT R5, R5, 0x3fff, RZ, 0xc0, !PT ;  /* 0x00003fff05057812 */ /* 0x000fc800078ec0ff */
[----:B------:R-:W-:Y:S01]  /*c6e0*/  LOP3.LUT R11, R5, 0x10000, RZ, 0xfc, !PT ;  /* 0x00010000050b7812 */ /* 0x000fe200078efcff */
[----:B--2---:R-:W-:Y:S06]  /*c6f0*/  @P0 BRA `(.L_x_2271) ;  /* 0x0000000000080947 */ /* 0x004fec0003800000 */
[----:B------:R-:W2:Y:S02]  /*c700*/  SYNCS.PHASECHK.TRANS64.TRYWAIT P0, [R6+URZ+0x30c10], R21 ;  /* 0x030c1015060075a7 */ /* 0x000ea4000800017f */
[----:B--2---:R-:W-:Y:S05]  /*c710*/  @!P0 BRA `(.L_x_2272) ;  /* 0x000000a400f88947 */ /* 0x004fea0003800000 */
.L_x_2271:
[----:B------:R-:W-:Y:S01]  /*c720*/  IMAD R11, R0, 0x400, R11 ;  /* 0x00000400000b7824 */ /* 0x000fe200078e020b */
        /* <DEDUP_REMOVED lines=12> */
[----:B------:R-:W-:-:S04]  /*c7f0*/  IADD3 R12, R9, 0x2, RZ ;  /* 0x00000002090c7810 */ /* 0x000fc80007ffe0ff */
[----:B------:R-:W-:Y:S02]  /*c800*/  R2UR UR8, R12 ;  /* 0x000000000c0872ca */ /* 0x000fe400000e0000 */
[----:B------:R-:W-:Y:S01]  /*c810*/  R2UR UR9, R13 ;  /* 0x000000000d0972ca */ /* 0x000fe200000e0000 */
[----:B------:R-:W-:Y:S01]  /*c820*/  UIADD3 UR4, UR6, 0x2, URZ ;  /* 0x0000000206047890 */ /* 0x000fe2000fffe03f */
[----:B------:R-:W-:-:S06]  /*c830*/  UMOV UR11, 0x40000040 ;  /* 0x40000040000b7882 */ /* 0x000fcc0000000000 */
[----:B------:R-:W-:Y:S01]  /*c840*/  UMOV UR10, UR4 ;  /* 0x00000004000a7c82 */ /* 0x000fe20008000000 */
[----:B------:R-:W-:Y:S01]  /*c850*/  VIADD R12, R9, 0x4 ;  /* 0x00000004090c7836 */ /* 0x000fe20000000000 */
[----:B------:R-:W-:Y:S01]  /*c860*/  MOV R13, 0x40000040 ;  /* 0x40000040000d7802 */ /* 0x000fe20000000f00 */
[----:B------:R-:W-:Y:S01]  /*c870*/  UIADD3 UR4, UR6, 0x4, URZ ;  /* 0x0000000406047890 */ /* 0x000fe2000fffe03f */
[----:B------:R-:W-:Y:S02]  /*c880*/  WARPGROUP.DEPBAR.LE gsb0, 0x0 ;  /* 0x00008000000079c5 */ /* 0x000fe40000010000 */
[----:B------:R-:W-:-:S06]  /*c890*/  WARPGROUP.ARRIVE ;  /* 0x00000000000079c5 */ /* 0x000fcc0000000000 */
[----:B------:R-:W-:Y:S01]  /*c8a0*/  HGMMA.64x128x16.F32 R72, gdesc[UR8], R72, gsb0 ;  /* 0x01e00000084879f0 */ /* 0x000fe20008000848 */
[----:B------:R-:W-:Y:S02]  /*c8b0*/  R2UR UR8, R12 ;  /* 0x000000000c0872ca */ /* 0x000fe400000e0000 */
[----:B------:R-:W-:Y:S01]  /*c8c0*/  R2UR UR9, R13 ;  /* 0x000000000d0972ca */ /* 0x000fe200000e0000 */
[----:B------:R-:W-:Y:S01]  /*c8d0*/  UMOV UR10, UR4 ;  /* 0x00000004000a7c82 */ /* 0x000fe20008000000 */
[----:B------:R-:W-:Y:S01]  /*c8e0*/  UMOV UR11, 0x40000040 ;  /* 0x40000040000b7882 */ /* 0x000fe20000000000 */
[----:B------:R-:W-:Y:S02]  /*c8f0*/  VIADD R12, R9, 0x6 ;  /* 0x00000006090c7836 */ /* 0x000fe40000000000 */
[----:B------:R-:W-:-:S03]  /*c900*/  IMAD.MOV.U32 R13, RZ, RZ, 0x40000040 ;  /* 0x40000040ff0d7424 */ /* 0x000fc600078e00ff */
[----:B------:R-:W-:Y:S02]  /*c910*/  R2UR UR4, R12 ;  /* 0x000000000c0472ca */ /* 0x000fe400000e0000 */
[----:B------:R-:W-:Y:S01]  /*c920*/  R2UR UR5, R13 ;  /* 0x000000000d0572ca */ /* 0x000fe200000e0000 */
[----:B------:R-:W-:Y:S01]  /*c930*/  UIADD3 UR6, UR6, 0x6, URZ ;  /* 0x0000000606067890 */ /* 0x000fe2000fffe03f */
[----:B------:R-:W-:Y:S02]  /*c940*/  WARPGROUP.DEPBAR.LE gsb0, 0x0 ;  /* 0x00008000000079c5 */ /* 0x000fe40000010000 */
[----:B------:R-:W-:-:S06]  /*c950*/  WARPGROUP.ARRIVE ;  /* 0x00000000000079c5 */ /* 0x000fcc0000000000 */
[----:B------:R-:W-:Y:S01]  /*c960*/  HGMMA.64x128x16.F32 R72, gdesc[UR8], R72, gsb0 ;  /* 0x01e00000084879f0 */ /* 0x000fe20008000848 */
[----:B------:R-:W-:Y:S01]  /*c970*/  UMOV UR7, 0x40000040 ;  /* 0x4000004000077882 */ /* 0x000fe20000000000 */
[C---:B---3--:R-:W-:Y:S01]  /*c980*/  LEA R12, R0.reuse, R18, 0x7 ;  /* 0x00000012000c7211 */ /* 0x048fe200078e38ff */
[C---:B----4-:R-:W-:Y:S02]  /*c990*/  IMAD R18, R0.reuse, 0x80, R17 ;  /* 0x0000008000127824 */ /* 0x050fe400078e0211 */
[C---:B-----5:R-:W-:Y:S01]  /*c9a0*/  IMAD R14, R0.reuse, 0x80, R14 ;  /* 0x00000080000e7824 */ /* 0x060fe200078e020e */
[----:B--2---:R-:W-:-:S03]  /*c9b0*/  LEA R20, R0, R15, 0x7 ;  /* 0x0000000f00147211 */ /* 0x004fc600078e38ff */
[C---:B------:R-:W-:Y:S01]  /*c9c0*/  IMAD R17, R3.reuse, 0x2, R14 ;  /* 0x0000000203117824 */ /* 0x040fe200078e020e */
[C---:B------:R-:W-:Y:S01]  /*c9d0*/  LEA R15, R3.reuse, R18, 0x1 ;  /* 0x00000012030f7211 */ /* 0x040fe200078e08ff */
[C---:B------:R-:W-:Y:S02]  /*c9e0*/  IMAD R13, R3.reuse, 0x2, R12 ;  /* 0x00000002030d7824 */ /* 0x040fe400078e020c */
[----:B------:R-:W-:Y:S01]  /*c9f0*/  IMAD R19, R3, 0x2, R20 ;  /* 0x0000000203137824 */ /* 0x000fe200078e0214 */
[----:B------:R-:W-:Y:S01]  /*ca00*/  LEA R12, R17, R16, 0x2 ;  /* 0x00000010110c7211 */ /* 0x000fe200078e10ff */
[--C-:B------:R-:W-:Y:S02]  /*ca10*/  IMAD R18, R13, 0x4, R16.reuse ;  /* 0x000000040d127824 */ /* 0x100fe400078e0210 */
[----:B------:R-:W-:Y:S01]  /*ca20*/  IMAD R11, R15, 0x4, R16 ;  /* 0x000000040f0b7824 */ /* 0x000fe200078e0210 */
[----:B------:R-:W-:Y:S02]  /*ca30*/  WARPGROUP.DEPBAR.LE gsb0, 0x0 ;  /* 0x00008000000079c5 */ /* 0x000fe40000010000 */
[----:B------:R-:W-:-:S06]  /*ca40*/  WARPGROUP.ARRIVE ;  /* 0x00000000000079c5 */ /* 0x000fcc0000000000 */
[----:B------:R-:W-:Y:S01]  /*ca50*/  HGMMA.64x128x16.F32 R72, gdesc[UR4], R72, gsb0 ;  /* 0x01e00000044879f0 */ /* 0x000fe20008000848 */
[----:B------:R-:W-:Y:S01]  /*ca60*/  IMAD R14, R19, 0x4, R16 ;  /* 0x00000004130e7824 */ /* 0x000fe200078e0210 */
        /* <DEDUP_REMOVED lines=12> */
.L_x_2273:
[----:B------:R1:W1:Y:S01]  /*cb30*/  SYNCS.PHASECHK.TRANS64.TRYWAIT P0, [R6+URZ+0x30c30], R21 ;  /* 0x030c3015060075a7 */ /* 0x000262000800017f */
[----:B------:R-:W-:Y:S05]  /*cb40*/  @!P6 BRA `(.L_x_2274) ;  /* 0x000000000004e947 */ /* 0x000fea0003800000 */
[----:B------:R-:W-:Y:S01]  /*cb50*/  BPT.TRAP 0x1 ;  /* 0x000000040000795c */ /* 0x000fe20000300000 */
.L_x_2274:
[----:B-1----:R-:W-:Y:S05]  /*cb60*/  @P0 BRA `(.L_x_2275) ;  /* 0x0000000000080947 */ /* 0x002fea0003800000 */
[----:B------:R-:W1:Y:S02]  /*cb70*/  SYNCS.PHASECHK.TRANS64.TRYWAIT P0, [R6+URZ+0x30c30], R21 ;  /* 0x030c3015060075a7 */ /* 0x000e64000800017f */
[----:B-1----:R-:W-:Y:S05]  /*cb80*/  @!P0 BRA `(.L_x_2276) ;  /* 0x000000a000f08947 */ /* 0x002fea0003800000 */
.L_x_2275:
[----:B------:R-:W2:Y:S01]  /*cb90*/  LDL R26, [R1+0x34] ;  /* 0x00003400011a7983 */ /* 0x000ea20000100800 */
[----:B------:R-:W-:Y:S01]  /*cba0*/  ULDC UR9, c[0x0][0x75c] ;  /* 0x0001d70000097ab9 */ /* 0x000fe20000000800 */
[----:B------:R-:W-:Y:S02]  /*cbb0*/  VIADD R24, R16, 0x18000 ;  /* 0x0001800010187836 */ /* 0x000fe40000000000 */
        /* <DEDUP_REMOVED lines=15> */
[----:B------:R-:W-:Y:S01]  /*ccb0*/  LEA R25, R0, R25, 0xa ;  /* 0x0000001900197211 */ /* 0x000fe200078e50ff */
[----:B------:R3:W-:Y:S01]  /*ccc0*/  STL [R1+0x100], R171 ;  /* 0x000100ab01007387 */ /* 0x0007e20000100800 */
[----:B-1----:R-:W-:Y:S01]  /*ccd0*/  MUFU.TANH R200, R75 ;  /* 0x0000004b00c87308 */ /* 0x002fe20000002400 */
[----:B------:R-:W-:Y:S01]  /*cce0*/  FMUL.FTZ R237, R76, UR9 ;  /* 0x000000094ced7c20 */ /* 0x000fe20008410000 */
[----:B------:R-:W-:Y:S01]  /*ccf0*/  FMUL.FTZ R236, R77, UR9 ;  /* 0x000000094dec7c20 */ /* 0x000fe20008410000 */
[----:B------:R-:W-:Y:S01]  /*cd00*/  STL [R1+0xfc], R170 ;  /* 0x0000fcaa01007387 */ /* 0x000fe20000100800 */
[----:B------:R-:W-:Y:S01]  /*cd10*/  FMUL.FTZ R235, R78, UR9 ;  /* 0x000000094eeb7c20 */ /* 0x000fe20008410000 */
[----:B------:R-:W-:Y:S01]  /*cd20*/  FMUL.FTZ R234, R79, UR9 ;  /* 0x000000094fea7c20 */ /* 0x000fe20008410000 */
[----:B------:R-:W-:Y:S01]  /*cd30*/  FMUL.FTZ R233, R80, UR9 ;  /* 0x0000000950e97c20 */ /* 0x000fe20008410000 */
[----:B------:R-:W-:Y:S01]  /*cd40*/  STL [R1+0xf8], R169 ;  /* 0x0000f8a901007387 */ /* 0x000fe20000100800 */
[----:B------:R-:W-:Y:S01]  /*cd50*/  R2UR UR6, R25 ;  /* 0x00000000190672ca */ /* 0x000fe200000e0000 */
        /* <DEDUP_REMOVED lines=8> */
[----:B------:R-:W-:Y:S02]  /*cde0*/  MUFU.TANH R201, R83 ;  /* 0x0000005300c97308 */ /* 0x000fe40000002400 */
[----:B------:R-:W-:Y:S04]  /*cdf0*/  STL [R1+0xec], R166 ;  /* 0x0000eca601007387 */ /* 0x000fe80000100800 */
[----:B------:R-:W-:Y:S01]  /*ce00*/  STL [R1+0xe8], R165 ;  /* 0x0000e8a501007387 */ /* 0x000fe20000100800 */
[----:B-1----:R-:W-:Y:S01]  /*ce10*/  FMUL.FTZ R88, R93, UR9 ;  /* 0x000000095d587c20 */ /* 0x002fe20008410000 */
[----:B------:R1:W-:Y:S02]  /*ce20*/  MUFU.TANH R202, R85 ;  /* 0x0000005500ca7308 */ /* 0x0003e40000002400 */
[----:B------:R-:W-:Y:S04]  /*ce30*/  STL [R1+0xe4], R164 ;  /* 0x0000e4a401007387 */ /* 0x000fe80000100800 */
[----:B------:R-:W-:Y:S01]  /*ce40*/  STL [R1+0xe0], R163 ;  /* 0x0000e0a301007387 */ /* 0x000fe20000100800 */
[----:B------:R-:W-:Y:S01]  /*ce50*/  UMOV UR5, 0x40000040 ;  /* 0x4000004000057882 */ /* 0x000fe20000000000 */
[----:B------:R-:W-:Y:S01]  /*ce60*/  UMOV UR7, 0x40000040 ;  /* 0x4000004000077882 */ /* 0x000fe20000000000 */
[----:B------:R-:W-:Y:S01]  /*ce70*/  UMOV UR15, 0x40000040 ;  /* 0x40000040000f7882 */ /* 0x000fe20000000000 */
[----:B------:R-:W-:Y:S01]  /*ce80*/  STL [R1+0xdc], R162 ;  /* 0x0000dca201007387 */ /* 0x000fe20000100800 */
[----:B------:R-:W-:Y:S01]  /*ce90*/  FMUL.FTZ R204, R91, UR9 ;  /* 0x000000095bcc7c20 */ /* 0x000fe20008410000 */
[----:B--2---:R-:W-:-:S02]  /*cea0*/  R2UR UR4, R26 ;  /* 0x000000001a0472ca */ /* 0x004fc400000e0000 */
[----:B------:R-:W-:Y:S01]  /*ceb0*/  STL [R1+0xd8], R161 ;  /* 0x0000d8a101007387 */ /* 0x000fe20000100800 */
[----:B------:R-:W-:Y:S01]  /*cec0*/  FMUL.FTZ R139, R89, UR9 ;  /* 0x00000009598b7c20 */ /* 0x000fe20008410000 */
[----:B------:R-:W-:Y:S01]  /*ced0*/  FMUL.FTZ R126, R126, UR9 ;  /* 0x000000097e7e7c20 */ /* 0x000fe20008410000 */
[----:B------:R-:W2:Y:S01]  /*cee0*/  MUFU.TANH R19, R19 ;  /* 0x0000001300137308 */ /* 0x000ea20000002400 */
[----:B------:R-:W-:Y:S04]  /*cef0*/  STL [R1+0xd4], R160 ;  /* 0x0000d4a001007387 */ /* 0x000fe80000100800 */
[----:B------:R-:W-:Y:S01]  /*cf00*/  STL [R1+0xd0], R159 ;  /* 0x0000d09f01007387 */ /* 0x000fe20000100800 */
[----:B------:R-:W-:Y:S02]  /*cf10*/  ISETP.GT.AND P2, PT, R8, RZ, PT ;  /* 0x000000ff0800720c */ /* 0x000fe40003f44270 */
[----:B------:R-:W3:Y:S01]  /*cf20*/  MUFU.TANH R230, R230 ;  /* 0x000000e600e67308 */ /* 0x000ee20000002400 */
        /* <DEDUP_REMOVED lines=85> */
[----:B------:R-:W-:Y:S01]  /*d480*/  R2UR UR13, R5 ;  /* 0x00000000050d72ca */ /* 0x000fe200000e0000 */
[----:B------:R-:W-:Y:S01]  /*d490*/  IMAD.IADD R96, R7, 0x1, R96 ;  /* 0x0000000107607824 */ /* 0x000fe200078e0260 */
[----:B------:R-:W3:Y:S01]  /*d4a0*/  LDL.64 R4, [R1+0x38] ;  /* 0x0000380001047983 */ /* 0x000ee20000100a00 */
[----:B------:R-:W-:Y:S01]  /*d4b0*/  WARPGROUP.ARRIVE ;  /* 0x00000000000079c5 */ /* 0x000fe20000000000 */
[----:B--2---:R-:W-:Y:S01]  /*d4c0*/  IADD3 R2, -R2, 0x8, RZ ;  /* 0x0000000802027810 */ /* 0x004fe20007ffe1ff */
[----:B------:R-:W-:Y:S01]  /*d4d0*/  UIADD3 UR6, UR6, 0x6, URZ ;  /* 0x0000000606067890 */ /* 0x000fe2000fffe03f */
[----:B------:R-:W2:Y:S07]  /*d4e0*/  MUFU.TANH R167, R205 ;  /* 0x000000cd00a77308 */ /* 0x000eae0000002400 */
[----:B------:R-:W-:Y:S01]  /*d4f0*/  HGMMA.64x128x16.F32 R24, gdesc[UR12], R24, gsb0 ;  /* 0x01e000000c1879f0 */ /* 0x000fe20008000818 */
[----:B------:R-:W-:Y:S01]  /*d500*/  R2UR UR12, R98 ;  /* 0x00000000620c72ca */ /* 0x000fe200000e0000 */
[----:B------:R-:W-:Y:S01]  /*d510*/  UMOV UR7, 0x40000040 ;  /* 0x4000004000077882 */ /* 0x000fe20000000000 */
[----:B------:R-:W-:Y:S01]  /*d520*/  R2UR UR13, R99 ;  /* 0x00000000630d72ca */ /* 0x000fe200000e0000 */
[----:B------:R-:W-:Y:S01]  /*d530*/  UMOV UR14, UR4 ;  /* 0x00000004000e7c82 */ /* 0x000fe20008000000 */
[----:B------:R-:W-:Y:S01]  /*d540*/  UMOV UR15, 0x40000040 ;  /* 0x40000040000f7882 */ /* 0x000fe20000000000 */
[----:B-1----:R-:W-:Y:S01]  /*d550*/  IADD3 R126, -R96, R94, RZ ;  /* 0x0000005e607e7210 */ /* 0x002fe20007ffe1ff */
[----:B------:R-:W-:Y:S01]  /*d560*/  IMAD.IADD R221, R2, 0x1, -R96 ;  /* 0x0000000102dd7824 */ /* 0x000fe200078e0a60 */
[----:B------:R-:W-:Y:S01]  /*d570*/  IADD3 R95, RZ, -R96, -R95 ;  /* 0x80000060ff5f7210 */ /* 0x000fe20007ffe85f */
[----:B------:R-:W1:Y:S01]  /*d580*/  MUFU.TANH R91, R91 ;  /* 0x0000005b005b7308 */ /* 0x000e620000002400 */
[----:B------:R-:W-:-:S02]  /*d590*/  SEL R126, R126, 0x80, !P2 ;  /* 0x000000807e7e7807 */ /* 0x000fc40005000000 */
[----:B------:R-:W-:Y:S02]  /*d5a0*/  IADD3 R94, R94, 0x8, -R96 ;  /* 0x000000085e5e7810 */ /* 0x000fe40007ffe860 */
[----:B------:R-:W-:Y:S02]  /*d5b0*/  SEL R221, R221, 0x80, P3 ;  /* 0x00000080dddd7807 */ /* 0x000fe40001800000 */
[----:B------:R-:W-:Y:S01]  /*d5c0*/  SEL R218, R95, 0x80, P1 ;  /* 0x000000805fda7807 */ /* 0x000fe20000800000 */
[----:B------:R-:W1:Y:S01]  /*d5d0*/  MUFU.TANH R92, R92 ;  /* 0x0000005c005c7308 */ /* 0x000e620000002400 */
[C---:B------:R-:W-:Y:S02]  /*d5e0*/  ISETP.GE.AND P3, PT, R126.reuse, RZ, PT ;  /* 0x000000ff7e00720c */ /* 0x040fe40003f66270 */
[C---:B------:R-:W-:Y:S02]  /*d5f0*/  ISETP.GE.AND P4, PT, R126.reuse, 0x1, PT ;  /* 0x000000017e00780c */ /* 0x040fe40003f86270 */
[----:B------:R-:W-:-:S02]  /*d600*/  ISETP.GE.AND P1, PT, R126, 0x9, PT ;  /* 0x000000097e00780c */ /* 0x000fc40003f26270 */
[----:B------:R-:W-:Y:S01]  /*d610*/  ISETP.GT.OR P3, PT, R218, RZ, !P3 ;  /* 0x000000ffda00720c */ /* 0x000fe20005f64670 */
[----:B------:R-:W-:Y:S08]  /*d620*/  MUFU.TANH R169, R138 ;  /* 0x0000008a00a97308 */ /* 0x000ff00000002400 */
        /* <DEDUP_REMOVED lines=14> */
[----:B------:R-:W4:Y:S01]  /*d710*/  LDS R224, [R224+0x400] ;  /* 0x00040000e0e07984 */ /* 0x000f220000000800 */
[----:B------:R-:W-:-:S04]  /*d720*/  WARPGROUP.ARRIVE ;  /* 0x00000000000079c5 */ /* 0x000fc80000000000 */
[----:B------:R-:W-:Y:S02]  /*d730*/  MUFU.TANH R153, R112 ;  /* 0x0000007000997308 */ /* 0x000fe40000002400 */
[----:B------:R-:W-:Y:S01]  /*d740*/  HGMMA.64x128x16.F32 R24, gdesc[UR12], R24, gsb0 ;  /* 0x01e000000c1879f0 */ /* 0x000fe20008000818 */
[C---:B------:R-:W-:Y:S02]  /*d750*/  ISETP.GT.OR P4, PT, R218.reuse, 0x1, !P4 ;  /* 0x00000001da00780c */ /* 0x040fe40006784670 */
[----:B------:R-:W-:-:S03]  /*d760*/  ISETP.GT.OR P1, PT, R218, 0x9, !P1 ;  /* 0x00000009da00780c */ /* 0x000fc60004f24670 */
[----:B------:R-:W-:Y:S01]  /*d770*/  MUFU.TANH R141, R124 ;  /* 0x0000007c008d7308 */ /* 0x000fe20000002400 */
[----:B------:R-:W-:Y:S02]  /*d780*/  FSEL R216, R19, -INF , !P3 ;  /* 0xff80000013d87808 */ /* 0x000fe40005800000 */
[----:B------:R-:W-:Y:S02]  /*d790*/  FSEL R219, R230, -INF , !P4 ;  /* 0xff800000e6db7808 */ /* 0x000fe40006000000 */
[C---:B------:R-:W-:Y:S02]  /*d7a0*/  ISETP.GE.AND P2, PT, R126.reuse, 0x10, PT ;  /* 0x000000107e00780c */ /* 0x040fe40003f46270 */
[C---:B------:R-:W-:Y:S01]  /*d7b0*/  ISETP.GE.AND P3, PT, R126.reuse, 0x11, PT ;  /* 0x000000117e00780c */ /* 0x040fe20003f66270 */
[----:B------:R-:W1:Y:S01]  /*d7c0*/  MUFU.TANH R157, R108 ;  /* 0x0000006c009d7308 */ /* 0x000e620000002400 */
[C---:B------:R-:W-:Y:S02]  /*d7d0*/  ISETP.GE.AND P5, PT, R126.reuse, 0x18, PT ;  /* 0x000000187e00780c */ /* 0x040fe40003fa6270 */
[----:B------:R-:W-:-:S02]  /*d7e0*/  ISETP.GE.AND P4, PT, R126, 0x19, PT ;  /* 0x000000197e00780c */ /* 0x000fc40003f86270 */
[----:B------:R-:W-:Y:S02]  /*d7f0*/  FSEL R220, R236, -INF , !P1 ;  /* 0xff800000ecdc7808 */ /* 0x000fe40004800000 */
[C---:B------:R-:W-:Y:S01]  /*d800*/  ISETP.GT.OR P2, PT, R218.reuse, 0x10, !P2 ;  /* 0x00000010da00780c */ /* 0x040fe20005744670 */
[----:B------:R-:W1:Y:S01]  /*d810*/  MUFU.TANH R152, R113 ;  /* 0x0000007100987308 */ /* 0x000e620000002400 */
[C---:B------:R-:W-:Y:S02]  /*d820*/  ISETP.GT.OR P3, PT, R218.reuse, 0x11, !P3 ;  /* 0x00000011da00780c */ /* 0x040fe40005f64670 */
[C---:B------:R-:W-:Y:S02]  /*d830*/  ISETP.GT.OR P5, PT, R218.reuse, 0x18, !P5 ;  /* 0x00000018da00780c */ /* 0x040fe40006fa4670 */
[----:B------:R-:W-:Y:S02]  /*d840*/  ISETP.GT.OR P4, PT, R218, 0x19, !P4 ;  /* 0x00000019da00780c */ /* 0x000fe40006784670 */
[----:B------:R-:W-:Y:S01]  /*d850*/  FSEL R215, R233, -INF , !P2 ;  /* 0xff800000e9d77808 */ /* 0x000fe20005000000 */
[----:B------:R-:W-:Y:S01]  /*d860*/  MUFU.TANH R144, R121 ;  /* 0x0000007900907308 */ /* 0x000fe20000002400 */
[----:B------:R-:W-:-:S02]  /*d870*/  FSEL R211, R21, -INF , !P3 ;  /* 0xff80000015d37808 */ /* 0x000fc40005800000 */
[----:B------:R-:W-:Y:S02]  /*d880*/  FSEL R208, R23, -INF , !P5 ;  /* 0xff80000017d07808 */ /* 0x000fe40006800000 */
[----:B------:R-:W-:-:S03]  /*d890*/  FSEL R206, R202, -INF , !P4 ;  /* 0xff800000cace7808 */ /* 0x000fc60006000000 */
[----:B------:R-:W-:Y:S01]  /*d8a0*/  MUFU.TANH R140, R125 ;  /* 0x0000007d008c7308 */ /* 0x000fe20000002400 */
[----:B------:R-:W-:Y:S01]  /*d8b0*/  FMUL.FTZ R110, R110, UR9 ;  /* 0x000000096e6e7c20 */ /* 0x000fe20008410000 */
[----:B------:R-:W-:Y:S01]  /*d8c0*/  FMUL.FTZ R111, R111, UR9 ;  /* 0x000000096f6f7c20 */ /* 0x000fe20008410000 */
[----:B------:R-:W-:-:S05]  /*d8d0*/  FMUL.FTZ R119, R119, UR9 ;  /* 0x0000000977777c20 */ /* 0x000fca0008410000 */
[----:B------:R-:W1:Y:S01]  /*d8e0*/  MUFU.TANH R150, R116 ;  /* 0x0000007400967308 */ /* 0x000e620000002400 */
[----:B------:R-:W-:-:S07]  /*d8f0*/  FMUL.FTZ R115, R115, UR9 ;  /* 0x0000000973737c20 */ /* 0x000fce0008410000 */
[----:B------:R-:W1:Y:S01]  /*d900*/  MUFU.TANH R148, R117 ;  /* 0x0000007500947308 */ /* 0x000e620000002400 */
[----:B------:R-:W-:-:S07]  /*d910*/  FMUL.FTZ R118, R118, UR9 ;  /* 0x0000000976767c20 */ /* 0x000fce0008410000 */
[----:B------:R-:W-:Y:S08]  /*d920*/  MUFU.TANH R158, R107 ;  /* 0x0000006b009e7308 */ /* 0x000ff00000002400 */
[----:B------:R-:W-:Y:S08]  /*d930*/  MUFU.TANH R151, R114 ;  /* 0x0000007200977308 */ /* 0x000ff00000002400 */
        /* <DEDUP_REMOVED lines=18> */
[----:B------:R-:W-:Y:S01]  /*da60*/  ISETP.GE.AND P2, PT, R128, 0x8, PT ;  /* 0x000000088000780c */ /* 0x000fe20003f46270 */
[----:B------:R-:W-:Y:S01]  /*da70*/  FMUL.FTZ R130, R130, UR9 ;  /* 0x0000000982827c20 */ /* 0x000fe20008410000 */
[C---:B------:R-:W-:Y:S01]  /*da80*/  ISETP.GE.AND P3, PT, R128.reuse, 0x9, PT ;  /* 0x000000098000780c */ /* 0x040fe20003f66270 */
[----:B------:R-:W-:Y:S01]  /*da90*/  FMUL.FTZ R212, R131, UR9 ;  /* 0x0000000983d47c20 */ /* 0x000fe20008410000 */
[C---:B------:R-:W-:Y:S01]  /*daa0*/  ISETP.GE.AND P5, PT, R128.reuse, 0x10, PT ;  /* 0x000000108000780c */ /* 0x040fe20003fa6270 */
[----:B------:R3:W-:Y:S01]  /*dab0*/  MUFU.TANH R146, R119 ;  /* 0x0000007700927308 */ /* 0x0007e20000002400 */
[----:B------:R-:W-:Y:S01]  /*dac0*/  ISETP.GE.AND P4, PT, R128, 0x11, PT ;  /* 0x000000118000780c */ /* 0x000fe20003f86270 */
[----:B------:R-:W-:Y:S01]  /*dad0*/  IMAD R137, R0, 0x400, R137 ;  /* 0x0000040000897824 */ /* 0x000fe200078e0289 */
[----:B------:R-:W-:Y:S01]  /*dae0*/  FSEL R214, R20, -INF , !P0 ;  /* 0xff80000014d67808 */ /* 0x000fe20004000000 */
[----:B------:R-:W-:Y:S01]  /*daf0*/  FMUL.FTZ R129, R129, UR9 ;  /* 0x0000000981817c20 */ /* 0x000fe20008410000 */
[----:B------:R-:W-:Y:S01]  /*db00*/  FSEL R228, R200, -INF , !P1 ;  /* 0xff800000c8e47808 */ /* 0x000fe20004800000 */
[----:B------:R-:W-:Y:S01]  /*db10*/  VIADD R223, R10, 0x4 ;  /* 0x000000040adf7836 */ /* 0x000fe20000000000 */
[C---:B------:R-:W-:Y:S01]  /*db20*/  ISETP.GE.AND P0, PT, R128.reuse, 0x18, PT ;  /* 0x000000188000780c */ /* 0x040fe20003f06270 */
[----:B------:R-:W3:Y:S01]  /*db30*/  MUFU.TANH R149, R115 ;  /* 0x0000007300957308 */ /* 0x000ee20000002400 */
[----:B------:R-:W-:Y:S01]  /*db40*/  ISETP.GE.AND P1, PT, R128, 0x19, PT ;  /* 0x000000198000780c */ /* 0x000fe20003f26270 */
[----:B----4-:R-:W4:Y:S01]  /*db50*/  SHFL.IDX PT, R226, R224, R10, 0x1f ;  /* 0x00001f0ae0e27589 */ /* 0x010f2200000e0000 */
[----:B------:R-:W-:-:S02]  /*db60*/  ISETP.GT.OR P2, PT, R221, 0x8, !P2 ;  /* 0x00000008dd00780c */ /* 0x000fc40005744670 */
[C---:B------:R-:W-:Y:S01]  /*db70*/  IADD3 R231, R10.reuse, 0x8, RZ ;  /* 0x000000080ae77810 */ /* 0x040fe20007ffe0ff */
[----:B------:R-:W-:Y:S01]  /*db80*/  VIADD R232, R10, 0xc ;  /* 0x0000000c0ae87836 */ /* 0x000fe20000000000 */
[C---:B------:R-:W-:Y:S01]  /*db90*/  ISETP.GT.OR P3, PT, R221.reuse, 0x9, !P3 ;  /* 0x00000009dd00780c */ /* 0x040fe20005f64670 */
[----:B------:R-:W4:Y:S01]  /*dba0*/  MUFU.TANH R147, R118 ;  /* 0x0000007600937308 */ /* 0x000f220000002400 */
[C---:B------:R-:W-:Y:S01]  /*dbb0*/  ISETP.GT.OR P5, PT, R221.reuse, 0x10, !P5 ;  /* 0x00000010dd00780c */ /* 0x040fe20006fa4670 */
[----:B------:R-:W-:Y:S01]  /*dbc0*/  ULDC UR4, c[0x0][0x744] ;  /* 0x0001d10000047ab9 */ /* 0x000fe20000000800 */
[C---:B------:R-:W-:Y:S02]  /*dbd0*/  ISETP.GT.OR P4, PT, R221.reuse, 0x11, !P4 ;  /* 0x00000011dd00780c */ /* 0x040fe40006784670 */
[C---:B------:R-:W-:Y:S02]  /*dbe0*/  ISETP.GT.OR P0, PT, R221.reuse, 0x18, !P0 ;  /* 0x00000018dd00780c */ /* 0x040fe40004704670 */
[----:B------:R-:W-:-:S02]  /*dbf0*/  ISETP.GT.OR P1, PT, R221, 0x19, !P1 ;  /* 0x00000019dd00780c */ /* 0x000fc40004f24670 */
[----:B------:R-:W-:Y:S02]  /*dc00*/  FSEL R222, R235, -INF , !P2 ;  /* 0xff800000ebde7808 */ /* 0x000fe40005000000 */
[----:B------:R-:W-:Y:S02]  /*dc10*/  FSEL R217, R234, -INF , !P3 ;  /* 0xff800000ead97808 */ /* 0x000fe40005800000 */
[----:B------:R-:W-:Y:S02]  /*dc20*/  FSEL R213, R22, -INF , !P5 ;  /* 0xff80000016d57808 */ /* 0x000fe40006800000 */
[----:B------:R-:W-:Y:S02]  /*dc30*/  FSEL R210, R201, -INF , !P4 ;  /* 0xff800000c9d27808 */ /* 0x000fe40006000000 */
[C---:B------:R-:W-:Y:S02]  /*dc40*/  ISETP.GE.AND P2, PT, R126.reuse, 0x20, PT ;  /* 0x000000207e00780c */ /* 0x040fe40003f46270 */
[----:B------:R-:W-:-:S02]  /*dc50*/  ISETP.GE.AND P3, PT, R126, 0x21, PT ;  /* 0x000000217e00780c */ /* 0x000fc40003f66270 */
[C---:B------:R-:W-:Y:S02]  /*dc60*/  ISETP.GE.AND P5, PT, R126.reuse, 0x28, PT ;  /* 0x000000287e00780c */ /* 0x040fe40003fa6270 */
[----:B------:R-:W-:Y:S02]  /*dc70*/  ISETP.GE.AND P4, PT, R126, 0x29, PT ;  /* 0x000000297e00780c */ /* 0x000fe40003f86270 */
[----:B------:R-:W-:Y:S02]  /*dc80*/  FSEL R209, R203, -INF , !P0 ;  /* 0xff800000cbd17808 */ /* 0x000fe40004000000 */
[----:B------:R-:W-:Y:S02]  /*dc90*/  FSEL R207, R136, -INF , !P1 ;  /* 0xff80000088cf7808 */ /* 0x000fe40004800000 */
[C---:B------:R-:W-:Y:S02]  /*dca0*/  ISETP.GE.AND P0, PT, R126.reuse, 0x30, PT ;  /* 0x000000307e00780c */ /* 0x040fe40003f06270 */
[----:B------:R-:W-:-:S02]  /*dcb0*/  ISETP.GE.AND P1, PT, R126, 0x31, PT ;  /* 0x000000317e00780c */ /* 0x000fc40003f26270 */
[C---:B------:R-:W-:Y:S02]  /*dcc0*/  ISETP.GT.OR P2, PT, R218.reuse, 0x20, !P2 ;  /* 0x00000020da00780c */ /* 0x040fe40005744670 */
[C---:B------:R-:W-:Y:S02]  /*dcd0*/  ISETP.GT.OR P3, PT, R218.reuse, 0x21, !P3 ;  /* 0x00000021da00780c */ /* 0x040fe40005f64670 */
[C---:B------:R-:W-:Y:S02]  /*dce0*/  ISETP.GT.OR P5, PT, R218.reuse, 0x28, !P5 ;  /* 0x00000028da00780c */ /* 0x040fe40006fa4670 */
[C---:B------:R-:W-:Y:S02]  /*dcf0*/  ISETP.GT.OR P4, PT, R218.reuse, 0x29, !P4 ;  /* 0x00000029da00780c */ /* 0x040fe40006784670 */
[C---:B------:R-:W-:Y:S02]  /*dd00*/  ISETP.GT.OR P0, PT, R218.reuse, 0x30, !P0 ;  /* 0x00000030da00780c */ /* 0x040fe40004704670 */
[----:B------:R-:W-:-:S02]  /*dd10*/  ISETP.GT.OR P1, PT, R218, 0x31, !P1 ;  /* 0x00000031da00780c */ /* 0x000fc40004f24670 */
[----:B------:R-:W-:Y:S02]  /*dd20*/  FSEL R204, R171, -INF , !P2 ;  /* 0xff800000abcc7808 */ /* 0x000fe40005000000 */
[----:B------:R-:W-:Y:S02]  /*dd30*/  FSEL R122, R170, -INF , !P3 ;  /* 0xff800000aa7a7808 */ /* 0x000fe40005800000 */
[----:B--2---:R-:W-:Y:S02]  /*dd40*/  FSEL R123, R167, -INF , !P5 ;  /* 0xff800000a77b7808 */ /* 0x004fe40006800000 */
[----:B------:R-:W-:Y:S02]  /*dd50*/  FSEL R120, R88, -INF , !P4 ;  /* 0xff80000058787808 */ /* 0x000fe40006000000 */
[C---:B------:R-:W-:Y:S02]  /*dd60*/  ISETP.GE.AND P2, PT, R126.reuse, 0x38, PT ;  /* 0x000000387e00780c */ /* 0x040fe40003f46270 */
[----:B------:R-:W-:-:S02]  /*dd70*/  ISETP.GE.AND P3, PT, R126, 0x39, PT ;  /* 0x000000397e00780c */ /* 0x000fc40003f66270 */
[C---:B------:R-:W-:Y:S02]  /*dd80*/  ISETP.GE.AND P5, PT, R128.reuse, 0x20, PT ;  /* 0x000000208000780c */ /* 0x040fe40003fa6270 */
[----:B------:R-:W-:Y:S02]  /*dd90*/  ISETP.GE.AND P4, PT, R128, 0x21, PT ;  /* 0x000000218000780c */ /* 0x000fe40003f86270 */
[----:B-1----:R-:W-:Y:S02]  /*dda0*/  FSEL R103, R91, -INF , !P0 ;  /* 0xff8000005b677808 */ /* 0x002fe40004000000 */
[----:B------:R-:W-:Y:S02]  /*ddb0*/  FSEL R109, R92, -INF , !P1 ;  /* 0xff8000005c6d7808 */ /* 0x000fe40004800000 */
[C---:B------:R-:W-:Y:S02]  /*ddc0*/  ISETP.GE.AND P0, PT, R128.reuse, 0x28, PT ;  /* 0x000000288000780c */ /* 0x040fe40003f06270 */
[----:B------:R-:W-:-:S02]  /*ddd0*/  ISETP.GE.AND P1, PT, R128, 0x29, PT ;  /* 0x000000298000780c */ /* 0x000fc40003f26270 */
[C---:B------:R-:W-:Y:S02]  /*dde0*/  ISETP.GT.OR P2, PT, R218.reuse, 0x38, !P2 ;  /* 0x00000038da00780c */ /* 0x040fe40005744670 */
[----:B------:R-:W-:Y:S02]  /*ddf0*/  ISETP.GT.OR P3, PT, R218, 0x39, !P3 ;  /* 0x00000039da00780c */ /* 0x000fe40005f64670 */
[C---:B------:R-:W-:Y:S02]  /*de00*/  ISETP.GT.OR P5, PT, R221.reuse, 0x20, !P5 ;  /* 0x00000020dd00780c */ /* 0x040fe40006fa4670 */
        /* <DEDUP_REMOVED lines=18> */
[----:B------:R-:W-:Y:S02]  /*df30*/  ISETP.GT.OR P4, PT, R221, 0x39, !P4 ;  /* 0x00000039dd00780c */ /* 0x000fe40006784670 */
        /* <DEDUP_REMOVED lines=11> */
[----:B---3--:R-:W-:Y:S02]  /*dff0*/  FSEL R119, R160, -INF , !P1 ;  /* 0xff800000a0777808 */ /* 0x008fe40004800000 */
        /* <DEDUP_REMOVED lines=33> */
[C---:B------:R-:W-:Y:S02]  /*e210*/  ISETP.GE.AND P4, PT, R126.reuse, 0x61, PT ;  /* 0x000000617e00780c */ /* 0x040fe40003f86270 */
[----:B------:R-:W-:Y:S02]  /*e220*/  FSEL R100, R151, -INF , !P0 ;  /* 0xff80000097647808 */ /* 0x000fe40004000000 */
        /* <DEDUP_REMOVED lines=34> */
[----:B------:R-:W-:Y:S01]  /*e450*/  ISETP.GT.OR P1, PT, R221, 0x70, !P1 ;  /* 0x00000070dd00780c */ /* 0x000fe20004f24670 */
[----:B------:R1:W-:Y:S01]  /*e460*/  MUFU.TANH R4, R129 ;  /* 0x0000008100047308 */ /* 0x0003e20000002400 */
[----:B------:R-:W-:-:S02]  /*e470*/  R2UR UR8, R137 ;  /* 0x00000000890872ca */ /* 0x000fc400000e0000 */
[----:B--2---:R-:W-:Y:S02]  /*e480*/  FSEL R139, R6, -INF , !P0 ;  /* 0xff800000068b7808 */ /* 0x004fe40004000000 */
[----:B----4-:R-:W-:Y:S02]  /*e490*/  FSEL R137, R2, -INF , !P1 ;  /* 0xff80000002897808 */ /* 0x010fe40004800000 */
[C---:B------:R-:W-:Y:S02]  /*e4a0*/  ISETP.GE.AND P0, PT, R128.reuse, 0x78, PT ;  /* 0x000000788000780c */ /* 0x040fe40003f06270 */
[----:B-1----:R-:W-:Y:S02]  /*e4b0*/  FSEL R129, R9, -INF , !P2 ;  /* 0xff80000009817808 */ /* 0x002fe40005000000 */
        /* <DEDUP_REMOVED lines=8> */
[----:B------:R-:W-:-:S02]  /*e540*/  WARPGROUP.DEPBAR.LE gsb0, 0x0 ;  /* 0x00008000000079c5 */ /* 0x000fc40000010000 */
[----:B------:R-:W-:Y:S01]  /*e550*/  FADD.FTZ R229, R24, -R226 ;  /* 0x800000e218e57221 */ /* 0x000fe20000010000 */
[C---:B------:R-:W-:Y:S01]  /*e560*/  ISETP.GT.OR P2, PT, R221.reuse, 0x71, !P2 ;  /* 0x00000071dd00780c */ /* 0x040fe20005744670 */
[----:B------:R-:W3:Y:S01]  /*e570*/  SHFL.IDX PT, R24, R224, R231, 0x1f ;  /* 0x00001fe7e0187589 */ /* 0x000ee200000e0000 */
[C---:B------:R-:W-:Y:S02]  /*e580*/  ISETP.GT.OR P0, PT, R221.reuse, 0x78, !P0 ;  /* 0x00000078dd00780c */ /* 0x040fe40004704670 */
        /* <DEDUP_REMOVED lines=26> */
[----:B------:R-:W-:Y:S01]  /*e730*/  LDS R15, [R15+0x400] ;  /* 0x000400000f0f7984 */ /* 0x000fe20000000800 */
[----:B--2---:R-:W-:-:S03]  /*e740*/  FADD.FTZ R216, R28, -R24 ;  /* 0x800000181cd87221 */ /* 0x004fc60000010000 */
        /* <DEDUP_REMOVED lines=28> */
[----:B------:R-:W-:-:S02]  /*e910*/  VIADD R34, R10, 0x18 ;  /* 0x000000180a227836 */ /* 0x000fc40000000000 */
[----:B------:R-:W-:Y:S01]  /*e920*/  FMUL.FTZ R213, R213, R229 ;  /* 0x000000e5d5d57220 */ /* 0x000fe20000410000 */
[C---:B------:R-:W-:Y:S01]  /*e930*/  IADD3 R229, R10.reuse, 0x1c, RZ ;  /* 0x0000001c0ae57810 */ /* 0x040fe20007ffe0ff */
[--C-:B------:R-:W-:Y:S02]  /*e940*/  FADD.FTZ R225, R33, -R27.reuse ;  /* 0x8000001b21e17221 */ /* 0x100fe40000010000 */
[----:B------:R-:W2:Y:S04]  /*e950*/  SHFL.IDX PT, R33, R18, R34, 0x1f ;  /* 0x00001f2212217589 */ /* 0x000ea800000e0000 */
[----:B------:R-:W3:Y:S01]  /*e960*/  SHFL.IDX PT, R34, R18, R229, 0x1f ;  /* 0x00001fe512227589 */ /* 0x000ee200000e0000 */
[----:B------:R-:W4:Y:S01]  /*e970*/  MUFU.EX2 R219, R219 ;  /* 0x000000db00db7308 */ /* 0x000f220000000800 */
[----:B------:R-:W-:Y:S01]  /*e980*/  FADD.FTZ R228, R35, -R27 ;  /* 0x8000001b23e47221 */ /* 0x000fe20000010000 */
[----:B------:R-:W-:Y:S01]  /*e990*/  VIADD R215, R10, 0x4 ;  /* 0x000000040ad77836 */ /* 0x000fe20000000000 */
[----:B------:R-:W3:Y:S01]  /*e9a0*/  SHFL.IDX PT, R35, R12, R10, 0x1f ;  /* 0x00001f0a0c237589 */ /* 0x000ee200000e0000 */
[----:B------:R-:W-:Y:S01]  /*e9b0*/  FMUL.FTZ R226, R24, R226 ;  /* 0x000000e218e27220 */ /* 0x000fe20000410000 */
[--C-:B-1----:R-:W-:Y:S01]  /*e9c0*/  FFMA.FTZ R211, R211, UR4, -R32.reuse ;  /* 0x00000004d3d37c23 */ /* 0x102fe20008010820 */
[----:B------:R-:W-:Y:S01]  /*e9d0*/  FFMA.FTZ R32, R210, UR4, -R32 ;  /* 0x00000004d2207c23 */ /* 0x000fe20008010820 */
[----:B------:R-:W-:Y:S01]  /*e9e0*/  FFMA.FTZ R210, -R20, R20, 1 ;  /* 0x3f80000014d27423 */ /* 0x000fe20000010114 */
[----:B------:R2:W-:Y:S01]  /*e9f0*/  MUFU.EX2 R19, R31 ;  /* 0x0000001f00137308 */ /* 0x0005e20000000800 */
[----:B----4-:R-:W-:-:S07]  /*ea00*/  FMUL.FTZ R227, R219, R227 ;  /* 0x000000e3dbe37220 */ /* 0x010fce0000410000 */
[----:B------:R1:W-:Y:S01]  /*ea10*/  MUFU.EX2 R20, R32 ;  /* 0x0000002000147308 */ /* 0x0003e20000000800 */
[--C-:B--2---:R-:W-:Y:S01]  /*ea20*/  FFMA.FTZ R31, R208, UR4, -R33.reuse ;  /* 0x00000004d01f7c23 */ /* 0x104fe20008010821 */
[----:B------:R-:W-:Y:S01]  /*ea30*/  FFMA.FTZ R208, -R230, R230, 1 ;  /* 0x3f800000e6d07423 */ /* 0x000fe200000101e6 */
[----:B------:R-:W-:Y:S01]  /*ea40*/  FMUL.FTZ R210, R210, R226 ;  /* 0x000000e2d2d27220 */ /* 0x000fe20000410000 */
[----:B-1----:R-:W-:Y:S01]  /*ea50*/  FFMA.FTZ R32, R209, UR4, -R33 ;  /* 0x00000004d1207c23 */ /* 0x002fe20008010821 */
[--C-:B---3--:R-:W-:Y:S02]  /*ea60*/  FFMA.FTZ R33, R206, UR4, -R34.reuse ;  /* 0x00000004ce217c23 */ /* 0x108fe40008010822 */
[----:B------:R-:W1:Y:S01]  /*ea70*/  SHFL.IDX PT, R206, R12, R215, 0x1f ;  /* 0x00001fd70cce7589 */ /* 0x000e6200000e0000 */
[C---:B------:R-:W-:Y:S01]  /*ea80*/  VIADD R209, R10.reuse, 0x8 ;  /* 0x000000080ad17836 */ /* 0x040fe20000000000 */
[----:B------:R-:W-:Y:S01]  /*ea90*/  IADD3 R226, R10, 0xc, RZ ;  /* 0x0000000c0ae27810 */ /* 0x000fe20007ffe0ff */
[----:B------:R-:W-:Y:S01]  /*eaa0*/  FMUL.FTZ R208, R208, R227 ;  /* 0x000000e3d0d07220 */ /* 0x000fe20000410000 */
[----:B------:R-:W-:Y:S01]  /*eab0*/  VIADD R227, R10, 0x14 ;  /* 0x000000140ae37836 */ /* 0x000fe20000000000 */
[----:B------:R2:W-:Y:S01]  /*eac0*/  MUFU.EX2 R27, R231 ;  /* 0x000000e7001b7308 */ /* 0x0005e20000000800 */
[----:B------:R-:W-:-:S02]  /*ead0*/  FFMA.FTZ R34, R207, UR4, -R34 ;  /* 0x00000004cf227c23 */ /* 0x000fc40008010822 */
[----:B------:R-:W3:Y:S01]  /*eae0*/  SHFL.IDX PT, R207, R12, R209, 0x1f ;  /* 0x00001fd10ccf7589 */ /* 0x000ee200000e0000 */
[----:B--2---:R-:W-:-:S03]  /*eaf0*/  FADD.FTZ R231, R37, -R232 ;  /* 0x800000e825e77221 */ /* 0x004fc60000010000 */
[----:B------:R-:W2:Y:S04]  /*eb00*/  SHFL.IDX PT, R37, R12, R226, 0x1f ;  /* 0x00001fe20c257589 */ /* 0x000ea800000e0000 */
[----:B------:R-:W4:Y:S01]  /*eb10*/  SHFL.IDX PT, R38, R12, R227, 0x1f ;  /* 0x00001fe30c267589 */ /* 0x000f2200000e0000 */
[--C-:B------:R-:W-:Y:S01]  /*eb20*/  FFMA.FTZ R204, R204, UR4, -R35.reuse ;  /* 0x00000004cccc7c23 */ /* 0x100fe20008010823 */
[----:B------:R-:W-:Y:S01]  /*eb30*/  IADD3 R230, R10, 0x18, RZ ;  /* 0x000000180ae67810 */ /* 0x000fe20007ffe0ff */
[----:B------:R-:W-:Y:S01]  /*eb40*/  FFMA.FTZ R36, R205, UR4, -R35 ;  /* 0x00000004cd247c23 */ /* 0x000fe20008010823 */
[----:B------:R1:W-:Y:S01]  /*eb50*/  MUFU.EX2 R18, R211 ;  /* 0x000000d300127308 */ /* 0x0003e20000000800 */
[----:B------:R-:W-:-:S07]  /*eb60*/  FADD.FTZ R232, R39, -R232 ;  /* 0x800000e827e87221 */ /* 0x000fce0000010000 */
[----:B------:R3:W-:Y:S01]  /*eb70*/  MUFU.EX2 R35, R204 ;  /* 0x000000cc00237308 */ /* 0x0007e20000000800 */
[----:B-1----:R-:W-:Y:S02]  /*eb80*/  VIADD R211, R10, 0x10 ;  /* 0x000000100ad37836 */ /* 0x002fe40000000000 */
[--C-:B---3--:R-:W-:Y:S01]  /*eb90*/  FFMA.FTZ R204, R122, UR4, -R206.reuse ;  /* 0x000000047acc7c23 */ /* 0x108fe200080108ce */
[----:B------:R-:W-:Y:S01]  /*eba0*/  FFMA.FTZ R206, R124, UR4, -R206 ;  /* 0x000000047cce7c23 */ /* 0x000fe200080108ce */
[----:B------:R-:W1:Y:S04]  /*ebb0*/  SHFL.IDX PT, R122, R12, R230, 0x1f ;  /* 0x00001fe60c7a7589 */ /* 0x000e6800000e0000 */
[----:B------:R-:W3:Y:S04]  /*ebc0*/  SHFL.IDX PT, R124, R12, R229, 0x1f ;  /* 0x00001fe50c7c7589 */ /* 0x000ee800000e0000 */
[----:B------:R4:W3:Y:S01]  /*ebd0*/  SHFL.IDX PT, R39, R12, R211, 0x1f ;  /* 0x00001fd30c277589 */ /* 0x0008e200000e0000 */
[--C-:B------:R-:W-:Y:S01]  /*ebe0*/  FFMA.FTZ R123, R123, UR4, -R207.reuse ;  /* 0x000000047b7b7c23 */ /* 0x100fe200080108cf */
[----:B------:R-:W-:Y:S01]  /*ebf0*/  FFMA.FTZ R125, R125, UR4, -R207 ;  /* 0x000000047d7d7c23 */ /* 0x000fe200080108cf */
[--C-:B--2---:R-:W-:Y:S01]  /*ec00*/  FFMA.FTZ R120, R120, UR4, -R37.reuse ;  /* 0x0000000478787c23 */ /* 0x104fe20008010825 */
[----:B------:R-:W-:Y:S01]  /*ec10*/  FFMA.FTZ R121, R121, UR4, -R37 ;  /* 0x0000000479797c23 */ /* 0x000fe20008010825 */
[----:B------:R-:W-:Y:S01]  /*ec20*/  SHFL.IDX PT, R207, R11, R209, 0x1f ;  /* 0x00001fd10bcf7589 */ /* 0x000fe200000e0000 */
[----:B------:R2:W-:Y:S08]  /*ec30*/  MUFU.EX2 R37, R206 ;  /* 0x000000ce00257308 */ /* 0x0005f00000000800 */
[----:B----4-:R4:W-:Y:S01]  /*ec40*/  MUFU.EX2 R12, R204 ;  /* 0x000000cc000c7308 */ /* 0x0109e20000000800 */
[----:B--2---:R-:W-:-:S02]  /*ec50*/  FFMA.FTZ R206, R97, UR4, -R38 ;  /* 0x0000000461ce7c23 */ /* 0x004fc40008010826 */
[----:B------:R-:W2:Y:S04]  /*ec60*/  SHFL.IDX PT, R97, R11, R226, 0x1f ;  /* 0x00001fe20b617589 */ /* 0x000ea800000e0000 */
[----:B----4-:R-:W4:Y:S04]  /*ec70*/  SHFL.IDX PT, R204, R11, R215, 0x1f ;  /* 0x00001fd70bcc7589 */ /* 0x010f2800000e0000 */
[----:B------:R-:W4:Y:S01]  /*ec80*/  SHFL.IDX PT, R205, R11, R10, 0x1f ;  /* 0x00001f0a0bcd7589 */ /* 0x000f2200000e0000 */
[--C-:B-1----:R-:W-:Y:S01]  /*ec90*/  FFMA.FTZ R112, R112, UR4, -R122.reuse ;  /* 0x0000000470707c23 */ /* 0x102fe2000801087a */
[----:B------:R-:W-:Y:S01]  /*eca0*/  FFMA.FTZ R107, R107, UR4, -R122 ;  /* 0x000000046b6b7c23 */ /* 0x000fe2000801087a */
[--C-:B---3--:R-:W-:Y:S01]  /*ecb0*/  FFMA.FTZ R122, R95, UR4, -R124.reuse ;  /* 0x000000045f7a7c23 */ /* 0x108fe2000801087c */
[----:B------:R-:W-:-:S02]  /*ecc0*/  FFMA.FTZ R124, R96, UR4, -R124 ;  /* 0x00000004607c7c23 */ /* 0x000fc4000801087c */
[----:B------:R-:W1:Y:S01]  /*ecd0*/  SHFL.IDX PT, R96, R11, R211, 0x1f ;  /* 0x00001fd30b607589 */ /* 0x000e6200000e0000 */
[----:B------:R-:W-:Y:S01]  /*ece0*/  FFMA.FTZ R109, R109, UR4, -R38 ;  /* 0x000000046d6d7c23 */ /* 0x000fe20008010826 */
[----:B------:R-:W-:Y:S01]  /*ecf0*/  FFMA.FTZ R103, R103, UR4, -R39 ;  /* 0x0000000467677c23 */ /* 0x000fe20008010827 */
[--C-:B--2---:R-:W-:Y:S01]  /*ed00*/  FFMA.FTZ R105, R105, UR4, -R97.reuse ;  /* 0x0000000469697c23 */ /* 0x104fe20008010861 */
[----:B------:R-:W-:Y:S01]  /*ed10*/  FFMA.FTZ R104, R104, UR4, -R97 ;  /* 0x0000000468687c23 */ /* 0x000fe20008010861 */
[--C-:B----4-:R-:W-:Y:S01]  /*ed20*/  FFMA.FTZ R119, R119, UR4, -R204.reuse ;  /* 0x0000000477777c23 */ /* 0x110fe200080108cc */
[----:B------:R-:W-:Y:S02]  /*ed30*/  FFMA.FTZ R204, R94, UR4, -R204 ;  /* 0x000000045ecc7c23 */ /* 0x000fe400080108cc */
[----:B------:R2:W-:Y:S02]  /*ed40*/  MUFU.EX2 R94, R120 ;  /* 0x00000078005e7308 */ /* 0x0005e40000000800 */
[----:B--2---:R-:W-:-:S02]  /*ed50*/  FFMA.FTZ R120, R99, UR4, -R207 ;  /* 0x0000000463787c23 */ /* 0x004fc400080108cf */
[----:B------:R-:W2:Y:S04]  /*ed60*/  SHFL.IDX PT, R99, R14, R10, 0x1f ;  /* 0x00001f0a0e637589 */ /* 0x000ea800000e0000 */
[----:B------:R3:W-:Y:S01]  /*ed70*/  MUFU.EX2 R97, R109 ;  /* 0x0000006d00617308 */ /* 0x0007e20000000800 */
[----:B------:R-:W-:Y:S01]  /*ed80*/  FFMA.FTZ R114, R114, UR4, -R39 ;  /* 0x0000000472727c23 */ /* 0x000fe20008010827 */
[--C-:B------:R-:W-:Y:S01]  /*ed90*/  FFMA.FTZ R117, R117, UR4, -R205.reuse ;  /* 0x0000000475757c23 */ /* 0x100fe200080108cd */
[----:B---3--:R-:W3:Y:S05]  /*eda0*/  SHFL.IDX PT, R109, R14, R211, 0x1f ;  /* 0x00001fd30e6d7589 */ /* 0x008eea00000e0000 */
[----:B------:R4:W-:Y:S01]  /*edb0*/  MUFU.EX2 R95, R103 ;  /* 0x00000067005f7308 */ /* 0x0009e20000000800 */
[----:B------:R-:W-:-:S02]  /*edc0*/  FFMA.FTZ R106, R106, UR4, -R205 ;  /* 0x000000046a6a7c23 */ /* 0x000fc400080108cd */
[----:B------:R-:W-:Y:S04]  /*edd0*/  SHFL.IDX PT, R205, R11, R229, 0x1f ;  /* 0x00001fe50bcd7589 */ /* 0x000fe800000e0000 */
[----:B----4-:R-:W4:Y:S01]  /*ede0*/  SHFL.IDX PT, R103, R14, R226, 0x1f ;  /* 0x00001fe20e677589 */ /* 0x010f2200000e0000 */
[----:B------:R-:W3:Y:S01]  /*edf0*/  MUFU.EX2 R25, R25 ;  /* 0x0000001900197308 */ /* 0x000ee20000000800 */
[----:B-1----:R-:W-:-:S07]  /*ee00*/  FFMA.FTZ R101, R101, UR4, -R96 ;  /* 0x0000000465657c23 */ /* 0x002fce0008010860 */
[----:B------:R1:W-:Y:S01]  /*ee10*/  MUFU.EX2 R38, R123 ;  /* 0x0000007b00267308 */ /* 0x0003e20000000800 */
[----:B------:R-:W-:-:S07]  /*ee20*/  FFMA.FTZ R100, R100, UR4, -R96 ;  /* 0x0000000464647c23 */ /* 0x000fce0008010860 */
[----:B------:R2:W-:Y:S01]  /*ee30*/  MUFU.EX2 R39, R125 ;  /* 0x0000007d00277308 */ /* 0x0005e20000000800 */
[----:B-1----:R-:W-:Y:S04]  /*ee40*/  SHFL.IDX PT, R123, R11, R230, 0x1f ;  /* 0x00001fe60b7b7589 */ /* 0x002fe800000e0000 */
[----:B--2---:R1:W-:Y:S03]  /*ee50*/  SHFL.IDX PT, R125, R11, R227, 0x1f ;  /* 0x00001fe30b7d7589 */ /* 0x0043e600000e0000 */
[----:B------:R2:W-:Y:S08]  /*ee60*/  MUFU.EX2 R96, R114 ;  /* 0x0000007200607308 */ /* 0x0005f00000000800 */
[----:B-1----:R1:W-:Y:S01]  /*ee70*/  MUFU.EX2 R11, R121 ;  /* 0x00000079000b7308 */ /* 0x0023e20000000800 */
[----:B--2---:R-:W-:Y:S04]  /*ee80*/  SHFL.IDX PT, R114, R14, R227, 0x1f ;  /* 0x00001fe30e727589 */ /* 0x004fe800000e0000 */
[----:B-1----:R-:W1:Y:S01]  /*ee90*/  SHFL.IDX PT, R121, R14, R215, 0x1f ;  /* 0x00001fd70e797589 */ /* 0x002e6200000e0000 */
[----:B------:R-:W-:Y:S01]  /*eea0*/  FFMA.FTZ R111, R111, UR4, -R207 ;  /* 0x000000046f6f7c23 */ /* 0x000fe200080108cf */
[--C-:B------:R-:W-:Y:S01]  /*eeb0*/  FFMA.FTZ R113, R113, UR4, -R99.reuse ;  /* 0x0000000471717c23 */ /* 0x100fe20008010863 */
[----:B------:R-:W-:Y:S01]  /*eec0*/  FFMA.FTZ R131, R131, UR4, -R99 ;  /* 0x0000000483837c23 */ /* 0x000fe20008010863 */
[----:B------:R-:W2:Y:S01]  /*eed0*/  SHFL.IDX PT, R207, R14, R209, 0x1f ;  /* 0x00001fd10ecf7589 */ /* 0x000ea200000e0000 */
[----:B------:R4:W-:Y:S01]  /*eee0*/  MUFU.EX2 R99, R112 ;  /* 0x0000007000637308 */ /* 0x0009e20000000800 */
[--C-:B---3--:R-:W-:Y:S01]  /*eef0*/  FFMA.FTZ R130, R130, UR4, -R109.reuse ;  /* 0x0000000482827c23 */ /* 0x108fe2000801086d */
[----:B------:R-:W-:Y:S01]  /*ef00*/  FFMA.FTZ R137, R137, UR4, -R109 ;  /* 0x0000000489897c23 */ /* 0x000fe2000801086d */
[----:B------:R-:W-:Y:S01]  /*ef10*/  FMUL.FTZ R216, R25, R216 ;  /* 0x000000d819d87220 */ /* 0x000fe20000410000 */
[----:B------:R-:W-:Y:S01]  /*ef20*/  FFMA.FTZ R109, -R237, R237, 1 ;  /* 0x3f800000ed6d7423 */ /* 0x000fe200000101ed */
[--C-:B----4-:R-:W-:Y:S01]  /*ef30*/  FFMA.FTZ R127, R127, UR4, -R103.reuse ;  /* 0x000000047f7f7c23 */ /* 0x110fe20008010867 */
[----:B------:R-:W3:Y:S02]  /*ef40*/  SHFL.IDX PT, R112, R14, R230, 0x1f ;  /* 0x00001fe60e707589 */ /* 0x000ee400000e0000 */
[----:B------:R-:W4:Y:S01]  /*ef50*/  MUFU.TANH R132, R132 ;  /* 0x0000008400847308 */ /* 0x000f220000002400 */
[----:B------:R-:W-:Y:S01]  /*ef60*/  FFMA.FTZ R139, R139, UR4, -R103 ;  /* 0x000000048b8b7c23 */ /* 0x000fe20008010867 */
[----:B------:R-:W-:Y:S01]  /*ef70*/  FMUL.FTZ R109, R109, R216 ;  /* 0x000000d86d6d7220 */ /* 0x000fe20000410000 */
[----:B------:R2:W3:Y:S05]  /*ef80*/  SHFL.IDX PT, R103, R14, R229, 0x1f ;  /* 0x00001fe50e677589 */ /* 0x0004ea00000e0000 */
[----:B------:R-:W2:Y:S01]  /*ef90*/  MUFU.TANH R134, R134 ;  /* 0x0000008600867308 */ /* 0x000ea20000002400 */
[----:B------:R-:W3:Y:S01]  /*efa0*/  SHFL.IDX PT, R216, R17, R10, 0x1f ;  /* 0x00001f0a11d87589 */ /* 0x000ee200000e0000 */
[--C-:B-1----:R-:W-:Y:S01]  /*efb0*/  FFMA.FTZ R108, R108, UR4, -R121.reuse ;  /* 0x000000046c6c7c23 */ /* 0x102fe20008010879 */
[----:B------:R-:W-:-:S05]  /*efc0*/  FFMA.FTZ R138, R138, UR4, -R121 ;  /* 0x000000048a8a7c23 */ /* 0x000fca0008010879 */
[----:B------:R-:W-:Y:S01]  /*efd0*/  MUFU.TANH R133, R133 ;  /* 0x0000008500857308 */ /* 0x000fe20000002400 */
[--C-:B------:R-:W-:Y:S01]  /*efe0*/  FFMA.FTZ R102, R102, UR4, -R125.reuse ;  /* 0x0000000466667c23 */ /* 0x100fe2000801087d */
[----:B------:R-:W-:Y:S01]  /*eff0*/  FFMA.FTZ R115, R115, UR4, -R125 ;  /* 0x0000000473737c23 */ /* 0x000fe2000801087d */
[----:B------:R-:W-:-:S05]  /*f000*/  FSEL R121, R4, -INF , !P3 ;  /* 0xff80000004797808 */ /* 0x000fca0005800000 */
[----:B------:R-:W-:Y:S01]  /*f010*/  MUFU.TANH R135, R135 ;  /* 0x0000008700877308 */ /* 0x000fe20000002400 */
[----:B------:R-:W-:-:S07]  /*f020*/  FSEL R125, R128, -INF , !P2 ;  /* 0xff800000807d7808 */ /* 0x000fce0005000000 */
[----:B------:R-:W1:Y:S08]  /*f030*/  MUFU.EX2 R26, R26 ;  /* 0x0000001a001a7308 */ /* 0x000e700000000800 */
[----:B------:R-:W3:Y:S08]  /*f040*/  MUFU.EX2 R28, R28 ;  /* 0x0000001c001c7308 */ /* 0x000ef00000000800 */
[----:B------:R-:W3:Y:S01]  /*f050*/  MUFU.EX2 R29, R29 ;  /* 0x0000001d001d7308 */ /* 0x000ee20000000800 */
[----:B------:R-:W-:-:S07]  /*f060*/  FFMA.FTZ R121, R121, UR4, -R114 ;  /* 0x0000000479797c23 */ /* 0x000fce0008010872 */
[----:B------:R-:W3:Y:S01]  /*f070*/  MUFU.EX2 R32, R32 ;  /* 0x0000002000207308 */ /* 0x000ee20000000800 */
[--C-:B------:R-:W-:Y:S01]  /*f080*/  FFMA.FTZ R110, R110, UR4, -R205.reuse ;  /* 0x000000046e6e7c23 */ /* 0x100fe200080108cd */
[----:B------:R-:W-:Y:S01]  /*f090*/  FFMA.FTZ R118, R118, UR4, -R205 ;  /* 0x0000000476767c23 */ /* 0x000fe200080108cd */
[----:B------:R-:W-:-:S05]  /*f0a0*/  FFMA.FTZ R114, R125, UR4, -R114 ;  /* 0x000000047d727c23 */ /* 0x000fca0008010872 */
[----:B------:R-:W3:Y:S01]  /*f0b0*/  MUFU.EX2 R30, R30 ;  /* 0x0000001e001e7308 */ /* 0x000ee20000000800 */
[----:B----4-:R-:W-:Y:S01]  /*f0c0*/  FSEL R125, R132, -INF , !P5 ;  /* 0xff800000847d7808 */ /* 0x010fe20006800000 */
[----:B------:R-:W-:Y:S01]  /*f0d0*/  FMUL.FTZ R218, R27, R218 ;  /* 0x000000da1bda7220 */ /* 0x000fe20000410000 */
[----:B--2---:R-:W-:-:S05]  /*f0e0*/  FSEL R205, R134, -INF , !P0 ;  /* 0xff80000086cd7808 */ /* 0x004fca0004000000 */
[----:B------:R-:W2:Y:S01]  /*f0f0*/  MUFU.EX2 R31, R31 ;  /* 0x0000001f001f7308 */ /* 0x000ea20000000800 */
[--C-:B------:R-:W-:Y:S01]  /*f100*/  FFMA.FTZ R116, R116, UR4, -R123.reuse ;  /* 0x0000000474747c23 */ /* 0x100fe2000801087b */
[----:B------:R-:W-:Y:S01]  /*f110*/  FFMA.FTZ R123, R98, UR4, -R123 ;  /* 0x00000004627b7c23 */ /* 0x000fe2000801087b */
[--C-:B------:R-:W-:Y:S01]  /*f120*/  FFMA.FTZ R126, R126, UR4, -R207.reuse ;  /* 0x000000047e7e7c23 */ /* 0x100fe200080108cf */
[----:B------:R-:W-:Y:S01]  /*f130*/  FFMA.FTZ R129, R129, UR4, -R207 ;  /* 0x0000000481817c23 */ /* 0x000fe200080108cf */
[----:B------:R-:W-:Y:S01]  /*f140*/  FFMA.FTZ R14, -R200, R200, 1 ;  /* 0x3f800000c80e7423 */ /* 0x000fe200000101c8 */
[----:B-1----:R-:W-:Y:S01]  /*f150*/  FMUL.FTZ R212, R26, R212 ;  /* 0x000000d41ad47220 */ /* 0x002fe20000410000 */
[--C-:B---3--:R-:W-:Y:S01]  /*f160*/  FFMA.FTZ R125, R125, UR4, -R112.reuse ;  /* 0x000000047d7d7c23 */ /* 0x108fe20008010870 */
[----:B------:R1:W-:Y:S01]  /*f170*/  MUFU.EX2 R98, R206 ;  /* 0x000000ce00627308 */ /* 0x0003e20000000800 */
[----:B------:R-:W-:Y:S01]  /*f180*/  FFMA.FTZ R205, R205, UR4, -R112 ;  /* 0x00000004cdcd7c23 */ /* 0x000fe20008010870 */
[----:B------:R-:W-:Y:S01]  /*f190*/  FSEL R207, R135, -INF , !P1 ;  /* 0xff80000087cf7808 */ /* 0x000fe20004800000 */
[----:B------:R-:W-:Y:S01]  /*f1a0*/  FMUL.FTZ R112, R235, R218 ;  /* 0x000000daeb707220 */ /* 0x000fe20000410000 */
[----:B------:R-:W-:Y:S01]  /*f1b0*/  FMUL.FTZ R221, R28, R221 ;  /* 0x000000dd1cdd7220 */ /* 0x000fe20000410000 */
[----:B------:R-:W-:Y:S01]  /*f1c0*/  FFMA.FTZ R211, -R234, R234, 1 ;  /* 0x3f800000ead37423 */ /* 0x000fe200000101ea */
[----:B------:R-:W-:Y:S01]  /*f1d0*/  FFMA.FTZ R209, -R233, R233, 1 ;  /* 0x3f800000e9d17423 */ /* 0x000fe200000101e9 */
[----:B------:R-:W-:Y:S01]  /*f1e0*/  FMUL.FTZ R222, R29, R222 ;  /* 0x000000de1dde7220 */ /* 0x000fe20000410000 */
[----:B------:R-:W-:Y:S01]  /*f1f0*/  FMUL.FTZ R226, R32, R220 ;  /* 0x000000dc20e27220 */ /* 0x000fe20000410000 */
[----:B-1----:R-:W-:Y:S01]  /*f200*/  FSEL R206, R133, -INF , !P4 ;  /* 0xff80000085ce7808 */ /* 0x002fe20006000000 */
[----:B------:R-:W1:Y:S01]  /*f210*/  SHFL.IDX PT, R218, R17, R215, 0x1f ;  /* 0x00001fd711da7589 */ /* 0x000e6200000e0000 */
[----:B------:R-:W-:-:S02]  /*f220*/  VIADD R234, R10, 0x8 ;  /* 0x000000080aea7836 */ /* 0x000fc40000000000 */
[----:B------:R-:W-:Y:S01]  /*f230*/  FMUL.FTZ R14, R14, R212 ;  /* 0x000000d40e0e7220 */ /* 0x000fe20000410000 */
[----:B------:R-:W-:Y:S02]  /*f240*/  VIADD R233, R10, 0xc ;  /* 0x0000000c0ae97836 */ /* 0x000fe40000000000 */
[--C-:B------:R-:W-:Y:S01]  /*f250*/  FFMA.FTZ R206, R206, UR4, -R103.reuse ;  /* 0x00000004cece7c23 */ /* 0x100fe20008010867 */
[----:B------:R-:W-:Y:S01]  /*f260*/  FFMA.FTZ R207, R207, UR4, -R103 ;  /* 0x00000004cfcf7c23 */ /* 0x000fe20008010867 */
[----:B------:R-:W-:Y:S01]  /*f270*/  FFMA.FTZ R212, -R21, R21, 1 ;  /* 0x3f80000015d47423 */ /* 0x000fe20000010115 */
[----:B------:R-:W3:Y:S01]  /*f280*/  SHFL.IDX PT, R220, R17, R229, 0x1f ;  /* 0x00001fe511dc7589 */ /* 0x000ee200000e0000 */
[----:B------:R-:W-:Y:S01]  /*f290*/  FMUL.FTZ R103, R236, R221 ;  /* 0x000000ddec677220 */ /* 0x000fe20000410000 */
[----:B------:R-:W-:Y:S01]  /*f2a0*/  FFMA.FTZ R21, -R22, R22, 1 ;  /* 0x3f80000016157423 */ /* 0x000fe20000010116 */
[----:B------:R-:W-:Y:S01]  /*f2b0*/  FMUL.FTZ R223, R30, R223 ;  /* 0x000000df1edf7220 */ /* 0x000fe20000410000 */
[----:B------:R-:W-:Y:S01]  /*f2c0*/  FMUL.FTZ R209, R209, R222 ;  /* 0x000000ded1d17220 */ /* 0x000fe20000410000 */
[----:B------:R-:W-:Y:S01]  /*f2d0*/  FMUL.FTZ R22, R18, R225 ;  /* 0x000000e112167220 */ /* 0x000fe20000410000 */
[----:B------:R-:W4:Y:S01]  /*f2e0*/  SHFL.IDX PT, R221, R17, R234, 0x1f ;  /* 0x00001fea11dd7589 */ /* 0x000f2200000e0000 */
[----:B--2---:R-:W-:Y:S01]  /*f2f0*/  FMUL.FTZ R222, R31, R217 ;  /* 0x000000d91fde7220 */ /* 0x004fe20000410000 */
[----:B------:R-:W-:Y:S01]  /*f300*/  IADD3 R235, R10, 0x10, RZ ;  /* 0x000000100aeb7810 */ /* 0x000fe20007ffe0ff */
        /* <DEDUP_REMOVED lines=18> */
[--C-:B---3--:R-:W-:Y:S01]  /*f430*/  FADD.FTZ R53, R53, -R220.reuse ;  /* 0x800000dc35357221 */ /* 0x108fe20000010000 */
[----:B------:R-:W-:Y:S01]  /*f440*/  FADD.FTZ R55, R55, -R220 ;  /* 0x800000dc37377221 */ /* 0x000fe20000010000 */
[----:B------:R-:W-:Y:S01]  /*f450*/  FMUL.FTZ R13, R13, R40 ;  /* 0x000000280d0d7220 */ /* 0x000fe20000410000 */
[----:B------:R-:W-:Y:S01]  /*f460*/  FFMA.FTZ R40, -R170, R170, 1 ;  /* 0x3f800000aa287423 */ /* 0x000fe200000101aa */
[----:B------:R-:W-:Y:S01]  /*f470*/  FMUL.FTZ R220, R12, R41 ;  /* 0x000000290cdc7220 */ /* 0x000fe20000410000 */
[--C-:B----4-:R-:W-:Y:S01]  /*f480*/  FADD.FTZ R44, R44, -R221.reuse ;  /* 0x800000dd2c2c7221 */ /* 0x110fe20000010000 */
        /* <DEDUP_REMOVED lines=321> */
[----:B----4-:R-:W-:-:S05]  /*108a0*/  IMAD R13, R0, 0x4000, R221 ;  /* 0x00004000000d7824 */ /* 0x010fca00078e02dd */
        /* <DEDUP_REMOVED lines=147> */
.L_x_2277:
        /* <DEDUP_REMOVED lines=70> */
.L_x_2278:
        /* <DEDUP_REMOVED lines=12> */
.L_x_2268:
        /* <DEDUP_REMOVED lines=34> */
.L_x_2236:
[----:B------:R-:W-:Y:S05]  /*11920*/  @P0 BRA `(.L_x_2230) ;  /* 0x0000005000e80947 */ /* 0x000fea0003800000 */
[----:B------:R-:W-:Y:S01]  /*11930*/  ULDC.64 UR4, c[0x0][0x878] ;  /* 0x00021e0000047ab9 */ /* 0x000fe20000000a00 */
[----:B------:R-:W2:Y:S01]  /*11940*/  LDC R15, c[0x0][0x850] ;  /* 0x00021400ff0f7b82 */ /* 0x000ea20000000800 */
[----:B------:R-:W-:Y:S01]  /*11950*/  UISETP.NE.U32.AND UP0, UPT, UR4, URZ, UPT ;  /* 0x0000003f0400728c */ /* 0x000fe2000bf05070 */
[----:B------:R-:W3:Y:S01]  /*11960*/  S2R R8, SR_CTAID.Y ;  /* 0x0000000000087919 */ /* 0x000ee20000002600 */
[----:B------:R-:W-:Y:S01]  /*11970*/  ULDC.64 UR6, c[0x0][0x818] ;  /* 0x0002060000067ab9 */ /* 0x000fe20000000a00 */
[----:B------:R-:W-:Y:S01]  /*11980*/  ULDC.64 UR8, c[0x0][0x820] ;  /* 0x0002080000087ab9 */ /* 0x000fe20000000a00 */
[----:B------:R-:W-:Y:S01]  /*11990*/  UISETP.NE.AND.EX UP0, UPT, UR5, URZ, UPT, UP0 ;  /* 0x0000003f0500728c */ /* 0x000fe2000bf05300 */
[----:B------:R-:W4:Y:S01]  /*119a0*/  S2R R16, SR_CTAID.X ;  /* 0x0000000000107919 */ /* 0x000f220000002500 */
[----:B------:R-:W-:-:S04]  /*119b0*/  ULDC.64 UR10, c[0x0][0x848] ;  /* 0x00021200000a7ab9 */ /* 0x000fc80000000a00 */
[----:B------:R-:W-:-:S05]  /*119c0*/  PLOP3.LUT P1, PT, PT, PT, UP0, 0x80, 0x0 ;  /* 0x000000000000781c */ /* 0x000fca0003f2f008 */
[----:B------:R-:W-:Y:S02]  /*119d0*/  @UP0 ULDC.64 UR4, c[0x0][0x878] ;  /* 0x00021e0000040ab9 */ /* 0x000fe40000000a00 */
[----:B------:R-:W-:-:S06]  /*119e0*/  @UP0 UIMAD.WIDE UR4, UR37, 0x4, UR4 ;  /* 0x00000004250408a5 */ /* 0x000fcc000f8e0204 */
[----:B------:R-:W-:Y:S01]  /*119f0*/  IMAD.U32 R2, RZ, RZ, UR4 ;  /* 0x00000004ff027e24 */ /* 0x000fe2000f8e00ff */
[----:B------:R-:W-:-:S05]  /*11a00*/  MOV R3, UR5 ;  /* 0x0000000500037c02 */ /* 0x000fca0008000f00 */
[----:B------:R4:W5:Y:S01]  /*11a10*/  @P1 LDG.E R2, desc[UR38][R2.64] ;  /* 0x0000002602021981 */ /* 0x000962000c1e1900 */
[----:B--2---:R-:W-:Y:S01]  /*11a20*/  ISETP.NE.AND P0, PT, R15, 0x1, PT ;  /* 0x000000010f00780c */ /* 0x004fe20003f05270 */
[----:B------:R-:W2:Y:S01]  /*11a30*/  S2R R12, SR_TID.X ;  /* 0x00000000000c7919 */ /* 0x000ea20000002100 */
[----:B---3--:R-:W-:Y:S01]  /*11a40*/  IMAD.MOV.U32 R7, RZ, RZ, R8 ;  /* 0x000000ffff077224 */ /* 0x008fe200078e0008 */
[----:B------:R-:W3:Y:S01]  /*11a50*/  S2R R11, SR_CgaCtaId ;  /* 0x00000000000b7919 */ /* 0x000ee20000008800 */
[----:B----4-:R-:W-:-:S09]  /*11a60*/  IMAD.SHL.U32 R3, R16, 0x2000, RZ ;  /* 0x0000200010037824 */ /* 0x010fd200078e00ff */
[----:B------:R-:W4:Y:S08]  /*11a70*/  @P0 LDC R5, c[0x0][0x854] ;  /* 0x00021500ff050b82 */ /* 0x000f300000000800 */
[----:B------:R-:W1:Y:S01]  /*11a80*/  @P0 LDC R9, c[0x0][0x858] ;  /* 0x00021600ff090b82 */ /* 0x000e620000000800 */
[----:B--2---:R-:W-:Y:S01]  /*11a90*/  IADD3 R19, R12, -0x80, RZ ;  /* 0xffffff800c137810 */ /* 0x004fe20007ffe0ff */
[----:B----4-:R-:W-:-:S05]  /*11aa0*/  @P0 IMAD.HI.U32 R0, R8, R5, RZ ;  /* 0x0000000508000227 */ /* 0x010fca00078e00ff */
[----:B-1----:R-:W-:Y:S02]  /*11ab0*/  @P0 SHF.R.U32.HI R7, RZ, R9, R0 ;  /* 0x00000009ff070219 */ /* 0x002fe40000011600 */
[----:B------:R-:W-:Y:S02]  /*11ac0*/  MOV R0, 0x400 ;  /* 0x0000040000007802 */ /* 0x000fe40000000f00 */
[----:B------:R-:W-:Y:S02]  /*11ad0*/  SHF.R.S32.HI R10, RZ, 0x1f, R7 ;  /* 0x0000001fff0a7819 */ /* 0x000fe40000011407 */
[----:B---3--:R-:W-:-:S03]  /*11ae0*/  LEA R21, R11, R0, 0x18 ;  /* 0x000000000b157211 */ /* 0x008fc600078ec0ff */
[----:B------:R-:W-:-:S04]  /*11af0*/  IMAD R0, R10, UR6, RZ ;  /* 0x000000060a007c24 */ /* 0x000fc8000f8e02ff */
[----:B------:R-:W-:Y:S01]  /*11b00*/  IMAD R11, R7, UR7, R0 ;  /* 0x00000007070b7c24 */ /* 0x000fe2000f8e0200 */
[----:B-----5:R-:W-:Y:S02]  /*11b10*/  @P1 R2UR UR4, R2 ;  /* 0x00000000020412ca */ /* 0x020fe400000e0000 */
[----:B------:R-:W-:-:S04]  /*11b20*/  SHF.R.S32.HI R2, RZ, 0x1f, R19 ;  /* 0x0000001fff027819 */ /* 0x000fc80000011413 */
[----:B------:R-:W-:-:S04]  /*11b30*/  LEA.HI R9, R2, R19, RZ, 0x7 ;  /* 0x0000001302097211 */ /* 0x000fc800078f38ff */
[----:B------:R-:W-:-:S03]  /*11b40*/  LOP3.LUT R0, R9, 0xfffff80, RZ, 0xc0, !PT ;  /* 0x0fffff8009007812 */ /* 0x000fc600078ec0ff */
[----:B------:R-:W-:Y:S02]  /*11b50*/  @UP0 ULEA UR4, UR37, UR4, 0x7 ;  /* 0x0000000425040291 */ /* 0x000fe4000f8e383f */
[----:B------:R-:W-:Y:S02]  /*11b60*/  IMAD.IADD R0, R19, 0x1, -R0 ;  /* 0x0000000113007824 */ /* 0x000fe400078e0a00 */
[----:B------:R-:W-:-:S04]  /*11b70*/  @UP0 USHF.R.S32.HI UR5, URZ, 0x1f, UR4 ;  /* 0x0000001f3f050899 */ /* 0x000fc80008011404 */
[----:B------:R-:W-:-:S04]  /*11b80*/  @UP0 ULEA.HI UR5, UR5, UR4, URZ, 0x7 ;  /* 0x0000000405050291 */ /* 0x000fc8000f8f383f */
[----:B------:R-:W-:-:S04]  /*11b90*/  @UP0 USHF.L.U32 UR5, UR5, 0x6, URZ ;  /* 0x0000000605050899 */ /* 0x000fc8000800063f */
[----:B------:R-:W-:-:S04]  /*11ba0*/  @UP0 ULOP3.LUT UR4, UR5, 0xffffe000, URZ, 0xc0, !UPT ;  /* 0xffffe00005040892 */ /* 0x000fc8000f8ec03f */
[----:B------:R-:W-:-:S03]  /*11bb0*/  @UP0 USHF.R.S32.HI UR5, URZ, 0x1f, UR4 ;  /* 0x0000001f3f050899 */ /* 0x000fc60008011404 */
[----:B------:R-:W-:Y:S02]  /*11bc0*/  @!UP0 UMOV UR4, URZ ;  /* 0x0000003f00048c82 */ /* 0x000fe40008000000 */
[C---:B------:R-:W-:Y:S02]  /*11bd0*/  IADD3 R4, P0, R3.reuse, UR4, RZ ;  /* 0x0000000403047c10 */ /* 0x040fe4000ff1e0ff */
[----:B------:R-:W-:Y:S02]  /*11be0*/  @!UP0 UMOV UR5, URZ ;  /* 0x0000003f00058c82 */ /* 0x000fe40008000000 */
[----:B------:R-:W-:Y:S01]  /*11bf0*/  LEA.HI.X.SX32 R5, R3, UR5, 0x1, P0 ;  /* 0x0000000503057c11 */ /* 0x000fe200080f0eff */
[----:B------:R-:W-:Y:S02]  /*11c00*/  ULDC.64 UR4, c[0x0][0x840] ;  /* 0x0002100000047ab9 */ /* 0x000fe40000000a00 */
[----:B------:R-:W-:Y:S02]  /*11c10*/  IMAD R6, R10, UR4, RZ ;  /* 0x000000040a067c24 */ /* 0x000fe4000f8e02ff */
[----:B------:R-:W-:Y:S01]  /*11c20*/  IMAD.WIDE.U32 R2, R7, UR6, R4 ;  /* 0x0000000607027c25 */ /* 0x000fe2000f8e0004 */
[----:B------:R-:W-:-:S03]  /*11c30*/  USEL UR6, UR37, URZ, !UP0 ;  /* 0x0000003f25067287 */ /* 0x000fc6000c000000 */
[----:B------:R-:W-:Y:S01]  /*11c40*/  IMAD R13, R7, UR5, R6 ;  /* 0x00000005070d7c24 */ /* 0x000fe2000f8e0206 */
[----:B------:R-:W-:Y:S01]  /*11c50*/  IADD3 R3, R3, R11, RZ ;  /* 0x0000000b03037210 */ /* 0x000fe20007ffe0ff */
[----:B------:R-:W-:Y:S01]  /*11c60*/  IMAD.WIDE.U32 R4, R7, UR4, R4 ;  /* 0x0000000407047c25 */ /* 0x000fe2000f8e0004 */
[----:B------:R-:W-:-:S03]  /*11c70*/  USHF.R.S32.HI UR4, URZ, 0x1f, UR37 ;  /* 0x0000001f3f047899 */ /* 0x000fc60008011425 */
[----:B------:R-:W-:Y:S01]  /*11c80*/  IMAD.SHL.U32 R6, R9, 0x20, RZ ;  /* 0x0000002009067824 */ /* 0x000fe200078e00ff */
[----:B------:R-:W-:Y:S01]  /*11c90*/  USEL UR4, UR4, URZ, !UP0 ;  /* 0x0000003f04047287 */ /* 0x000fe2000c000000 */
[----:B------:R-:W-:Y:S02]  /*11ca0*/  IMAD.IADD R5, R5, 0x1, R13 ;  /* 0x0000000105057824 */ /* 0x000fe400078e020d */
[----:B------:R-:W-:Y:S01]  /*11cb0*/  IMAD.U32 R11, RZ, RZ, UR10 ;  /* 0x0000000aff0b7e24 */ /* 0x000fe2000f8e00ff */
[----:B------:R-:W-:Y:S01]  /*11cc0*/  LOP3.LUT R9, R6, 0x3ffff000, RZ, 0xc0, !PT ;  /* 0x3ffff00006097812 */ /* 0x000fe200078ec0ff */
[----:B------:R-:W-:Y:S01]  /*11cd0*/  UIMAD UR5, UR4, UR8, URZ ;  /* 0x00000008040572a4 */ /* 0x000fe2000f8e023f */
[----:B------:R-:W-:Y:S01]  /*11ce0*/  IMAD.MOV R6, RZ, RZ, -R7 ;  /* 0x000000ffff067224 */ /* 0x000fe200078e0a07 */
[----:B------:R-:W-:Y:S01]  /*11cf0*/  UIMAD UR4, UR4, UR10, URZ ;  /* 0x0000000a040472a4 */ /* 0x000fe2000f8e023f */
[----:B------:R-:W-:Y:S01]  /*11d00*/  IMAD.WIDE.U32 R4, R11, UR6, R4 ;  /* 0x000000060b047c25 */ /* 0x000fe2000f8e0004 */
[----:B------:R-:W-:-:S02]  /*11d10*/  UIMAD UR5, UR6, UR9, UR5 ;  /* 0x00000009060572a4 */ /* 0x000fc4000f8e0205 */
[----:B------:R-:W-:Y:S01]  /*11d20*/  UIMAD UR4, UR6, UR11, UR4 ;  /* 0x0000000b060472a4 */ /* 0x000fe2000f8e0204 */
[----:B------:R-:W-:Y:S01]  /*11d30*/  IMAD R0, R0, 0x4, R9 ;  /* 0x0000000400007824 */ /* 0x000fe200078e0209 */
[----:B------:R-:W-:Y:S01]  /*11d40*/  MOV R9, UR8 ;  /* 0x0000000800097c02 */ /* 0x000fe20008000f00 */
[----:B------:R-:W-:-:S03]  /*11d50*/  IMAD R17, R15, R6, R8 ;  /* 0x000000060f117224 */ /* 0x000fc600078e0208 */
[----:B------:R-:W-:Y:S01]  /*11d60*/  LEA R0, R0, R21, 0x2 ;  /* 0x0000001500007211 */ /* 0x000fe200078e10ff */
[----:B------:R-:W-:-:S04]  /*11d70*/  IMAD.WIDE.U32 R2, R9, UR6, R2 ;  /* 0x0000000609027c25 */ /* 0x000fc8000f8e0002 */
[----:B------:R-:W-:Y:S02]  /*11d80*/  VIADD R11, R3, UR5 ;  /* 0x00000005030b7c36 */ /* 0x000fe40008000000 */
[----:B------:R-:W-:Y:S01]  /*11d90*/  VIADD R9, R5, UR4 ;  /* 0x0000000405097c36 */ /* 0x000fe20008000000 */
[----:B------:R-:W-:Y:S05]  /*11da0*/  WARPSYNC.ALL ;  /* 0x0000000000007948 */ /* 0x000fea0003800000 */
[----:B------:R-:W-:Y:S01]  /*11db0*/  BAR.SYNC.DEFER_BLOCKING 0x1, 0x100 ;  /* 0x0044000000007b1d */ /* 0x000fe20000010000 */
[----:B------:R-:W-:Y:S02]  /*11dc0*/  ISETP.NE.AND P1, PT, R12, 0x80, PT ;  /* 0x000000800c00780c */ /* 0x000fe40003f25270 */
[----:B------:R-:W-:-:S03]  /*11dd0*/  ISETP.NE.AND P0, PT, R19, RZ, PT ;  /* 0x000000ff1300720c */ /* 0x000fc60003f05270 */
[----:B------:R-:W-:Y:S02]  /*11de0*/  ULDC UR4, c[0x0][0x870] ;  /* 0x00021c0000047ab9 */ /* 0x000fe40000000800 */
[----:B------:R-:W1:Y:S01]  /*11df0*/  LDC.64 R12, c[0x0][0x800] ;  /* 0x00020000ff0c7b82 */ /* 0x000e620000000a00 */
[----:B------:R-:W-:Y:S01]  /*11e00*/  IMAD R6, R16, UR4, RZ ;  /* 0x0000000410067c24 */ /* 0x000fe2000f8e02ff */
[----:B------:R-:W-:Y:S01]  /*11e10*/  ULDC UR5, c[0x0][0x80c] ;  /* 0x0002030000057ab9 */ /* 0x000fe20000000800 */
[----:B------:R-:W-:Y:S01]  /*11e20*/  BSSY B0, `(.L_x_2280) ;  /* 0x000001d000007945 */ /* 0x000fe20003800000 */
[----:B------:R-:W-:Y:S02]  /*11e30*/  UIMAD UR4, UR37, UR5, URZ ;  /* 0x00000005250472a4 */ /* 0x000fe4000f8e023f */
[----:B------:R-:W-:Y:S02]  /*11e40*/  IMAD R6, R6, UR5, RZ ;  /* 0x0000000506067c24 */ /* 0x000fe4000f8e02ff */
[----:B------:R-:W2:Y:S01]  /*11e50*/  LDC.64 R14, c[0x0][0x828] ;  /* 0x00020a00ff0e7b82 */ /* 0x000ea20000000a00 */
[----:B------:R-:W-:-:S02]  /*11e60*/  USHF.R.S32.HI UR5, URZ, 0x1f, UR4 ;  /* 0x0000001f3f057899 */ /* 0x000fc40008011404 */
[----:B------:R-:W-:Y:S02]  /*11e70*/  IADD3 R8, P2, P3, R6, UR4, R7 ;  /* 0x0000000406087c10 */ /* 0x000fe4000fb5e007 */
[----:B------:R-:W-:Y:S02]  /*11e80*/  SHF.R.S32.HI R7, RZ, 0x1f, R6 ;  /* 0x0000001fff077819 */ /* 0x000fe40000011406 */
[C---:B------:R-:W-:Y:S02]  /*11e90*/  SHF.L.U32 R16, R8.reuse, 0x2, RZ ;  /* 0x0000000208107819 */ /* 0x040fe400000006ff */
[----:B------:R-:W-:Y:S01]  /*11ea0*/  IADD3.X R7, R7, UR5, R10, P2, P3 ;  /* 0x0000000507077c10 */ /* 0x000fe200097e640a */
[----:B------:R3:W-:Y:S01]  /*11eb0*/  STS.128 [R0], R172 ;  /* 0x000000ac00007388 */ /* 0x0007e20000000c00 */
[----:B------:R-:W-:Y:S02]  /*11ec0*/  ULDC.64 UR4, c[0x0][0x868] ;  /* 0x00021a0000047ab9 */ /* 0x000fe40000000a00 */
[----:B------:R-:W-:Y:S01]  /*11ed0*/  SHF.L.U64.HI R10, R8, 0x2, R7 ;  /* 0x00000002080a7819 */ /* 0x000fe20000010207 */
[----:B------:R3:W-:Y:S01]  /*11ee0*/  STS.128 [R0+0x800], R176 ;  /* 0x000800b000007388 */ /* 0x0007e20000000c00 */
[----:B------:R-:W-:-:S02]  /*11ef0*/  IADD3 R6, P4, R16, UR4, RZ ;  /* 0x0000000410067c10 */ /* 0x000fc4000ff9e0ff */
[----:B-1----:R-:W-:Y:S01]  /*11f00*/  LEA R12, P2, R2, R12, 0x2 ;  /* 0x0000000c020c7211 */ /* 0x002fe200078410ff */
[----:B------:R3:W-:Y:S01]  /*11f10*/  STS.128 [R0+0x1000], R180 ;  /* 0x001000b400007388 */ /* 0x0007e20000000c00 */
[----:B------:R-:W-:-:S03]  /*11f20*/  IADD3.X R7, R10, UR5, RZ, P4, !PT ;  /* 0x000000050a077c10 */ /* 0x000fc6000a7fe4ff */
[----:B------:R3:W-:Y:S01]  /*11f30*/  STS.128 [R0+0x1800], R184 ;  /* 0x001800b800007388 */ /* 0x0007e20000000c00 */
[----:B--2---:R-:W-:-:S03]  /*11f40*/  LEA R14, P3, R4, R14, 0x2 ;  /* 0x0000000e040e7211 */ /* 0x004fc600078610ff */
[----:B------:R3:W-:Y:S04]  /*11f50*/  STS.128 [R0+0x2000], R188 ;  /* 0x002000bc00007388 */ /* 0x0007e80000000c00 */
[----:B------:R3:W-:Y:S04]  /*11f60*/  STS.128 [R0+0x2800], R192 ;  /* 0x002800c000007388 */ /* 0x0007e80000000c00 */
[----:B------:R3:W-:Y:S04]  /*11f70*/  STS.128 [R0+0x3000], R196 ;  /* 0x003000c400007388 */ /* 0x0007e80000000c00 */
[----:B------:R3:W-:Y:S01]  /*11f80*/  STS.128 [R0+0x3800], R200 ;  /* 0x003800c800007388 */ /* 0x0007e20000000c00 */
[----:B------:R-:W-:Y:S05]  /*11f90*/  @P0 BRA `(.L_x_2281) ;  /* 0x0000000000140947 */ /* 0x000fea0003800000 */
.L_x_2282:
[----:B------:R-:W2:Y:S04]  /*11fa0*/  LDG.E.STRONG.GPU R8, desc[UR38][R6.64] ;  /* 0x0000002606087981 */ /* 0x000ea8000c1ef900 */
[----:B--2---:R-:W-:Y:S01]  /*11fb0*/  CCTL.IVALL ;  /* 0x00000000ff00798f */ /* 0x004fe20002000000 */
[----:B------:R-:W-:Y:S05]  /*11fc0*/  YIELD ;  /* 0x0000000000007946 */ /* 0x000fea0003800000 */
[----:B------:R-:W-:-:S13]  /*11fd0*/  ISETP.NE.AND P0, PT, R8, R17, PT ;  /* 0x000000110800720c */ /* 0x000fda0003f05270 */
[----:B------:R-:W-:Y:S05]  /*11fe0*/  @P0 BRA `(.L_x_2282) ;  /* 0xfffffffc00ec0947 */ /* 0x000fea000383ffff */
.L_x_2281:
[----:B------:R-:W-:Y:S05]  /*11ff0*/  BSYNC B0 ;  /* 0x0000000000007941 */ /* 0x000fea0003800000 */
.L_x_2280:
[----:B------:R-:W-:Y:S01]  /*12000*/  UMOV UR4, 0xffffffff ;  /* 0xffffffff00047882 */ /* 0x000fe20000000000 */
[----:B------:R-:W-:Y:S02]  /*12010*/  LEA.HI.X R11, R2, R13, R11, 0x2, P2 ;  /* 0x0000000d020b7211 */ /* 0x000fe400010f140b */
[----:B------:R-:W-:Y:S01]  /*12020*/  LEA.HI.X R9, R4, R15, R9, 0x2, P3 ;  /* 0x0000000f04097211 */ /* 0x000fe200018f1409 */
[----:B------:R-:W-:Y:S06]  /*12030*/  BRA.DIV UR4, `(.L_x_2283) ;  /* 0x0000004e04d87947 */ /* 0x000fec000b800000 */
[----:B------:R-:W-:Y:S01]  /*12040*/  NOP ;  /* 0x0000000000007918 */ /* 0x000fe20000000000 */
.L_x_2392:
        /* <DEDUP_REMOVED lines=17> */
.L_x_2286:
[----:B------:R-:W-:Y:S01]  /*12160*/  @P0 ELECT P2, URZ, PT ;  /* 0x00000000003f082f */ /* 0x000fe20003840000 */
[----:B------:R1:W-:-:S12]  /*12170*/  UBLKRED.G.S.ADD.F32.RN [UR4], [UR6], UR7, desc[UR8] ;  /* 0x00000804060073bb */ /* 0x0003d800080a1407 */
[----:B------:R-:W-:Y:S02]  /*12180*/  @P2 PLOP3.LUT P0, PT, P2, PT, PT, 0x8, 0x0 ;  /* 0x000000000000281c */ /* 0x000fe4000170e170 */
[----:B------:R-:W-:-:S11]  /*12190*/  PLOP3.LUT P2, PT, PT, PT, PT, 0x8, 0x0 ;  /* 0x000000000000781c */ /* 0x000fd60003f4e170 */
[----:B-1----:R-:W-:Y:S05]  /*121a0*/  @P0 BRA.U.ANY `(.L_x_2286) ;  /* 0xfffffffd00ec0947 */ /* 0x002fea000393ffff */
[----:B------:R0:W-:Y:S01]  /*121b0*/  UTMACMDFLUSH ;  /* 0x00000000000079b7 */ /* 0x0001e20000000000 */
[----:B------:R-:W-:-:S04]  /*121c0*/  DEPBAR.LE SB0, 0x0 ;  /* 0x000080000000791a */ /* 0x000fc80000000000 */
.L_x_2285:
[----:B------:R-:W-:Y:S05]  /*121d0*/  BSYNC B0 ;  /* 0x0000000000007941 */ /* 0x000fea0003800000 */
.L_x_2284:
        /* <DEDUP_REMOVED lines=14> */
.L_x_2288:
[----:B------:R-:W-:Y:S05]  /*122c0*/  BSYNC B0 ;  /* 0x0000000000007941 */ /* 0x000fea0003800000 */
.L_x_2287:
        /* <DEDUP_REMOVED lines=14> */
.L_x_2291:
[----:B-1-3--:R-:W2:Y:S04]  /*123b0*/  LDG.E.STRONG.GPU R0, desc[UR38][R2.64] ;  /* 0x0000002602007981 */ /* 0x00aea8000c1ef900 */
[----:B--2---:R-:W-:Y:S01]  /*123c0*/  CCTL.IVALL ;  /* 0x00000000ff00798f */ /* 0x004fe20002000000 */
[----:B------:R-:W-:Y:S05]  /*123d0*/  YIELD ;  /* 0x0000000000007946 */ /* 0x000fea0003800000 */
[----:B------:R-:W-:-:S13]  /*123e0*/  ISETP.NE.AND P0, PT, R0, R17, PT ;  /* 0x000000110000720c */ /* 0x000fda0003f05270 */
[----:B------:R-:W-:Y:S05]  /*123f0*/  @P0 BRA `(.L_x_2291) ;  /* 0xfffffffc00ec0947 */ /* 0x000fea000383ffff */
.L_x_2290:
[----:B------:R-:W-:Y:S05]  /*12400*/  BSYNC B0 ;  /* 0x0000000000007941 */ /* 0x000fea0003800000 */
.L_x_2289:
[----:B------:R-:W-:-:S03]  /*12410*/  UMOV UR4, 0xffffffff ;  /* 0xffffffff00047882 */ /* 0x000fc60000000000 */
[----:B------:R-:W-:Y:S05]  /*12420*/  BRA.DIV UR4, `(.L_x_2292) ;  /* 0x0000004a04f87947 */ /* 0x000fea000b800000 */
[----:B------:R-:W-:Y:S01]  /*12430*/  NOP ;  /* 0x0000000000007918 */ /* 0x000fe20000000000 */
.L_x_2395:
        /* <DEDUP_REMOVED lines=17> */
.L_x_2295:
[----:B------:R-:W-:Y:S01]  /*12550*/  @P0 ELECT P2, URZ, PT ;  /* 0x00000000003f082f */ /* 0x000fe20003840000 */
[----:B------:R2:W-:-:S12]  /*12560*/  UBLKRED.G.S.ADD.F32.RN [UR4], [UR6], UR7, desc[UR8] ;  /* 0x00000804060073bb */ /* 0x0005d800080a1407 */
[----:B------:R-:W-:Y:S02]  /*12570*/  @P2 PLOP3.LUT P0, PT, P2, PT, PT, 0x8, 0x0 ;  /* 0x000000000000281c */ /* 0x000fe4000170e170 */
[----:B------:R-:W-:-:S11]  /*12580*/  PLOP3.LUT P2, PT, PT, PT, PT, 0x8, 0x0 ;  /* 0x000000000000781c */ /* 0x000fd60003f4e170 */
[----:B--2---:R-:W-:Y:S05]  /*12590*/  @P0 BRA.U.ANY `(.L_x_2295) ;  /* 0xfffffffd00ec0947 */ /* 0x004fea000393ffff */
[----:B------:R0:W-:Y:S01]  /*125a0*/  UTMACMDFLUSH ;  /* 0x00000000000079b7 */ /* 0x0001e20000000000 */
[----:B------:R-:W-:-:S04]  /*125b0*/  DEPBAR.LE SB0, 0x0 ;  /* 0x000080000000791a */ /* 0x000fc80000000000 */
.L_x_2294:
[----:B------:R-:W-:Y:S05]  /*125c0*/  BSYNC B0 ;  /* 0x0000000000007941 */ /* 0x000fea0003800000 */
.L_x_2293:
        /* <DEDUP_REMOVED lines=14> */
.L_x_2225:
        /* <DEDUP_REMOVED lines=21> */
.L_x_2297:
        /* <DEDUP_REMOVED lines=13> */
.L_x_2299:
[----:B------:R-:W-:-:S05]  /*128d0*/  ULDC UR4, c[0x0][0x8c4] ;  /* 0x0002310000047ab9 */ /* 0x000fca0000000800 */
.L_x_2298:
        /* <DEDUP_REMOVED lines=44> */
.L_x_2300:
        /* <DEDUP_REMOVED lines=13> */
.L_x_2301:
        /* <DEDUP_REMOVED lines=12> */
.L_x_2302:
        /* <DEDUP_REMOVED lines=30> */
.L_x_2303:
        /* <DEDUP_REMOVED lines=35> */
.L_x_2308:
[----:B------:R-:W2:Y:S04]  /*13140*/  LDG.E.STRONG.GPU R0, desc[UR38][R2.64] ;  /* 0x0000002602007981 */ /* 0x000ea8000c1ef900 */
[----:B--2---:R-:W-:Y:S01]  /*13150*/  CCTL.IVALL ;  /* 0x00000000ff00798f */ /* 0x004fe20002000000 */
[----:B------:R-:W-:Y:S05]  /*13160*/  YIELD ;  /* 0x0000000000007946 */ /* 0x000fea0003800000 */
[----:B------:R-:W-:-:S13]  /*13170*/  ISETP.NE.AND P1, PT, R0, UR22, PT ;  /* 0x0000001600007c0c */ /* 0x000fda000bf25270 */
[----:B------:R-:W-:Y:S05]  /*13180*/  @P1 BRA `(.L_x_2308) ;  /* 0xfffffffc00ec1947 */ /* 0x000fea000383ffff */
.L_x_2307:
[----:B------:R-:W-:Y:S05]  /*13190*/  BSYNC B0 ;  /* 0x0000000000007941 */ /* 0x000fea0003800000 */
.L_x_2306:
[----:B------:R-:W-:-:S03]  /*131a0*/  UMOV UR15, 0xffffffff ;  /* 0xffffffff000f7882 */ /* 0x000fc60000000000 */
[----:B------:R-:W-:Y:S05]  /*131b0*/  BRA.DIV UR15, `(.L_x_2309) ;  /* 0x0000003e0fb07947 */ /* 0x000fea000b800000 */
[----:B------:R-:W-:Y:S01]  /*131c0*/  NOP ;  /* 0x0000000000007918 */ /* 0x000fe20000000000 */
.L_x_2398:
        /* <DEDUP_REMOVED lines=22> */
.L_x_2311:
[----:B------:R-:W-:Y:S05]  /*13330*/  BSYNC B0 ;  /* 0x0000000000007941 */ /* 0x000fea0003800000 */
.L_x_2310:
        /* <DEDUP_REMOVED lines=20> */
.L_x_2313:
[----:B------:R-:W-:Y:S05]  /*13480*/  BSYNC B0 ;  /* 0x0000000000007941 */ /* 0x000fea0003800000 */
.L_x_2312:
[----:B------:R-:W-:Y:S06]  /*13490*/  BAR.ARV 0xa, 0xa0 ;  /* 0x0282800000007b1d */ /* 0x000fec0000002000 */
[----:B------:R-:W-:Y:S04]  /*134a0*/  BSSY B0, `(.L_x_2314) ;  /* 0x0000003000007945 */ /* 0x000fe80003800000 */
[----:B------:R-:W-:Y:S05]  /*134b0*/  @!P0 BRA `(.L_x_2315) ;  /* 0x0000000000048947 */ /* 0x000fea0003800000 */
[----:B------:R-:W-:-:S04]  /*134c0*/  DEPBAR.LE SB0, 0x0 ;  /* 0x000080000000791a */ /* 0x000fc80000000000 */
.L_x_2315:
[----:B------:R-:W-:Y:S05]  /*134d0*/  BSYNC B0 ;  /* 0x0000000000007941 */ /* 0x000fea0003800000 */
.L_x_2314:
        /* <DEDUP_REMOVED lines=19> */
.L_x_2317:
[----:B------:R-:W-:Y:S05]  /*13610*/  BSYNC B0 ;  /* 0x0000000000007941 */ /* 0x000fea0003800000 */
.L_x_2316:
[----:B------:R-:W-:Y:S01]  /*13620*/  UIADD3 UR15, UR9, 0x1, URZ ;  /* 0x00000001090f7890 */ /* 0x000fe2000fffe03f */
[----:B------:R-:W-:Y:S11]  /*13630*/  BRA `(.L_x_2318) ;  /* 0x0000000000047947 */ /* 0x000ff60003800000 */
.L_x_2305:
[----:B------:R-:W-:-:S05]  /*13640*/  UMOV UR15, UR9 ;  /* 0x00000009000f7c82 */ /* 0x000fca0008000000 */
.L_x_2318:
        /* <DEDUP_REMOVED lines=15> */
.L_x_2343:
        /* <DEDUP_REMOVED lines=11> */
.L_x_2321:
[----:B------:R-:W2:Y:S04]  /*137f0*/  LDG.E.STRONG.GPU R0, desc[UR38][R2.64] ;  /* 0x0000002602007981 */ /* 0x000ea8000c1ef900 */
[----:B--2---:R-:W-:Y:S01]  /*13800*/  CCTL.IVALL ;  /* 0x00000000ff00798f */ /* 0x004fe20002000000 */
[----:B------:R-:W-:Y:S05]  /*13810*/  YIELD ;  /* 0x0000000000007946 */ /* 0x000fea0003800000 */
[----:B------:R-:W-:-:S13]  /*13820*/  ISETP.NE.AND P1, PT, R0, UR22, PT ;  /* 0x0000001600007c0c */ /* 0x000fda000bf25270 */
[----:B------:R-:W-:Y:S05]  /*13830*/  @P1 BRA `(.L_x_2321) ;  /* 0xfffffffc00ec1947 */ /* 0x000fea000383ffff */
.L_x_2320:
[----:B------:R-:W-:Y:S05]  /*13840*/  BSYNC B0 ;  /* 0x0000000000007941 */ /* 0x000fea0003800000 */
.L_x_2319:
[----:B------:R-:W-:-:S03]  /*13850*/  UMOV UR16, 0xffffffff ;  /* 0xffffffff00107882 */ /* 0x000fc60000000000 */
[----:B------:R-:W-:Y:S05]  /*13860*/  BRA.DIV UR16, `(.L_x_2322) ;  /* 0x0000003a10207947 */ /* 0x000fea000b800000 */
[----:B------:R-:W-:Y:S01]  /*13870*/  NOP ;  /* 0x0000000000007918 */ /* 0x000fe20000000000 */
.L_x_2401:
        /* <DEDUP_REMOVED lines=19> */
.L_x_2324:
[----:B------:R-:W-:Y:S05]  /*139b0*/  BSYNC B0 ;  /* 0x0000000000007941 */ /* 0x000fea0003800000 */
.L_x_2323:
        /* <DEDUP_REMOVED lines=17> */
.L_x_2326:
[----:B------:R-:W-:Y:S05]  /*13ad0*/  BSYNC B0 ;  /* 0x0000000000007941 */ /* 0x000fea0003800000 */
.L_x_2325:
[----:B------:R-:W-:Y:S06]  /*13ae0*/  BAR.ARV 0xa, 0xa0 ;  /* 0x0282800000007b1d */ /* 0x000fec0000002000 */
[----:B------:R-:W-:Y:S04]  /*13af0*/  BSSY B0, `(.L_x_2327) ;  /* 0x0000003000007945 */ /* 0x000fe80003800000 */
[----:B------:R-:W-:Y:S05]  /*13b00*/  @!P0 BRA `(.L_x_2328) ;  /* 0x0000000000048947 */ /* 0x000fea0003800000 */
[----:B------:R-:W-:-:S04]  /*13b10*/  DEPBAR.LE SB0, 0x0 ;  /* 0x000080000000791a */ /* 0x000fc80000000000 */
.L_x_2328:
[----:B------:R-:W-:Y:S05]  /*13b20*/  BSYNC B0 ;  /* 0x0000000000007941 */ /* 0x000fea0003800000 */
.L_x_2327:
        /* <DEDUP_REMOVED lines=19> */
.L_x_2330:
[----:B------:R-:W-:Y:S05]  /*13c60*/  BSYNC B0 ;  /* 0x0000000000007941 */ /* 0x000fea0003800000 */
.L_x_2329:
        /* <DEDUP_REMOVED lines=9> */
.L_x_2333:
[----:B------:R-:W2:Y:S04]  /*13d00*/  LDG.E.STRONG.GPU R0, desc[UR38][R2.64] ;  /* 0x0000002602007981 */ /* 0x000ea8000c1ef900 */
[----:B--2---:R-:W-:Y:S01]  /*13d10*/  CCTL.IVALL ;  /* 0x00000000ff00798f */ /* 0x004fe20002000000 */
[----:B------:R-:W-:Y:S05]  /*13d20*/  YIELD ;  /* 0x0000000000007946 */ /* 0x000fea0003800000 */
[----:B------:R-:W-:-:S13]  /*13d30*/  ISETP.NE.AND P1, PT, R0, UR22, PT ;  /* 0x0000001600007c0c */ /* 0x000fda000bf25270 */
[----:B------:R-:W-:Y:S05]  /*13d40*/  @P1 BRA `(.L_x_2333) ;  /* 0xfffffffc00ec1947 */ /* 0x000fea000383ffff */
.L_x_2332:
[----:B------:R-:W-:Y:S05]  /*13d50*/  BSYNC B0 ;  /* 0x0000000000007941 */ /* 0x000fea0003800000 */
.L_x_2331:
[----:B------:R-:W-:-:S03]  /*13d60*/  UMOV UR12, 0xffffffff ;  /* 0xffffffff000c7882 */ /* 0x000fc60000000000 */
[----:B------:R-:W-:Y:S05]  /*13d70*/  BRA.DIV UR12, `(.L_x_2334) ;  /* 0x000000320cf87947 */ /* 0x000fea000b800000 */
[----:B------:R-:W-:Y:S01]  /*13d80*/  NOP ;  /* 0x0000000000007918 */ /* 0x000fe20000000000 */
.L_x_2404:
        /* <DEDUP_REMOVED lines=15> */
.L_x_2336:
[----:B------:R-:W-:Y:S05]  /*13e80*/  BSYNC B0 ;  /* 0x0000000000007941 */ /* 0x000fea0003800000 */
.L_x_2335:
        /* <DEDUP_REMOVED lines=15> */
.L_x_2338:
[----:B------:R-:W-:Y:S05]  /*13f80*/  BSYNC B0 ;  /* 0x0000000000007941 */ /* 0x000fea0003800000 */
.L_x_2337:
[----:B------:R-:W-:Y:S06]  /*13f90*/  BAR.ARV 0xa, 0xa0 ;  /* 0x0282800000007b1d */ /* 0x000fec0000002000 */
[----:B------:R-:W-:Y:S04]  /*13fa0*/  BSSY B0, `(.L_x_2339) ;  /* 0x0000003000007945 */ /* 0x000fe80003800000 */
[----:B------:R-:W-:Y:S05]  /*13fb0*/  @!P0 BRA `(.L_x_2340) ;  /* 0x0000000000048947 */ /* 0x000fea0003800000 */
[----:B------:R-:W-:-:S04]  /*13fc0*/  DEPBAR.LE SB0, 0x0 ;  /* 0x000080000000791a */ /* 0x000fc80000000000 */
.L_x_2340:
[----:B------:R-:W-:Y:S05]  /*13fd0*/  BSYNC B0 ;  /* 0x0000000000007941 */ /* 0x000fea0003800000 */
.L_x_2339:
        /* <DEDUP_REMOVED lines=19> */
.L_x_2342:
[----:B------:R-:W-:Y:S05]  /*14110*/  BSYNC B0 ;  /* 0x0000000000007941 */ /* 0x000fea0003800000 */
.L_x_2341:
[----:B------:R-:W-:Y:S02]  /*14120*/  UIADD3 UR9, UR9, 0x2, URZ ;  /* 0x0000000209097890 */ /* 0x000fe4000fffe03f */
[----:B------:R-:W-:-:S04]  /*14130*/  UIADD3 UR4, UR4, 0x4000, URZ ;  /* 0x0000400004047890 */ /* 0x000fc8000fffe03f */
[----:B------:R-:W-:-:S13]  /*14140*/  ISETP.LE.AND P1, PT, R9, UR9, PT ;  /* 0x0000000909007c0c */ /* 0x000fda000bf23270 */
[----:B------:R-:W-:Y:S05]  /*14150*/  @!P1 BRA `(.L_x_2343) ;  /* 0xfffffff400789947 */ /* 0x000fea000383ffff */
.L_x_2304:
        /* <DEDUP_REMOVED lines=41> */
.L_x_2346:
[----:B------:R-:W-:Y:S05]  /*143f0*/  BSYNC B0 ;  /* 0x0000000000007941 */ /* 0x000fea0003800000 */
.L_x_2345:
[----:B------:R-:W-:Y:S05]  /*14400*/  BRA `(.L_x_2347) ;  /* 0x0000000000047947 */ /* 0x000fea0003800000 */
.L_x_2344:
[----:B------:R-:W-:-:S05]  /*14410*/  UMOV UR4, UR9 ;  /* 0x0000000900047c82 */ /* 0x000fca0008000000 */
.L_x_2347:
        /* <DEDUP_REMOVED lines=11> */
.L_x_2352:
        /* <DEDUP_REMOVED lines=24> */
.L_x_2349:
[----:B------:R-:W-:Y:S05]  /*14650*/  BSYNC B0 ;  /* 0x0000000000007941 */ /* 0x000fea0003800000 */
.L_x_2348:
        /* <DEDUP_REMOVED lines=24> */
.L_x_2351:
[----:B------:R-:W-:Y:S05]  /*147e0*/  BSYNC B0 ;  /* 0x0000000000007941 */ /* 0x000fea0003800000 */
.L_x_2350:
[----:B------:R-:W-:Y:S02]  /*147f0*/  UIADD3 UR7, UR7, 0x2, URZ ;  /* 0x0000000207077890 */ /* 0x000fe4000fffe03f */
[----:B------:R-:W-:Y:S02]  /*14800*/  ULEA UR5, UR19, UR5, 0x1 ;  /* 0x0000000513057291 */ /* 0x000fe4000f8e083f */
[----:B------:R-:W-:Y:S02]  /*14810*/  ULEA UR6, UR19, UR6, 0x1 ;  /* 0x0000000613067291 */ /* 0x000fe4000f8e083f */
[----:B------:R-:W-:-:S13]  /*14820*/  ISETP.NE.AND P0, PT, RZ, UR7, PT ;  /* 0x00000007ff007c0c */ /* 0x000fda000bf05270 */
[----:B------:R-:W-:Y:S05]  /*14830*/  @!P0 BRA `(.L_x_2230) ;  /* 0x0000002400248947 */ /* 0x000fea0003800000 */
[----:B------:R-:W-:Y:S05]  /*14840*/  BRA `(.L_x_2352) ;  /* 0xfffffffc00207947 */ /* 0x000fea000383ffff */
.L_x_2296:
        /* <DEDUP_REMOVED lines=14> */
.L_x_2353:
        /* <DEDUP_REMOVED lines=14> */
.L_x_2355:
[----:B------:R-:W-:-:S05]  /*14a10*/  ULDC UR4, c[0x0][0x8c4] ;  /* 0x0002310000047ab9 */ /* 0x000fca0000000800 */
.L_x_2354:
        /* <DEDUP_REMOVED lines=59> */
.L_x_2357:
        /* <DEDUP_REMOVED lines=13> */
.L_x_2358:
        /* <DEDUP_REMOVED lines=8> */
.L_x_2359:
        /* <DEDUP_REMOVED lines=21> */
.L_x_2360:
        /* <DEDUP_REMOVED lines=50> */
.L_x_2405:
        /* <DEDUP_REMOVED lines=15> */
.L_x_2363:
        /* <DEDUP_REMOVED lines=49> */
[----:B------:R-:W-:Y:S01]  /*15790*/  R2UR UR47, R0 ;  /* 0x00000000002f72ca */ /* 0x000fe200000e0000 */
[----:B------:R-:W-:-:S04]  /*157a0*/  IMAD.MOV.U32 R0, RZ, RZ, 0x8000 ;  /* 0x00008000ff007424 */ /* 0x000fc800078e00ff */
        /* <DEDUP_REMOVED lines=25> */
[----:B------:R-:W-:-:S07]  /*15940*/  IMAD.U32 R17, RZ, RZ, UR8 ;  /* 0x00000008ff117e24 */ /* 0x000fce000f8e00ff */
.L_x_2374:
[----:B-123--:R-:W-:-:S04]  /*15950*/  SHF.L.U32 R18, R10, 0x1f, RZ ;  /* 0x0000001f0a127819 */ /* 0x00efc800000006ff */
[----:B------:R-:W2:Y:S02]  /*15960*/  SYNCS.PHASECHK.TRANS64.TRYWAIT P1, [R15+URZ+0x30c40], R18 ;  /* 0x030c40120f0075a7 */ /* 0x000ea4000802017f */
[----:B--2---:R-:W-:Y:S05]  /*15970*/  @!P1 BRA `(.L_x_2366) ;  /* 0x0000001800289947 */ /* 0x004fea0003800000 */
.L_x_2406:
        /* <DEDUP_REMOVED lines=8> */
.L_x_2367:
        /* <DEDUP_REMOVED lines=17> */
[----:B------:R-:W-:Y:S01]  /*15b10*/  LEA.HI.X.SX32 R3, R19, R11, 0x1, P1 ;  /* 0x0000000b13037211 */ /* 0x000fe200008f0eff */
[----:B-1----:R-:W-:Y:S01]  /*15b20*/  IMAD.MOV.U32 R7, RZ, RZ, R4 ;  /* 0x000000ffff077224 */ /* 0x002fe200078e0004 */
        /* <DEDUP_REMOVED lines=10> */
[----:B-1-3--:R-:W-:Y:S05]  /*15bd0*/  @!P1 BRA `(.L_x_2368) ;  /* 0x0000001400a49947 */ /* 0x00afea0003800000 */
.L_x_2407:
        /* <DEDUP_REMOVED lines=8> */
.L_x_2369:
[----:B------:R-:W-:Y:S01]  /*15c60*/  IADD3 R19, R19, 0x80, RZ ;  /* 0x0000008013137810 */ /* 0x000fe20007ffe0ff */
[----:B------:R-:W-:Y:S01]  /*15c70*/  ULDC.64 UR8, c[0x0][0x700] ;  /* 0x0001c00000087ab9 */ /* 0x000fe20000000a00 */
[----:B------:R-:W-:Y:S01]  /*15c80*/  R2UR UR26, R15 ;  /* 0x000000000f1a72ca */ /* 0x000fe200000e0000 */
[----:B------:R-:W-:Y:S01]  /*15c90*/  IMAD.U32 R9, RZ, RZ, UR8 ;  /* 0x00000008ff097e24 */ /* 0x000fe2000f8e00ff */
[C---:B------:R-:W-:Y:S01]  /*15ca0*/  IADD3 R2, P1, R19.reuse, UR22, RZ ;  /* 0x0000001613027c10 */ /* 0x040fe2000ff3e0ff */
[----:B------:R-:W-:Y:S01]  /*15cb0*/  IMAD.U32 R8, RZ, RZ, UR9 ;  /* 0x00000009ff087e24 */ /* 0x000fe2000f8e00ff */
[----:B------:R-:W-:Y:S01]  /*15cc0*/  SHF.R.S32.HI R20, RZ, 0x1f, R19 ;  /* 0x0000001fff147819 */ /* 0x000fe20000011413 */
[----:B------:R-:W-:Y:S01]  /*15cd0*/  VIADD R21, R19, UR7 ;  /* 0x0000000713157c36 */ /* 0x000fe20008000000 */
[----:B------:R-:W-:Y:S01]  /*15ce0*/  LEA R3, P2, R2, R9, 0x2 ;  /* 0x0000000902037211 */ /* 0x000fe200078410ff */
[----:B------:R-:W-:Y:S01]  /*15cf0*/  UMOV UR24, 0x0 ;  /* 0x0000000000187882 */ /* 0x000fe20000000000 */
[----:B------:R-:W-:Y:S01]  /*15d00*/  UMOV UR25, 0x14f00000 ;  /* 0x14f0000000197882 */ /* 0x000fe20000000000 */
[----:B------:R-:W-:Y:S01]  /*15d10*/  UMOV UR18, URZ ;  /* 0x0000003f00127c82 */ /* 0x000fe20008000000 */
[----:B------:R-:W-:Y:S01]  /*15d20*/  R2UR UR28, R3 ;  /* 0x00000000031c72ca */ /* 0x000fe200000e0000 */
[----:B------:R-:W-:Y:S01]  /*15d30*/  UMOV UR10, 0x20 ;  /* 0x00000020000a7882 */ /* 0x000fe20000000000 */
[----:B------:R-:W-:Y:S01]  /*15d40*/  IADD3.X R3, R20, R14, RZ, P1, !PT ;  /* 0x0000000e14037210 */ /* 0x000fe20000ffe4ff */
[----:B------:R-:W-:Y:S01]  /*15d50*/  UIADD3 UR16, UR26, 0x14000, URZ ;  /* 0x000140001a107890 */ /* 0x000fe2000fffe03f */
[----:B------:R-:W-:Y:S01]  /*15d60*/  R2UR UR19, R21 ;  /* 0x00000000151372ca */ /* 0x000fe200000e0000 */
[----:B------:R-:W-:Y:S01]  /*15d70*/  UIADD3 UR17, UR26, 0x30c18, URZ ;  /* 0x00030c181a117890 */ /* 0x000fe2000fffe03f */
[----:B------:R-:W-:Y:S01]  /*15d80*/  LEA.HI.X R3, R2, R8, R3, 0x2, P2 ;  /* 0x0000000802037211 */ /* 0x000fe200010f1403 */
[----:B------:R-:W-:Y:S01]  /*15d90*/  UIADD3 UR26, UR26, 0x20200, URZ ;  /* 0x000202001a1a7890 */ /* 0x000fe2000fffe03f */
[----:B------:R-:W-:-:S02]  /*15da0*/  IADD3 R2, P1, R7, 0xf0, RZ ;  /* 0x000000f007027810 */ /* 0x000fc40007f3e0ff */
[----:B------:R-:W-:Y:S02]  /*15db0*/  R2UR UR29, R3 ;  /* 0x00000000031d72ca */ /* 0x000fe400000e0000 */
[----:B------:R-:W-:Y:S01]  /*15dc0*/  R2UR UR8, R2 ;  /* 0x00000000020872ca */ /* 0x000fe200000e0000 */
[----:B------:R-:W-:Y:S01]  /*15dd0*/  IMAD.X R3, RZ, RZ, R6, P1 ;  /* 0x000000ffff037224 */ /* 0x000fe200008e0606 */
[----:B------:R-:W-:-:S04]  /*15de0*/  UMOV UR27, UR17 ;  /* 0x00000011001b7c82 */ /* 0x000fc80008000000 */
[----:B------:R-:W-:-:S13]  /*15df0*/  R2UR UR9, R3 ;  /* 0x00000000030972ca */ /* 0x000fda00000e0000 */
[----:B------:R3:W-:Y:S01]  /*15e00*/  UTMALDG.4D [UR16], [UR8], desc[UR24] ;  /* 0x00001810080075b4 */ /* 0x0007e20008019000 */
[----:B------:R3:W-:Y:S01]  /*15e10*/  UBLKCP.S.G [UR26], [UR28], UR10 ;  /* 0x0000001a1c0073ba */ /* 0x0007e2000800020a */
[----:B------:R-:W4:Y:S02]  /*15e20*/  SYNCS.PHASECHK.TRANS64.TRYWAIT P1, [R15+URZ+0x30c48], R18 ;  /* 0x030c48120f0075a7 */ /* 0x000f24000802017f */
[----:B---34-:R-:W-:Y:S05]  /*15e30*/  @!P1 BRA `(.L_x_2370) ;  /* 0x0000001400209947 */ /* 0x018fea0003800000 */
.L_x_2408:
        /* <DEDUP_REMOVED lines=8> */
.L_x_2371:
        /* <DEDUP_REMOVED lines=24> */
.L_x_2410:
        /* <DEDUP_REMOVED lines=8> */
.L_x_2373:
        /* <DEDUP_REMOVED lines=30> */
.L_x_2365:
[----:B------:R-:W4:Y:S02]  /*162a0*/  LDL.LU R4, [R1+0x4] ;  /* 0x0000040001047983 */ /* 0x000f240000300800 */
[----:B----4-:R-:W-:Y:S02]  /*162b0*/  ISETP.NE.AND P1, PT, R4, RZ, PT ;  /* 0x000000ff0400720c */ /* 0x010fe40003f25270 */
[----:B------:R4:W5:Y:S11]  /*162c0*/  LDL R4, [R1] ;  /* 0x0000000001047983 */ /* 0x0009760000100800 */
[----:B----4-:R-:W-:Y:S05]  /*162d0*/  @!P1 BRA `(.L_x_2364) ;  /* 0x0000000400249947 */ /* 0x010fea0003800000 */
[----:B------:R-:W-:-:S04]  /*162e0*/  SHF.L.U32 R12, R10, 0x1f, RZ ;  /* 0x0000001f0a0c7819 */ /* 0x000fc800000006ff */
[----:B------:R-:W4:Y:S02]  /*162f0*/  SYNCS.PHASECHK.TRANS64.TRYWAIT P1, [R15+URZ+0x30c40], R12 ;  /* 0x030c400c0f0075a7 */ /* 0x000f24000802017f */
[----:B----4-:R-:W-:Y:S05]  /*16300*/  @!P1 BRA `(.L_x_2375) ;  /* 0x0000001000189947 */ /* 0x010fea0003800000 */
.L_x_2411:
        /* <DEDUP_REMOVED lines=8> */
.L_x_2376:
        /* <DEDUP_REMOVED lines=27> */
.L_x_2412:
        /* <DEDUP_REMOVED lines=8> */
.L_x_2378:
        /* <DEDUP_REMOVED lines=27> */
.L_x_2364:
[----:B------:R-:W1:Y:S01]  /*16770*/  S2R R0, SR_TID.X ;  /* 0x0000000000007919 */ /* 0x000e620000002100 */
[----:B------:R-:W-:Y:S01]  /*16780*/  IMAD R3, R16, 0x8, R15 ;  /* 0x0000000810037824 */ /* 0x000fe200078e020f */
[----:B-1----:R-:W-:Y:S02]  /*16790*/  LOP3.LUT R2, R0, 0x7f, RZ, 0xc0, !PT ;  /* 0x0000007f00027812 */ /* 0x002fe400078ec0ff */
[----:B------:R-:W-:Y:S02]  /*167a0*/  SHF.L.U32 R0, R10, 0x1f, RZ ;  /* 0x0000001f0a007819 */ /* 0x000fe400000006ff */
[----:B------:R-:W-:Y:S02]  /*167b0*/  ISETP.NE.AND P1, PT, R2, RZ, PT ;  /* 0x000000ff0200720c */ /* 0x000fe40003f25270 */
[----:B------:R-:W1:Y:S02]  /*167c0*/  SYNCS.PHASECHK.TRANS64.TRYWAIT P0, [R3+URZ+0x30c40], R0 ;  /* 0x030c4000030075a7 */ /* 0x000e64000800017f */
[----:B-1----:R-:W-:Y:S09]  /*167d0*/  @!P0 BRA `(.L_x_2379) ;  /* 0x0000000c000c8947 */ /* 0x002ff20003800000 */
.L_x_2413:
[----:B------:R-:W-:Y:S05]  /*167e0*/  @P1 BRA `(.L_x_2380) ;  /* 0x0000000000181947 */ /* 0x000fea0003800000 */
[----:B------:R-:W1:Y:S01]  /*167f0*/  S2R R2, SR_TID.X ;  /* 0x0000000000027919 */ /* 0x000e620000002100 */
[----:B------:R-:W-:-:S04]  /*16800*/  MOV R0, 0x4200 ;  /* 0x0000420000007802 */ /* 0x000fc80000000f00 */
[----:B------:R1:W-:Y:S02]  /*16810*/  SYNCS.ARRIVE.TRANS64 RZ, [R3+URZ+0x30c30], R0 ;  /* 0x030c300003ff79a7 */ /* 0x0003e4000800003f */
[----:B-1----:R-:W-:-:S13]  /*16820*/  LOP3.LUT P0, RZ, R2, 0x1f, RZ, 0xc0, !PT ;  /* 0x0000001f02ff7812 */ /* 0x002fda000780c0ff */
[----:B------:R-:W-:Y:S05]  /*16830*/  @!P0 BRA `(.L_x_2380) ;  /* 0x0000000000048947 */ /* 0x000fea0003800000 */
[----:B------:R-:W-:Y:S01]  /*16840*/  BPT.TRAP 0x1 ;  /* 0x000000040000795c */ /* 0x000fe20000300000 */
.L_x_2380:
        /* <DEDUP_REMOVED lines=34> */
.L_x_2361:
[----:B------:R-:W-:Y:S05]  /*16a70*/  BSYNC B0 ;  /* 0x0000000000007941 */ /* 0x000fea0003800000 */
.L_x_2356:
[----:B------:R-:W-:-:S03]  /*16a80*/  UMOV UR8, 0xffffffff ;  /* 0xffffffff00087882 */ /* 0x000fc60000000000 */
[----:B------:R-:W-:Y:S05]  /*16a90*/  BRA.DIV UR8, `(.L_x_2381) ;  /* 0x0000000a08707947 */ /* 0x000fea000b800000 */
[----:B------:R-:W-:-:S13]  /*16aa0*/  ELECT P6, URZ, PT ;  /* 0x00000000003f782f */ /* 0x000fda00038c0000 */
.L_x_2416:
[----:B------:R-:W-:Y:S05]  /*16ab0*/  @!P6 BRA `(.L_x_2230) ;  /* 0x000000000084e947 */ /* 0x000fea0003800000 */
[----:B------:R-:W-:-:S06]  /*16ac0*/  ULOP3.LUT UR8, UR36, 0x2, URZ, 0xfc, !UPT ;  /* 0x0000000224087892 */ /* 0x000fcc000f8efc3f */
[----:B------:R-:W-:-:S05]  /*16ad0*/  IMAD.U32 R2, RZ, RZ, UR8 ;  /* 0x00000008ff027e24 */ /* 0x000fca000f8e00ff */
[----:B------:R-:W-:-:S13]  /*16ae0*/  ISETP.NE.AND P2, PT, R2, 0x3, PT ;  /* 0x000000030200780c */ /* 0x000fda0003f45270 */
[----:B------:R-:W-:Y:S05]  /*16af0*/  @!P2 BRA `(.L_x_2382) ;  /* 0x000000000004a947 */ /* 0x000fea0003800000 */
[----:B---3--:R-:W-:Y:S01]  /*16b00*/  BPT.TRAP 0x1 ;  /* 0x000000040000795c */ /* 0x008fe20000300000 */
.L_x_2382:
        /* <DEDUP_REMOVED lines=15> */
.L_x_2417:
[----:B------:R-:W2:Y:S02]  /*16c00*/  SYNCS.PHASECHK.TRANS64.TRYWAIT P0, [R3+URZ], R2 ;  /* 0x00000002030075a7 */ /* 0x000ea4000800017f */
[----:B--2---:R-:W-:Y:S05]  /*16c10*/  @!P0 BRA `(.L_x_2384) ;  /* 0x0000000800448947 */ /* 0x004fea0003800000 */
.L_x_2418:
[----:B------:R-:W-:Y:S05]  /*16c20*/  @!P2 BRA `(.L_x_2385) ;  /* 0x000000000004a947 */ /* 0x000fea0003800000 */
[----:B---3--:R-:W-:Y:S01]  /*16c30*/  BPT.TRAP 0x1 ;  /* 0x000000040000795c */ /* 0x008fe20000300000 */
.L_x_2385:
[----:B--2---:R-:W-:-:S05]  /*16c40*/  IADD3 R3, R8, 0x30c40, RZ ;  /* 0x00030c4008037810 */ /* 0x004fca0007ffe0ff */
[----:B------:R-:W-:-:S04]  /*16c50*/  IMAD R5, R0, 0x8, R3 ;  /* 0x0000000800057824 */ /* 0x000fc800078e0203 */
[----:B------:R-:W2:Y:S02]  /*16c60*/  SYNCS.PHASECHK.TRANS64.TRYWAIT P0, [R5+URZ], R4 ;  /* 0x00000004050075a7 */ /* 0x000ea4000800017f */
[----:B--2---:R-:W-:Y:S05]  /*16c70*/  @!P0 BRA `(.L_x_2386) ;  /* 0x0000000800408947 */ /* 0x004fea0003800000 */
.L_x_2419:
[----:B------:R-:W-:-:S07]  /*16c80*/  LEA R3, R6, R3, 0x3 ;  /* 0x0000000306037211 */ /* 0x000fce00078e18ff */
.L_x_2387:
[----:B----4-:R4:W1:Y:S02]  /*16c90*/  SYNCS.PHASECHK.TRANS64.TRYWAIT P0, [R3+URZ], R2 ;  /* 0x00000002030075a7 */ /* 0x010864000800017f */
[----:B-1----:R-:W-:Y:S05]  /*16ca0*/  @!P0 NANOSLEEP.SYNCS 0x989680 ;  /* 0x009896800000895d */ /* 0x002fea0003900000 */
[----:B------:R-:W1:Y:S02]  /*16cb0*/  @!P0 SYNCS.PHASECHK.TRANS64 P0, [R3+URZ], R2 ;  /* 0x00000002030085a7 */ /* 0x000e64000800007f */
[----:B-1----:R-:W-:Y:S05]  /*16cc0*/  @!P0 BRA `(.L_x_2387) ;  /* 0xfffffffc00f08947 */ /* 0x002fea000383ffff */
.L_x_2230:
[----:B---3--:R-:W-:Y:S05]  /*16cd0*/  BSYNC B6 ;  /* 0x0000000000067941 */ /* 0x008fea0003800000 */
.L_x_2224:
[----:B------:R-:W-:Y:S05]  /*16ce0*/  EXIT ;  /* 0x000000000000794d */ /* 0x000fea0003800000 */
.L_x_2241:
[----:B------:R-:W-:Y:S01]  /*16cf0*/  IMAD.MOV.U32 R13, RZ, RZ, R18 ;  /* 0x000000ffff0d7224 */ /* 0x000fe200078e0012 */
[----:B------:R-:W-:Y:S01]  /*16d00*/  MOV R12, RZ ;  /* 0x000000ff000c7202 */ /* 0x000fe20000000f00 */
[----:B------:R-:W-:Y:S01]  /*16d10*/  IMAD.MOV.U32 R11, RZ, RZ, 0x1f ;  /* 0x0000001fff0b7424 */ /* 0x000fe200078e00ff */
[----:B------:R-:W-:-:S07]  /*16d20*/  MOV R15, 0xffffffff ;  /* 0xffffffff000f7802 */ /* 0x000fce0000000f00 */
[----:B------:R-:W-:Y:S05]  /*16d30*/  WARPSYNC.COLLECTIVE R15, `(.L_x_2388) ;  /* 0x000000000f087348 */ /* 0x000fea0003c00000 */
[----:B------:R1:W2:Y:S02]  /*16d40*/  SHFL.IDX P6, R14, R13, R12, R11 ;  /* 0x0000000c0d0e7389 */ /* 0x0002a400000c000b */
[----:B-12---:R-:W-:Y:S01]  /*16d50*/  ENDCOLLECTIVE ;  /* 0x000000000000791b */ /* 0x006fe20003800000 */
.L_x_2388:
[----:B------:R-:W-:Y:S05]  /*16d60*/  BRA `(.L_x_2389) ;  /* 0xfffffea400ac7947 */ /* 0x000fea000383ffff */
.L_x_2243:
[----:B--2---:R2:W3:Y:S02]  /*16d70*/  SYNCS.PHASECHK.TRANS64.TRYWAIT P0, [R16+URZ+0x30c00], R11 ;  /* 0x030c000b100075a7 */ /* 0x0044e4000800017f */
[----:B---3--:R-:W-:Y:S05]  /*16d80*/  @!P0 NANOSLEEP.SYNCS 0x989680 ;  /* 0x009896800000895d */ /* 0x008fea0003900000 */
[----:B------:R-:W3:Y:S02]  /*16d90*/  @!P0 SYNCS.PHASECHK.TRANS64 P0, [R16+URZ+0x30c00], R11 ;  /* 0x030c000b100085a7 */ /* 0x000ee4000800007f */
[----:B---3--:R-:W-:Y:S05]  /*16da0*/  @!P0 BRA `(.L_x_2243) ;  /* 0xfffffffc00f08947 */ /* 0x008fea000383ffff */
[----:B------:R-:W-:Y:S05]  /*16db0*/  BRA `(.L_x_2242) ;  /* 0xfffffea400f87947 */ /* 0x000fea000383ffff */
.L_x_2248:
[----:B--2---:R2:W3:Y:S02]  /*16dc0*/  SYNCS.PHASECHK.TRANS64.TRYWAIT P0, [R6+URZ+0x30c10], R23 ;  /* 0x030c1017060075a7 */ /* 0x0044e4000800017f */
[----:B---3--:R-:W-:Y:S05]  /*16dd0*/  @!P0 NANOSLEEP.SYNCS 0x989680 ;  /* 0x009896800000895d */ /* 0x008fea0003900000 */
[----:B------:R-:W3:Y:S02]  /*16de0*/  @!P0 SYNCS.PHASECHK.TRANS64 P0, [R6+URZ+0x30c10], R23 ;  /* 0x030c1017060085a7 */ /* 0x000ee4000800007f */
[----:B---3--:R-:W-:Y:S05]  /*16df0*/  @!P0 BRA `(.L_x_2248) ;  /* 0xfffffffc00f08947 */ /* 0x008fea000383ffff */
[----:B------:R-:W-:Y:S05]  /*16e00*/  BRA `(.L_x_2247) ;  /* 0xfffffeb000ac7947 */ /* 0x000fea000383ffff */
.L_x_2252:
[----:B------:R1:W1:Y:S02]  /*16e10*/  SYNCS.PHASECHK.TRANS64.TRYWAIT P0, [R6+URZ+0x30c30], R23 ;  /* 0x030c3017060075a7 */ /* 0x000264000800017f */
[----:B-1----:R-:W-:Y:S05]  /*16e20*/  @!P0 NANOSLEEP.SYNCS 0x989680 ;  /* 0x009896800000895d */ /* 0x002fea0003900000 */
[----:B------:R-:W1:Y:S02]  /*16e30*/  @!P0 SYNCS.PHASECHK.TRANS64 P0, [R6+URZ+0x30c30], R23 ;  /* 0x030c3017060085a7 */ /* 0x000e64000800007f */
[----:B-1----:R-:W-:Y:S05]  /*16e40*/  @!P0 BRA `(.L_x_2252) ;  /* 0xfffffffc00f08947 */ /* 0x002fea000383ffff */
[----:B------:R-:W-:Y:S05]  /*16e50*/  BRA `(.L_x_2251) ;  /* 0xfffffeb400b47947 */ /* 0x000fea000383ffff */
.L_x_2260:
[----:B--2---:R2:W3:Y:S02]  /*16e60*/  SYNCS.PHASECHK.TRANS64.TRYWAIT P1, [R6+URZ+0x30c10], R21 ;  /* 0x030c1015060075a7 */ /* 0x0044e4000802017f */
[----:B---3--:R-:W-:Y:S05]  /*16e70*/  @!P1 NANOSLEEP.SYNCS 0x989680 ;  /* 0x009896800000995d */ /* 0x008fea0003900000 */
[----:B------:R-:W3:Y:S02]  /*16e80*/  @!P1 SYNCS.PHASECHK.TRANS64 P1, [R6+URZ+0x30c10], R21 ;  /* 0x030c1015060095a7 */ /* 0x000ee4000802007f */
[----:B---3--:R-:W-:Y:S05]  /*16e90*/  @!P1 BRA `(.L_x_2260) ;  /* 0xfffffffc00f09947 */ /* 0x008fea000383ffff */
[----:B------:R-:W-:Y:S05]  /*16ea0*/  BRA `(.L_x_2259) ;  /* 0xffffff0800bc7947 */ /* 0x000fea000383ffff */
.L_x_2264:
[----:B------:R1:W1:Y:S02]  /*16eb0*/  SYNCS.PHASECHK.TRANS64.TRYWAIT P1, [R6+URZ+0x30c30], R21 ;  /* 0x030c3015060075a7 */ /* 0x000264000802017f */
[----:B-1----:R-:W-:Y:S05]  /*16ec0*/  @!P1 NANOSLEEP.SYNCS 0x989680 ;  /* 0x009896800000995d */ /* 0x002fea0003900000 */
[----:B------:R-:W1:Y:S02]  /*16ed0*/  @!P1 SYNCS.PHASECHK.TRANS64 P1, [R6+URZ+0x30c30], R21 ;  /* 0x030c3015060095a7 */ /* 0x000e64000802007f */
[----:B-1----:R-:W-:Y:S05]  /*16ee0*/  @!P1 BRA `(.L_x_2264) ;  /* 0xfffffffc00f09947 */ /* 0x002fea000383ffff */
[----:B------:R-:W-:Y:S05]  /*16ef0*/  BRA `(.L_x_2263) ;  /* 0xffffff0c00bc7947 */ /* 0x000fea000383ffff */
.L_x_2272:
[----:B--2---:R2:W4:Y:S02]  /*16f00*/  SYNCS.PHASECHK.TRANS64.TRYWAIT P0, [R6+URZ+0x30c10], R21 ;  /* 0x030c1015060075a7 */ /* 0x004524000800017f */
[----:B----4-:R-:W-:Y:S05]  /*16f10*/  @!P0 NANOSLEEP.SYNCS 0x989680 ;  /* 0x009896800000895d */ /* 0x010fea0003900000 */
[----:B------:R-:W4:Y:S02]  /*16f20*/  @!P0 SYNCS.PHASECHK.TRANS64 P0, [R6+URZ+0x30c10], R21 ;  /* 0x030c1015060085a7 */ /* 0x000f24000800007f */
[----:B----4-:R-:W-:Y:S05]  /*16f30*/  @!P0 BRA `(.L_x_2272) ;  /* 0xfffffffc00f08947 */ /* 0x010fea000383ffff */
[----:B------:R-:W-:Y:S05]  /*16f40*/  BRA `(.L_x_2271) ;  /* 0xffffff5400f47947 */ /* 0x000fea000383ffff */
.L_x_2276:
[----:B------:R1:W1:Y:S02]  /*16f50*/  SYNCS.PHASECHK.TRANS64.TRYWAIT P0, [R6+URZ+0x30c30], R21 ;  /* 0x030c3015060075a7 */ /* 0x000264000800017f */
[----:B-1----:R-:W-:Y:S05]  /*16f60*/  @!P0 NANOSLEEP.SYNCS 0x989680 ;  /* 0x009896800000895d */ /* 0x002fea0003900000 */
[----:B------:R-:W1:Y:S02]  /*16f70*/  @!P0 SYNCS.PHASECHK.TRANS64 P0, [R6+URZ+0x30c30], R21 ;  /* 0x030c3015060085a7 */ /* 0x000e64000800007f */
[----:B-1----:R-:W-:Y:S05]  /*16f80*/  @!P0 BRA `(.L_x_2276) ;  /* 0xfffffffc00f08947 */ /* 0x002fea000383ffff */
[----:B------:R-:W-:Y:S05]  /*16f90*/  BRA `(.L_x_2275) ;  /* 0xffffff5800fc7947 */ /* 0x000fea000383ffff */
.L_x_2283:
[----:B------:R-:W-:Y:S01]  /*16fa0*/  BSSY B0, `(.L_x_2390) ;  /* 0x0000005000007945 */ /* 0x000fe20003800000 */
[----:B------:R-:W-:-:S07]  /*16fb0*/  IMAD.MOV.U32 R15, RZ, RZ, -0x1 ;  /* 0xffffffffff0f7424 */ /* 0x000fce00078e00ff */
[----:B---3--:R-:W-:Y:S05]  /*16fc0*/  WARPSYNC.COLLECTIVE R15, `(.L_x_2391) ;  /* 0x000000000f087348 */ /* 0x008fea0003c00000 */
[----:B------:R-:W-:Y:S01]  /*16fd0*/  NOP ;  /* 0x0000000000007918 */ /* 0x000fe20000000000 */
[----:B---3--:R-:W-:Y:S01]  /*16fe0*/  ENDCOLLECTIVE ;  /* 0x000000000000791b */ /* 0x008fe20003800000 */
.L_x_2391:
[----:B------:R-:W-:Y:S05]  /*16ff0*/  BSYNC B0 ;  /* 0x0000000000007941 */ /* 0x000fea0003800000 */
.L_x_2390:
[----:B------:R-:W-:Y:S05]  /*17000*/  BRA `(.L_x_2392) ;  /* 0xffffffb000107947 */ /* 0x000fea000383ffff */
.L_x_2292:
[----:B------:R-:W-:Y:S01]  /*17010*/  BSSY B0, `(.L_x_2393) ;  /* 0x0000005000007945 */ /* 0x000fe20003800000 */
[----:B------:R-:W-:-:S07]  /*17020*/  MOV R15, 0xffffffff ;  /* 0xffffffff000f7802 */ /* 0x000fce0000000f00 */
[----:B-1-3--:R-:W-:Y:S05]  /*17030*/  WARPSYNC.COLLECTIVE R15, `(.L_x_2394) ;  /* 0x000000000f087348 */ /* 0x00afea0003c00000 */
[----:B------:R-:W-:Y:S01]  /*17040*/  NOP ;  /* 0x0000000000007918 */ /* 0x000fe20000000000 */
[----:B-1-3--:R-:W-:Y:S01]  /*17050*/  ENDCOLLECTIVE ;  /* 0x000000000000791b */ /* 0x00afe20003800000 */
.L_x_2394:
[----:B------:R-:W-:Y:S05]  /*17060*/  BSYNC B0 ;  /* 0x0000000000007941 */ /* 0x000fea0003800000 */
.L_x_2393:
[----:B------:R-:W-:Y:S05]  /*17070*/  BRA `(.L_x_2395) ;  /* 0xffffffb000f07947 */ /* 0x000fea000383ffff */
.L_x_2309:
[----:B------:R-:W-:Y:S01]  /*17080*/  BSSY B0, `(.L_x_2396) ;  /* 0x0000005000007945 */ /* 0x000fe20003800000 */
[----:B------:R-:W-:-:S07]  /*17090*/  IMAD.MOV.U32 R15, RZ, RZ, -0x1 ;  /* 0xffffffffff0f7424 */ /* 0x000fce00078e00ff */
[----:B------:R-:W-:Y:S05]  /*170a0*/  WARPSYNC.COLLECTIVE R15, `(.L_x_2397) ;  /* 0x000000000f087348 */ /* 0x000fea0003c00000 */
[----:B------:R-:W-:Y:S01]  /*170b0*/  NOP ;  /* 0x0000000000007918 */ /* 0x000fe20000000000 */
[----:B------:R-:W-:Y:S01]  /*170c0*/  ENDCOLLECTIVE ;  /* 0x000000000000791b */ /* 0x000fe20003800000 */
.L_x_2397:
[----:B------:R-:W-:Y:S05]  /*170d0*/  BSYNC B0 ;  /* 0x0000000000007941 */ /* 0x000fea0003800000 */
.L_x_2396:
[----:B------:R-:W-:Y:S05]  /*170e0*/  BRA `(.L_x_2398) ;  /* 0xffffffc000387947 */ /* 0x000fea000383ffff */
.L_x_2322:
[----:B------:R-:W-:Y:S01]  /*170f0*/  BSSY B0, `(.L_x_2399) ;  /* 0x0000005000007945 */ /* 0x000fe20003800000 */
[----:B------:R-:W-:-:S07]  /*17100*/  MOV R15, 0xffffffff ;  /* 0xffffffff000f7802 */ /* 0x000fce0000000f00 */
[----:B------:R-:W-:Y:S05]  /*17110*/  WARPSYNC.COLLECTIVE R15, `(.L_x_2400) ;  /* 0x000000000f087348 */ /* 0x000fea0003c00000 */
[----:B------:R-:W-:Y:S01]  /*17120*/  NOP ;  /* 0x0000000000007918 */ /* 0x000fe20000000000 */
[----:B------:R-:W-:Y:S01]  /*17130*/  ENDCOLLECTIVE ;  /* 0x000000000000791b */ /* 0x000fe20003800000 */
.L_x_2400:
[----:B------:R-:W-:Y:S05]  /*17140*/  BSYNC B0 ;  /* 0x0000000000007941 */ /* 0x000fea0003800000 */
.L_x_2399:
[----:B------:R-:W-:Y:S05]  /*17150*/  BRA `(.L_x_2401) ;  /* 0xffffffc400c87947 */ /* 0x000fea000383ffff */
.L_x_2334:
[----:B------:R-:W-:Y:S01]  /*17160*/  BSSY B0, `(.L_x_2402) ;  /* 0x0000005000007945 */ /* 0x000fe20003800000 */
[----:B------:R-:W-:-:S07]  /*17170*/  IMAD.MOV.U32 R15, RZ, RZ, -0x1 ;  /* 0xffffffffff0f7424 */ /* 0x000fce00078e00ff */
[----:B------:R-:W-:Y:S05]  /*17180*/  WARPSYNC.COLLECTIVE R15, `(.L_x_2403) ;  /* 0x000000000f087348 */ /* 0x000fea0003c00000 */
[----:B------:R-:W-:Y:S01]  /*17190*/  NOP ;  /* 0x0000000000007918 */ /* 0x000fe20000000000 */
[----:B------:R-:W-:Y:S01]  /*171a0*/  ENDCOLLECTIVE ;  /* 0x000000000000791b */ /* 0x000fe20003800000 */
.L_x_2403:
[----:B------:R-:W-:Y:S05]  /*171b0*/  BSYNC B0 ;  /* 0x0000000000007941 */ /* 0x000fea0003800000 */
.L_x_2402:
[----:B------:R-:W-:Y:S05]  /*171c0*/  BRA `(.L_x_2404) ;  /* 0xffffffc800f07947 */ /* 0x000fea000383ffff */
.L_x_2362:
[----:B-1----:R1:W2:Y:S02]  /*171d0*/  SYNCS.PHASECHK.TRANS64.TRYWAIT P0, [R15+URZ+0x30c20], R0 ;  /* 0x030c20000f0075a7 */ /* 0x0022a4000800017f */
[----:B--2---:R-:W-:Y:S05]  /*171e0*/  @!P0 NANOSLEEP.SYNCS 0x989680 ;  /* 0x009896800000895d */ /* 0x004fea0003900000 */
[----:B------:R-:W2:Y:S02]  /*171f0*/  @!P0 SYNCS.PHASECHK.TRANS64 P0, [R15+URZ+0x30c20], R0 ;  /* 0x030c20000f0085a7 */ /* 0x000ea4000800007f */
[----:B--2---:R-:W-:Y:S05]  /*17200*/  @!P0 BRA `(.L_x_2362) ;  /* 0xfffffffc00f08947 */ /* 0x004fea000383ffff */
[----:B------:R-:W-:Y:S05]  /*17210*/  BRA `(.L_x_2405) ;  /* 0xffffffe0005c7947 */ /* 0x000fea000383ffff */
.L_x_2366:
[----:B--2---:R2:W3:Y:S02]  /*17220*/  SYNCS.PHASECHK.TRANS64.TRYWAIT P1, [R15+URZ+0x30c40], R18 ;  /* 0x030c40120f0075a7 */ /* 0x0044e4000802017f */
[----:B---3--:R-:W-:Y:S05]  /*17230*/  @!P1 NANOSLEEP.SYNCS 0x989680 ;  /* 0x009896800000995d */ /* 0x008fea0003900000 */
[----:B------:R-:W3:Y:S02]  /*17240*/  @!P1 SYNCS.PHASECHK.TRANS64 P1, [R15+URZ+0x30c40], R18 ;  /* 0x030c40120f0095a7 */ /* 0x000ee4000802007f */
[----:B---3--:R-:W-:Y:S05]  /*17250*/  @!P1 BRA `(.L_x_2366) ;  /* 0xfffffffc00f09947 */ /* 0x008fea000383ffff */
[----:B------:R-:W-:Y:S05]  /*17260*/  BRA `(.L_x_2406) ;  /* 0xffffffe400c47947 */ /* 0x000fea000383ffff */
.L_x_2368:
[----:B-1----:R1:W3:Y:S02]  /*17270*/  SYNCS.PHASECHK.TRANS64.TRYWAIT P1, [R15+URZ+0x30c28], R18 ;  /* 0x030c28120f0075a7 */ /* 0x0022e4000802017f */
[----:B---3--:R-:W-:Y:S05]  /*17280*/  @!P1 NANOSLEEP.SYNCS 0x989680 ;  /* 0x009896800000995d */ /* 0x008fea0003900000 */
[----:B------:R-:W3:Y:S02]  /*17290*/  @!P1 SYNCS.PHASECHK.TRANS64 P1, [R15+URZ+0x30c28], R18 ;  /* 0x030c28120f0095a7 */ /* 0x000ee4000802007f */
[----:B---3--:R-:W-:Y:S05]  /*172a0*/  @!P1 BRA `(.L_x_2368) ;  /* 0xfffffffc00f09947 */ /* 0x008fea000383ffff */
[----:B------:R-:W-:Y:S05]  /*172b0*/  BRA `(.L_x_2407) ;  /* 0xffffffe800487947 */ /* 0x000fea000383ffff */
.L_x_2370:
[----:B---3--:R3:W4:Y:S02]  /*172c0*/  SYNCS.PHASECHK.TRANS64.TRYWAIT P1, [R15+URZ+0x30c48], R18 ;  /* 0x030c48120f0075a7 */ /* 0x008724000802017f */
[----:B----4-:R-:W-:Y:S05]  /*172d0*/  @!P1 NANOSLEEP.SYNCS 0x989680 ;  /* 0x009896800000995d */ /* 0x010fea0003900000 */
[----:B------:R-:W4:Y:S02]  /*172e0*/  @!P1 SYNCS.PHASECHK.TRANS64 P1, [R15+URZ+0x30c48], R18 ;  /* 0x030c48120f0095a7 */ /* 0x000f24000802007f */
[----:B----4-:R-:W-:Y:S05]  /*172f0*/  @!P1 BRA `(.L_x_2370) ;  /* 0xfffffffc00f09947 */ /* 0x010fea000383ffff */
[----:B------:R-:W-:Y:S05]  /*17300*/  BRA `(.L_x_2408) ;  /* 0xffffffe800cc7947 */ /* 0x000fea000383ffff */
.L_x_2372:
[----:B------:R-:W-:-:S07]  /*17310*/  SHF.L.U32 R4, R10, 0x1f, RZ ;  /* 0x0000001f0a047819 */ /* 0x000fce00000006ff */
.L_x_2409:
[----:B----4-:R4:W1:Y:S02]  /*17320*/  SYNCS.PHASECHK.TRANS64.TRYWAIT P1, [R15+URZ+0x30c20], R4 ;  /* 0x030c20040f0075a7 */ /* 0x010864000802017f */
[----:B-1----:R-:W-:Y:S05]  /*17330*/  @!P1 NANOSLEEP.SYNCS 0x989680 ;  /* 0x009896800000995d */ /* 0x002fea0003900000 */
[----:B------:R-:W1:Y:S02]  /*17340*/  @!P1 SYNCS.PHASECHK.TRANS64 P1, [R15+URZ+0x30c20], R4 ;  /* 0x030c20040f0095a7 */ /* 0x000e64000802007f */
[----:B-1----:R-:W-:Y:S05]  /*17350*/  @!P1 BRA `(.L_x_2409) ;  /* 0xfffffffc00f09947 */ /* 0x002fea000383ffff */
[----:B------:R-:W-:Y:S05]  /*17360*/  BRA `(.L_x_2410) ;  /* 0xffffffec00347947 */ /* 0x000fea000383ffff */
.L_x_2375:
[----:B----4-:R4:W1:Y:S02]  /*17370*/  SYNCS.PHASECHK.TRANS64.TRYWAIT P1, [R15+URZ+0x30c40], R12 ;  /* 0x030c400c0f0075a7 */ /* 0x010864000802017f */
[----:B-1----:R-:W-:Y:S05]  /*17380*/  @!P1 NANOSLEEP.SYNCS 0x989680 ;  /* 0x009896800000995d */ /* 0x002fea0003900000 */
[----:B------:R-:W1:Y:S02]  /*17390*/  @!P1 SYNCS.PHASECHK.TRANS64 P1, [R15+URZ+0x30c40], R12 ;  /* 0x030c400c0f0095a7 */ /* 0x000e64000802007f */
[----:B-1----:R-:W-:Y:S05]  /*173a0*/  @!P1 BRA `(.L_x_2375) ;  /* 0xfffffffc00f09947 */ /* 0x002fea000383ffff */
[----:B------:R-:W-:Y:S05]  /*173b0*/  BRA `(.L_x_2411) ;  /* 0xffffffec00d47947 */ /* 0x000fea000383ffff */
.L_x_2377:
[----:B-1----:R1:W2:Y:S02]  /*173c0*/  SYNCS.PHASECHK.TRANS64.TRYWAIT P1, [R15+URZ+0x30c28], R12 ;  /* 0x030c280c0f0075a7 */ /* 0x0022a4000802017f */
[----:B--2---:R-:W-:Y:S05]  /*173d0*/  @!P1 NANOSLEEP.SYNCS 0x989680 ;  /* 0x009896800000995d */ /* 0x004fea0003900000 */
[----:B------:R-:W2:Y:S02]  /*173e0*/  @!P1 SYNCS.PHASECHK.TRANS64 P1, [R15+URZ+0x30c28], R12 ;  /* 0x030c280c0f0095a7 */ /* 0x000ea4000802007f */
[----:B--2---:R-:W-:Y:S05]  /*173f0*/  @!P1 BRA `(.L_x_2377) ;  /* 0xfffffffc00f09947 */ /* 0x004fea000383ffff */
[----:B------:R-:W-:Y:S05]  /*17400*/  BRA `(.L_x_2412) ;  /* 0xfffffff0004c7947 */ /* 0x000fea000383ffff */
.L_x_2379:
[----:B------:R1:W1:Y:S02]  /*17410*/  SYNCS.PHASECHK.TRANS64.TRYWAIT P0, [R3+URZ+0x30c40], R0 ;  /* 0x030c4000030075a7 */ /* 0x000264000800017f */
[----:B-1----:R-:W-:Y:S05]  /*17420*/  @!P0 NANOSLEEP.SYNCS 0x989680 ;  /* 0x009896800000895d */ /* 0x002fea0003900000 */
[----:B------:R-:W1:Y:S02]  /*17430*/  @!P0 SYNCS.PHASECHK.TRANS64 P0, [R3+URZ+0x30c40], R0 ;  /* 0x030c4000030085a7 */ /* 0x000e64000800007f */
[----:B-1----:R-:W-:Y:S05]  /*17440*/  @!P0 BRA `(.L_x_2379) ;  /* 0xfffffffc00f08947 */ /* 0x002fea000383ffff */
[----:B------:R-:W-:Y:S05]  /*17450*/  BRA `(.L_x_2413) ;  /* 0xfffffff000e07947 */ /* 0x000fea000383ffff */
.L_x_2381:
[----:B------:R-:W-:Y:S01]  /*17460*/  BSSY B0, `(.L_x_2414) ;  /* 0x0000006000007945 */ /* 0x000fe20003800000 */
[----:B------:R-:W-:-:S07]  /*17470*/  MOV R15, 0xffffffff ;  /* 0xffffffff000f7802 */ /* 0x000fce0000000f00 */
[----:B---3--:R-:W-:Y:S05]  /*17480*/  WARPSYNC.COLLECTIVE R15, `(.L_x_2415) ;  /* 0x000000000f0c7348 */ /* 0x008fea0003c00000 */
[----:B------:R-:W-:Y:S02]  /*17490*/  ELECT P6, UR62, PT ;  /* 0x00000000003e782f */ /* 0x000fe400038c0000 */
[----:B------:R-:W-:Y:S01]  /*174a0*/  MOV R14, UR62 ;  /* 0x0000003e000e7c02 */ /* 0x000fe20008000f00 */
[----:B---3--:R-:W-:Y:S10]  /*174b0*/  ENDCOLLECTIVE ;  /* 0x000000000000791b */ /* 0x008ff40003800000 */
.L_x_2415:
[----:B------:R-:W-:Y:S05]  /*174c0*/  BSYNC B0 ;  /* 0x0000000000007941 */ /* 0x000fea0003800000 */
.L_x_2414:
[----:B------:R-:W-:Y:S05]  /*174d0*/  BRA `(.L_x_2416) ;  /* 0xfffffff400747947 */ /* 0x000fea000383ffff */
.L_x_2383:
[----:B-1----:R1:W2:Y:S02]  /*174e0*/  SYNCS.PHASECHK.TRANS64.TRYWAIT P0, [R7+URZ], R4 ;  /* 0x00000004070075a7 */ /* 0x0022a4000800017f */
[----:B--2---:R-:W-:Y:S05]  /*174f0*/  @!P0 NANOSLEEP.SYNCS 0x989680 ;  /* 0x009896800000895d */ /* 0x004fea0003900000 */
[----:B------:R-:W2:Y:S02]  /*17500*/  @!P0 SYNCS.PHASECHK.TRANS64 P0, [R7+URZ], R4 ;  /* 0x00000004070085a7 */ /* 0x000ea4000800007f */
[----:B--2---:R-:W-:Y:S05]  /*17510*/  @!P0 BRA `(.L_x_2383) ;  /* 0xfffffffc00f08947 */ /* 0x004fea000383ffff */
[----:B------:R-:W-:Y:S05]  /*17520*/  BRA `(.L_x_2417) ;  /* 0xfffffff400b47947 */ /* 0x000fea000383ffff */
.L_x_2384:
[----:B--2---:R2:W4:Y:S02]  /*17530*/  SYNCS.PHASECHK.TRANS64.TRYWAIT P0, [R3+URZ], R2 ;  /* 0x00000002030075a7 */ /* 0x004524000800017f */
[----:B----4-:R-:W-:Y:S05]  /*17540*/  @!P0 NANOSLEEP.SYNCS 0x989680 ;  /* 0x009896800000895d */ /* 0x010fea0003900000 */
[----:B------:R-:W4:Y:S02]  /*17550*/  @!P0 SYNCS.PHASECHK.TRANS64 P0, [R3+URZ], R2 ;  /* 0x00000002030085a7 */ /* 0x000f24000800007f */
[----:B----4-:R-:W-:Y:S05]  /*17560*/  @!P0 BRA `(.L_x_2384) ;  /* 0xfffffffc00f08947 */ /* 0x010fea000383ffff */
[----:B------:R-:W-:Y:S05]  /*17570*/  BRA `(.L_x_2418) ;  /* 0xfffffff400a87947 */ /* 0x000fea000383ffff */
.L_x_2386:
[----:B--2---:R2:W4:Y:S02]  /*17580*/  SYNCS.PHASECHK.TRANS64.TRYWAIT P0, [R5+URZ], R4 ;  /* 0x00000004050075a7 */ /* 0x004524000800017f */
[----:B----4-:R-:W-:Y:S05]  /*17590*/  @!P0 NANOSLEEP.SYNCS 0x989680 ;  /* 0x009896800000895d */ /* 0x010fea0003900000 */
[----:B------:R-:W4:Y:S02]  /*175a0*/  @!P0 SYNCS.PHASECHK.TRANS64 P0, [R5+URZ], R4 ;  /* 0x00000004050085a7 */ /* 0x000f24000800007f */
[----:B----4-:R-:W-:Y:S05]  /*175b0*/  @!P0 BRA `(.L_x_2386) ;  /* 0xfffffffc00f08947 */ /* 0x010fea000383ffff */
[----:B------:R-:W-:Y:S05]  /*175c0*/  BRA `(.L_x_2419) ;  /* 0xfffffff400ac7947 */ /* 0x000fea000383ffff */
.L_x_2420:
        /* <DEDUP_REMOVED lines=11> */
.L_x_3735:


//--------------------- .text._ZN7cutlass13device_kernelIN5flash22FlashAttnBwdPreprocessIN4cute5tupleIJNS3_1CILi128EEENS5_ILi64EEEEEENS_6half_tEfNS_4arch4Sm90ELb1ELb1EEEEEvNT_6ParamsE --------------------------
	.section	.text._ZN7cutlass13device_kernelIN5flash22FlashAttnBwdPreprocessIN4cute5tupleIJNS3_1CILi128EEENS5_ILi64EEEEEENS_6half_tEfNS_4arch4Sm90ELb1ELb1EEEEEvNT_6ParamsE,"ax",@progbits
	.align	128
.text._ZN7cutlass13device_kernelIN5flash22FlashAttnBwdPreprocessIN4cute5tupleIJNS3_1CILi128EEENS5_ILi64EEEEEENS_6half_tEfNS_4arch4Sm90ELb1ELb1EEEEEvNT_6ParamsE:
        .type           _ZN7cutlass13device_kernelIN5flash22FlashAttnBwdPreprocessIN4cute5tupleIJNS3_1CILi128EEENS5_ILi64EEEEEENS_6half_tEfNS_4arch4Sm90ELb1ELb1EEEEEvNT_6ParamsE,@function
        .size           _ZN7cutlass13device_kernelIN5flash22FlashAttnBwdPreprocessIN4cute5tupleIJNS3_1CILi128EEENS5_ILi64EEEEEENS_6half_tEfNS_4arch4Sm90ELb1ELb1EEEEEvNT_6ParamsE,(.L_x_3736 - _ZN7cutlass13device_kernelIN5flash22FlashAttnBwdPreprocessIN4cute5tupleIJNS3_1CILi128EEENS5_ILi64EEEEEENS_6half_tEfNS_4arch4Sm90ELb1ELb1EEEEEvNT_6ParamsE)
        .other          _ZN7cutlass13device_kernelIN5flash22FlashAttnBwdPreprocessIN4cute5tupleIJNS3_1CILi128EEENS5_ILi64EEEEEENS_6half_tEfNS_4arch4Sm90ELb1ELb1EEEEEvNT_6ParamsE,@"STO_CUDA_ENTRY STV_DEFAULT"
_ZN7cutlass13device_kernelIN5flash22FlashAttnBwdPreprocessIN4cute5tupleIJNS3_1CILi128EEENS5_ILi64EEEEEENS_6half_tEfNS_4arch4Sm90ELb1ELb1EEEEEvNT_6ParamsE:
        /* <DEDUP_REMOVED lines=11> */
[----:B------:R-:W-:Y:S01]  /*00b0*/  ISETP.NE.U32.AND P2, PT, R4, RZ, PT ;  /* 0x000000ff0400720c */ /* 0x000fe20003f45070 */
[----:B-1----:R-:W-:-:S04]  /*00c0*/  IMAD.WIDE R6, R0, 0x4, R6 ;  /* 0x0000000400067825 */ /* 0x002fc800078e0206 */
[----:B------:R-:W0:Y:S01]  /*00d0*/  @P1 LDC.64 R8, c[0x0][0x2f8] ;  /* 0x0000be00ff081b82 */ /* 0x000e220000000a00 */
[----:B------:R-:W-:-:S05]  /*00e0*/  MOV R4, UR6 ;  /* 0x0000000600047c02 */ /* 0x000fca0008000f00 */
[----:B------:R1:W5:Y:S01]  /*00f0*/  @P0 LDG.E R48, desc[UR4][R6.64] ;  /* 0x0000000406300981 */ /* 0x000362000c1e1900 */
[----:B------:R-:W-:Y:S01]  /*0100*/  ISETP.NE.AND.EX P2, PT, R5, RZ, PT, P2 ;  /* 0x000000ff0500720c */ /* 0x000fe20003f45320 */
[----:B------:R-:W2:Y:S01]  /*0110*/  S2R R2, SR_CTAID.X ;  /* 0x0000000000027919 */ /* 0x000ea20000002500 */
[----:B------:R-:W3:Y:S01]  /*0120*/  S2R R3, SR_TID.X ;  /* 0x0000000000037919 */ /* 0x000ee20000002100 */
[----:B0-----:R-:W-:-:S05]  /*0130*/  @P1 IMAD.WIDE R8, R0, 0x4, R8 ;  /* 0x0000000400081825 */ /* 0x001fca00078e0208 */
[----:B------:R1:W5:Y:S01]  /*0140*/  @P1 LDG.E R4, desc[UR4][R8.64] ;  /* 0x0000000408041981 */ /* 0x000362000c1e1900 */
[----:B--2---:R-:W-:Y:S01]  /*0150*/  SHF.L.U32 R5, R2, 0x7, RZ ;  /* 0x0000000702057819 */ /* 0x004fe200000006ff */
[----:B---3--:R-:W-:Y:S06]  /*0160*/  @P1 BRA `(.L_x_2421) ;  /* 0x0000000000101947 */ /* 0x008fec0003800000 */
[----:B------:R-:W-:Y:S05]  /*0170*/  @!P0 BRA `(.L_x_2421) ;  /* 0x00000000000c8947 */ /* 0x000fea0003800000 */
[----:B-1----:R-:W2:Y:S04]  /*0180*/  LDG.E R9, desc[UR4][R6.64] ;  /* 0x0000000406097981 */ /* 0x002ea8000c1e1900 */
[----:B-----5:R-:W2:Y:S02]  /*0190*/  LDG.E R4, desc[UR4][R6.64+0x4] ;  /* 0x0000040406047981 */ /* 0x020ea4000c1e1900 */
[----:B--2---:R-:W-:-:S07]  /*01a0*/  IADD3 R4, -R9, R4, RZ ;  /* 0x0000000409047210 */ /* 0x004fce0007ffe1ff */
.L_x_2421:
[----:B-----5:R-:W-:-:S13]  /*01b0*/  ISETP.LE.AND P1, PT, R4, R5, PT ;  /* 0x000000050400720c */ /* 0x020fda0003f23270 */
[----:B------:R-:W-:Y:S05]  /*01c0*/  @P2 EXIT P1 ;  /* 0x000000000000294d */ /* 0x000fea0000800000 */
[----:B------:R-:W0:Y:S01]  /*01d0*/  S2UR UR6, SR_CTAID.Y ;  /* 0x00000000000679c3 */ /* 0x000e220000002600 */
[----:B------:R-:W-:Y:S01]  /*01e0*/  ISETP.GT.AND P1, PT, R3, 0x7f, PT ;  /* 0x0000007f0300780c */ /* 0x000fe20003f24270 */
[----:B------:R-:W-:Y:S01]  /*01f0*/  BSSY B0, `(.L_x_2422) ;  /* 0x0000026000007945 */ /* 0x000fe20003800000 */
[----:B------:R-:W-:Y:S02]  /*0200*/  IADD3 R47, -R5, R4, RZ ;  /* 0x00000004052f7210 */ /* 0x000fe40007ffe1ff */
[----:B------:R-:W-:Y:S02]  /*0210*/  CS2R R14, SRZ ;  /* 0x00000000000e7805 */ /* 0x000fe4000001ff00 */
[----:B-1----:R-:W-:Y:S02]  /*0220*/  SHF.R.S32.HI R6, RZ, 0x1f, R3 ;  /* 0x0000001fff067819 */ /* 0x002fe40000011403 */
[----:B------:R-:W-:Y:S01]  /*0230*/  ISETP.GE.OR P4, PT, R3, R47, P1 ;  /* 0x0000002f0300720c */ /* 0x000fe20000f86670 */
[----:B------:R-:W1:Y:S01]  /*0240*/  LDC.64 R10, c[0x0][0x230] ;  /* 0x00008c00ff0a7b82 */ /* 0x000e620000000a00 */
[----:B------:R-:W-:-:S02]  /*0250*/  LEA.HI R7, R6, R3, RZ, 0x3 ;  /* 0x0000000306077211 */ /* 0x000fc400078f18ff */
[----:B------:R-:W-:Y:S02]  /*0260*/  SHF.R.S32.HI R41, RZ, 0x1f, R0 ;  /* 0x0000001fff297819 */ /* 0x000fe40000011400 */
[----:B------:R-:W-:Y:S02]  /*0270*/  LOP3.LUT R8, R7, 0xfffffff8, RZ, 0xc0, !PT ;  /* 0xfffffff807087812 */ /* 0x000fe400078ec0ff */
[----:B------:R-:W-:Y:S02]  /*0280*/  SHF.R.S32.HI R6, RZ, 0x3, R7 ;  /* 0x00000003ff067819 */ /* 0x000fe40000011407 */
[----:B------:R-:W-:Y:S02]  /*0290*/  IADD3 R45, -R8, R3, RZ ;  /* 0x00000003082d7210 */ /* 0x000fe40007ffe1ff */
[----:B------:R-:W-:Y:S02]  /*02a0*/  @P0 SHF.R.S32.HI R15, RZ, 0x1f, R48 ;  /* 0x0000001fff0f0819 */ /* 0x000fe40000011430 */
[----:B------:R-:W-:-:S02]  /*02b0*/  @P0 MOV R14, R48 ;  /* 0x00000030000e0202 */ /* 0x000fc40000000f00 */
[----:B------:R-:W-:Y:S01]  /*02c0*/  ISETP.GE.AND P3, PT, R6, R47, PT ;  /* 0x0000002f0600720c */ /* 0x000fe20003f66270 */
[----:B0-----:R-:W-:Y:S01]  /*02d0*/  USHF.R.S32.HI UR7, URZ, 0x1f, UR6 ;  /* 0x0000001f3f077899 */ /* 0x001fe20008011406 */
[----:B------:R-:W-:Y:S02]  /*02e0*/  SEL R7, R0, RZ, !P2 ;  /* 0x000000ff00077207 */ /* 0x000fe40005000000 */
[----:B------:R-:W-:Y:S02]  /*02f0*/  MOV R40, 0x7f800000 ;  /* 0x7f80000000287802 */ /* 0x000fe40000000f00 */
[----:B------:R-:W-:Y:S02]  /*0300*/  SHF.L.U32 R8, R45, 0x3, RZ ;  /* 0x000000032d087819 */ /* 0x000fe400000006ff */
[----:B------:R-:W-:Y:S01]  /*0310*/  SEL R41, R41, RZ, !P2 ;  /* 0x000000ff29297207 */ /* 0x000fe20005000000 */
[----:B------:R-:W-:Y:S06]  /*0320*/  @P4 BRA `(.L_x_2423) ;  /* 0x0000000000484947 */ /* 0x000fec0003800000 */
[----:B------:R-:W0:Y:S01]  /*0330*/  LDC.64 R18, c[0x0][0x290] ;  /* 0x0000a400ff127b82 */ /* 0x000e220000000a00 */
[----:B------:R-:W-:Y:S01]  /*0340*/  SHF.R.S32.HI R13, RZ, 0x1f, R5 ;  /* 0x0000001fff0d7819 */ /* 0x000fe20000011405 */
[----:B------:R-:W-:Y:S01]  /*0350*/  ULDC.64 UR8, c[0x0][0x298] ;  /* 0x0000a60000087ab9 */ /* 0x000fe20000000a00 */
[--C-:B------:R-:W-:Y:S02]  /*0360*/  SHF.R.S32.HI R16, RZ, 0x1f, R3.reuse ;  /* 0x0000001fff107819 */ /* 0x100fe40000011403 */
[----:B------:R-:W-:-:S04]  /*0370*/  IADD3 R12, P2, P4, R14, R5, R3 ;  /* 0x000000050e0c7210 */ /* 0x000fc80007c5e003 */
[----:B------:R-:W-:Y:S01]  /*0380*/  IADD3.X R13, R15, R13, R16, P2, P4 ;  /* 0x0000000d0f0d7210 */ /* 0x000fe200017e8410 */
[C---:B0-----:R-:W-:Y:S02]  /*0390*/  IMAD R16, R18.reuse, UR7, RZ ;  /* 0x0000000712107c24 */ /* 0x041fe4000f8e02ff */
[----:B------:R-:W-:-:S04]  /*03a0*/  IMAD.WIDE.U32 R12, R18, UR6, R12 ;  /* 0x00000006120c7c25 */ /* 0x000fc8000f8e000c */
[----:B------:R-:W-:Y:S02]  /*03b0*/  IMAD R17, R19, UR6, R16 ;  /* 0x0000000613117c24 */ /* 0x000fe4000f8e0210 */
[----:B------:R-:W-:-:S03]  /*03c0*/  IMAD R16, R41, UR8, RZ ;  /* 0x0000000829107c24 */ /* 0x000fc6000f8e02ff */
[----:B------:R-:W-:Y:S01]  /*03d0*/  IADD3 R13, R13, R17, RZ ;  /* 0x000000110d0d7210 */ /* 0x000fe20007ffe0ff */
[C---:B------:R-:W-:Y:S02]  /*03e0*/  IMAD R17, R7.reuse, UR9, R16 ;  /* 0x0000000907117c24 */ /* 0x040fe4000f8e0210 */
[----:B------:R-:W-:Y:S01]  /*03f0*/  IMAD.WIDE.U32 R12, R7, UR8, R12 ;  /* 0x00000008070c7c25 */ /* 0x000fe2000f8e000c */
[----:B------:R-:W-:-:S04]  /*0400*/  ULDC.64 UR8, c[0x0][0x288] ;  /* 0x0000a20000087ab9 */ /* 0x000fc80000000a00 */
[----:B------:R-:W-:Y:S02]  /*0410*/  IADD3 R13, R13, R17, RZ ;  /* 0x000000110d0d7210 */ /* 0x000fe40007ffe0ff */
[----:B------:R-:W-:-:S04]  /*0420*/  LEA R16, P2, R12, UR8, 0x2 ;  /* 0x000000080c107c11 */ /* 0x000fc8000f8410ff */
[----:B------:R-:W-:-:S05]  /*0430*/  LEA.HI.X R17, R12, UR9, R13, 0x2, P2 ;  /* 0x000000090c117c11 */ /* 0x000fca00090f140d */
[----:B------:R0:W5:Y:S04]  /*0440*/  LDG.E R40, desc[UR4][R16.64] ;  /* 0x0000000410287981 */ /* 0x000168000c1e1900 */
.L_x_2423:
[----:B------:R-:W-:Y:S05]  /*0450*/  BSYNC B0 ;  /* 0x0000000000007941 */ /* 0x000fea0003800000 */
.L_x_2422:
[----:B------:R-:W-:Y:S01]  /*0460*/  ULDC UR8, c[0x0][0x21c] ;  /* 0x0000870000087ab9 */ /* 0x000fe20000000800 */
[----:B0-----:R-:W0:Y:S01]  /*0470*/  LDC.64 R16, c[0x0][0x250] ;  /* 0x00009400ff107b82 */ /* 0x001e220000000a00 */
[----:B------:R-:W-:Y:S02]  /*0480*/  ISETP.LT.AND P6, PT, R8, UR8, !P3 ;  /* 0x0000000808007c0c */ /* 0x000fe4000dfc1270 */
[----:B------:R-:W-:Y:S02]  /*0490*/  SHF.R.S32.HI R42, RZ, 0x1f, R6 ;  /* 0x0000001fff2a7819 */ /* 0x000fe40000011406 */
[----:B------:R-:W-:Y:S01]  /*04a0*/  IADD3 R36, P2, R6, R14, RZ ;  /* 0x0000000e06247210 */ /* 0x000fe20007f5e0ff */
[----:B-1----:R-:W-:Y:S01]  /*04b0*/  IMAD R14, R10, UR7, RZ ;  /* 0x000000070a0e7c24 */ /* 0x002fe2000f8e02ff */
[----:B------:R-:W-:Y:S02]  /*04c0*/  SHF.R.S32.HI R9, RZ, 0x1f, R8 ;  /* 0x0000001fff097819 */ /* 0x000fe40000011408 */
[----:B------:R-:W-:Y:S01]  /*04d0*/  IADD3.X R37, R42, R15, RZ, P2, !PT ;  /* 0x0000000f2a257210 */ /* 0x000fe200017fe4ff */
[----:B------:R-:W-:Y:S01]  /*04e0*/  IMAD R11, R11, UR6, R14 ;  /* 0x000000060b0b7c24 */ /* 0x000fe2000f8e020e */
[----:B------:R-:W-:Y:S01]  /*04f0*/  ISETP.GE.AND P2, PT, R8, UR8, PT ;  /* 0x0000000808007c0c */ /* 0x000fe2000bf46270 */
[----:B------:R-:W-:Y:S01]  /*0500*/  IMAD.WIDE.U32 R14, R10, UR6, R8 ;  /* 0x000000060a0e7c25 */ /* 0x000fe2000f8e0008 */
[----:B------:R-:W-:Y:S01]  /*0510*/  IADD3 R44, R6, 0x20, RZ ;  /* 0x00000020062c7810 */ /* 0x000fe20007ffe0ff */
[----:B------:R-:W1:Y:S01]  /*0520*/  @P6 LDC.64 R12, c[0x0][0x228] ;  /* 0x00008a00ff0c6b82 */ /* 0x000e620000000a00 */
[----:B------:R-:W-:Y:S01]  /*0530*/  ULDC.64 UR8, c[0x0][0x238] ;  /* 0x00008e0000087ab9 */ /* 0x000fe20000000a00 */
[----:B------:R-:W-:Y:S01]  /*0540*/  IMAD.WIDE R36, R2, 0x80, R36 ;  /* 0x0000008002247825 */ /* 0x000fe200078e0224 */
[----:B------:R-:W-:-:S02]  /*0550*/  ISETP.LT.AND P4, PT, R44, R47, !P2 ;  /* 0x0000002f2c00720c */ /* 0x000fc40005781270 */
[----:B------:R-:W-:Y:S01]  /*0560*/  IADD3 R15, R15, R11, RZ ;  /* 0x0000000b0f0f7210 */ /* 0x000fe20007ffe0ff */
[----:B------:R-:W-:Y:S01]  /*0570*/  IMAD R18, R41, UR8, RZ ;  /* 0x0000000829127c24 */ /* 0x000fe2000f8e02ff */
[----:B------:R-:W-:Y:S01]  /*0580*/  IADD3 R43, R6, 0x40, RZ ;  /* 0x00000040062b7810 */ /* 0x000fe20007ffe0ff */
[----:B------:R-:W2:Y:S02]  /*0590*/  @P6 LDC.64 R20, c[0x0][0x210] ;  /* 0x00008400ff146b82 */ /* 0x000ea40000000a00 */
[C---:B------:R-:W-:Y:S02]  /*05a0*/  IMAD R19, R7.reuse, UR9, R18 ;  /* 0x0000000907137c24 */ /* 0x040fe4000f8e0212 */
[C---:B0-----:R-:W-:Y:S02]  /*05b0*/  IMAD R22, R16.reuse, UR7, RZ ;  /* 0x0000000710167c24 */ /* 0x041fe4000f8e02ff */
[----:B------:R-:W-:Y:S01]  /*05c0*/  IMAD.WIDE.U32 R38, R7, UR8, R14 ;  /* 0x0000000807267c25 */ /* 0x000fe2000f8e000e */
[----:B------:R-:W-:Y:S01]  /*05d0*/  ULDC.64 UR8, c[0x0][0x258] ;  /* 0x0000960000087ab9 */ /* 0x000fe20000000a00 */
[----:B------:R-:W0:Y:S02]  /*05e0*/  @P6 LDC.64 R10, c[0x0][0x248] ;  /* 0x00009200ff0a6b82 */ /* 0x000e240000000a00 */
[----:B------:R-:W-:Y:S01]  /*05f0*/  IMAD R17, R17, UR6, R22 ;  /* 0x0000000611117c24 */ /* 0x000fe2000f8e0216 */
[----:B------:R-:W-:Y:S01]  /*0600*/  IADD3 R39, R39, R19, RZ ;  /* 0x0000001327277210 */ /* 0x000fe20007ffe0ff */
[----:B------:R-:W-:Y:S01]  /*0610*/  IMAD.WIDE.U32 R8, R16, UR6, R8 ;  /* 0x0000000610087c25 */ /* 0x000fe2000f8e0008 */
[----:B------:R-:W-:-:S02]  /*0620*/  @P4 MOV R24, R38 ;  /* 0x0000002600184202 */ /* 0x000fc40000000f00 */
[----:B------:R-:W-:Y:S01]  /*0630*/  @P4 MOV R25, R39 ;  /* 0x0000002700194202 */ /* 0x000fe20000000f00 */
[-C--:B-1----:R-:W-:Y:S01]  /*0640*/  @P6 IMAD R18, R37, R12.reuse, RZ ;  /* 0x0000000c25126224 */ /* 0x082fe200078e02ff */
[----:B------:R-:W1:Y:S01]  /*0650*/  @P6 LDC.64 R22, c[0x0][0x240] ;  /* 0x00009000ff166b82 */ /* 0x000e620000000a00 */
[----:B------:R-:W-:Y:S01]  /*0660*/  IADD3 R9, R9, R17, RZ ;  /* 0x0000001109097210 */ /* 0x000fe20007ffe0ff */
[----:B------:R-:W-:Y:S02]  /*0670*/  IMAD R14, R41, UR8, RZ ;  /* 0x00000008290e7c24 */ /* 0x000fe4000f8e02ff */
[C---:B------:R-:W-:Y:S02]  /*0680*/  @P6 IMAD R15, R36.reuse, R13, R18 ;  /* 0x0000000d240f6224 */ /* 0x040fe400078e0212 */
[----:B------:R-:W-:Y:S02]  /*0690*/  @P6 IMAD.WIDE.U32 R12, R36, R12, R38 ;  /* 0x0000000c240c6225 */ /* 0x000fe400078e0026 */
[----:B------:R-:W3:Y:S02]  /*06a0*/  @P4 LDC.64 R18, c[0x0][0x228] ;  /* 0x00008a00ff124b82 */ /* 0x000ee40000000a00 */
[C---:B------:R-:W-:Y:S01]  /*06b0*/  IMAD R53, R7.reuse, UR9, R14 ;  /* 0x0000000907357c24 */ /* 0x040fe2000f8e020e */
[----:B--2---:R-:W-:Y:S01]  /*06c0*/  @P6 LEA R20, P5, R12, R20, 0x1 ;  /* 0x000000140c146211 */ /* 0x004fe200078a08ff */
[----:B------:R-:W-:Y:S01]  /*06d0*/  IMAD.WIDE.U32 R58, R7, UR8, R8 ;  /* 0x00000008073a7c25 */ /* 0x000fe2000f8e0008 */
[----:B------:R-:W-:-:S02]  /*06e0*/  @P6 IADD3 R8, R13, R15, RZ ;  /* 0x0000000f0d086210 */ /* 0x000fc40007ffe0ff */
[----:B------:R-:W-:Y:S01]  /*06f0*/  CS2R R14, SRZ ;  /* 0x00000000000e7805 */ /* 0x000fe2000001ff00 */
[----:B------:R-:W2:Y:S01]  /*0700*/  @P4 LDC.64 R60, c[0x0][0x210] ;  /* 0x00008400ff3c4b82 */ /* 0x000ea20000000a00 */
[----:B0-----:R-:W-:Y:S01]  /*0710*/  @P6 IMAD R9, R37, R10, RZ ;  /* 0x0000000a25096224 */ /* 0x001fe200078e02ff */
[----:B------:R-:W-:Y:S02]  /*0720*/  IADD3 R53, R59, R53, RZ ;  /* 0x000000353b357210 */ /* 0x000fe40007ffe0ff */
[----:B------:R-:W-:Y:S01]  /*0730*/  @P6 LEA.HI.X R21, R12, R21, R8, 0x1, P5 ;  /* 0x000000150c156211 */ /* 0x000fe200028f0c08 */
[C---:B------:R-:W-:Y:S01]  /*0740*/  @P6 IMAD R13, R36.reuse, R11, R9 ;  /* 0x0000000b240d6224 */ /* 0x040fe200078e0209 */
[----:B------:R-:W-:Y:S02]  /*0750*/  @P6 MOV R52, R58 ;  /* 0x0000003a00346202 */ /* 0x000fe40000000f00 */
[C---:B------:R-:W-:Y:S01]  /*0760*/  @P4 IADD3 R27, P5, R36.reuse, 0x20, RZ ;  /* 0x00000020241b4810 */ /* 0x040fe20007fbe0ff */
[----:B------:R-:W0:Y:S02]  /*0770*/  @P4 LDC.64 R16, c[0x0][0x248] ;  /* 0x00009200ff104b82 */ /* 0x000e240000000a00 */
[----:B------:R-:W-:Y:S01]  /*0780*/  @P6 IMAD.WIDE.U32 R10, R36, R10, R52 ;  /* 0x0000000a240a6225 */ /* 0x000fe200078e0034 */
[----:B------:R-:W-:-:S04]  /*0790*/  @P4 IADD3.X R9, RZ, R37, RZ, P5, !PT ;  /* 0x00000025ff094210 */ /* 0x000fc80002ffe4ff */
[----:B------:R-:W-:Y:S01]  /*07a0*/  @P6 IADD3 R8, R11, R13, RZ ;  /* 0x0000000d0b086210 */ /* 0x000fe20007ffe0ff */
[----:B---3--:R-:W-:Y:S01]  /*07b0*/  @P4 IMAD R12, R9, R18, RZ ;  /* 0x00000012090c4224 */ /* 0x008fe200078e02ff */
[C---:B-1----:R-:W-:Y:S01]  /*07c0*/  @P6 LEA R22, P5, R10.reuse, R22, 0x1 ;  /* 0x000000160a166211 */ /* 0x042fe200078a08ff */
[----:B------:R-:W1:Y:S02]  /*07d0*/  @P4 LDC.64 R32, c[0x0][0x240] ;  /* 0x00009000ff204b82 */ /* 0x000e640000000a00 */
[----:B------:R-:W-:Y:S01]  /*07e0*/  @P4 IMAD R29, R27, R19, R12 ;  /* 0x000000131b1d4224 */ /* 0x000fe200078e020c */
[----:B------:R-:W-:Y:S02]  /*07f0*/  @P6 LEA.HI.X R23, R10, R23, R8, 0x1, P5 ;  /* 0x000000170a176211 */ /* 0x000fe400028f0c08 */
[----:B------:R-:W-:Y:S02]  /*0800*/  CS2R R8, SRZ ;  /* 0x0000000000087805 */ /* 0x000fe4000001ff00 */
[----:B------:R-:W-:-:S02]  /*0810*/  CS2R R10, SRZ ;  /* 0x00000000000a7805 */ /* 0x000fc4000001ff00 */
[----:B------:R-:W-:Y:S01]  /*0820*/  CS2R R12, SRZ ;  /* 0x00000000000c7805 */ /* 0x000fe2000001ff00 */
[----:B------:R-:W-:Y:S01]  /*0830*/  @P4 IMAD.WIDE.U32 R18, R27, R18, R24 ;  /* 0x000000121b124225 */ /* 0x000fe200078e0018 */
[----:B------:R-:W-:Y:S02]  /*0840*/  ISETP.LT.AND P5, PT, R43, R47, !P2 ;  /* 0x0000002f2b00720c */ /* 0x000fe400057a1270 */
[----:B------:R-:W-:Y:S01]  /*0850*/  IADD3 R46, R6, 0x60, RZ ;  /* 0x00000060062e7810 */ /* 0x000fe20007ffe0ff */
[----:B------:R3:W4:Y:S01]  /*0860*/  @P6 LDG.E.128 R8, desc[UR4][R20.64] ;  /* 0x0000000414086981 */ /* 0x000722000c1e1d00 */
[----:B------:R-:W-:-:S03]  /*0870*/  @P4 IADD3 R19, R19, R29, RZ ;  /* 0x0000001d13134210 */ /* 0x000fc60007ffe0ff */
[----:B------:R0:W4:Y:S01]  /*0880*/  @P6 LDG.E.128 R12, desc[UR4][R22.64] ;  /* 0x00000004160c6981 */ /* 0x000122000c1e1d00 */
[----:B--2---:R-:W-:Y:S02]  /*0890*/  @P4 LEA R60, P6, R18, R60, 0x1 ;  /* 0x0000003c123c4211 */ /* 0x004fe400078c08ff */
[----:B------:R-:W-:Y:S02]  /*08a0*/  ISETP.LT.AND P2, PT, R46, R47, !P2 ;  /* 0x0000002f2e00720c */ /* 0x000fe40005741270 */
[----:B------:R-:W-:Y:S01]  /*08b0*/  @P4 LEA.HI.X R61, R18, R61, R19, 0x1, P6 ;  /* 0x0000003d123d4211 */ /* 0x000fe200030f0c13 */
[----:B------:R-:W2:Y:S01]  /*08c0*/  @P5 LDC.64 R56, c[0x0][0x228] ;  /* 0x00008a00ff385b82 */ /* 0x000ea20000000a00 */
[----:B------:R-:W-:Y:S02]  /*08d0*/  @P4 IADD3 R27, P6, R36, 0x20, RZ ;  /* 0x00000020241b4810 */ /* 0x000fe40007fde0ff */
[----:B---3--:R-:W-:Y:S02]  /*08e0*/  @P4 MOV R20, R58 ;  /* 0x0000003a00144202 */ /* 0x008fe40000000f00 */
[----:B------:R-:W-:-:S02]  /*08f0*/  @P4 IADD3.X R19, RZ, R37, RZ, P6, !PT ;  /* 0x00000025ff134210 */ /* 0x000fc400037fe4ff */
[----:B------:R-:W-:Y:S01]  /*0900*/  @P4 MOV R21, R53 ;  /* 0x0000003500154202 */ /* 0x000fe20000000f00 */
[----:B------:R-:W3:Y:S01]  /*0910*/  @P5 LDC.64 R50, c[0x0][0x248] ;  /* 0x00009200ff325b82 */ /* 0x000ee20000000a00 */
[----:B------:R-:W-:Y:S01]  /*0920*/  @P5 MOV R54, R38 ;  /* 0x0000002600365202 */ /* 0x000fe20000000f00 */
[-C--:B0-----:R-:W-:Y:S01]  /*0930*/  @P4 IMAD R18, R19, R16.reuse, RZ ;  /* 0x0000001013124224 */ /* 0x081fe200078e02ff */
[C---:B------:R-:W-:Y:S02]  /*0940*/  @P5 IADD3 R19, P6, R36.reuse, 0x40, RZ ;  /* 0x0000004024135810 */ /* 0x040fe40007fde0ff */
[----:B------:R-:W-:Y:S01]  /*0950*/  @P5 MOV R55, R39 ;  /* 0x0000002700375202 */ /* 0x000fe20000000f00 */
[C---:B------:R-:W-:Y:S01]  /*0960*/  @P4 IMAD R25, R27.reuse, R17, R18 ;  /* 0x000000111b194224 */ /* 0x040fe200078e0212 */
[----:B------:R-:W-:Y:S01]  /*0970*/  @P5 IADD3.X R23, RZ, R37, RZ, P6, !PT ;  /* 0x00000025ff175210 */ /* 0x000fe200037fe4ff */
[----:B------:R-:W0:Y:S01]  /*0980*/  @P2 LDC.64 R34, c[0x0][0x228] ;  /* 0x00008a00ff222b82 */ /* 0x000e220000000a00 */
[----:B------:R-:W-:Y:S01]  /*0990*/  @P5 IADD3 R18, P6, R36, 0x40, RZ ;  /* 0x0000004024125810 */ /* 0x000fe20007fde0ff */
[----:B------:R-:W-:-:S03]  /*09a0*/  @P4 IMAD.WIDE.U32 R16, R27, R16, R20 ;  /* 0x000000101b104225 */ /* 0x000fc600078e0014 */
[----:B------:R-:W-:Y:S02]  /*09b0*/  @P5 IADD3.X R49, RZ, R37, RZ, P6, !PT ;  /* 0x00000025ff315210 */ /* 0x000fe400037fe4ff */
[----:B------:R-:W-:Y:S01]  /*09c0*/  @P4 IADD3 R17, R17, R25, RZ ;  /* 0x0000001911114210 */ /* 0x000fe20007ffe0ff */
[----:B------:R-:W0:Y:S01]  /*09d0*/  @P5 LDC.64 R30, c[0x0][0x210] ;  /* 0x00008400ff1e5b82 */ /* 0x000e220000000a00 */
[C---:B-1----:R-:W-:Y:S01]  /*09e0*/  @P4 LEA R32, P6, R16.reuse, R32, 0x1 ;  /* 0x0000002010204211 */ /* 0x042fe200078c08ff */
[-C--:B--2---:R-:W-:Y:S01]  /*09f0*/  @P5 IMAD R20, R23, R56.reuse, RZ ;  /* 0x0000003817145224 */ /* 0x084fe200078e02ff */
[----:B------:R-:W-:Y:S01]  /*0a00*/  CS2R R22, SRZ ;  /* 0x0000000000167805 */ /* 0x000fe2000001ff00 */
[C---:B------:R-:W-:Y:S01]  /*0a10*/  @P5 IMAD.WIDE.U32 R54, R19.reuse, R56, R54 ;  /* 0x0000003813365225 */ /* 0x040fe200078e0036 */
[----:B------:R-:W-:Y:S02]  /*0a20*/  @P4 LEA.HI.X R33, R16, R33, R17, 0x1, P6 ;  /* 0x0000002110214211 */ /* 0x000fe400030f0c11 */
[----:B------:R-:W-:Y:S01]  /*0a30*/  @P2 IADD3 R52, P6, R36, 0x60, RZ ;  /* 0x0000006024342810 */ /* 0x000fe20007fde0ff */
[----:B------:R-:W1:Y:S01]  /*0a40*/  @P2 LDC.64 R24, c[0x0][0x248] ;  /* 0x00009200ff182b82 */ /* 0x000e620000000a00 */
[----:B------:R-:W-:Y:S01]  /*0a50*/  @P5 IMAD R57, R19, R57, R20 ;  /* 0x0000003913395224 */ /* 0x000fe200078e0214 */
[----:B------:R-:W-:Y:S01]  /*0a60*/  @P5 MOV R16, R58 ;  /* 0x0000003a00105202 */ /* 0x000fe20000000f00 */
[----:B---3--:R-:W-:Y:S01]  /*0a70*/  @P5 IMAD R49, R49, R50, RZ ;  /* 0x0000003231315224 */ /* 0x008fe200078e02ff */
[----:B------:R-:W-:-:S02]  /*0a80*/  @P2 IADD3.X R21, RZ, R37, RZ, P6, !PT ;  /* 0x00000025ff152210 */ /* 0x000fc400037fe4ff */
[----:B------:R-:W-:Y:S01]  /*0a90*/  @P5 MOV R17, R53 ;  /* 0x0000003500115202 */ /* 0x000fe20000000f00 */
[C---:B------:R-:W-:Y:S01]  /*0aa0*/  @P5 IMAD R49, R18.reuse, R51, R49 ;  /* 0x0000003312315224 */ /* 0x040fe200078e0231 */
[----:B------:R-:W2:Y:S01]  /*0ab0*/  @P2 LDC.64 R28, c[0x0][0x210] ;  /* 0x00008400ff1c2b82 */ /* 0x000ea20000000a00 */
[----:B0-----:R-:W-:Y:S01]  /*0ac0*/  @P2 IMAD R56, R21, R34, RZ ;  /* 0x0000002215382224 */ /* 0x001fe200078e02ff */
[----:B------:R-:W-:Y:S01]  /*0ad0*/  CS2R R20, SRZ ;  /* 0x0000000000147805 */ /* 0x000fe2000001ff00 */
[----:B------:R-:W-:Y:S01]  /*0ae0*/  @P5 IMAD.WIDE.U32 R50, R18, R50, R16 ;  /* 0x0000003212325225 */ /* 0x000fe200078e0010 */
[----:B------:R-:W-:Y:S02]  /*0af0*/  CS2R R16, SRZ ;  /* 0x0000000000107805 */ /* 0x000fe4000001ff00 */
[----:B------:R-:W-:Y:S01]  /*0b00*/  CS2R R18, SRZ ;  /* 0x0000000000127805 */ /* 0x000fe2000001ff00 */
[----:B------:R-:W-:Y:S01]  /*0b10*/  @P2 IMAD R35, R52, R35, R56 ;  /* 0x0000002334232224 */ /* 0x000fe200078e0238 */
[----:B------:R-:W0:Y:S01]  /*0b20*/  @P5 LDC.64 R26, c[0x0][0x240] ;  /* 0x00009000ff1a5b82 */ /* 0x000e220000000a00 */
[----:B------:R3:W4:Y:S01]  /*0b30*/  @P4 LDG.E.128 R20, desc[UR4][R32.64] ;  /* 0x0000000420144981 */ /* 0x000722000c1e1d00 */
[----:B------:R-:W-:-:S03]  /*0b40*/  @P2 IADD3 R56, P6, R36, 0x60, RZ ;  /* 0x0000006024382810 */ /* 0x000fc60007fde0ff */
[----:B------:R-:W4:Y:S03]  /*0b50*/  @P4 LDG.E.128 R16, desc[UR4][R60.64] ;  /* 0x000000043c104981 */ /* 0x000f26000c1e1d00 */
[----:B---3--:R-:W3:Y:S01]  /*0b60*/  @P2 LDC.64 R32, c[0x0][0x240] ;  /* 0x00009000ff202b82 */ /* 0x008ee20000000a00 */
[----:B------:R-:W-:Y:S02]  /*0b70*/  @P5 LEA R36, P4, R54, R30, 0x1 ;  /* 0x0000001e36245211 */ /* 0x000fe400078808ff */
[----:B------:R-:W-:Y:S01]  /*0b80*/  @P2 IADD3.X R30, RZ, R37, RZ, P6, !PT ;  /* 0x00000025ff1e2210 */ /* 0x000fe200037fe4ff */
[----:B------:R-:W-:Y:S01]  /*0b90*/  @P2 IMAD.WIDE.U32 R38, R52, R34, R38 ;  /* 0x0000002234262225 */ /* 0x000fe200078e0026 */
[----:B------:R-:W-:Y:S02]  /*0ba0*/  @P5 IADD3 R55, R55, R57, RZ ;  /* 0x0000003937375210 */ /* 0x000fe40007ffe0ff */
[----:B------:R-:W-:Y:S01]  /*0bb0*/  @P2 MOV R59, R53 ;  /* 0x00000035003b2202 */ /* 0x000fe20000000f00 */
[----:B-1----:R-:W-:Y:S01]  /*0bc0*/  @P2 IMAD R30, R30, R24, RZ ;  /* 0x000000181e1e2224 */ /* 0x002fe200078e02ff */
[----:B------:R-:W-:-:S02]  /*0bd0*/  @P5 LEA.HI.X R37, R54, R31, R55, 0x1, P4 ;  /* 0x0000001f36255211 */ /* 0x000fc400020f0c37 */
[----:B------:R-:W-:Y:S01]  /*0be0*/  @P2 IADD3 R35, R39, R35, RZ ;  /* 0x0000002327232210 */ /* 0x000fe20007ffe0ff */
[----:B------:R-:W-:Y:S01]  /*0bf0*/  @P2 IMAD R31, R56, R25, R30 ;  /* 0x00000019381f2224 */ /* 0x000fe200078e021e */
[----:B--2---:R-:W-:Y:S01]  /*0c00*/  @P2 LEA R52, P4, R38, R28, 0x1 ;  /* 0x0000001c26342211 */ /* 0x004fe200078808ff */
[----:B------:R-:W-:Y:S01]  /*0c10*/  @P2 IMAD.WIDE.U32 R58, R56, R24, R58 ;  /* 0x00000018383a2225 */ /* 0x000fe200078e003a */
[----:B------:R-:W-:Y:S02]  /*0c20*/  @P5 IADD3 R49, R51, R49, RZ ;  /* 0x0000003133315210 */ /* 0x000fe40007ffe0ff */
[----:B0-----:R-:W-:Y:S02]  /*0c30*/  @P5 LEA R34, P6, R50, R26, 0x1 ;  /* 0x0000001a32225211 */ /* 0x001fe400078c08ff */
[----:B------:R-:W-:Y:S02]  /*0c40*/  @P2 LEA.HI.X R53, R38, R29, R35, 0x1, P4 ;  /* 0x0000001d26352211 */ /* 0x000fe400020f0c23 */
[----:B------:R-:W-:-:S02]  /*0c50*/  CS2R R24, SRZ ;  /* 0x0000000000187805 */ /* 0x000fc4000001ff00 */
[----:B------:R-:W-:Y:S02]  /*0c60*/  @P5 LEA.HI.X R35, R50, R27, R49, 0x1, P6 ;  /* 0x0000001b32235211 */ /* 0x000fe400030f0c31 */
[----:B------:R-:W-:Y:S02]  /*0c70*/  CS2R R26, SRZ ;  /* 0x00000000001a7805 */ /* 0x000fe4000001ff00 */
[----:B------:R-:W-:Y:S02]  /*0c80*/  @P2 IADD3 R38, R59, R31, RZ ;  /* 0x0000001f3b262210 */ /* 0x000fe40007ffe0ff */
[----:B------:R-:W-:Y:S02]  /*0c90*/  CS2R R28, SRZ ;  /* 0x00000000001c7805 */ /* 0x000fe4000001ff00 */
[----:B------:R-:W-:Y:S02]  /*0ca0*/  CS2R R30, SRZ ;  /* 0x00000000001e7805 */ /* 0x000fe4000001ff00 */
[C---:B---3--:R-:W-:Y:S01]  /*0cb0*/  @P2 LEA R50, P4, R58.reuse, R32, 0x1 ;  /* 0x000000203a322211 */ /* 0x048fe200078808ff */
[----:B------:R0:W2:Y:S03]  /*0cc0*/  @P5 LDG.E.128 R24, desc[UR4][R36.64] ;  /* 0x0000000424185981 */ /* 0x0000a6000c1e1d00 */
[----:B------:R-:W-:-:S02]  /*0cd0*/  @P2 LEA.HI.X R51, R58, R33, R38, 0x1, P4 ;  /* 0x000000213a332211 */ /* 0x000fc400020f0c26 */
[----:B------:R-:W-:Y:S01]  /*0ce0*/  CS2R R32, SRZ ;  /* 0x0000000000207805 */ /* 0x000fe2000001ff00 */
[----:B------:R1:W3:Y:S01]  /*0cf0*/  @P5 LDG.E.128 R28, desc[UR4][R34.64] ;  /* 0x00000004221c5981 */ /* 0x0002e2000c1e1d00 */
[----:B------:R-:W-:Y:S02]  /*0d00*/  CS2R R38, SRZ ;  /* 0x0000000000267805 */ /* 0x000fe4000001ff00 */
[----:B0-----:R-:W-:Y:S02]  /*0d10*/  CS2R R36, SRZ ;  /* 0x0000000000247805 */ /* 0x001fe4000001ff00 */
[----:B-1----:R-:W-:-:S04]  /*0d20*/  CS2R R34, SRZ ;  /* 0x0000000000227805 */ /* 0x002fc8000001ff00 */
[----:B------:R0:W3:Y:S04]  /*0d30*/  @P2 LDG.E.128 R36, desc[UR4][R50.64] ;  /* 0x0000000432242981 */ /* 0x0000e8000c1e1d00 */
[----:B------:R1:W3:Y:S01]  /*0d40*/  @P2 LDG.E.128 R32, desc[UR4][R52.64] ;  /* 0x0000000434202981 */ /* 0x0002e2000c1e1d00 */
[----:B------:R-:W-:Y:S02]  /*0d50*/  ISETP.NE.AND P5, PT, R45, RZ, PT ;  /* 0x000000ff2d00720c */ /* 0x000fe40003fa5270 */
[----:B------:R-:W-:Y:S01]  /*0d60*/  @P0 LEA R48, R0, R48, 0x7 ;  /* 0x0000003000300211 */ /* 0x000fe200078e38ff */
[----:B------:R-:W-:Y:S01]  /*0d70*/  BSSY B0, `(.L_x_2424) ;  /* 0x000009b000007945 */ /* 0x000fe20003800000 */
[-C--:B------:R-:W-:Y:S02]  /*0d80*/  ISETP.GE.AND P4, PT, R44, R47.reuse, PT ;  /* 0x0000002f2c00720c */ /* 0x080fe40003f86270 */
[----:B------:R-:W-:Y:S01]  /*0d90*/  ISETP.GE.AND P2, PT, R43, R47, PT ;  /* 0x0000002f2b00720c */ /* 0x000fe20003f46270 */
[----:B----4-:R-:W-:-:S02]  /*0da0*/  HADD2.F32 R49, -RZ, R8.H0_H0 ;  /* 0x20000008ff317230 */ /* 0x010fc40000004100 */
[----:B------:R-:W-:Y:S02]  /*0db0*/  HADD2.F32 R8, -RZ, R8.H1_H1 ;  /* 0x30000008ff087230 */ /* 0x000fe40000004100 */
[----:B------:R-:W-:Y:S02]  /*0dc0*/  HADD2.F32 R59, -RZ, R12.H1_H1 ;  /* 0x3000000cff3b7230 */ /* 0x000fe40000004100 */
[--C-:B------:R-:W-:Y:S02]  /*0dd0*/  HADD2.F32 R54, -RZ, R9.reuse.H0_H0 ;  /* 0x20000009ff367230 */ /* 0x100fe40000004100 */
[----:B------:R-:W-:Y:S02]  /*0de0*/  HADD2.F32 R55, -RZ, R9.H1_H1 ;  /* 0x30000009ff377230 */ /* 0x000fe40000004100 */
[----:B------:R-:W-:Y:S01]  /*0df0*/  FMUL.FTZ R8, R8, R59 ;  /* 0x0000003b08087220 */ /* 0x000fe20000410000 */
[--C-:B------:R-:W-:Y:S02]  /*0e00*/  HADD2.F32 R9, -RZ, R10.reuse.H0_H0 ;  /* 0x2000000aff097230 */ /* 0x100fe40000004100 */
[----:B------:R-:W-:-:S02]  /*0e10*/  HADD2.F32 R57, -RZ, R10.H1_H1 ;  /* 0x3000000aff397230 */ /* 0x000fc40000004100 */
[----:B------:R-:W-:Y:S02]  /*0e20*/  HADD2.F32 R58, -RZ, R12.H0_H0 ;  /* 0x2000000cff3a7230 */ /* 0x000fe40000004100 */
[--C-:B0-----:R-:W-:Y:S02]  /*0e30*/  HADD2.F32 R51, -RZ, R13.reuse.H0_H0 ;  /* 0x2000000dff337230 */ /* 0x101fe40000004100 */
[----:B------:R-:W-:Y:S02]  /*0e40*/  HADD2.F32 R50, -RZ, R13.H1_H1 ;  /* 0x3000000dff327230 */ /* 0x000fe40000004100 */
[--C-:B------:R-:W-:Y:S02]  /*0e50*/  HADD2.F32 R13, -RZ, R15.reuse.H0_H0 ;  /* 0x2000000fff0d7230 */ /* 0x100fe40000004100 */
[----:B------:R-:W-:Y:S02]  /*0e60*/  HADD2.F32 R10, -RZ, R15.H1_H1 ;  /* 0x3000000fff0a7230 */ /* 0x000fe40000004100 */
[----:B------:R-:W-:-:S02]  /*0e70*/  HADD2.F32 R12, -RZ, R14.H0_H0 ;  /* 0x2000000eff0c7230 */ /* 0x000fc40000004100 */
[----:B------:R-:W-:Y:S02]  /*0e80*/  HADD2.F32 R14, -RZ, R14.H1_H1 ;  /* 0x3000000eff0e7230 */ /* 0x000fe40000004100 */
[----:B-1----:R-:W-:Y:S02]  /*0e90*/  HADD2.F32 R52, -RZ, R20.H1_H1 ;  /* 0x30000014ff347230 */ /* 0x002fe40000004100 */
[--C-:B------:R-:W-:Y:S02]  /*0ea0*/  HADD2.F32 R53, -RZ, R16.reuse.H1_H1 ;  /* 0x30000010ff357230 */ /* 0x100fe40000004100 */
[----:B------:R-:W-:Y:S02]  /*0eb0*/  HADD2.F32 R16, -RZ, R16.H0_H0 ;  /* 0x20000010ff107230 */ /* 0x000fe40000004100 */
[----:B------:R-:W-:Y:S02]  /*0ec0*/  HADD2.F32 R15, -RZ, R20.H0_H0 ;  /* 0x20000014ff0f7230 */ /* 0x000fe40000004100 */
[----:B------:R-:W-:Y:S01]  /*0ed0*/  FMUL.FTZ R59, R53, R52 ;  /* 0x00000034353b7220 */ /* 0x000fe20000410000 */
[----:B------:R-:W-:Y:S01]  /*0ee0*/  FFMA.FTZ R53, R49, R58, R8 ;  /* 0x0000003a31357223 */ /* 0x000fe20000010008 */
[----:B------:R-:W-:-:S02]  /*0ef0*/  HADD2.F32 R8, -RZ, R17.H0_H0 ;  /* 0x20000011ff087230 */ /* 0x000fc40000004100 */
[----:B------:R-:W-:Y:S02]  /*0f00*/  HADD2.F32 R49, -RZ, R21.H0_H0 ;  /* 0x20000015ff317230 */ /* 0x000fe40000004100 */
[----:B------:R-:W-:Y:S01]  /*0f10*/  FFMA.FTZ R15, R16, R15, R59 ;  /* 0x0000000f100f7223 */ /* 0x000fe2000001003b */
[----:B------:R-:W-:Y:S02]  /*0f20*/  HADD2.F32 R17, -RZ, R17.H1_H1 ;  /* 0x30000011ff117230 */ /* 0x000fe40000004100 */
[----:B------:R-:W-:Y:S02]  /*0f30*/  HADD2.F32 R16, -RZ, R21.H1_H1 ;  /* 0x30000015ff107230 */ /* 0x000fe40000004100 */
[----:B------:R-:W-:Y:S01]  /*0f40*/  FFMA.FTZ R20, R8, R49, R15 ;  /* 0x0000003108147223 */ /* 0x000fe2000001000f */
[----:B------:R-:W-:Y:S01]  /*0f50*/  FFMA.FTZ R54, R54, R51, R53 ;  /* 0x0000003336367223 */ /* 0x000fe20000010035 */
[----:B------:R-:W-:Y:S02]  /*0f60*/  HADD2.F32 R8, -RZ, R18.H0_H0 ;  /* 0x20000012ff087230 */ /* 0x000fe40000004100 */
[----:B------:R-:W-:-:S02]  /*0f70*/  HADD2.F32 R15, -RZ, R22.H0_H0 ;  /* 0x20000016ff0f7230 */ /* 0x000fc40000004100 */
[----:B------:R-:W-:Y:S01]  /*0f80*/  FFMA.FTZ R17, R17, R16, R20 ;  /* 0x0000001011117223 */ /* 0x000fe20000010014 */
[----:B------:R-:W-:-:S03]  /*0f90*/  FFMA.FTZ R50, R55, R50, R54 ;  /* 0x0000003237327223 */ /* 0x000fc60000010036 */
[----:B------:R-:W-:Y:S01]  /*0fa0*/  FFMA.FTZ R17, R8, R15, R17 ;  /* 0x0000000f08117223 */ /* 0x000fe20000010011 */
[----:B------:R-:W-:Y:S01]  /*0fb0*/  FFMA.FTZ R12, R9, R12, R50 ;  /* 0x0000000c090c7223 */ /* 0x000fe20000010032 */
[--C-:B------:R-:W-:Y:S02]  /*0fc0*/  HADD2.F32 R15, -RZ, R23.reuse.H0_H0 ;  /* 0x20000017ff0f7230 */ /* 0x100fe40000004100 */
[----:B------:R-:W-:Y:S02]  /*0fd0*/  HADD2.F32 R8, -RZ, R23.H1_H1 ;  /* 0x30000017ff087230 */ /* 0x000fe40000004100 */
[----:B------:R-:W-:Y:S02]  /*0fe0*/  HADD2.F32 R9, -RZ, R22.H1_H1 ;  /* 0x30000016ff097230 */ /* 0x000fe40000004100 */
[----:B------:R-:W-:Y:S02]  /*0ff0*/  HADD2.F32 R18, -RZ, R18.H1_H1 ;  /* 0x30000012ff127230 */ /* 0x000fe40000004100 */
[----:B--2---:R-:W-:-:S02]  /*1000*/  HADD2.F32 R21, -RZ, R24.H0_H0 ;  /* 0x20000018ff157230 */ /* 0x004fc40000004100 */
[----:B------:R-:W-:Y:S02]  /*1010*/  HADD2.F32 R24, -RZ, R24.H1_H1 ;  /* 0x30000018ff187230 */ /* 0x000fe40000004100 */
[--C-:B---3--:R-:W-:Y:S02]  /*1020*/  HADD2.F32 R50, -RZ, R28.reuse.H0_H0 ;  /* 0x2000001cff327230 */ /* 0x108fe40000004100 */
[----:B------:R-:W-:Y:S02]  /*1030*/  HADD2.F32 R23, -RZ, R28.H1_H1 ;  /* 0x3000001cff177230 */ /* 0x000fe40000004100 */
[--C-:B------:R-:W-:Y:S02]  /*1040*/  HADD2.F32 R28, -RZ, R29.reuse.H0_H0 ;  /* 0x2000001dff1c7230 */ /* 0x100fe40000004100 */
[----:B------:R-:W-:Y:S02]  /*1050*/  HADD2.F32 R20, -RZ, R29.H1_H1 ;  /* 0x3000001dff147230 */ /* 0x000fe40000004100 */
[----:B------:R-:W-:Y:S01]  /*1060*/  FMUL.FTZ R24, R24, R23 ;  /* 0x0000001718187220 */ /* 0x000fe20000410000 */
[----:B------:R-:W-:-:S02]  /*1070*/  HADD2.F32 R29, -RZ, R36.H1_H1 ;  /* 0x30000024ff1d7230 */ /* 0x000fc40000004100 */
[--C-:B------:R-:W-:Y:S02]  /*1080*/  HADD2.F32 R22, -RZ, R32.reuse.H1_H1 ;  /* 0x30000020ff167230 */ /* 0x100fe40000004100 */
[----:B------:R-:W-:Y:S01]  /*1090*/  FFMA.FTZ R9, R18, R9, R17 ;  /* 0x0000000912097223 */ /* 0x000fe20000010011 */
[----:B------:R-:W-:Y:S02]  /*10a0*/  HADD2.F32 R32, -RZ, R32.H0_H0 ;  /* 0x20000020ff207230 */ /* 0x000fe40000004100 */
[----:B------:R-:W-:Y:S02]  /*10b0*/  HADD2.F32 R23, -RZ, R36.H0_H0 ;  /* 0x20000024ff177230 */ /* 0x000fe40000004100 */
[----:B------:R-:W-:Y:S01]  /*10c0*/  FMUL.FTZ R29, R22, R29 ;  /* 0x0000001d161d7220 */ /* 0x000fe20000410000 */
[----:B------:R-:W-:Y:S02]  /*10d0*/  HADD2.F32 R17, -RZ, R25.H0_H0 ;  /* 0x20000019ff117230 */ /* 0x000fe40000004100 */
[----:B------:R-:W-:Y:S01]  /*10e0*/  FFMA.FTZ R24, R21, R50, R24 ;  /* 0x0000003215187223 */ /* 0x000fe20000010018 */
[----:B------:R-:W-:-:S02]  /*10f0*/  HADD2.F32 R56, -RZ, R11.H0_H0 ;  /* 0x2000000bff387230 */ /* 0x000fc40000004100 */
[----:B------:R-:W-:Y:S01]  /*1100*/  FFMA.FTZ R57, R57, R14, R12 ;  /* 0x0000000e39397223 */ /* 0x000fe2000001000c */
[----:B------:R-:W-:Y:S02]  /*1110*/  HADD2.F32 R21, -RZ, R33.H0_H0 ;  /* 0x20000021ff157230 */ /* 0x000fe40000004100 */
[----:B------:R-:W-:Y:S01]  /*1120*/  FFMA.FTZ R32, R32, R23, R29 ;  /* 0x0000001720207223 */ /* 0x000fe2000001001d */
[----:B------:R-:W-:Y:S02]  /*1130*/  HADD2.F32 R22, -RZ, R37.H0_H0 ;  /* 0x20000025ff167230 */ /* 0x000fe40000004100 */
[----:B------:R-:W-:Y:S01]  /*1140*/  FFMA.FTZ R28, R17, R28, R24 ;  /* 0x0000001c111c7223 */ /* 0x000fe20000010018 */
[----:B------:R-:W-:Y:S02]  /*1150*/  HADD2.F32 R25, -RZ, R25.H1_H1 ;  /* 0x30000019ff197230 */ /* 0x000fe40000004100 */
[----:B------:R-:W-:Y:S01]  /*1160*/  FFMA.FTZ R56, R56, R13, R57 ;  /* 0x0000000d38387223 */ /* 0x000fe20000010039 */
[----:B------:R-:W-:-:S02]  /*1170*/  HADD2.F32 R12, -RZ, R19.H0_H0 ;  /* 0x20000013ff0c7230 */ /* 0x000fc40000004100 */
[----:B------:R-:W-:Y:S01]  /*1180*/  FFMA.FTZ R22, R21, R22, R32 ;  /* 0x0000001615167223 */ /* 0x000fe20000010020 */
[----:B------:R-:W-:Y:S02]  /*1190*/  HADD2.F32 R33, -RZ, R33.H1_H1 ;  /* 0x30000021ff217230 */ /* 0x000fe40000004100 */
[----:B------:R-:W-:Y:S02]  /*11a0*/  HADD2.F32 R24, -RZ, R37.H1_H1 ;  /* 0x30000025ff187230 */ /* 0x000fe40000004100 */
[----:B------:R-:W-:Y:S01]  /*11b0*/  FFMA.FTZ R28, R25, R20, R28 ;  /* 0x00000014191c7223 */ /* 0x000fe2000001001c */
[----:B------:R-:W-:Y:S02]  /*11c0*/  HADD2.F32 R13, -RZ, R26.H0_H0 ;  /* 0x2000001aff0d7230 */ /* 0x000fe40000004100 */
[----:B------:R-:W-:Y:S02]  /*11d0*/  HADD2.F32 R18, -RZ, R30.H0_H0 ;  /* 0x2000001eff127230 */ /* 0x000fe40000004100 */
[----:B------:R-:W-:Y:S01]  /*11e0*/  FFMA.FTZ R12, R12, R15, R9 ;  /* 0x0000000f0c0c7223 */ /* 0x000fe20000010009 */
[----:B------:R-:W-:-:S02]  /*11f0*/  HADD2.F32 R17, -RZ, R34.H0_H0 ;  /* 0x20000022ff117230 */ /* 0x000fc40000004100 */
[----:B------:R-:W-:Y:S01]  /*1200*/  FFMA.FTZ R22, R33, R24, R22 ;  /* 0x0000001821167223 */ /* 0x000fe20000010016 */
[----:B------:R-:W-:Y:S02]  /*1210*/  HADD2.F32 R20, -RZ, R38.H0_H0 ;  /* 0x20000026ff147230 */ /* 0x000fe40000004100 */
[----:B------:R-:W-:Y:S01]  /*1220*/  FFMA.FTZ R13, R13, R18, R28 ;  /* 0x000000120d0d7223 */ /* 0x000fe2000001001c */
[----:B------:R-:W-:Y:S02]  /*1230*/  HADD2.F32 R26, -RZ, R26.H1_H1 ;  /* 0x3000001aff1a7230 */ /* 0x000fe40000004100 */
[----:B------:R-:W-:Y:S02]  /*1240*/  HADD2.F32 R15, -RZ, R30.H1_H1 ;  /* 0x3000001eff0f7230 */ /* 0x000fe40000004100 */
[----:B------:R-:W-:Y:S01]  /*1250*/  FFMA.FTZ R17, R17, R20, R22 ;  /* 0x0000001411117223 */ /* 0x000fe20000010016 */
[----:B------:R-:W-:Y:S02]  /*1260*/  HADD2.F32 R34, -RZ, R34.H1_H1 ;  /* 0x30000022ff227230 */ /* 0x000fe40000004100 */
[----:B------:R-:W-:-:S02]  /*1270*/  HADD2.F32 R21, -RZ, R38.H1_H1 ;  /* 0x30000026ff157230 */ /* 0x000fc40000004100 */
[----:B------:R-:W-:Y:S01]  /*1280*/  FFMA.FTZ R26, R26, R15, R13 ;  /* 0x0000000f1a1a7223 */ /* 0x000fe2000001000d */
[----:B------:R-:W-:Y:S02]  /*1290*/  HADD2.F32 R9, -RZ, R27.H0_H0 ;  /* 0x2000001bff097230 */ /* 0x000fe40000004100 */
[----:B------:R-:W-:Y:S02]  /*12a0*/  HADD2.F32 R16, -RZ, R31.H0_H0 ;  /* 0x2000001fff107230 */ /* 0x000fe40000004100 */
[----:B------:R-:W-:Y:S01]  /*12b0*/  FFMA.FTZ R34, R34, R21, R17 ;  /* 0x0000001522227223 */ /* 0x000fe20000010011 */
[----:B------:R-:W-:Y:S02]  /*12c0*/  HADD2.F32 R13, -RZ, R35.H0_H0 ;  /* 0x20000023ff0d7230 */ /* 0x000fe40000004100 */
[----:B------:R-:W-:Y:S02]  /*12d0*/  HADD2.F32 R18, -RZ, R39.H0_H0 ;  /* 0x20000027ff127230 */ /* 0x000fe40000004100 */
[----:B------:R-:W-:Y:S01]  /*12e0*/  FFMA.FTZ R26, R9, R16, R26 ;  /* 0x00000010091a7223 */ /* 0x000fe2000001001a */
[----:B------:R-:W-:-:S02]  /*12f0*/  HADD2.F32 R11, -RZ, R11.H1_H1 ;  /* 0x3000000bff0b7230 */ /* 0x000fc40000004100 */
[----:B------:R-:W-:Y:S02]  /*1300*/  HADD2.F32 R19, -RZ, R19.H1_H1 ;  /* 0x30000013ff137230 */ /* 0x000fe40000004100 */
[----:B------:R-:W-:Y:S01]  /*1310*/  FFMA.FTZ R18, R13, R18, R34 ;  /* 0x000000120d127223 */ /* 0x000fe20000010022 */
[----:B------:R-:W-:Y:S02]  /*1320*/  HADD2.F32 R27, -RZ, R27.H1_H1 ;  /* 0x3000001bff1b7230 */ /* 0x000fe40000004100 */
[----:B------:R-:W-:Y:S02]  /*1330*/  HADD2.F32 R14, -RZ, R31.H1_H1 ;  /* 0x3000001fff0e7230 */ /* 0x000fe40000004100 */
[----:B------:R-:W-:Y:S02]  /*1340*/  HADD2.F32 R35, -RZ, R35.H1_H1 ;  /* 0x30000023ff237230 */ /* 0x000fe40000004100 */
[----:B------:R-:W-:Y:S02]  /*1350*/  HADD2.F32 R16, -RZ, R39.H1_H1 ;  /* 0x30000027ff107230 */ /* 0x000fe40000004100 */
[----:B------:R-:W-:Y:S01]  /*1360*/  FFMA.FTZ R10, R11, R10, R56 ;  /* 0x0000000a0b0a7223 */ /* 0x000fe20000010038 */
[----:B------:R-:W-:Y:S01]  /*1370*/  FFMA.FTZ R12, R19, R8, R12 ;  /* 0x00000008130c7223 */ /* 0x000fe2000001000c */
[----:B------:R-:W-:Y:S01]  /*1380*/  FFMA.FTZ R26, R27, R14, R26 ;  /* 0x0000000e1b1a7223 */ /* 0x000fe2000001001a */
        /* <DEDUP_REMOVED lines=13> */
[----:B0-----:R-:W-:-:S02]  /*1460*/  FADD.FTZ R12, R9, R8 ;  /* 0x00000008090c7221 */ /* 0x001fc40000010000 */
[----:B------:R-:W0:Y:S01]  /*1470*/  LDC.64 R8, c[0x0][0x2d0] ;  /* 0x0000b400ff087b82 */ /* 0x000e220000000a00 */
[----:B-1----:R-:W-:Y:S01]  /*1480*/  FADD.FTZ R14, R11, R14 ;  /* 0x0000000e0b0e7221 */ /* 0x002fe20000010000 */
[----:B--2---:R-:W-:Y:S01]  /*1490*/  FADD.FTZ R17, R16, R13 ;  /* 0x0000000d10117221 */ /* 0x004fe20000010000 */
[----:B---3--:R-:W-:Y:S01]  /*14a0*/  FADD.FTZ R20, R19, R10 ;  /* 0x0000000a13147221 */ /* 0x008fe20000010000 */
[----:B------:R-:W1:Y:S04]  /*14b0*/  SHFL.BFLY PT, R13, R12, 0x1, 0x1f ;  /* 0x0c201f000c0d7f89 */ /* 0x000e6800000e0000 */
[----:B------:R-:W2:Y:S04]  /*14c0*/  SHFL.BFLY PT, R15, R14, 0x1, 0x1f ;  /* 0x0c201f000e0f7f89 */ /* 0x000ea800000e0000 */
[----:B------:R-:W3:Y:S04]  /*14d0*/  SHFL.BFLY PT, R18, R17, 0x1, 0x1f ;  /* 0x0c201f0011127f89 */ /* 0x000ee800000e0000 */
[----:B------:R-:W4:Y:S01]  /*14e0*/  SHFL.BFLY PT, R21, R20, 0x1, 0x1f ;  /* 0x0c201f0014157f89 */ /* 0x000f2200000e0000 */
[----:B------:R-:W-:Y:S01]  /*14f0*/  @P0 SHF.R.S32.HI R11, RZ, 0x1f, R48 ;  /* 0x0000001fff0b0819 */ /* 0x000fe20000011430 */
[----:B------:R-:W-:-:S03]  /*1500*/  HFMA2.MMA R10, -RZ, RZ, 0, 0 ;  /* 0x00000000ff0a7435 */ /* 0x000fc600000001ff */
[----:B------:R-:W-:-:S04]  /*1510*/  @P0 LEA.HI R11, R11, R48, RZ, 0x7 ;  /* 0x000000300b0b0211 */ /* 0x000fc800078f38ff */
[----:B------:R-:W-:Y:S02]  /*1520*/  @P0 LOP3.LUT R10, R11, 0xffffff80, RZ, 0xc0, !PT ;  /* 0xffffff800b0a0812 */ /* 0x000fe400078ec0ff */
[----:B------:R-:W-:Y:S01]  /*1530*/  ISETP.GE.AND P0, PT, R46, R47, PT ;  /* 0x0000002f2e00720c */ /* 0x000fe20003f06270 */
[----:B-1----:R-:W-:Y:S01]  /*1540*/  FADD.FTZ R19, R12, R13 ;  /* 0x0000000d0c137221 */ /* 0x002fe20000010000 */
[----:B--2---:R-:W-:Y:S01]  /*1550*/  FADD.FTZ R15, R14, R15 ;  /* 0x0000000f0e0f7221 */ /* 0x004fe20000010000 */
[----:B---3--:R-:W-:Y:S01]  /*1560*/  FADD.FTZ R18, R17, R18 ;  /* 0x0000001211127221 */ /* 0x008fe20000010000 */
[----:B----4-:R-:W-:Y:S01]  /*1570*/  FADD.FTZ R21, R20, R21 ;  /* 0x0000001514157221 */ /* 0x010fe20000010000 */
[----:B0-----:R-:W-:Y:S08]  /*1580*/  @P5 BRA `(.L_x_2425) ;  /* 0x0000000000645947 */ /* 0x001ff00003800000 */
[----:B------:R-:W0:Y:S01]  /*1590*/  LDC.64 R16, c[0x0][0x278] ;  /* 0x00009e00ff107b82 */ /* 0x000e220000000a00 */
[----:B------:R-:W-:Y:S01]  /*15a0*/  SHF.R.S32.HI R14, RZ, 0x1f, R10 ;  /* 0x0000001fff0e7819 */ /* 0x000fe2000001140a */
[----:B------:R-:W-:Y:S01]  /*15b0*/  ULDC.64 UR8, c[0x0][0x280] ;  /* 0x0000a00000087ab9 */ /* 0x000fe20000000a00 */
[----:B------:R-:W-:Y:S02]  /*15c0*/  IADD3 R12, P5, R5, R10, RZ ;  /* 0x0000000a050c7210 */ /* 0x000fe40007fbe0ff */
[----:B------:R-:W-:Y:S02]  /*15d0*/  FSEL R15, R15, RZ, !P4 ;  /* 0x000000ff0f0f7208 */ /* 0x000fe40006000000 */
[----:B------:R-:W-:Y:S01]  /*15e0*/  LEA.HI.X.SX32 R13, R5, R14, 0x1, P5 ;  /* 0x0000000e050d7211 */ /* 0x000fe200028f0eff */
[C---:B0-----:R-:W-:Y:S02]  /*15f0*/  IMAD R14, R16.reuse, UR7, RZ ;  /* 0x00000007100e7c24 */ /* 0x041fe4000f8e02ff */
[----:B------:R-:W-:-:S04]  /*1600*/  IMAD.WIDE.U32 R12, R16, UR6, R12 ;  /* 0x00000006100c7c25 */ /* 0x000fc8000f8e000c */
[----:B------:R-:W-:Y:S01]  /*1610*/  IMAD R11, R17, UR6, R14 ;  /* 0x00000006110b7c24 */ /* 0x000fe2000f8e020e */
[----:B------:R-:W-:Y:S01]  /*1620*/  FSEL R17, R18, RZ, !P2 ;  /* 0x000000ff12117208 */ /* 0x000fe20005000000 */
[----:B------:R-:W-:-:S03]  /*1630*/  IMAD R14, R41, UR8, RZ ;  /* 0x00000008290e7c24 */ /* 0x000fc6000f8e02ff */
[----:B------:R-:W-:Y:S01]  /*1640*/  IADD3 R13, R13, R11, RZ ;  /* 0x0000000b0d0d7210 */ /* 0x000fe20007ffe0ff */
[C---:B------:R-:W-:Y:S02]  /*1650*/  IMAD R11, R7.reuse, UR9, R14 ;  /* 0x00000009070b7c24 */ /* 0x040fe4000f8e020e */
[----:B------:R-:W-:Y:S01]  /*1660*/  IMAD.WIDE.U32 R12, R7, UR8, R12 ;  /* 0x00000008070c7c25 */ /* 0x000fe2000f8e000c */
[----:B------:R-:W-:Y:S02]  /*1670*/  ULDC.64 UR8, c[0x0][0x260] ;  /* 0x0000980000087ab9 */ /* 0x000fe40000000a00 */
[----:B------:R-:W-:-:S04]  /*1680*/  IADD3 R6, P5, R6, R12, RZ ;  /* 0x0000000c06067210 */ /* 0x000fc80007fbe0ff */
[----:B------:R-:W-:Y:S02]  /*1690*/  IADD3.X R13, R42, R13, R11, P5, !PT ;  /* 0x0000000d2a0d7210 */ /* 0x000fe40002ffe40b */
[C---:B------:R-:W-:Y:S02]  /*16a0*/  LEA R12, P5, R6.reuse, UR8, 0x2 ;  /* 0x00000008060c7c11 */ /* 0x040fe4000f8a10ff */
[----:B------:R-:W-:Y:S02]  /*16b0*/  FSEL R11, R19, RZ, !P3 ;  /* 0x000000ff130b7208 */ /* 0x000fe40005800000 */
[----:B------:R-:W-:Y:S02]  /*16c0*/  LEA.HI.X R13, R6, UR9, R13, 0x2, P5 ;  /* 0x00000009060d7c11 */ /* 0x000fe4000a8f140d */
[----:B------:R-:W-:-:S03]  /*16d0*/  FSEL R19, R21, RZ, !P0 ;  /* 0x000000ff15137208 */ /* 0x000fc60004000000 */
[----:B------:R0:W-:Y:S04]  /*16e0*/  STG.E desc[UR4][R12.64], R11 ;  /* 0x0000000b0c007986 */ /* 0x0001e8000c101904 */
[----:B------:R0:W-:Y:S04]  /*16f0*/  STG.E desc[UR4][R12.64+0x80], R15 ;  /* 0x0000800f0c007986 */ /* 0x0001e8000c101904 */
[----:B------:R0:W-:Y:S04]  /*1700*/  STG.E desc[UR4][R12.64+0x100], R17 ;  /* 0x000100110c007986 */ /* 0x0001e8000c101904 */
[----:B------:R0:W-:Y:S02]  /*1710*/  STG.E desc[UR4][R12.64+0x180], R19 ;  /* 0x000180130c007986 */ /* 0x0001e4000c101904 */
.L_x_2425:
[----:B------:R-:W-:Y:S05]  /*1720*/  BSYNC B0 ;  /* 0x0000000000007941 */ /* 0x000fea0003800000 */
.L_x_2424:
[----:B------:R-:W-:Y:S01]  /*1730*/  IADD3 R4, R4, 0x7f, RZ ;  /* 0x0000007f04047810 */ /* 0x000fe20007ffe0ff */
[----:B------:R-:W-:Y:S01]  /*1740*/  BSSY B0, `(.L_x_2426) ;  /* 0x0000029000007945 */ /* 0x000fe20003800000 */
[----:B0-----:R-:W-:Y:S02]  /*1750*/  SHF.L.U32 R12, R10, 0x6, RZ ;  /* 0x000000060a0c7819 */ /* 0x001fe400000006ff */
[----:B------:R-:W-:Y:S02]  /*1760*/  SHF.R.S32.HI R11, RZ, 0x1f, R4 ;  /* 0x0000001fff0b7819 */ /* 0x000fe40000011404 */
[----:B------:R-:W-:Y:S02]  /*1770*/  SHF.L.U32 R13, R2, 0xd, RZ ;  /* 0x0000000d020d7819 */ /* 0x000fe400000006ff */
[----:B------:R-:W-:Y:S02]  /*1780*/  LEA.HI R11, R11, R4, RZ, 0x7 ;  /* 0x000000040b0b7211 */ /* 0x000fe400078f38ff */
[----:B------:R-:W-:-:S02]  /*1790*/  SHF.L.U32 R6, R3, 0x2, RZ ;  /* 0x0000000203067819 */ /* 0x000fc400000006ff */
[----:B------:R-:W-:Y:S02]  /*17a0*/  LOP3.LUT R4, R11, 0xffffff80, RZ, 0xc0, !PT ;  /* 0xffffff800b047812 */ /* 0x000fe400078ec0ff */
[----:B------:R-:W-:Y:S02]  /*17b0*/  SHF.R.S32.HI R14, RZ, 0x1f, R12 ;  /* 0x0000001fff0e7819 */ /* 0x000fe4000001140c */
[----:B------:R-:W-:Y:S02]  /*17c0*/  IADD3 R4, -R5, R4, RZ ;  /* 0x0000000405047210 */ /* 0x000fe40007ffe1ff */
[--C-:B------:R-:W-:Y:S02]  /*17d0*/  IADD3 R12, P0, P2, R12, R6, R13.reuse ;  /* 0x000000060c0c7210 */ /* 0x100fe40007a1e00d */
[----:B------:R-:W-:Y:S02]  /*17e0*/  ISETP.GE.OR P1, PT, R3, R4, P1 ;  /* 0x000000040300720c */ /* 0x000fe40000f26670 */
[----:B------:R-:W-:-:S02]  /*17f0*/  SHF.R.S32.HI R13, RZ, 0x1f, R13 ;  /* 0x0000001fff0d7819 */ /* 0x000fc4000001140d */
[----:B------:R-:W-:-:S04]  /*1800*/  SHF.R.S32.HI R6, RZ, 0x1f, R6 ;  /* 0x0000001fff067819 */ /* 0x000fc80000011406 */
[----:B------:R-:W-:Y:S01]  /*1810*/  IADD3.X R13, R14, R6, R13, P0, P2 ;  /* 0x000000060e0d7210 */ /* 0x000fe200007e440d */
[----:B------:R-:W-:-:S04]  /*1820*/  IMAD R6, R8, UR7, RZ ;  /* 0x0000000708067c24 */ /* 0x000fc8000f8e02ff */
[----:B------:R-:W-:Y:S02]  /*1830*/  IMAD R9, R9, UR6, R6 ;  /* 0x0000000609097c24 */ /* 0x000fe4000f8e0206 */
[----:B------:R-:W-:-:S05]  /*1840*/  IMAD.WIDE.U32 R12, R8, UR6, R12 ;  /* 0x00000006080c7c25 */ /* 0x000fca000f8e000c */
[----:B------:R-:W-:Y:S01]  /*1850*/  IADD3 R11, R13, R9, RZ ;  /* 0x000000090d0b7210 */ /* 0x000fe20007ffe0ff */
[----:B------:R-:W-:Y:S06]  /*1860*/  @P1 BRA `(.L_x_2427) ;  /* 0x0000000000581947 */ /* 0x000fec0003800000 */
[----:B------:R-:W0:Y:S01]  /*1870*/  LDC.64 R8, c[0x0][0x2a8] ;  /* 0x0000aa00ff087b82 */ /* 0x000e220000000a00 */
[----:B------:R-:W-:Y:S01]  /*1880*/  SHF.R.S32.HI R6, RZ, 0x1f, R5 ;  /* 0x0000001fff067819 */ /* 0x000fe20000011405 */
[----:B------:R-:W-:Y:S01]  /*1890*/  ULDC.64 UR8, c[0x0][0x2b0] ;  /* 0x0000ac0000087ab9 */ /* 0x000fe20000000a00 */
[--C-:B------:R-:W-:Y:S02]  /*18a0*/  IADD3 R4, P0, P1, R10, R5, R3.reuse ;  /* 0x000000050a047210 */ /* 0x100fe4000791e003 */
[----:B------:R-:W-:Y:S02]  /*18b0*/  SHF.R.S32.HI R14, RZ, 0x1f, R10 ;  /* 0x0000001fff0e7819 */ /* 0x000fe4000001140a */
[----:B------:R-:W-:-:S04]  /*18c0*/  SHF.R.S32.HI R5, RZ, 0x1f, R3 ;  /* 0x0000001fff057819 */ /* 0x000fc80000011403 */
[----:B------:R-:W-:Y:S02]  /*18d0*/  IADD3.X R5, R14, R6, R5, P0, P1 ;  /* 0x000000060e057210 */ /* 0x000fe400007e2405 */
[----:B-----5:R-:W-:Y:S01]  /*18e0*/  FSETP.NEU.FTZ.AND P0, PT, R40, -INF , PT ;  /* 0xff8000002800780b */ /* 0x020fe20003f1d000 */
[C---:B0-----:R-:W-:Y:S02]  /*18f0*/  IMAD R6, R8.reuse, UR7, RZ ;  /* 0x0000000708067c24 */ /* 0x041fe4000f8e02ff */
[----:B------:R-:W-:-:S04]  /*1900*/  IMAD.WIDE.U32 R4, R8, UR6, R4 ;  /* 0x0000000608047c25 */ /* 0x000fc8000f8e0004 */
[----:B------:R-:W-:Y:S02]  /*1910*/  IMAD R9, R9, UR6, R6 ;  /* 0x0000000609097c24 */ /* 0x000fe4000f8e0206 */
[----:B------:R-:W-:-:S03]  /*1920*/  IMAD R6, R41, UR8, RZ ;  /* 0x0000000829067c24 */ /* 0x000fc6000f8e02ff */
[----:B------:R-:W-:Y:S01]  /*1930*/  IADD3 R5, R5, R9, RZ ;  /* 0x0000000905057210 */ /* 0x000fe20007ffe0ff */
[C---:B------:R-:W-:Y:S02]  /*1940*/  IMAD R9, R7.reuse, UR9, R6 ;  /* 0x0000000907097c24 */ /* 0x040fe4000f8e0206 */
[----:B------:R-:W-:Y:S01]  /*1950*/  FMUL.FTZ R6, R40, 1.4426950216293334961 ;  /* 0x3fb8aa3b28067820 */ /* 0x000fe20000410000 */
[----:B------:R-:W-:Y:S01]  /*1960*/  IMAD.WIDE.U32 R4, R7, UR8, R4 ;  /* 0x0000000807047c25 */ /* 0x000fe2000f8e0004 */
[----:B------:R-:W-:-:S04]  /*1970*/  ULDC.64 UR8, c[0x0][0x2a0] ;  /* 0x0000a80000087ab9 */ /* 0x000fc80000000a00 */
[----:B------:R-:W-:Y:S02]  /*1980*/  IADD3 R5, R5, R9, RZ ;  /* 0x0000000905057210 */ /* 0x000fe40007ffe0ff */
[----:B------:R-:W-:-:S04]  /*1990*/  LEA R8, P1, R4, UR8, 0x2 ;  /* 0x0000000804087c11 */ /* 0x000fc8000f8210ff */
[----:B------:R-:W-:Y:S02]  /*19a0*/  LEA.HI.X R9, R4, UR9, R5, 0x2, P1 ;  /* 0x0000000904097c11 */ /* 0x000fe400088f1405 */
[----:B------:R-:W-:-:S05]  /*19b0*/  FSEL R5, R6, RZ, P0 ;  /* 0x000000ff06057208 */ /* 0x000fca0000000000 */
[----:B------:R0:W-:Y:S02]  /*19c0*/  STG.E desc[UR4][R8.64], R5 ;  /* 0x0000000508007986 */ /* 0x0001e4000c101904 */
.L_x_2427:
[----:B------:R-:W-:Y:S05]  /*19d0*/  BSYNC B0 ;  /* 0x0000000000007941 */ /* 0x000fea0003800000 */
.L_x_2426:
[----:B------:R-:W-:Y:S01]  /*19e0*/  ULDC.64 UR10, c[0x0][0x2e8] ;  /* 0x0000ba00000a7ab9 */ /* 0x000fe20000000a00 */
[----:B------:R-:W-:Y:S01]  /*19f0*/  ULDC.64 UR8, c[0x0][0x2d8] ;  /* 0x0000b60000087ab9 */ /* 0x000fe20000000a00 */
[----:B------:R-:W-:Y:S01]  /*1a00*/  MOV R10, R12 ;  /* 0x0000000c000a7202 */ /* 0x000fe20000000f00 */
[----:B------:R-:W-:Y:S01]  /*1a10*/  IMAD R6, R41, UR8, RZ ;  /* 0x0000000829067c24 */ /* 0x000fe2000f8e02ff */
[----:B------:R-:W-:-:S03]  /*1a20*/  ISETP.NE.U32.AND P0, PT, RZ, UR10, PT ;  /* 0x0000000aff007c0c */ /* 0x000fc6000bf05070 */
[----:B0-----:R-:W-:Y:S01]  /*1a30*/  IMAD.WIDE.U32 R4, R7, UR8, R10 ;  /* 0x0000000807047c25 */ /* 0x001fe2000f8e000a */
[----:B------:R-:W-:-:S03]  /*1a40*/  ISETP.NE.AND.EX P0, PT, RZ, UR11, PT, P0 ;  /* 0x0000000bff007c0c */ /* 0x000fc6000bf05300 */
[----:B------:R-:W-:Y:S01]  /*1a50*/  IMAD R7, R7, UR9, R6 ;  /* 0x0000000907077c24 */ /* 0x000fe2000f8e0206 */
[----:B------:R-:W-:Y:S01]  /*1a60*/  ISETP.NE.OR P0, PT, R3, RZ, !P0 ;  /* 0x000000ff0300720c */ /* 0x000fe20004705670 */
[----:B------:R-:W-:Y:S02]  /*1a70*/  ULDC.64 UR8, c[0x0][0x2b8] ;  /* 0x0000ae0000087ab9 */ /* 0x000fe40000000a00 */
[----:B------:R-:W-:Y:S02]  /*1a80*/  LEA R6, P1, R4, UR8, 0x2 ;  /* 0x0000000804067c11 */ /* 0x000fe4000f8210ff */
[----:B------:R-:W-:-:S04]  /*1a90*/  IADD3 R5, R5, R7, RZ ;  /* 0x0000000705057210 */ /* 0x000fc80007ffe0ff */
[----:B------:R-:W-:-:S05]  /*1aa0*/  LEA.HI.X R7, R4, UR9, R5, 0x2, P1 ;  /* 0x0000000904077c11 */ /* 0x000fca00088f1405 */
        /* <DEDUP_REMOVED lines=9> */
[----:B------:R-:W1:Y:S08]  /*1b40*/  LDC R3, c[0x0][0x2e0] ;  /* 0x0000b800ff037b82 */ /* 0x000e700000000800 */
[----:B0-----:R-:W0:Y:S08]  /*1b50*/  LDC R7, c[0x0][0x220] ;  /* 0x00008800ff077b82 */ /* 0x001e300000000800 */
[----:B------:R-:W2:Y:S01]  /*1b60*/  LDC.64 R4, c[0x0][0x2e8] ;  /* 0x0000ba00ff047b82 */ /* 0x000ea20000000a00 */
[----:B-1----:R-:W-:-:S04]  /*1b70*/  IMAD R0, R2, R3, R0 ;  /* 0x0000000302007224 */ /* 0x002fc800078e0200 */
[----:B0-----:R-:W-:-:S04]  /*1b80*/  IMAD R3, R0, R7, UR6 ;  /* 0x0000000600037e24 */ /* 0x001fc8000f8e0207 */
[----:B--2---:R-:W-:-:S05]  /*1b90*/  IMAD.WIDE R2, R3, 0x4, R4 ;  /* 0x0000000403027825 */ /* 0x004fca00078e0204 */
[----:B------:R-:W-:Y:S01]  /*1ba0*/  STG.E desc[UR4][R2.64], RZ ;  /* 0x000000ff02007986 */ /* 0x000fe2000c101904 */
[----:B------:R-:W-:Y:S05]  /*1bb0*/  EXIT ;  /* 0x000000000000794d */ /* 0x000fea0003800000 */
.L_x_2428:
        /* <DEDUP_REMOVED lines=12> */
.L_x_3736:


//--------------------- .text._ZN7cutlass13device_kernelIN5flash11enable_sm90INS1_16FlashAttnBwdSm90INS1_25CollectiveMainloopBwdSm90ILi2ELi2ELi2EN4cute5tupleIJNS5_1CILi1EEES8_S8_EEENS6_IJNS7_ILi96EEENS7_ILi128EEENS7_ILi64EEEEEENS_6half_tEfNS_4arch4Sm90ELb1ELb0ELb1ELb0ELb0ELb1ELb0ELb1ELi2ELi1ELi2ELi2ELb0EEENS1_21CollectiveEpilogueBwdISD_SE_SG_Li256ELb0ELb0ELi1EEENS1_25SingleTileBwdLPTSchedulerILb0ELi128ELb0EEEEEEEEEvNT_6ParamsE --------------------------
	.section	.text._ZN7cutlass13device_kernelIN5flash11enable_sm90INS1_16FlashAttnBwdSm90INS1_25CollectiveMainloopBwdSm90ILi2ELi2ELi2EN4cute5tupleIJNS5_1CILi1EEES8_S8_EEENS6_IJNS7_ILi96EEENS7_ILi128EEENS7_ILi64EEEEEENS_6half_tEfNS_4arch4Sm90ELb1ELb0ELb1ELb0ELb0ELb1ELb0ELb1ELi2ELi1ELi2ELi2ELb0EEENS1_21CollectiveEpilogueBwdISD_SE_SG_Li256ELb0ELb0ELi1EEENS1_25SingleTileBwdLPTSchedulerILb0ELi128ELb0EEEEEEEEEvNT_6ParamsE,"ax",@progbits
	.align	128
.text._ZN7cutlass13device_kernelIN5flash11enable_sm90INS1_16FlashAttnBwdSm90INS1_25CollectiveMainloopBwdSm90ILi2ELi2ELi2EN4cute5tupleIJNS5_1CILi1EEES8_S8_EEENS6_IJNS7_ILi96EEENS7_ILi128EEENS7_ILi64EEEEEENS_6half_tEfNS_4arch4Sm90ELb1ELb0ELb1ELb0ELb0ELb1ELb0ELb1ELi2ELi1ELi2ELi2ELb0EEENS1_21CollectiveEpilogueBwdISD_SE_SG_Li256ELb0ELb0ELi1EEENS1_25SingleTileBwdLPTSchedulerILb0ELi128ELb0EEEEEEEEEvNT_6ParamsE:
        .type           _ZN7cutlass13device_kernelIN5flash11enable_sm90INS1_16FlashAttnBwdSm90INS1_25CollectiveMainloopBwdSm90ILi2ELi2ELi2EN4cute5tupleIJNS5_1CILi1EEES8_S8_EEENS6_IJNS7_ILi96EEENS7_ILi128EEENS7_ILi64EEEEEENS_6half_tEfNS_4arch4Sm90ELb1ELb0ELb1ELb0ELb0ELb1ELb0ELb1ELi2ELi1ELi2ELi2ELb0EEENS1_21CollectiveEpilogueBwdISD_SE_SG_Li256ELb0ELb0ELi1EEENS1_25SingleTileBwdLPTSchedulerILb0ELi128ELb0EEEEEEEEEvNT_6ParamsE,@function
        .size           _ZN7cutlass13device_kernelIN5flash11enable_sm90INS1_16FlashAttnBwdSm90INS1_25CollectiveMainloopBwdSm90ILi2ELi2ELi2EN4cute5tupleIJNS5_1CILi1EEES8_S8_EEENS6_IJNS7_ILi96EEENS7_ILi128EEENS7_ILi64EEEEEENS_6half_tEfNS_4arch4Sm90ELb1ELb0ELb1ELb0ELb0ELb1ELb0ELb1ELi2ELi1ELi2ELi2ELb0EEENS1_21CollectiveEpilogueBwdISD_SE_SG_Li256ELb0ELb0ELi1EEENS1_25SingleTileBwdLPTSchedulerILb0ELi128ELb0EEEEEEEEEvNT_6ParamsE,(.L_x_3737 - _ZN7cutlass13device_kernelIN5flash11enable_sm90INS1_16FlashAttnBwdSm90INS1_25CollectiveMainloopBwdSm90ILi2ELi2ELi2EN4cute5tupleIJNS5_1CILi1EEES8_S8_EEENS6_IJNS7_ILi96EEENS7_ILi128EEENS7_ILi64EEEEEENS_6half_tEfNS_4arch4Sm90ELb1ELb0ELb1ELb0ELb0ELb1ELb0ELb1ELi2ELi1ELi2ELi2ELb0EEENS1_21CollectiveEpilogueBwdISD_SE_SG_Li256ELb0ELb0ELi1EEENS1_25SingleTileBwdLPTSchedulerILb0ELi128ELb0EEEEEEEEEvNT_6ParamsE)
        .other          _ZN7cutlass13device_kernelIN5flash11enable_sm90INS1_16FlashAttnBwdSm90INS1_25CollectiveMainloopBwdSm90ILi2ELi2ELi2EN4cute5tupleIJNS5_1CILi1EEES8_S8_EEENS6_IJNS7_ILi96EEENS7_ILi128EEENS7_ILi64EEEEEENS_6half_tEfNS_4arch4Sm90ELb1ELb0ELb1ELb0ELb0ELb1ELb0ELb1ELi2ELi1ELi2ELi2ELb0EEENS1_21CollectiveEpilogueBwdISD_SE_SG_Li256ELb0ELb0ELi1EEENS1_25SingleTileBwdLPTSchedulerILb0ELi128ELb0EEEEEEEEEvNT_6ParamsE,@"STO_CUDA_ENTRY STV_DEFAULT"
_ZN7cutlass13device_kernelIN5flash11enable_sm90INS1_16FlashAttnBwdSm90INS1_25CollectiveMainloopBwdSm90ILi2ELi2ELi2EN4cute5tupleIJNS5_1CILi1EEES8_S8_EEENS6_IJNS7_ILi96EEENS7_ILi128EEENS7_ILi64EEEEEENS_6half_tEfNS_4arch4Sm90ELb1ELb0ELb1ELb0ELb0ELb1ELb0ELb1ELi2ELi1ELi2ELi2ELb0EEENS1_21CollectiveEpilogueBwdISD_SE_SG_Li256ELb0ELb0ELi1EEENS1_25SingleTileBwdLPTSchedulerILb0ELi128ELb0EEEEEEEEEvNT_6ParamsE:
        /* <DEDUP_REMOVED lines=29> */
.L_x_2430:
[----:B------:R-:W-:Y:S05]  /*01d0*/  BSYNC B0 ;  /* 0x0000000000007941 */ /* 0x000fea0003800000 */
.L_x_2429:
        /* <DEDUP_REMOVED lines=34> */
.L_x_2431:
        /* <DEDUP_REMOVED lines=22> */
.L_x_2432:
[----:B---3--:R-:W-:Y:S01]  /*0560*/  ISETP.NE.AND P0, PT, R2, RZ, PT ;  /* 0x000000ff0200720c */ /* 0x008fe20003f05270 */
[----:B------:R-:W-:Y:S01]  /*0570*/  IMAD.MOV.U32 R2, RZ, RZ, 0x1 ;  /* 0x00000001ff027424 */ /* 0x000fe200078e00ff */
[----:B------:R-:W-:Y:S01]  /*0580*/  NOP ;  /* 0x0000000000007918 */ /* 0x000fe20000000000 */
[----:B------:R-:W-:Y:S03]  /*0590*/  BSSY B6, `(.L_x_2433) ;  /* 0x0000db8000067945 */ /* 0x000fe60003800000 */
[----:B------:R-:W-:-:S05]  /*05a0*/  SEL R2, R2, 0x2, !P0 ;  /* 0x0000000202027807 */ /* 0x000fca0004000000 */
[----:B------:R3:W-:Y:S01]  /*05b0*/  STL [R1+0xc], R2 ;  /* 0x00000c0201007387 */ /* 0x0007e20000100800 */
[----:B-12-4-:R-:W-:Y:S06]  /*05c0*/  BAR.SYNC.DEFER_BLOCKING 0x0 ;  /* 0x0000000000007b1d */ /* 0x016fec0000010000 */
[----:B------:R-:W-:Y:S05]  /*05d0*/  @!P0 BRA `(.L_x_2434) ;  /* 0x000000ac00608947 */ /* 0x000fea0003800000 */
.L_x_2435:
[----:B------:R-:W-:-:S08]  /*05e0*/  NOP ;  /* 0x0000000000007918 */ /* 0x000fd00000000000 */
[----:B------:R-:W1:Y:S02]  /*05f0*/  USETMAXREG.TRY_ALLOC.CTAPOOL UP0, 0xf0 ;  /* 0x000000f0000079c8 */ /* 0x000e640008000600 */
[----:B-1----:R-:W-:-:S13]  /*0600*/  PLOP3.LUT P0, PT, PT, PT, UP0, 0x80, 0x0 ;  /* 0x000000000000781c */ /* 0x002fda0003f0f008 */
[----:B------:R-:W-:Y:S05]  /*0610*/  @!P0 BRA `(.L_x_2435) ;  /* 0xfffffffc00f08947 */ /* 0x000fea000383ffff */
[----:B------:R-:W-:Y:S01]  /*0620*/  LOP3.LUT R0, R0, 0x3, RZ, 0xc0, !PT ;  /* 0x0000000300007812 */ /* 0x000fe200078ec0ff */
[----:B---3--:R-:W1:Y:S01]  /*0630*/  S2R R2, SR_TID.X ;  /* 0x0000000000027919 */ /* 0x008e620000002100 */
[----:B------:R-:W2:Y:S01]  /*0640*/  S2UR UR7, SR_CTAID.X ;  /* 0x00000000000779c3 */ /* 0x000ea20000002500 */
[----:B------:R-:W-:Y:S02]  /*0650*/  ULDC UR8, c[0x0][0xb50] ;  /* 0x0002d40000087ab9 */ /* 0x000fe40000000800 */
[----:B------:R-:W-:Y:S01]  /*0660*/  UISETP.NE.AND UP0, UPT, UR8, 0x1, UPT ;  /* 0x000000010800788c */ /* 0x000fe2000bf05270 */
[----:B------:R-:W3:Y:S04]  /*0670*/  SHFL.IDX PT, R0, R0, RZ, 0x1f ;  /* 0x00001fff00007589 */ /* 0x000ee800000e0000 */
[----:B------:R-:W4:Y:S06]  /*0680*/  LDC R3, c[0x0][0xb68] ;  /* 0x0002da00ff037b82 */ /* 0x000f2c0000000800 */
[----:B------:R-:W-:Y:S01]  /*0690*/  @UP0 ULDC UR4, c[0x0][0xb54] ;  /* 0x0002d50000040ab9 */ /* 0x000fe20000000800 */
[----:B------:R-:W-:Y:S01]  /*06a0*/  @UP0 ULDC UR9, c[0x0][0xb58] ;  /* 0x0002d60000090ab9 */ /* 0x000fe20000000800 */
[----:B--2---:R-:W-:-:S02]  /*06b0*/  UIMAD.WIDE.U32 UR4, UR7, UR4, URZ ;  /* 0x00000004070472a5 */ /* 0x004fc4000f8e003f */
[----:B------:R-:W-:Y:S01]  /*06c0*/  UMOV UR6, UR7 ;  /* 0x0000000700067c82 */ /* 0x000fe20008000000 */
[----:B---3--:R-:W-:Y:S01]  /*06d0*/  ISETP.NE.AND P0, PT, R0, RZ, PT ;  /* 0x000000ff0000720c */ /* 0x008fe20003f05270 */
[----:B------:R-:W-:Y:S01]  /*06e0*/  @UP0 USHF.R.U32.HI UR6, URZ, UR9, UR5 ;  /* 0x000000093f060299 */ /* 0x000fe20008011605 */
[----:B-1----:R-:W-:-:S03]  /*06f0*/  SHF.R.U32.HI R2, RZ, 0x7, R2 ;  /* 0x00000007ff027819 */ /* 0x002fc60000011602 */
[----:B------:R-:W-:-:S04]  /*0700*/  UIADD3 UR4, -UR6, URZ, URZ ;  /* 0x0000003f06047290 */ /* 0x000fc8000fffe13f */
[----:B------:R-:W-:-:S04]  /*0710*/  UIMAD UR10, UR8, UR4, UR7 ;  /* 0x00000004080a72a4 */ /* 0x000fc8000f8e0207 */
[----:B------:R-:W-:-:S05]  /*0720*/  @!P0 IADD3 R2, R2, 0x9, RZ ;  /* 0x0000000902028810 */ /* 0x000fca0007ffe0ff */
[----:B------:R1:W-:Y:S06]  /*0730*/  @!P0 BAR.ARV R2, 0xa0 ;  /* 0x000280020000851d */ /* 0x0003ec0000002000 */
[----:B----4-:R-:W-:-:S13]  /*0740*/  ISETP.LE.AND P0, PT, R3, UR6, PT ;  /* 0x0000000603007c0c */ /* 0x010fda000bf03270 */
[----:B-1----:R-:W-:Y:S05]  /*0750*/  @!P0 BRA `(.L_x_2436) ;  /* 0x0000000000208947 */ /* 0x002fea0003800000 */
[----:B------:R-:W-:Y:S01]  /*0760*/  ULDC UR7, c[0x0][0xb5c] ;  /* 0x0002d70000077ab9 */ /* 0x000fe20000000800 */
[----:B------:R-:W-:Y:S01]  /*0770*/  UMOV UR36, UR10 ;  /* 0x0000000a00247c82 */ /* 0x000fe20008000000 */
[----:B------:R-:W-:-:S11]  /*0780*/  UISETP.NE.AND UP0, UPT, UR7, 0x1, UPT ;  /* 0x000000010700788c */ /* 0x000fd6000bf05270 */
[----:B------:R-:W-:Y:S02]  /*0790*/  @UP0 ULDC.64 UR8, c[0x0][0xb60] ;  /* 0x0002d80000080ab9 */ /* 0x000fe40000000a00 */
[----:B------:R-:W-:-:S04]  /*07a0*/  UIMAD.WIDE.U32 UR4, UR10, UR8, URZ ;  /* 0x000000080a0472a5 */ /* 0x000fc8000f8e003f */
[----:B------:R-:W-:-:S04]  /*07b0*/  @UP0 USHF.R.U32.HI UR36, URZ, UR9, UR5 ;  /* 0x000000093f240299 */ /* 0x000fc80008011605 */
[----:B------:R-:W-:Y:S01]  /*07c0*/  UIMAD UR4, UR36, UR7, URZ ;  /* 0x00000007240472a4 */ /* 0x000fe2000f8e023f */
[----:B------:R-:W-:Y:S11]  /*07d0*/  BRA `(.L_x_2437) ;  /* 0x00000000001c7947 */ /* 0x000ff60003800000 */
.L_x_2436:
[----:B------:R-:W-:Y:S01]  /*07e0*/  ULDC UR7, c[0x0][0xb44] ;  /* 0x0002d10000077ab9 */ /* 0x000fe20000000800 */
[----:B------:R-:W-:Y:S01]  /*07f0*/  UMOV UR36, UR10 ;  /* 0x0000000a00247c82 */ /* 0x000fe20008000000 */
[----:B------:R-:W-:-:S11]  /*0800*/  UISETP.NE.AND UP0, UPT, UR7, 0x1, UPT ;  /* 0x000000010700788c */ /* 0x000fd6000bf05270 */
[----:B------:R-:W-:Y:S02]  /*0810*/  @UP0 ULDC.64 UR8, c[0x0][0xb48] ;  /* 0x0002d20000080ab9 */ /* 0x000fe40000000a00 */
[----:B------:R-:W-:-:S04]  /*0820*/  UIMAD.WIDE.U32 UR4, UR10, UR8, URZ ;  /* 0x000000080a0472a5 */ /* 0x000fc8000f8e003f */
[----:B------:R-:W-:-:S04]  /*0830*/  @UP0 USHF.R.U32.HI UR36, URZ, UR9, UR5 ;  /* 0x000000093f240299 */ /* 0x000fc80008011605 */
[----:B------:R-:W-:-:S12]  /*0840*/  UIMAD UR4, UR36, UR7, URZ ;  /* 0x00000007240472a4 */ /* 0x000fd8000f8e023f */
.L_x_2437:
[----:B------:R-:W-:Y:S01]  /*0850*/  ULDC UR43, c[0x0][0xb38] ;  /* 0x0002ce00002b7ab9 */ /* 0x000fe20000000800 */
[----:B------:R-:W-:Y:S02]  /*0860*/  UIADD3 UR4, UR10, -UR4, URZ ;  /* 0x800000040a047290 */ /* 0x000fe4000fffe03f */
[----:B------:R-:W-:Y:S01]  /*0870*/  UISETP.NE.AND UP0, UPT, UR43, 0x1, UPT ;  /* 0x000000012b00788c */ /* 0x000fe2000bf05270 */
[----:B------:R-:W-:Y:S02]  /*0880*/  ULDC UR5, c[0x0][0xb44] ;  /* 0x0002d10000057ab9 */ /* 0x000fe40000000800 */
[----:B------:R-:W-:-:S08]  /*0890*/  UIMAD UR6, UR6, UR5, UR4 ;  /* 0x00000005060672a4 */ /* 0x000fd0000f8e0204 */
[----:B------:R-:W-:Y:S01]  /*08a0*/  @UP0 ULDC UR4, c[0x0][0xb3c] ;  /* 0x0002cf0000040ab9 */ /* 0x000fe20000000800 */
[----:B------:R-:W-:Y:S01]  /*08b0*/  @UP0 ULDC UR7, c[0x0][0xb40] ;  /* 0x0002d00000070ab9 */ /* 0x000fe20000000800 */
[----:B------:R-:W-:Y:S02]  /*08c0*/  UIMAD.WIDE.U32 UR4, UR6, UR4, URZ ;  /* 0x00000004060472a5 */ /* 0x000fe4000f8e003f */
[----:B------:R-:W-:Y:S02]  /*08d0*/  UMOV UR44, UR6 ;  /* 0x00000006002c7c82 */ /* 0x000fe40008000000 */
[----:B------:R-:W-:-:S04]  /*08e0*/  @UP0 USHF.R.U32.HI UR44, URZ, UR7, UR5 ;  /* 0x000000073f2c0299 */ /* 0x000fc80008011605 */
[----:B------:R-:W-:Y:S02]  /*08f0*/  UIADD3 UR4, -UR44, URZ, URZ ;  /* 0x0000003f2c047290 */ /* 0x000fe4000fffe13f */
[----:B------:R-:W-:Y:S02]  /*0900*/  ISETP.LE.AND P0, PT, RZ, UR44, PT ;  /* 0x0000002cff007c0c */ /* 0x000fe4000bf03270 */
[----:B------:R-:W-:-:S11]  /*0910*/  UIMAD UR43, UR43, UR4, UR6 ;  /* 0x000000042b2b72a4 */ /* 0x000fd6000f8e0206 */
[----:B------:R-:W-:Y:S05]  /*0920*/  @!P0 BRA `(.L_x_2438) ;  /* 0x000000d400f88947 */ /* 0x000fea0003800000 */
[----:B------:R-:W-:Y:S01]  /*0930*/  ULDC UR5, c[0x0][0x280] ;  /* 0x0000a00000057ab9 */ /* 0x000fe20000000800 */
[----:B------:R-:W-:Y:S01]  /*0940*/  ULDC UR6, c[0x0][0x290] ;  /* 0x0000a40000067ab9 */ /* 0x000fe20000000800 */
[----:B------:R-:W-:Y:S01]  /*0950*/  ULEA UR4, UR36, UR5, 0x7 ;  /* 0x0000000524047291 */ /* 0x000fe2000f8e383f */
[----:B------:R-:W-:Y:S01]  /*0960*/  PLOP3.LUT P0, PT, PT, PT, PT, 0x80, 0x0 ;  /* 0x000000000000781c */ /* 0x000fe20003f0f070 */
[----:B------:R-:W-:Y:S01]  /*0970*/  ULDC UR7, c[0x0][0x74c] ;  /* 0x0001d30000077ab9 */ /* 0x000fe20000000800 */
[----:B------:R-:W-:Y:S01]  /*0980*/  CS2R R150, SRZ ;  /* 0x0000000000967805 */ /* 0x000fe2000001ff00 */
[----:B------:R-:W-:Y:S01]  /*0990*/  UIADD3 UR6, -UR7, UR4, -UR6 ;  /* 0x0000000407067290 */ /* 0x000fe2000fffe906 */
[----:B------:R-:W-:Y:S01]  /*09a0*/  CS2R R148, SRZ ;  /* 0x0000000000947805 */ /* 0x000fe2000001ff00 */
[----:B------:R-:W-:Y:S01]  /*09b0*/  UIADD3 UR4, UR5, 0x5f, URZ ;  /* 0x0000005f05047890 */ /* 0x000fe2000fffe03f */
[----:B------:R-:W-:Y:S01]  /*09c0*/  CS2R R146, SRZ ;  /* 0x0000000000927805 */ /* 0x000fe2000001ff00 */
[----:B------:R-:W-:Y:S01]  /*09d0*/  UIMAD.WIDE UR6, UR6, 0x2aaaaaab, URZ ;  /* 0x2aaaaaab060678a5 */ /* 0x000fe2000f8e023f */
[----:B------:R-:W-:Y:S01]  /*09e0*/  CS2R R144, SRZ ;  /* 0x0000000000907805 */ /* 0x000fe2000001ff00 */
[----:B------:R-:W-:Y:S01]  /*09f0*/  UIMAD.WIDE UR4, UR4, 0x2aaaaaab, URZ ;  /* 0x2aaaaaab040478a5 */ /* 0x000fe2000f8e023f */
[----:B------:R-:W-:Y:S01]  /*0a00*/  CS2R R142, SRZ ;  /* 0x00000000008e7805 */ /* 0x000fe2000001ff00 */
[----:B------:R-:W-:Y:S01]  /*0a10*/  USHF.R.U32.HI UR6, URZ, 0x1f, UR7 ;  /* 0x0000001f3f067899 */ /* 0x000fe20008011607 */
[----:B------:R-:W-:Y:S01]  /*0a20*/  CS2R R140, SRZ ;  /* 0x00000000008c7805 */ /* 0x000fe2000001ff00 */
[----:B------:R-:W-:Y:S01]  /*0a30*/  USHF.R.U32.HI UR37, URZ, 0x1f, UR5 ;  /* 0x0000001f3f257899 */ /* 0x000fe20008011605 */
[----:B------:R-:W-:Y:S01]  /*0a40*/  CS2R R138, SRZ ;  /* 0x00000000008a7805 */ /* 0x000fe2000001ff00 */
[----:B------:R-:W-:Y:S01]  /*0a50*/  ULEA.HI.SX32 UR6, UR7, UR6, 0x1c ;  /* 0x0000000607067291 */ /* 0x000fe2000f8fe23f */
[----:B------:R-:W-:Y:S01]  /*0a60*/  CS2R R136, SRZ ;  /* 0x0000000000887805 */ /* 0x000fe2000001ff00 */
[----:B------:R-:W-:Y:S01]  /*0a70*/  ULEA.HI.SX32 UR37, UR5, UR37, 0x1c ;  /* 0x0000002505257291 */ /* 0x000fe2000f8fe23f */
[----:B------:R-:W-:-:S02]  /*0a80*/  CS2R R134, SRZ ;  /* 0x0000000000867805 */ /* 0x000fc4000001ff00 */
[----:B------:R-:W-:Y:S02]  /*0a90*/  CS2R R132, SRZ ;  /* 0x0000000000847805 */ /* 0x000fe4000001ff00 */
[----:B------:R-:W-:Y:S02]  /*0aa0*/  CS2R R130, SRZ ;  /* 0x0000000000827805 */ /* 0x000fe4000001ff00 */
[----:B------:R-:W-:Y:S02]  /*0ab0*/  VIMNMX R16, RZ, UR6, !PT ;  /* 0x00000006ff107c48 */ /* 0x000fe4000ffe0100 */
[----:B------:R-:W-:Y:S02]  /*0ac0*/  CS2R R128, SRZ ;  /* 0x0000000000807805 */ /* 0x000fe4000001ff00 */
[----:B------:R-:W-:Y:S02]  /*0ad0*/  CS2R R126, SRZ ;  /* 0x00000000007e7805 */ /* 0x000fe4000001ff00 */
[----:B------:R-:W-:-:S02]  /*0ae0*/  CS2R R124, SRZ ;  /* 0x00000000007c7805 */ /* 0x000fc4000001ff00 */
[----:B------:R-:W-:Y:S02]  /*0af0*/  ISETP.LT.AND P1, PT, R16, UR37, PT ;  /* 0x0000002510007c0c */ /* 0x000fe4000bf21270 */
        /* <DEDUP_REMOVED lines=18> */
[----:B------:R-:W-:Y:S06]  /*0c20*/  @!P1 BRA `(.L_x_2439) ;  /* 0x0000009000009947 */ /* 0x000fec0003800000 */
        /* <DEDUP_REMOVED lines=21> */
.L_x_2441:
        /* <DEDUP_REMOVED lines=15> */
.L_x_2440:
        /* <DEDUP_REMOVED lines=22> */
.L_x_2443:
        /* <DEDUP_REMOVED lines=15> */
.L_x_2442:
[----:B------:R-:W-:Y:S01]  /*10c0*/  SHF.R.S32.HI R7, RZ, 0x1f, R18 ;  /* 0x0000001fff077819 */ /* 0x000fe20000011412 */
[----:B------:R-:W-:-:S03]  /*10d0*/  UMOV UR4, 0xffffffff ;  /* 0xffffffff00047882 */ /* 0x000fc60000000000 */
[----:B------:R-:W-:-:S04]  /*10e0*/  LEA.HI R0, R7, R18, RZ, 0x7 ;  /* 0x0000001207007211 */ /* 0x000fc800078f38ff */
[----:B------:R-:W-:Y:S01]  /*10f0*/  SHF.R.S32.HI R13, RZ, 0x7, R0 ;  /* 0x00000007ff0d7819 */ /* 0x000fe20000011400 */
[----:B------:R-:W-:Y:S06]  /*1100*/  BRA.DIV UR4, `(.L_x_2444) ;  /* 0x000000d204087947 */ /* 0x000fec000b800000 */
[----:B------:R1:W2:Y:S02]  /*1110*/  SHFL.IDX PT, R14, R13, RZ, 0x1f ;  /* 0x00001fff0d0e7589 */ /* 0x0002a400000e0000 */
.L_x_2547:
[----:B------:R-:W-:Y:S01]  /*1120*/  SHF.L.U32 R2, RZ, 0x1f, RZ ;  /* 0x0000001fff027819 */ /* 0x000fe200000006ff */
[----:B------:R-:W3:Y:S01]  /*1130*/  LDC R10, c[0x0][0x74c] ;  /* 0x0001d300ff0a7b82 */ /* 0x000ee20000000800 */
[----:B------:R-:W-:Y:S02]  /*1140*/  SHF.L.U32 R3, R18, 0x6, RZ ;  /* 0x0000000612037819 */ /* 0x000fe400000006ff */
[----:B------:R-:W4:Y:S02]  /*1150*/  SYNCS.PHASECHK.TRANS64.TRYWAIT P0, [R17+URZ+0x26800], R2 ;  /* 0x02680002110075a7 */ /* 0x000f24000800017f */
[----:B----4-:R-:W-:Y:S05]  /*1160*/  @P0 BRA `(.L_x_2445) ;  /* 0x0000000000080947 */ /* 0x010fea0003800000 */
[----:B------:R-:W4:Y:S02]  /*1170*/  SYNCS.PHASECHK.TRANS64.TRYWAIT P0, [R17+URZ+0x26800], R2 ;  /* 0x02680002110075a7 */ /* 0x000f24000800017f */
[----:B----4-:R-:W-:Y:S05]  /*1180*/  @!P0 BRA `(.L_x_2446) ;  /* 0x000000d000048947 */ /* 0x010fea0003800000 */
.L_x_2445:
[CC--:B------:R-:W-:Y:S01]  /*1190*/  LEA.HI R8, R7.reuse, R18.reuse, RZ, 0x5 ;  /* 0x0000001207087211 */ /* 0x0c0fe200078f28ff */
[----:B------:R-:W-:Y:S01]  /*11a0*/  ULDC UR4, c[0x0][0x280] ;  /* 0x0000a00000047ab9 */ /* 0x000fe20000000800 */
[----:B------:R-:W-:Y:S01]  /*11b0*/  ULDC UR5, c[0x0][0x290] ;  /* 0x0000a40000057ab9 */ /* 0x000fe20000000800 */
[----:B------:R-:W-:Y:S01]  /*11c0*/  LEA.HI R5, R7, R18, RZ, 0x4 ;  /* 0x0000001207057211 */ /* 0x000fe200078f20ff */
[----:B------:R-:W-:Y:S01]  /*11d0*/  UIADD3 UR4, -UR5, 0x7f, UR4 ;  /* 0x0000007f05047890 */ /* 0x000fe2000fffe104 */
[----:B----4-:R-:W-:Y:S02]  /*11e0*/  SHF.R.S32.HI R2, RZ, 0x5, R8 ;  /* 0x00000005ff027819 */ /* 0x010fe40000011408 */
[----:B------:R-:W-:Y:S02]  /*11f0*/  CS2R R150, SRZ ;  /* 0x0000000000967805 */ /* 0x000fe4000001ff00 */
[----:B------:R-:W-:Y:S01]  /*1200*/  SHF.R.S32.HI R6, RZ, 0x4, R5 ;  /* 0x00000004ff067819 */ /* 0x000fe20000011405 */
[----:B------:R-:W-:Y:S01]  /*1210*/  ULEA UR4, UR36, UR4, 0x7 ;  /* 0x0000000424047291 */ /* 0x000fe2000f8e383f */
[----:B------:R-:W-:Y:S01]  /*1220*/  LOP3.LUT R3, R3, 0x1c0, RZ, 0xc0, !PT ;  /* 0x000001c003037812 */ /* 0x000fe200078ec0ff */
[----:B------:R-:W-:Y:S01]  /*1230*/  IMAD.SHL.U32 R4, R2, 0x10, RZ ;  /* 0x0000001002047824 */ /* 0x000fe200078e00ff */
[----:B------:R-:W-:-:S02]  /*1240*/  LEA.HI R9, R5, R6, RZ, 0x1 ;  /* 0x0000000605097211 */ /* 0x000fc400078f08ff */
[----:B------:R-:W-:Y:S02]  /*1250*/  CS2R R148, SRZ ;  /* 0x0000000000947805 */ /* 0x000fe4000001ff00 */
[----:B------:R-:W-:Y:S02]  /*1260*/  LEA.HI R2, R7, R18, RZ, 0x3 ;  /* 0x0000001207027211 */ /* 0x000fe400078f18ff */
[----:B------:R-:W-:Y:S02]  /*1270*/  CS2R R146, SRZ ;  /* 0x0000000000927805 */ /* 0x000fe4000001ff00 */
[----:B------:R-:W-:Y:S02]  /*1280*/  LOP3.LUT R5, R3, 0x30, R4, 0xf8, !PT ;  /* 0x0000003003057812 */ /* 0x000fe400078ef804 */
[----:B------:R-:W-:Y:S02]  /*1290*/  CS2R R144, SRZ ;  /* 0x0000000000907805 */ /* 0x000fe4000001ff00 */
[----:B---3--:R-:W-:-:S02]  /*12a0*/  IADD3 R4, -R10, UR4, RZ ;  /* 0x000000040a047c10 */ /* 0x008fc4000fffe1ff */
[----:B------:R-:W-:Y:S02]  /*12b0*/  CS2R R142, SRZ ;  /* 0x00000000008e7805 */ /* 0x000fe4000001ff00 */
[----:B------:R-:W-:Y:S02]  /*12c0*/  LOP3.LUT R5, R5, 0x8, R2, 0xf8, !PT ;  /* 0x0000000805057812 */ /* 0x000fe400078ef802 */
[----:B------:R-:W-:Y:S02]  /*12d0*/  CS2R R140, SRZ ;  /* 0x00000000008c7805 */ /* 0x000fe4000001ff00 */
[----:B--2---:R-:W-:Y:S01]  /*12e0*/  LEA.HI R2, R14, R14, RZ, 0x1 ;  /* 0x0000000e0e027211 */ /* 0x004fe200078f08ff */
[----:B------:R-:W-:Y:S01]  /*12f0*/  IMAD.HI R10, R4, 0x2aaaaaab, RZ ;  /* 0x2aaaaaab040a7827 */ /* 0x000fe200078e02ff */
[----:B------:R-:W-:Y:S02]  /*1300*/  SHF.R.U32.HI R4, RZ, 0x3, R3 ;  /* 0x00000003ff047819 */ /* 0x000fe40000011603 */
[----:B------:R-:W-:-:S02]  /*1310*/  CS2R R138, SRZ ;  /* 0x00000000008a7805 */ /* 0x000fc4000001ff00 */
[----:B------:R-:W-:Y:S02]  /*1320*/  LOP3.LUT R9, R9, 0x7ffffe, RZ, 0xc0, !PT ;  /* 0x007ffffe09097812 */ /* 0x000fe400078ec0ff */
[----:B------:R-:W-:Y:S02]  /*1330*/  CS2R R136, SRZ ;  /* 0x0000000000887805 */ /* 0x000fe4000001ff00 */
[----:B------:R-:W-:Y:S02]  /*1340*/  SHF.R.U32.HI R3, RZ, 0x1f, R10 ;  /* 0x0000001fff037819 */ /* 0x000fe4000001160a */
[----:B------:R-:W-:Y:S02]  /*1350*/  CS2R R134, SRZ ;  /* 0x0000000000867805 */ /* 0x000fe4000001ff00 */
[----:B------:R-:W-:Y:S01]  /*1360*/  LOP3.LUT R4, R5, R4, RZ, 0x3c, !PT ;  /* 0x0000000405047212 */ /* 0x000fe200078e3cff */
[----:B------:R-:W-:Y:S01]  /*1370*/  IMAD.IADD R6, R6, 0x1, -R9 ;  /* 0x0000000106067824 */ /* 0x000fe200078e0a09 */
[----:B------:R-:W-:-:S02]  /*1380*/  LOP3.LUT R5, R2, 0xfffffffe, RZ, 0xc0, !PT ;  /* 0xfffffffe02057812 */ /* 0x000fc400078ec0ff */
[----:B------:R-:W-:Y:S02]  /*1390*/  CS2R R132, SRZ ;  /* 0x0000000000847805 */ /* 0x000fe4000001ff00 */
[----:B------:R-:W-:Y:S01]  /*13a0*/  LEA.HI.SX32 R3, R10, R3, 0x1c ;  /* 0x000000030a037211 */ /* 0x000fe200078fe2ff */
[----:B------:R-:W-:Y:S01]  /*13b0*/  IMAD R9, R13, 0xc, R6 ;  /* 0x0000000c0d097824 */ /* 0x000fe200078e0206 */
[----:B------:R-:W-:Y:S01]  /*13c0*/  MOV R2, UR37 ;  /* 0x0000002500027c02 */ /* 0x000fe20008000f00 */
[----:B------:R-:W-:Y:S01]  /*13d0*/  IMAD.IADD R5, R14, 0x1, -R5 ;  /* 0x000000010e057824 */ /* 0x000fe200078e0a05 */
[----:B------:R-:W-:Y:S01]  /*13e0*/  CS2R R130, SRZ ;  /* 0x0000000000827805 */ /* 0x000fe2000001ff00 */
[----:B------:R-:W-:Y:S01]  /*13f0*/  IMAD.U32 R4, R9, 0x200, R4 ;  /* 0x0000020009047824 */ /* 0x000fe200078e0004 */
[----:B------:R-:W-:Y:S02]  /*1400*/  VIADDMNMX R237, R3, 0x1, R2, PT ;  /* 0x0000000103ed7846 */ /* 0x000fe40003800102 */
[----:B------:R-:W-:-:S02]  /*1410*/  CS2R R128, SRZ ;  /* 0x0000000000807805 */ /* 0x000fc4000001ff00 */
[----:B------:R-:W-:Y:S02]  /*1420*/  LOP3.LUT R3, R0, 0xffffff80, RZ, 0xc0, !PT ;  /* 0xffffff8000037812 */ /* 0x000fe400078ec0ff */
[----:B------:R-:W-:Y:S01]  /*1430*/  CS2R R126, SRZ ;  /* 0x00000000007e7805 */ /* 0x000fe2000001ff00 */
[----:B------:R2:W-:Y:S01]  /*1440*/  STL [R1+0x18], R4 ;  /* 0x0000180401007387 */ /* 0x0005e20000100800 */
[----:B------:R-:W-:Y:S02]  /*1450*/  ISETP.GE.AND P0, PT, R16, R237, PT ;  /* 0x000000ed1000720c */ /* 0x000fe40003f06270 */
[----:B------:R-:W-:Y:S01]  /*1460*/  CS2R R124, SRZ ;  /* 0x00000000007c7805 */ /* 0x000fe2000001ff00 */
[----:B------:R-:W-:Y:S01]  /*1470*/  IMAD.IADD R6, R18, 0x1, -R3 ;  /* 0x0000000112067824 */ /* 0x000fe200078e0a03 */
[----:B------:R-:W-:Y:S02]  /*1480*/  MOV R0, RZ ;  /* 0x000000ff00007202 */ /* 0x000fe40000000f00 */
[----:B------:R-:W-:-:S02]  /*1490*/  CS2R R122, SRZ ;  /* 0x00000000007a7805 */ /* 0x000fc4000001ff00 */
[----:B------:R-:W-:Y:S01]  /*14a0*/  CS2R R120, SRZ ;  /* 0x0000000000787805 */ /* 0x000fe2000001ff00 */
[--C-:B------:R-:W-:Y:S01]  /*14b0*/  IMAD R2, R13, 0x300, R6.reuse ;  /* 0x000003000d027824 */ /* 0x100fe200078e0206 */
[----:B------:R-:W-:Y:S02]  /*14c0*/  SHF.R.S32.HI R11, RZ, 0x1f, R6 ;  /* 0x0000001fff0b7819 */ /* 0x000fe40000011406 */
[----:B------:R-:W-:Y:S01]  /*14d0*/  CS2R R182, SRZ ;  /* 0x0000000000b67805 */ /* 0x000fe2000001ff00 */
[----:B--2---:R-:W-:Y:S01]  /*14e0*/  IMAD.MOV.U32 R4, RZ, RZ, RZ ;  /* 0x000000ffff047224 */ /* 0x004fe200078e00ff */
[----:B------:R-:W-:Y:S02]  /*14f0*/  CS2R R180, SRZ ;  /* 0x0000000000b47805 */ /* 0x000fe4000001ff00 */
[----:B------:R-:W-:Y:S01]  /*1500*/  LEA.HI R10, R11, R6, RZ, 0x2 ;  /* 0x000000060b0a7211 */ /* 0x000fe200078f10ff */
[----:B------:R2:W-:Y:S01]  /*1510*/  STL [R1+0x1c], R11 ;  /* 0x00001c0b01007387 */ /* 0x0005e20000100800 */
[----:B------:R-:W-:-:S02]  /*1520*/  SHF.L.U32 R2, R2, 0x2, RZ ;  /* 0x0000000202027819 */ /* 0x000fc400000006ff */
[----:B------:R-:W-:Y:S02]  /*1530*/  CS2R R178, SRZ ;  /* 0x0000000000b27805 */ /* 0x000fe4000001ff00 */
[----:B------:R-:W-:Y:S01]  /*1540*/  LOP3.LUT R3, R10, 0xfffffffc, RZ, 0xc0, !PT ;  /* 0xfffffffc0a037812 */ /* 0x000fe200078ec0ff */
[----:B------:R2:W-:Y:S01]  /*1550*/  STL [R1+0x10], R10 ;  /* 0x0000100a01007387 */ /* 0x0005e20000100800 */
        /* <DEDUP_REMOVED lines=13> */
[----:B------:R-:W-:Y:S02]  /*1630*/  IMAD R2, R2, 0x4, R17 ;  /* 0x0000000402027824 */ /* 0x000fe400078e0211 */
[----:B------:R-:W-:Y:S01]  /*1640*/  IMAD.IADD R3, R6, 0x1, -R3 ;  /* 0x0000000106037824 */ /* 0x000fe200078e0a03 */
[----:B--2---:R-:W-:Y:S06]  /*1650*/  @P0 BRA `(.L_x_2447) ;  /* 0x0000004000780947 */ /* 0x004fec0003800000 */
[----:B------:R-:W-:Y:S01]  /*1660*/  LOP3.LUT R9, R8, 0xffffffe0, RZ, 0xc0, !PT ;  /* 0xffffffe008097812 */ /* 0x000fe200078ec0ff */
[----:B------:R-:W-:Y:S01]  /*1670*/  UIMAD UR4, UR36, -0x80, UR5 ;  /* 0xffffff80240478a4 */ /* 0x000fe2000f8e0205 */
[----:B------:R-:W-:Y:S01]  /*1680*/  LEA.HI R6, R11, R6, RZ, 0x5 ;  /* 0x000000060b067211 */ /* 0x000fe200078f28ff */
[----:B------:R-:W-:Y:S01]  /*1690*/  IMAD.MOV.U32 R151, RZ, RZ, RZ ;  /* 0x000000ffff977224 */ /* 0x000fe200078e00ff */
[----:B------:R-:W-:Y:S02]  /*16a0*/  IADD3 R9, R18, -R9, RZ ;  /* 0x8000000912097210 */ /* 0x000fe40007ffe0ff */
[----:B------:R-:W-:Y:S01]  /*16b0*/  LEA.HI R4, R13, R13, RZ, 0x1 ;  /* 0x0000000d0d047211 */ /* 0x000fe200078f08ff */
[----:B------:R-:W-:Y:S01]  /*16c0*/  IMAD.U32 R23, RZ, RZ, UR4 ;  /* 0x00000004ff177e24 */ /* 0x000fe2000f8e00ff */
[----:B------:R-:W-:Y:S02]  /*16d0*/  SHF.R.S32.HI R0, RZ, 0x1f, R9 ;  /* 0x0000001fff007819 */ /* 0x000fe40000011409 */
[----:B------:R-:W-:-:S02]  /*16e0*/  SHF.R.S32.HI R8, RZ, 0x5, R6 ;  /* 0x00000005ff087819 */ /* 0x000fc40000011406 */
[----:B------:R-:W-:Y:S02]  /*16f0*/  LOP3.LUT R6, R4, 0xfffffffe, RZ, 0xc0, !PT ;  /* 0xfffffffe04067812 */ /* 0x000fe400078ec0ff */
[-C--:B------:R-:W-:Y:S01]  /*1700*/  LEA.HI R4, R0, R9.reuse, RZ, 0x2 ;  /* 0x0000000900047211 */ /* 0x080fe200078f10ff */
[----:B------:R-:W-:Y:S01]  /*1710*/  IMAD R23, R8, -0x10, R23 ;  /* 0xfffffff008177824 */ /* 0x000fe200078e0217 */
[----:B------:R-:W-:Y:S01]  /*1720*/  LEA.HI R0, R0, R9, RZ, 0x3 ;  /* 0x0000000900007211 */ /* 0x000fe200078f18ff */
[----:B------:R-:W-:Y:S01]  /*1730*/  IMAD.IADD R22, R13, 0x1, -R6 ;  /* 0x000000010d167824 */ /* 0x000fe200078e0a06 */
[----:B------:R-:W-:Y:S02]  /*1740*/  SHF.R.S32.HI R9, RZ, 0x2, R4 ;  /* 0x00000002ff097819 */ /* 0x000fe40000011404 */
[----:B------:R-:W-:Y:S02]  /*1750*/  LEA.HI R6, R7, R18, RZ, 0x2 ;  /* 0x0000001207067211 */ /* 0x000fe400078f10ff */
[--C-:B------:R-:W-:Y:S01]  /*1760*/  SHF.R.S32.HI R14, RZ, 0x2, R10.reuse ;  /* 0x00000002ff0e7819 */ /* 0x100fe2000001140a */
[----:B------:R-:W-:Y:S01]  /*1770*/  VIADD R15, R9, 0x10 ;  /* 0x00000010090f7836 */ /* 0x000fe20000000000 */
[----:B------:R-:W-:-:S02]  /*1780*/  SHF.R.S32.HI R7, RZ, 0x1f, R10 ;  /* 0x0000001fff077819 */ /* 0x000fc4000001140a */
[----:B-1----:R-:W-:Y:S02]  /*1790*/  LOP3.LUT R13, R6, 0xfffffffc, RZ, 0xc0, !PT ;  /* 0xfffffffc060d7812 */ /* 0x002fe400078ec0ff */
[----:B------:R-:W-:Y:S02]  /*17a0*/  IADD3 R10, R9, 0x8, RZ ;  /* 0x00000008090a7810 */ /* 0x000fe40007ffe0ff */
[----:B------:R-:W-:Y:S01]  /*17b0*/  SHF.R.S32.HI R0, RZ, 0x3, R0 ;  /* 0x00000003ff007819 */ /* 0x000fe20000011400 */
[----:B------:R-:W-:Y:S01]  /*17c0*/  IMAD.IADD R6, R18, 0x1, -R13 ;  /* 0x0000000112067824 */ /* 0x000fe200078e0a0d */
[----:B------:R-:W-:Y:S02]  /*17d0*/  LEA.HI R11, R10, R10, RZ, 0x1 ;  /* 0x0000000a0a0b7211 */ /* 0x000fe400078f08ff */
[----:B------:R-:W-:Y:S02]  /*17e0*/  LEA.HI R18, R15, R15, RZ, 0x1 ;  /* 0x0000000f0f127211 */ /* 0x000fe400078f08ff */
[----:B------:R-:W-:-:S02]  /*17f0*/  SHF.R.S32.HI R12, RZ, 0x1, R11 ;  /* 0x00000001ff0c7819 */ /* 0x000fc4000001140b */
[----:B------:R-:W-:Y:S01]  /*1800*/  LEA.HI R8, R7, R14, RZ, 0x3 ;  /* 0x0000000e07087211 */ /* 0x000fe200078f18ff */
[----:B------:R-:W-:Y:S01]  /*1810*/  IMAD.HI R7, R0, 0x2aaaaaab, RZ ;  /* 0x2aaaaaab00077827 */ /* 0x000fe200078e02ff */
[----:B------:R-:W-:Y:S02]  /*1820*/  SHF.R.S32.HI R19, RZ, 0x1, R18 ;  /* 0x00000001ff137819 */ /* 0x000fe40000011412 */
[----:B------:R-:W-:Y:S01]  /*1830*/  LOP3.LUT R21, R8, 0xfffffff8, RZ, 0xc0, !PT ;  /* 0xfffffff808157812 */ /* 0x000fe200078ec0ff */
[----:B------:R-:W-:Y:S01]  /*1840*/  IMAD.HI R13, R12, 0x2aaaaaab, RZ ;  /* 0x2aaaaaab0c0d7827 */ /* 0x000fe200078e02ff */
[----:B------:R-:W-:Y:S02]  /*1850*/  LEA.HI R4, R4, R9, RZ, 0x1 ;  /* 0x0000000904047211 */ /* 0x000fe400078f08ff */
[----:B------:R-:W-:Y:S01]  /*1860*/  SHF.R.U32.HI R8, RZ, 0x1, R7 ;  /* 0x00000001ff087819 */ /* 0x000fe20000011607 */
[----:B------:R-:W-:Y:S01]  /*1870*/  IMAD.HI R20, R19, 0x2aaaaaab, RZ ;  /* 0x2aaaaaab13147827 */ /* 0x000fe200078e02ff */
[----:B------:R-:W-:-:S02]  /*1880*/  IADD3 R23, R23, R21, -R14 ;  /* 0x0000001517177210 */ /* 0x000fc40007ffe80e */
[----:B------:R-:W-:Y:S02]  /*1890*/  SHF.R.U32.HI R14, RZ, 0x1, R13 ;  /* 0x00000001ff0e7819 */ /* 0x000fe4000001160d */
[----:B------:R-:W-:Y:S02]  /*18a0*/  SHF.R.U32.HI R21, RZ, 0x1, R20 ;  /* 0x00000001ff157819 */ /* 0x000fe40000011614 */
[----:B------:R-:W-:Y:S02]  /*18b0*/  LOP3.LUT R4, R4, 0xfffffffe, RZ, 0xc0, !PT ;  /* 0xfffffffe04047812 */ /* 0x000fe400078ec0ff */
[----:B------:R-:W-:Y:S02]  /*18c0*/  LEA.HI R7, R7, R8, RZ, 0x1 ;  /* 0x0000000807077211 */ /* 0x000fe400078f08ff */
[----:B------:R-:W-:Y:S02]  /*18d0*/  LEA.HI R13, R13, R14, RZ, 0x1 ;  /* 0x0000000e0d0d7211 */ /* 0x000fe400078f08ff */
[----:B------:R-:W-:-:S02]  /*18e0*/  LOP3.LUT R11, R11, 0xfffffffe, RZ, 0xc0, !PT ;  /* 0xfffffffe0b0b7812 */ /* 0x000fc400078ec0ff */
[----:B------:R-:W-:Y:S01]  /*18f0*/  LEA.HI R20, R20, R21, RZ, 0x1 ;  /* 0x0000001514147211 */ /* 0x000fe200078f08ff */
[----:B------:R-:W-:Y:S01]  /*1900*/  IMAD R12, R13, -0xc, R12 ;  /* 0xfffffff40d0c7824 */ /* 0x000fe200078e020c */
[----:B------:R-:W-:Y:S01]  /*1910*/  LOP3.LUT R18, R18, 0xfffffffe, RZ, 0xc0, !PT ;  /* 0xfffffffe12127812 */ /* 0x000fe200078ec0ff */
[----:B------:R-:W-:Y:S01]  /*1920*/  IMAD.IADD R11, R10, 0x1, -R11 ;  /* 0x000000010a0b7824 */ /* 0x000fe200078e0a0b */
[----:B------:R-:W-:Y:S01]  /*1930*/  IADD3 R4, R9, -R4, RZ ;  /* 0x8000000409047210 */ /* 0x000fe20007ffe0ff */
[----:B------:R-:W-:Y:S02]  /*1940*/  IMAD R9, R7, -0xc, R0 ;  /* 0xfffffff407097824 */ /* 0x000fe400078e0200 */
[----:B------:R-:W-:Y:S02]  /*1950*/  IMAD R19, R20, -0xc, R19 ;  /* 0xfffffff414137824 */ /* 0x000fe400078e0213 */
[----:B------:R-:W-:Y:S01]  /*1960*/  IMAD.IADD R18, R15, 0x1, -R18 ;  /* 0x000000010f127824 */ /* 0x000fe200078e0a12 */
[----:B------:R-:W-:Y:S01]  /*1970*/  LEA R4, R9, R4, 0x3 ;  /* 0x0000000409047211 */ /* 0x000fe200078e18ff */
[----:B------:R-:W-:-:S02]  /*1980*/  IMAD R0, R12, 0x8, R11 ;  /* 0x000000080c007824 */ /* 0x000fc400078e020b */
[----:B------:R-:W-:Y:S02]  /*1990*/  IMAD R8, R19, 0x8, R18 ;  /* 0x0000000813087824 */ /* 0x000fe400078e0212 */
[----:B------:R1:W-:Y:S01]  /*19a0*/  STL [R1+0x8], R4 ;  /* 0x0000080401007387 */ /* 0x0003e20000100800 */
[----:B------:R-:W-:-:S03]  /*19b0*/  IMAD R7, R22, -0x40, R23 ;  /* 0xffffffc016077824 */ /* 0x000fc600078e0217 */
[----:B------:R2:W-:Y:S04]  /*19c0*/  STL [R1+0x4], R0 ;  /* 0x0000040001007387 */ /* 0x0005e80000100800 */
[----:B------:R3:W-:Y:S01]  /*19d0*/  STL [R1], R8 ;  /* 0x0000000801007387 */ /* 0x0007e20000100800 */
[----:B-1----:R-:W-:Y:S01]  /*19e0*/  MOV R4, RZ ;  /* 0x000000ff00047202 */ /* 0x002fe20000000f00 */
[----:B--2---:R-:W-:-:S07]  /*19f0*/  IMAD.MOV.U32 R0, RZ, RZ, RZ ;  /* 0x000000ffff007224 */ /* 0x004fce00078e00ff */
.L_x_2458:
[----:B--23--:R-:W2:Y:S01]  /*1a00*/  LDL R8, [R1+0xc] ;  /* 0x00000c0001087983 */ /* 0x00cea20000100800 */
[----:B------:R-:W-:Y:S05]  /*1a10*/  YIELD ;  /* 0x0000000000007946 */ /* 0x000fea0003800000 */
[----:B--2---:R-:W-:-:S04]  /*1a20*/  LOP3.LUT R8, R8, 0x1, RZ, 0xfc, !PT ;  /* 0x0000000108087812 */ /* 0x004fc800078efcff */
[----:B------:R-:W-:-:S13]  /*1a30*/  ISETP.NE.AND P0, PT, R8, 0x3, PT ;  /* 0x000000030800780c */ /* 0x000fda0003f05270 */
[----:B------:R-:W-:Y:S05]  /*1a40*/  @!P0 BRA `(.L_x_2448) ;  /* 0x0000000000048947 */ /* 0x000fea0003800000 */
[----:B------:R-:W-:Y:S01]  /*1a50*/  BPT.TRAP 0x1 ;  /* 0x000000040000795c */ /* 0x000fe20000300000 */
.L_x_2448:
[----:B------:R-:W-:Y:S02]  /*1a60*/  LEA R8, R0, R17, 0x3 ;  /* 0x0000001100087211 */ /* 0x000fe400078e18ff */
[----:B------:R-:W-:-:S04]  /*1a70*/  SHF.L.U32 R21, R4, 0x1f, RZ ;  /* 0x0000001f04157819 */ /* 0x000fc800000006ff */
[----:B------:R1:W2:Y:S01]  /*1a80*/  SYNCS.PHASECHK.TRANS64.TRYWAIT P1, [R8+URZ+0x26810], R21 ;  /* 0x02681015080075a7 */ /* 0x0002a2000802017f */
[----:B------:R-:W-:Y:S05]  /*1a90*/  @!P0 BRA `(.L_x_2449) ;  /* 0x0000000000048947 */ /* 0x000fea0003800000 */
[----:B------:R-:W-:Y:S01]  /*1aa0*/  BPT.TRAP 0x1 ;  /* 0x000000040000795c */ /* 0x000fe20000300000 */
.L_x_2449:
[----:B------:R-:W-:-:S05]  /*1ab0*/  VIADD R9, R17, 0xe000 ;  /* 0x0000e00011097836 */ /* 0x000fca0000000000 */
[----:B------:R-:W-:-:S04]  /*1ac0*/  SHF.R.U32.HI R9, RZ, 0x4, R9 ;  /* 0x00000004ff097819 */ /* 0x000fc80000011609 */
[----:B------:R-:W-:Y:S01]  /*1ad0*/  LOP3.LUT R9, R9, 0x3fff, RZ, 0xc0, !PT ;  /* 0x00003fff09097812 */ /* 0x000fe200078ec0ff */
[----:B--2---:R-:W-:Y:S06]  /*1ae0*/  @P1 BRA `(.L_x_2450) ;  /* 0x0000000000081947 */ /* 0x004fec0003800000 */
[----:B------:R-:W2:Y:S02]  /*1af0*/  SYNCS.PHASECHK.TRANS64.TRYWAIT P1, [R8+URZ+0x26810], R21 ;  /* 0x02681015080075a7 */ /* 0x000ea4000802017f */
[----:B--2---:R-:W-:Y:S05]  /*1b00*/  @!P1 BRA `(.L_x_2451) ;  /* 0x000000c400b89947 */ /* 0x004fea0003800000 */
.L_x_2450:
        /* <DEDUP_REMOVED lines=8> */
[----:B------:R-:W5:Y:S01]  /*1b90*/  LDL R13, [R1] ;  /* 0x00000000010d7983 */ /* 0x000f620000100800 */
[----:B------:R-:W-:Y:S01]  /*1ba0*/  WARPGROUP.ARRIVE ;  /* 0x00000000000079c5 */ /* 0x000fe20000000000 */
[----:B------:R-:W-:Y:S01]  /*1bb0*/  UMOV UR7, 0x40000040 ;  /* 0x4000004000077882 */ /* 0x000fe20000000000 */
[----:B------:R-:W-:Y:S01]  /*1bc0*/  UMOV UR5, 0x40000040 ;  /* 0x4000004000057882 */ /* 0x000fe20000000000 */
[----:B------:R-:W-:-:S02]  /*1bd0*/  IADD3 R19, R17, 0x1a000, RZ ;  /* 0x0001a00011137810 */ /* 0x000fc40007ffe0ff */
[----:B------:R-:W-:-:S04]  /*1be0*/  USHF.R.U32.HI UR4, URZ, 0x4, UR9 ;  /* 0x000000043f047899 */ /* 0x000fc80008011609 */
[----:B------:R-:W-:Y:S02]  /*1bf0*/  ULOP3.LUT UR4, UR4, 0x3fff, URZ, 0xc0, !UPT ;  /* 0x00003fff04047892 */ /* 0x000fe4000f8ec03f */
[----:B------:R-:W-:Y:S02]  /*1c00*/  UMOV UR6, UR8 ;  /* 0x0000000800067c82 */ /* 0x000fe40008000000 */
[----:B------:R-:W-:-:S07]  /*1c10*/  ULOP3.LUT UR10, UR4, 0x10000, URZ, 0xfc, !UPT ;  /* 0x00010000040a7892 */ /* 0x000fce000f8efc3f */
[----:B------:R-:W-:Y:S02]  /*1c20*/  UMOV UR4, UR10 ;  /* 0x0000000a00047c82 */ /* 0x000fe40008000000 */
[----:B------:R-:W-:Y:S01]  /*1c30*/  HGMMA.64x96x16.F32 R72, gdesc[UR4], RZ, !UPT, gsb0 ;  /* 0x01600000044879f0 */ /* 0x000fe2000c0008ff */
[----:B------:R-:W-:Y:S02]  /*1c40*/  UIADD3 UR6, UR8, 0x2, URZ ;  /* 0x0000000208067890 */ /* 0x000fe4000fffe03f */
[----:B------:R-:W-:Y:S01]  /*1c50*/  UIADD3 UR4, UR10, 0x2, URZ ;  /* 0x000000020a047890 */ /* 0x000fe2000fffe03f */
[----:B------:R-:W-:Y:S01]  /*1c60*/  UMOV UR7, 0x40000040 ;  /* 0x4000004000077882 */ /* 0x000fe20000000000 */
[----:B------:R-:W-:Y:S01]  /*1c70*/  UMOV UR5, 0x40000040 ;  /* 0x4000004000057882 */ /* 0x000fe20000000000 */
[----:B------:R-:W-:Y:S02]  /*1c80*/  WARPGROUP.DEPBAR.LE gsb0, 0x0 ;  /* 0x00008000000079c5 */ /* 0x000fe40000010000 */
[----:B------:R-:W-:-:S06]  /*1c90*/  WARPGROUP.ARRIVE ;  /* 0x00000000000079c5 */ /* 0x000fcc0000000000 */
[----:B------:R-:W-:Y:S01]  /*1ca0*/  HGMMA.64x96x16.F32 R72, gdesc[UR4], R72, gsb0 ;  /* 0x01600000044879f0 */ /* 0x000fe20008000848 */
        /* <DEDUP_REMOVED lines=11> */
[----:B---3--:R-:W-:-:S04]  /*1d60*/  LEA R10, R0, R14, 0x7 ;  /* 0x0000000e000a7211 */ /* 0x008fc800078e38ff */
[----:B------:R-:W-:Y:S01]  /*1d70*/  LEA R10, R3, R10, 0x1 ;  /* 0x0000000a030a7211 */ /* 0x000fe200078e08ff */
[----:B----4-:R-:W-:-:S03]  /*1d80*/  IMAD R12, R0, 0x80, R12 ;  /* 0x00000080000c7824 */ /* 0x010fc600078e020c */
[C---:B------:R-:W-:Y:S01]  /*1d90*/  LEA R15, R10.reuse, R17, 0x2 ;  /* 0x000000110a0f7211 */ /* 0x040fe200078e10ff */
[----:B------:R-:W-:Y:S02]  /*1da0*/  IMAD R190, R10, 0x4, R19 ;  /* 0x000000040abe7824 */ /* 0x000fe400078e0213 */
[----:B-----5:R-:W-:Y:S02]  /*1db0*/  IMAD R14, R0, 0x80, R13 ;  /* 0x00000080000e7824 */ /* 0x020fe400078e020d */
[C---:B------:R-:W-:Y:S02]  /*1dc0*/  IMAD R12, R3.reuse, 0x2, R12 ;  /* 0x00000002030c7824 */ /* 0x040fe400078e020c */
[----:B------:R-:W-:Y:S02]  /*1dd0*/  IMAD R18, R3, 0x2, R14 ;  /* 0x0000000203127824 */ /* 0x000fe400078e020e */
[--C-:B------:R-:W-:Y:S02]  /*1de0*/  IMAD R14, R12, 0x4, R17.reuse ;  /* 0x000000040c0e7824 */ /* 0x100fe400078e0211 */
[C---:B------:R-:W-:Y:S01]  /*1df0*/  IMAD R13, R18.reuse, 0x4, R17 ;  /* 0x00000004120d7824 */ /* 0x040fe200078e0211 */
[----:B------:R-:W-:Y:S01]  /*1e00*/  LEA R10, R18, R19, 0x2 ;  /* 0x00000013120a7211 */ /* 0x000fe200078e10ff */
[----:B------:R-:W-:Y:S01]  /*1e10*/  IMAD R11, R12, 0x4, R19 ;  /* 0x000000040c0b7824 */ /* 0x000fe200078e0213 */
[----:B------:R-:W-:-:S02]  /*1e20*/  WARPGROUP.DEPBAR.LE gsb0, 0x0 ;  /* 0x00008000000079c5 */ /* 0x000fc40000010000 */
[----:B------:R-:W-:-:S06]  /*1e30*/  WARPGROUP.ARRIVE ;  /* 0x00000000000079c5 */ /* 0x000fcc0000000000 */
[----:B------:R-:W-:Y:S03]  /*1e40*/  HGMMA.64x96x16.F32 R72, gdesc[UR4], R72, gsb0 ;  /* 0x01600000044879f0 */ /* 0x000fe60008000848 */
[----:B------:R-:W-:Y:S02]  /*1e50*/  WARPGROUP.DEPBAR.LE gsb0, 0x0 ;  /* 0x00008000000079c5 */ /* 0x000fe40000010000 */
[----:B------:R-:W3:Y:S04]  /*1e60*/  LDS R15, [R15+0x1a000] ;  /* 0x01a000000f0f7984 */ /* 0x000ee80000000800 */
[----:B------:R-:W4:Y:S04]  /*1e70*/  LDS R14, [R14+0x1a000] ;  /* 0x01a000000e0e7984 */ /* 0x000f280000000800 */
[----:B------:R-:W1:Y:S01]  /*1e80*/  LDS R13, [R13+0x1a000] ;  /* 0x01a000000d0d7984 */ /* 0x000e620000000800 */
[----:B------:R-:W-:Y:S05]  /*1e90*/  @!P0 BRA `(.L_x_2452) ;  /* 0x0000000000048947 */ /* 0x000fea0003800000 */
[----:B------:R-:W-:Y:S01]  /*1ea0*/  BPT.TRAP 0x1 ;  /* 0x000000040000795c */ /* 0x000fe20000300000 */
.L_x_2452:
[----:B------:R1:W1:Y:S01]  /*1eb0*/  SYNCS.PHASECHK.TRANS64.TRYWAIT P1, [R8+URZ+0x26830], R21 ;  /* 0x02683015080075a7 */ /* 0x000262000802017f */
[----:B------:R-:W-:Y:S05]  /*1ec0*/  @!P0 BRA `(.L_x_2453) ;  /* 0x0000000000048947 */ /* 0x000fea0003800000 */
[----:B------:R-:W-:Y:S01]  /*1ed0*/  BPT.TRAP 0x1 ;  /* 0x000000040000795c */ /* 0x000fe20000300000 */
.L_x_2453:
[----:B------:R-:W-:-:S05]  /*1ee0*/  VIADD R12, R17, 0x14000 ;  /* 0x00014000110c7836 */ /* 0x000fca0000000000 */
[----:B------:R-:W-:-:S04]  /*1ef0*/  SHF.R.U32.HI R12, RZ, 0x4, R12 ;  /* 0x00000004ff0c7819 */ /* 0x000fc8000001160c */
[----:B------:R-:W-:-:S04]  /*1f00*/  LOP3.LUT R12, R12, 0x3fff, RZ, 0xc0, !PT ;  /* 0x00003fff0c0c7812 */ /* 0x000fc800078ec0ff */
[----:B------:R-:W-:Y:S01]  /*1f10*/  LOP3.LUT R19, R12, 0x10000, RZ, 0xfc, !PT ;  /* 0x000100000c137812 */ /* 0x000fe200078efcff */
[----:B-1----:R-:W-:Y:S06]  /*1f20*/  @P1 BRA `(.L_x_2454) ;  /* 0x0000000000081947 */ /* 0x002fec0003800000 */
[----:B------:R-:W1:Y:S02]  /*1f30*/  SYNCS.PHASECHK.TRANS64.TRYWAIT P1, [R8+URZ+0x26830], R21 ;  /* 0x02683015080075a7 */ /* 0x000e64000802017f */
[----:B-1----:R-:W-:Y:S05]  /*1f40*/  @!P1 BRA `(.L_x_2455) ;  /* 0x000000c000bc9947 */ /* 0x002fea0003800000 */
.L_x_2454:
[----:B------:R-:W-:Y:S01]  /*1f50*/  UIADD3 UR9, UR9, 0x4000, URZ ;  /* 0x0000400009097890 */ /* 0x000fe2000fffe03f */
[C---:B------:R-:W-:Y:S01]  /*1f60*/  IMAD R19, R0.reuse, 0x300, R19 ;  /* 0x0000030000137824 */ /* 0x040fe200078e0213 */
[----:B------:R-:W-:Y:S01]  /*1f70*/  WARPGROUP.ARRIVE ;  /* 0x00000000000079c5 */ /* 0x000fe20000000000 */
[----:B------:R-:W-:Y:S01]  /*1f80*/  UMOV UR7, 0x40000040 ;  /* 0x4000004000077882 */ /* 0x000fe20000000000 */
[----:B------:R-:W-:Y:S01]  /*1f90*/  USHF.R.U32.HI UR9, URZ, 0x4, UR9 ;  /* 0x000000043f097899 */ /* 0x000fe20008011609 */
[----:B------:R-:W-:Y:S01]  /*1fa0*/  ISETP.GT.AND P2, PT, R7, RZ, PT ;  /* 0x000000ff0700720c */ /* 0x000fe20003f44270 */
[----:B------:R-:W-:Y:S01]  /*1fb0*/  UMOV UR5, 0x40000040 ;  /* 0x4000004000057882 */ /* 0x000fe20000000000 */
[----:B------:R-:W-:Y:S01]  /*1fc0*/  R2UR UR8, R19 ;  /* 0x00000000130872ca */ /* 0x000fe200000e0000 */
[----:B------:R-:W-:Y:S01]  /*1fd0*/  ULOP3.LUT UR9, UR9, 0x3fff, URZ, 0xc0, !UPT ;  /* 0x00003fff09097892 */ /* 0x000fe2000f8ec03f */
[----:B------:R-:W-:Y:S01]  /*1fe0*/  ISETP.GT.AND P1, PT, R7, 0x8, PT ;  /* 0x000000080700780c */ /* 0x000fe20003f24270 */
[----:B------:R-:W-:Y:S01]  /*1ff0*/  ULDC UR10, c[0x0][0x75c] ;  /* 0x0001d700000a7ab9 */ /* 0x000fe20000000800 */
[----:B------:R-:W-:Y:S01]  /*2000*/  IMAD R236, R0, 0x300, R12 ;  /* 0x0000030000ec7824 */ /* 0x000fe200078e020c */
[----:B------:R-:W-:Y:S01]  /*2010*/  ULOP3.LUT UR9, UR9, 0x10000, URZ, 0xfc, !UPT ;  /* 0x0001000009097892 */ /* 0x000fe2000f8efc3f */
[----:B------:R-:W-:Y:S01]  /*2020*/  FMUL.FTZ R192, R72, UR10 ;  /* 0x0000000a48c07c20 */ /* 0x000fe20008410000 */
[----:B------:R-:W-:Y:S01]  /*2030*/  FMUL.FTZ R72, R79, UR10 ;  /* 0x0000000a4f487c20 */ /* 0x000fe20008410000 */
[----:B------:R-:W-:Y:S01]  /*2040*/  FMUL.FTZ R79, R86, UR10 ;  /* 0x0000000a564f7c20 */ /* 0x000fe20008410000 */
[----:B------:R-:W-:Y:S01]  /*2050*/  FMUL.FTZ R86, R93, UR10 ;  /* 0x0000000a5d567c20 */ /* 0x000fe20008410000 */
[----:B------:R-:W-:Y:S01]  /*2060*/  FMUL.FTZ R23, R78, UR10 ;  /* 0x0000000a4e177c20 */ /* 0x000fe20008410000 */
[----:B------:R-:W1:Y:S01]  /*2070*/  LDC R93, c[0x0][0x280] ;  /* 0x0000a000ff5d7b82 */ /* 0x000e620000000800 */
[----:B------:R-:W-:Y:S01]  /*2080*/  UMOV UR4, UR9 ;  /* 0x0000000900047c82 */ /* 0x000fe20008000000 */
[----:B------:R-:W-:Y:S01]  /*2090*/  UMOV UR6, UR8 ;  /* 0x0000000800067c82 */ /* 0x000fe20008000000 */
[----:B------:R-:W-:Y:S01]  /*20a0*/  FMUL.FTZ R18, R73, UR10 ;  /* 0x0000000a49127c20 */ /* 0x000fe20008410000 */
[----:B------:R-:W-:Y:S01]  /*20b0*/  HGMMA.64x96x16.F32 R24, gdesc[UR4], RZ, !UPT, gsb0 ;  /* 0x01600000041879f0 */ /* 0x000fe2000c0008ff */
        /* <DEDUP_REMOVED lines=9> */
[----:B------:R-:W-:Y:S01]  /*2150*/  FMUL.FTZ R20, R75, UR10 ;  /* 0x0000000a4b147c20 */ /* 0x000fe20008410000 */
[----:B------:R-:W-:Y:S01]  /*2160*/  FMUL.FTZ R74, R81, UR10 ;  /* 0x0000000a514a7c20 */ /* 0x000fe20008410000 */
[----:B------:R-:W-:Y:S01]  /*2170*/  FMUL.FTZ R77, R84, UR10 ;  /* 0x0000000a544d7c20 */ /* 0x000fe20008410000 */
[----:B------:R-:W5:Y:S01]  /*2180*/  MUFU.TANH R192, R192 ;  /* 0x000000c000c07308 */ /* 0x000f620000002400 */
[----:B------:R-:W-:Y:S01]  /*2190*/  FMUL.FTZ R75, R82, UR10 ;  /* 0x0000000a524b7c20 */ /* 0x000fe20008410000 */
[----:B------:R-:W-:Y:S01]  /*21a0*/  FMUL.FTZ R82, R89, UR10 ;  /* 0x0000000a59527c20 */ /* 0x000fe20008410000 */
[----:B------:R-:W-:Y:S01]  /*21b0*/  FMUL.FTZ R185, R100, UR10 ;  /* 0x0000000a64b97c20 */ /* 0x000fe20008410000 */
[----:B------:R-:W-:Y:S01]  /*21c0*/  FMUL.FTZ R188, R103, UR10 ;  /* 0x0000000a67bc7c20 */ /* 0x000fe20008410000 */
[----:B------:R-:W-:Y:S01]  /*21d0*/  FMUL.FTZ R186, R101, UR10 ;  /* 0x0000000a65ba7c20 */ /* 0x000fe20008410000 */
[----:B--2---:R-:W-:Y:S01]  /*21e0*/  FMUL.FTZ R21, R76, UR10 ;  /* 0x0000000a4c157c20 */ /* 0x004fe20008410000 */
[----:B-1----:R-:W-:Y:S01]  /*21f0*/  IMAD R92, R16, -0x60, R93 ;  /* 0xffffffa0105c7824 */ /* 0x002fe200078e025d */
[----:B------:R-:W1:Y:S01]  /*2200*/  MUFU.TANH R18, R18 ;  /* 0x0000001200127308 */ /* 0x000e620000002400 */
[----:B------:R-:W-:Y:S01]  /*2210*/  FMUL.FTZ R191, R113, UR10 ;  /* 0x0000000a71bf7c20 */ /* 0x000fe20008410000 */
[----:B------:R-:W-:Y:S01]  /*2220*/  FMUL.FTZ R76, R83, UR10 ;  /* 0x0000000a534c7c20 */ /* 0x000fe20008410000 */
[----:B------:R-:W-:-:S02]  /*2230*/  IMAD R92, R3, -0x2, R92 ;  /* 0xfffffffe035c7824 */ /* 0x000fc400078e025c */
[----:B------:R-:W-:Y:S01]  /*2240*/  FMUL.FTZ R80, R87, UR10 ;  /* 0x0000000a57507c20 */ /* 0x000fe20008410000 */
[----:B------:R-:W-:Y:S01]  /*2250*/  FMUL.FTZ R83, R90, UR10 ;  /* 0x0000000a5a537c20 */ /* 0x000fe20008410000 */
[----:B------:R-:W-:Y:S01]  /*2260*/  FMUL.FTZ R87, R94, UR10 ;  /* 0x0000000a5e577c20 */ /* 0x000fe20008410000 */
[----:B------:R-:W-:Y:S01]  /*2270*/  IMAD.IADD R92, R92, 0x1, -R7 ;  /* 0x000000015c5c7824 */ /* 0x000fe200078e0a07 */
[----:B------:R-:W2:Y:S01]  /*2280*/  MUFU.TANH R73, R73 ;  /* 0x0000004900497308 */ /* 0x000ea20000002400 */
[----:B------:R-:W-:Y:S01]  /*2290*/  FMUL.FTZ R90, R97, UR10 ;  /* 0x0000000a615a7c20 */ /* 0x000fe20008410000 */
[----:B------:R-:W-:Y:S01]  /*22a0*/  FMUL.FTZ R81, R88, UR10 ;  /* 0x0000000a58517c20 */ /* 0x000fe20008410000 */
[----:B------:R-:W-:Y:S01]  /*22b0*/  FMUL.FTZ R189, R104, UR10 ;  /* 0x0000000a68bd7c20 */ /* 0x000fe20008410000 */
[C---:B------:R-:W-:Y:S01]  /*22c0*/  SEL R103, R92.reuse, 0x60, P2 ;  /* 0x000000605c677807 */ /* 0x040fe20001000000 */
[----:B------:R-:W-:Y:S01]  /*22d0*/  FMUL.FTZ R88, R95, UR10 ;  /* 0x0000000a5f587c20 */ /* 0x000fe20008410000 */
[----:B------:R-:W-:Y:S01]  /*22e0*/  IADD3 R97, R92, 0x8, RZ ;  /* 0x000000085c617810 */ /* 0x000fe20007ffe0ff */
[----:B---3--:R-:W3:Y:S01]  /*22f0*/  SHFL.IDX PT, R104, R15, R6, 0x1f ;  /* 0x00001f060f687589 */ /* 0x008ee200000e0000 */
[----:B------:R-:W4:Y:S01]  /*2300*/  MUFU.TANH R74, R74 ;  /* 0x0000004a004a7308 */ /* 0x000f220000002400 */
[----:B------:R-:W-:Y:S01]  /*2310*/  ISETP.GT.AND P6, PT, R103, RZ, PT ;  /* 0x000000ff6700720c */ /* 0x000fe20003fc4270 */
[----:B------:R-:W-:Y:S01]  /*2320*/  FMUL.FTZ R84, R91, UR10 ;  /* 0x0000000a5b547c20 */ /* 0x000fe20008410000 */
[C---:B------:R-:W-:Y:S01]  /*2330*/  ISETP.GT.AND P5, PT, R103.reuse, 0x1, PT ;  /* 0x000000016700780c */ /* 0x040fe20003fa4270 */
[----:B------:R-:W-:Y:S01]  /*2340*/  FMUL.FTZ R91, R98, UR10 ;  /* 0x0000000a625b7c20 */ /* 0x000fe20008410000 */
[----:B------:R-:W-:Y:S01]  /*2350*/  ISETP.GT.AND P4, PT, R103, 0x10, PT ;  /* 0x000000106700780c */ /* 0x000fe20003f84270 */
[----:B------:R-:W-:Y:S01]  /*2360*/  FMUL.FTZ R89, R96, UR10 ;  /* 0x0000000a60597c20 */ /* 0x000fe20008410000 */
[----:B-----5:R-:W-:Y:S01]  /*2370*/  FSEL R113, R192, -INF , !P6 ;  /* 0xff800000c0717808 */ /* 0x020fe20007000000 */
[----:B------:R-:W5:Y:S01]  /*2380*/  MUFU.TANH R77, R77 ;  /* 0x0000004d004d7308 */ /* 0x000f620000002400 */
[----:B-1----:R-:W-:Y:S01]  /*2390*/  FSEL R197, R18, -INF , !P5 ;  /* 0xff80000012c57808 */ /* 0x002fe20006800000 */
[----:B------:R-:W-:Y:S01]  /*23a0*/  FMUL.FTZ R184, R99, UR10 ;  /* 0x0000000a63b87c20 */ /* 0x000fe20008410000 */
[C---:B------:R-:W-:Y:S01]  /*23b0*/  ISETP.GT.AND P6, PT, R103.reuse, 0x11, PT ;  /* 0x000000116700780c */ /* 0x040fe20003fc4270 */
[----:B------:R-:W-:Y:S01]  /*23c0*/  FMUL.FTZ R187, R102, UR10 ;  /* 0x0000000a66bb7c20 */ /* 0x000fe20008410000 */
[----:B------:R-:W-:Y:S01]  /*23d0*/  ISETP.GT.AND P5, PT, R103, 0x18, PT ;  /* 0x000000186700780c */ /* 0x000fe20003fa4270 */
[----:B------:R-:W-:Y:S01]  /*23e0*/  FMUL.FTZ R105, R105, UR10 ;  /* 0x0000000a69697c20 */ /* 0x000fe20008410000 */
[----:B--2---:R-:W-:Y:S01]  /*23f0*/  FSEL R94, R73, -INF , !P4 ;  /* 0xff800000495e7808 */ /* 0x004fe20006000000 */
[----:B------:R-:W1:Y:S01]  /*2400*/  MUFU.TANH R82, R82 ;  /* 0x0000005200527308 */ /* 0x000e620000002400 */
[----:B------:R-:W-:Y:S01]  /*2410*/  ISETP.GT.AND P4, PT, R103, 0x21, PT ;  /* 0x000000216700780c */ /* 0x000fe20003f84270 */
[----:B------:R-:W-:Y:S01]  /*2420*/  FMUL.FTZ R108, R108, UR10 ;  /* 0x0000000a6c6c7c20 */ /* 0x000fe20008410000 */
[----:B----4-:R-:W-:Y:S01]  /*2430*/  FSEL R93, R74, -INF , !P6 ;  /* 0xff8000004a5d7808 */ /* 0x010fe20007000000 */
[----:B------:R-:W-:Y:S01]  /*2440*/  FMUL.FTZ R109, R109, UR10 ;  /* 0x0000000a6d6d7c20 */ /* 0x000fe20008410000 */
[----:B------:R-:W-:Y:S01]  /*2450*/  ISETP.GT.AND P6, PT, R103, 0x28, PT ;  /* 0x000000286700780c */ /* 0x000fe20003fc4270 */
[----:B------:R-:W-:Y:S01]  /*2460*/  FMUL.FTZ R106, R106, UR10 ;  /* 0x0000000a6a6a7c20 */ /* 0x000fe20008410000 */
[----:B------:R-:W-:Y:S01]  /*2470*/  SEL R193, R97, 0x60, P1 ;  /* 0x0000006061c17807 */ /* 0x000fe20000800000 */
[----:B------:R-:W2:Y:S01]  /*2480*/  MUFU.TANH R85, R85 ;  /* 0x0000005500557308 */ /* 0x000ea20000002400 */
[----:B-----5:R-:W-:Y:S01]  /*2490*/  FSEL R95, R77, -INF , !P5 ;  /* 0xff8000004d5f7808 */ /* 0x020fe20006800000 */
[----:B------:R-:W-:Y:S01]  /*24a0*/  FMUL.FTZ R107, R107, UR10 ;  /* 0x0000000a6b6b7c20 */ /* 0x000fe20008410000 */
[C---:B------:R-:W-:Y:S01]  /*24b0*/  ISETP.GT.AND P5, PT, R103.reuse, 0x29, PT ;  /* 0x000000296700780c */ /* 0x040fe20003fa4270 */
[----:B------:R-:W-:Y:S01]  /*24c0*/  FMUL.FTZ R112, R112, UR10 ;  /* 0x0000000a70707c20 */ /* 0x000fe20008410000 */
[C---:B------:R-:W-:Y:S01]  /*24d0*/  ISETP.GT.AND P3, PT, R103.reuse, 0x8, PT ;  /* 0x000000086700780c */ /* 0x040fe20003f64270 */
[----:B------:R-:W-:Y:S01]  /*24e0*/  FMUL.FTZ R110, R110, UR10 ;  /* 0x0000000a6e6e7c20 */ /* 0x000fe20008410000 */
[----:B------:R-:W-:Y:S01]  /*24f0*/  ISETP.GT.AND P2, PT, R103, 0x9, PT ;  /* 0x000000096700780c */ /* 0x000fe20003f44270 */
[----:B------:R-:W4:Y:S01]  /*2500*/  MUFU.TANH R86, R86 ;  /* 0x0000005600567308 */ /* 0x000f220000002400 */
[----:B-1----:R-:W-:Y:S01]  /*2510*/  FSEL R98, R82, -INF , !P4 ;  /* 0xff80000052627808 */ /* 0x002fe20006000000 */
[----:B------:R-:W-:Y:S01]  /*2520*/  FMUL.FTZ R111, R111, UR10 ;  /* 0x0000000a6f6f7c20 */ /* 0x000fe20008410000 */
[C---:B------:R-:W-:Y:S01]  /*2530*/  ISETP.GT.AND P4, PT, R103.reuse, 0x38, PT ;  /* 0x000000386700780c */ /* 0x040fe20003f84270 */
[----:B------:R-:W-:Y:S01]  /*2540*/  FMUL.FTZ R114, R114, UR10 ;  /* 0x0000000a72727c20 */ /* 0x000fe20008410000 */
[----:B------:R-:W-:Y:S01]  /*2550*/  ISETP.GT.AND P1, PT, R103, 0x40, PT ;  /* 0x000000406700780c */ /* 0x000fe20003f24270 */
[----:B------:R-:W-:Y:S01]  /*2560*/  FFMA.FTZ R192, -R192, R192, 1 ;  /* 0x3f800000c0c07423 */ /* 0x000fe200000101c0 */
[----:B------:R-:W-:Y:S01]  /*2570*/  FMUL.FTZ R194, R117, UR10 ;  /* 0x0000000a75c27c20 */ /* 0x000fe20008410000 */
[----:B------:R-:W1:Y:S01]  /*2580*/  MUFU.TANH R185, R185 ;  /* 0x000000b900b97308 */ /* 0x000e620000002400 */
[----:B--2---:R-:W-:Y:S01]  /*2590*/  FSEL R96, R85, -INF , !P6 ;  /* 0xff80000055607808 */ /* 0x004fe20007000000 */
[----:B------:R-:W-:Y:S01]  /*25a0*/  VIADD R117, R6, 0x8 ;  /* 0x0000000806757836 */ /* 0x000fe20000000000 */
[----:B------:R-:W-:Y:S01]  /*25b0*/  ISETP.GT.AND P6, PT, R103, 0x39, PT ;  /* 0x000000396700780c */ /* 0x000fe20003fc4270 */
[----:B------:R-:W-:Y:S01]  /*25c0*/  FMUL.FTZ R201, R119, UR10 ;  /* 0x0000000a77c97c20 */ /* 0x000fe20008410000 */
[----:B------:R-:W-:Y:S01]  /*25d0*/  FMUL.FTZ R196, R118, UR10 ;  /* 0x0000000a76c47c20 */ /* 0x000fe20008410000 */
[----:B------:R-:W-:Y:S01]  /*25e0*/  IADD3 R118, R6, 0xc, RZ ;  /* 0x0000000c06767810 */ /* 0x000fe20007ffe0ff */
[----:B------:R-:W2:Y:S01]  /*25f0*/  SHFL.IDX PT, R228, R15, R117, 0x1f ;  /* 0x00001f750fe47589 */ /* 0x000ea200000e0000 */
[----:B------:R-:W5:Y:S01]  /*2600*/  MUFU.TANH R19, R19 ;  /* 0x0000001300137308 */ /* 0x000f620000002400 */
[----:B----4-:R-:W-:Y:S01]  /*2610*/  FSEL R97, R86, -INF , !P5 ;  /* 0xff80000056617808 */ /* 0x010fe20006800000 */
[----:B------:R-:W-:Y:S01]  /*2620*/  FMUL.FTZ R115, R115, UR10 ;  /* 0x0000000a73737c20 */ /* 0x000fe20008410000 */
[----:B------:R-:W-:Y:S01]  /*2630*/  ISETP.GT.AND P5, PT, R193, RZ, PT ;  /* 0x000000ffc100720c */ /* 0x000fe20003fa4270 */
[----:B------:R-:W4:Y:S04]  /*2640*/  SHFL.IDX PT, R225, R15, R118, 0x1f ;  /* 0x00001f760fe17589 */ /* 0x000f2800000e0000 */
[----:B------:R-:W3:Y:S01]  /*2650*/  MUFU.TANH R186, R186 ;  /* 0x000000ba00ba7308 */ /* 0x000ee20000002400 */
[----:B-1----:R-:W-:-:S02]  /*2660*/  FSEL R100, R185, -INF , !P4 ;  /* 0xff800000b9647808 */ /* 0x002fc40006000000 */
[----:B------:R-:W-:-:S05]  /*2670*/  ISETP.GT.AND P4, PT, R193, 0x1, PT ;  /* 0x00000001c100780c */ /* 0x000fca0003f84270 */
[----:B------:R-:W1:Y:S01]  /*2680*/  MUFU.TANH R20, R20 ;  /* 0x0000001400147308 */ /* 0x000e620000002400 */
[----:B------:R-:W-:Y:S02]  /*2690*/  WARPGROUP.DEPBAR.LE gsb0, 0x0 ;  /* 0x00008000000079c5 */ /* 0x000fe40000010000 */
[----:B------:R-:W-:Y:S01]  /*26a0*/  WARPGROUP.ARRIVE ;  /* 0x00000000000079c5 */ /* 0x000fe20000000000 */
[C---:B-----5:R-:W-:Y:S01]  /*26b0*/  FSEL R226, R19.reuse, -INF , !P5 ;  /* 0xff80000013e27808 */ /* 0x060fe20006800000 */
[----:B------:R-:W-:Y:S01]  /*26c0*/  FFMA.FTZ R19, -R19, R19, 1 ;  /* 0x3f80000013137423 */ /* 0x000fe20000010113 */
[C---:B------:R-:W-:Y:S02]  /*26d0*/  ISETP.GT.AND P5, PT, R193.reuse, 0x9, PT ;  /* 0x00000009c100780c */ /* 0x040fe40003fa4270 */
[----:B------:R-:W5:Y:S01]  /*26e0*/  MUFU.TANH R23, R23 ;  /* 0x0000001700177308 */ /* 0x000f620000002400 */
[----:B------:R-:W-:Y:S01]  /*26f0*/  HGMMA.64x96x16.F32 R24, gdesc[UR4], R24, gsb0 ;  /* 0x01600000041879f0 */ /* 0x000fe20008000818 */
[----:B------:R-:W-:Y:S01]  /*2700*/  UIADD3 UR6, UR8, 0x4, URZ ;  /* 0x0000000408067890 */ /* 0x000fe2000fffe03f */
[----:B---3--:R-:W-:Y:S01]  /*2710*/  FSEL R222, R186, -INF , !P6 ;  /* 0xff800000bade7808 */ /* 0x008fe20007000000 */
[----:B------:R-:W-:Y:S01]  /*2720*/  UIADD3 UR4, UR9, 0x4, URZ ;  /* 0x0000000409047890 */ /* 0x000fe2000fffe03f */
[----:B------:R-:W-:Y:S01]  /*2730*/  ISETP.GT.AND P6, PT, R193, 0x8, PT ;  /* 0x00000008c100780c */ /* 0x000fe20003fc4270 */
[----:B------:R-:W-:Y:S01]  /*2740*/  UMOV UR7, 0x40000040 ;  /* 0x4000004000077882 */ /* 0x000fe20000000000 */
[----:B------:R-:W-:Y:S01]  /*2750*/  UMOV UR5, 0x40000040 ;  /* 0x4000004000057882 */ /* 0x000fe20000000000 */
[----:B------:R-:W3:Y:S01]  /*2760*/  MUFU.TANH R72, R72 ;  /* 0x0000004800487308 */ /* 0x000ee20000002400 */
[----:B-1----:R-:W-:-:S02]  /*2770*/  FSEL R224, R20, -INF , !P4 ;  /* 0xff80000014e07808 */ /* 0x002fc40006000000 */
[----:B------:R-:W-:-:S05]  /*2780*/  ISETP.GT.AND P4, PT, R193, 0x10, PT ;  /* 0x00000010c100780c */ /* 0x000fca0003f84270 */
[----:B------:R-:W1:Y:S01]  /*2790*/  MUFU.TANH R75, R75 ;  /* 0x0000004b004b7308 */ /* 0x000e620000002400 */
[----:B-----5:R-:W-:Y:S02]  /*27a0*/  FSEL R219, R23, -INF , !P6 ;  /* 0xff80000017db7808 */ /* 0x020fe40007000000 */
[----:B------:R-:W-:-:S05]  /*27b0*/  ISETP.GT.AND P6, PT, R193, 0x11, PT ;  /* 0x00000011c100780c */ /* 0x000fca0003fc4270 */
[----:B------:R-:W5:Y:S01]  /*27c0*/  MUFU.TANH R21, R21 ;  /* 0x0000001500157308 */ /* 0x000f620000002400 */
[----:B---3--:R-:W-:Y:S02]  /*27d0*/  FSEL R221, R72, -INF , !P5 ;  /* 0xff80000048dd7808 */ /* 0x008fe40006800000 */
[----:B------:R-:W-:-:S05]  /*27e0*/  ISETP.GT.AND P5, PT, R193, 0x18, PT ;  /* 0x00000018c100780c */ /* 0x000fca0003fa4270 */
[----:B------:R-:W3:Y:S01]  /*27f0*/  MUFU.TANH R76, R76 ;  /* 0x0000004c004c7308 */ /* 0x000ee20000002400 */
[----:B-1----:R-:W-:Y:S02]  /*2800*/  FSEL R209, R75, -INF , !P4 ;  /* 0xff8000004bd17808 */ /* 0x002fe40006000000 */
        /* <DEDUP_REMOVED lines=24> */
[----:B------:R-:W-:Y:S01]  /*2990*/  ISETP.GT.AND P5, PT, R193, 0x30, PT ;  /* 0x00000030c100780c */ /* 0x000fe20003fa4270 */
[----:B------:R-:W-:Y:S02]  /*29a0*/  WARPGROUP.DEPBAR.LE gsb0, 0x0 ;  /* 0x00008000000079c5 */ /* 0x000fe40000010000 */
[----:B------:R-:W-:Y:S02]  /*29b0*/  WARPGROUP.ARRIVE ;  /* 0x00000000000079c5 */ /* 0x000fe40000000000 */
[----:B------:R-:W3:Y:S01]  /*29c0*/  MUFU.TANH R88, R88 ;  /* 0x0000005800587308 */ /* 0x000ee20000002400 */
[----:B-1----:R-:W-:Y:S02]  /*29d0*/  FSEL R206, R81, -INF , !P2 ;  /* 0xff80000051ce7808 */ /* 0x002fe40005000000 */
[----:B------:R-:W-:Y:S01]  /*29e0*/  ISETP.GT.AND P2, PT, R103, 0x31, PT ;  /* 0x000000316700780c */ /* 0x000fe20003f44270 */
[----:B------:R-:W-:Y:S01]  /*29f0*/  HGMMA.64x96x16.F32 R24, gdesc[UR4], R24, gsb0 ;  /* 0x01600000041879f0 */ /* 0x000fe20008000818 */
[----:B------:R-:W-:Y:S01]  /*2a00*/  UIADD3 UR6, UR8, 0x6, URZ ;  /* 0x0000000608067890 */ /* 0x000fe2000fffe03f */
[----:B-----5:R-:W-:Y:S01]  /*2a10*/  FSEL R204, R87, -INF , !P4 ;  /* 0xff80000057cc7808 */ /* 0x020fe20006000000 */
[----:B------:R-:W-:Y:S01]  /*2a20*/  UIADD3 UR4, UR9, 0x6, URZ ;  /* 0x0000000609047890 */ /* 0x000fe2000fffe03f */
[----:B------:R-:W1:Y:S01]  /*2a30*/  MUFU.TANH R89, R89 ;  /* 0x0000005900597308 */ /* 0x000e620000002400 */
[----:B------:R-:W-:Y:S01]  /*2a40*/  UMOV UR7, 0x40000040 ;  /* 0x4000004000077882 */ /* 0x000fe20000000000 */
[----:B------:R-:W-:Y:S01]  /*2a50*/  UMOV UR5, 0x40000040 ;  /* 0x4000004000057882 */ /* 0x000fe20000000000 */
        /* <DEDUP_REMOVED lines=35> */
[----:B-----5:R-:W-:Y:S01]  /*2c90*/  FSEL R214, R106, -INF , !P2 ;  /* 0xff8000006ad67808 */ /* 0x020fe20005000000 */
[----:B------:R-:W-:Y:S02]  /*2ca0*/  WARPGROUP.DEPBAR.LE gsb0, 0x0 ;  /* 0x00008000000079c5 */ /* 0x000fe40000010000 */
[----:B------:R-:W5:Y:S01]  /*2cb0*/  LDS R190, [R190+0x380] ;  /* 0x00038000bebe7984 */ /* 0x000f620000000800 */
[----:B------:R-:W-:Y:S01]  /*2cc0*/  WARPGROUP.ARRIVE ;  /* 0x00000000000079c5 */ /* 0x000fe20000000000 */
[----:B------:R-:W-:Y:S02]  /*2cd0*/  ISETP.GT.AND P2, PT, R193, 0x49, PT ;  /* 0x00000049c100780c */ /* 0x000fe40003f44270 */
[----:B------:R-:W4:Y:S01]  /*2ce0*/  MUFU.TANH R110, R110 ;  /* 0x0000006e006e7308 */ /* 0x000f220000002400 */
[----:B---3--:R-:W-:Y:S02]  /*2cf0*/  FSEL R216, R107, -INF , !P4 ;  /* 0xff8000006bd87808 */ /* 0x008fe40006000000 */
[----:B------:R-:W-:Y:S01]  /*2d00*/  HGMMA.64x96x16.F32 R24, gdesc[UR4], R24, gsb0 ;  /* 0x01600000041879f0 */ /* 0x000fe20008000818 */
[----:B------:R-:W-:Y:S01]  /*2d10*/  ULDC UR4, c[0x0][0x744] ;  /* 0x0001d10000047ab9 */ /* 0x000fe20000000800 */
[----:B------:R-:W-:Y:S01]  /*2d20*/  ISETP.GT.AND P4, PT, R193, 0x50, PT ;  /* 0x00000050c100780c */ /* 0x000fe20003f84270 */
[----:B------:R-:W-:Y:S01]  /*2d30*/  FFMA.FTZ R113, R113, UR4, -R104 ;  /* 0x0000000471717c23 */ /* 0x000fe20008010868 */
[----:B--2---:R-:W-:Y:S01]  /*2d40*/  FFMA.FTZ R198, R198, UR4, -R228 ;  /* 0x00000004c6c67c23 */ /* 0x004fe200080108e4 */
[----:B------:R-:W2:Y:S01]  /*2d50*/  MUFU.TANH R111, R111 ;  /* 0x0000006f006f7308 */ /* 0x000ea20000002400 */
[----:B-1----:R-:W-:Y:S01]  /*2d60*/  FSEL R220, R112, -INF , !P6 ;  /* 0xff80000070dc7808 */ /* 0x002fe20007000000 */
[----:B------:R-:W-:Y:S01]  /*2d70*/  FFMA.FTZ R104, R226, UR4, -R104 ;  /* 0x00000004e2687c23 */ /* 0x000fe20008010868 */
[----:B------:R-:W-:Y:S01]  /*2d80*/  ISETP.GT.AND P6, PT, R193, 0x48, PT ;  /* 0x00000048c100780c */ /* 0x000fe20003fc4270 */
[----:B----4-:R-:W-:Y:S01]  /*2d90*/  FFMA.FTZ R221, R221, UR4, -R225 ;  /* 0x00000004dddd7c23 */ /* 0x010fe200080108e1 */
[----:B------:R-:W-:-:S02]  /*2da0*/  FFMA.FTZ R219, R219, UR4, -R228 ;  /* 0x00000004dbdb7c23 */ /* 0x000fc400080108e4 */
[----:B------:R-:W1:Y:S01]  /*2db0*/  SHFL.IDX PT, R228, R14, R117, 0x1f ;  /* 0x00001f750ee47589 */ /* 0x000e6200000e0000 */
[----:B------:R-:W-:Y:S01]  /*2dc0*/  MUFU.EX2 R113, R113 ;  /* 0x0000007100717308 */ /* 0x000fe20000000800 */
[----:B------:R-:W-:Y:S02]  /*2dd0*/  FSEL R215, R110, -INF , !P6 ;  /* 0xff8000006ed77808 */ /* 0x000fe40007000000 */
[----:B------:R-:W-:-:S05]  /*2de0*/  ISETP.GT.AND P6, PT, R193, 0x51, PT ;  /* 0x00000051c100780c */ /* 0x000fca0003fc4270 */
[----:B------:R-:W3:Y:S01]  /*2df0*/  MUFU.TANH R114, R114 ;  /* 0x0000007200727308 */ /* 0x000ee20000002400 */
[----:B--2---:R-:W-:Y:S02]  /*2e00*/  FSEL R211, R111, -INF , !P2 ;  /* 0xff8000006fd37808 */ /* 0x004fe40005000000 */
[----:B------:R-:W-:-:S05]  /*2e10*/  ISETP.GT.AND P2, PT, R193, 0x58, PT ;  /* 0x00000058c100780c */ /* 0x000fca0003f44270 */
[----:B------:R-:W-:Y:S01]  /*2e20*/  MUFU.TANH R191, R191 ;  /* 0x000000bf00bf7308 */ /* 0x000fe20000002400 */
[----:B-----5:R-:W2:Y:S01]  /*2e30*/  SHFL.IDX PT, R195, R190, R6, 0x1f ;  /* 0x00001f06bec37589 */ /* 0x020ea200000e0000 */
[----:B-1----:R-:W-:-:S06]  /*2e40*/  FFMA.FTZ R204, R204, UR4, -R228 ;  /* 0x00000004cccc7c23 */ /* 0x002fcc00080108e4 */
[----:B------:R-:W-:Y:S01]  /*2e50*/  MUFU.TANH R115, R115 ;  /* 0x0000007300737308 */ /* 0x000fe20000002400 */
[----:B---3--:R-:W-:Y:S01]  /*2e60*/  FSEL R212, R114, -INF , !P4 ;  /* 0xff80000072d47808 */ /* 0x008fe20006000000 */
[----:B------:R-:W1:Y:S01]  /*2e70*/  SHFL.IDX PT, R232, R190, R118, 0x1f ;  /* 0x00001f76bee87589 */ /* 0x000e6200000e0000 */
[----:B------:R-:W-:Y:S01]  /*2e80*/  ISETP.GT.AND P4, PT, R193, 0x59, PT ;  /* 0x00000059c100780c */ /* 0x000fe20003f84270 */
[----:B------:R-:W-:-:S04]  /*2e90*/  FMUL.FTZ R193, R116, UR10 ;  /* 0x0000000a74c17c20 */ /* 0x000fc80008410000 */
[----:B------:R-:W-:Y:S08]  /*2ea0*/  MUFU.TANH R196, R196 ;  /* 0x000000c400c47308 */ /* 0x000ff00000002400 */
[----:B------:R-:W-:Y:S08]  /*2eb0*/  MUFU.TANH R193, R193 ;  /* 0x000000c100c17308 */ /* 0x000ff00000002400 */
[----:B------:R-:W-:Y:S08]  /*2ec0*/  MUFU.TANH R194, R194 ;  /* 0x000000c200c27308 */ /* 0x000ff00000002400 */
[----:B------:R-:W-:Y:S08]  /*2ed0*/  MUFU.TANH R201, R201 ;  /* 0x000000c900c97308 */ /* 0x000ff00000002400 */
[----:B------:R-:W3:Y:S01]  /*2ee0*/  MUFU.EX2 R104, R104 ;  /* 0x0000006800687308 */ /* 0x000ee20000000800 */
[----:B------:R-:W-:-:S02]  /*2ef0*/  WARPGROUP.DEPBAR.LE gsb0, 0x0 ;  /* 0x00008000000079c5 */ /* 0x000fc40000010000 */
[--C-:B--2---:R-:W-:Y:S01]  /*2f00*/  FADD.FTZ R24, R24, -R195.reuse ;  /* 0x800000c318187221 */ /* 0x104fe20000010000 */
[----:B------:R-:W-:Y:S01]  /*2f10*/  FADD.FTZ R195, R26, -R195 ;  /* 0x800000c31ac37221 */ /* 0x000fe20000010000 */
[----:B------:R-:W-:Y:S01]  /*2f20*/  FFMA.FTZ R26, R200, UR4, -R225 ;  /* 0x00000004c81a7c23 */ /* 0x000fe200080108e1 */
[----:B------:R-:W-:Y:S02]  /*2f30*/  VIADD R200, R6, 0x1c ;  /* 0x0000001c06c87836 */ /* 0x000fe40000000000 */
[----:B------:R-:W-:Y:S01]  /*2f40*/  FMUL.FTZ R199, R113, R24 ;  /* 0x0000001871c77220 */ /* 0x000fe20000410000 */
[----:B------:R-:W-:Y:S03]  /*2f50*/  SHFL.IDX PT, R225, R14, R6, 0x1f ;  /* 0x00001f060ee17589 */ /* 0x000fe600000e0000 */
[----:B------:R-:W-:Y:S01]  /*2f60*/  FMUL.FTZ R116, R192, R199 ;  /* 0x000000c7c0747220 */ /* 0x000fe20000410000 */
[C---:B------:R-:W-:Y:S01]  /*2f70*/  VIADD R192, R6.reuse, 0x4 ;  /* 0x0000000406c07836 */ /* 0x040fe20000000000 */
[----:B------:R-:W2:Y:S01]  /*2f80*/  SHFL.IDX PT, R229, R15, R200, 0x1f ;  /* 0x00001fc80fe57589 */ /* 0x000ea200000e0000 */
[----:B------:R-:W-:-:S03]  /*2f90*/  VIADD R199, R6, 0x10 ;  /* 0x0000001006c77836 */ /* 0x000fc60000000000 */
[----:B------:R-:W-:Y:S01]  /*2fa0*/  LDS R11, [R11+0x380] ;  /* 0x000380000b0b7984 */ /* 0x000fe20000000800 */
[----:B---3--:R-:W-:Y:S01]  /*2fb0*/  FMUL.FTZ R195, R104, R195 ;  /* 0x000000c368c37220 */ /* 0x008fe20000410000 */
[--C-:B-1----:R-:W-:Y:S01]  /*2fc0*/  FADD.FTZ R29, R29, -R232.reuse ;  /* 0x800000e81d1d7221 */ /* 0x102fe20000010000 */
[----:B------:R-:W-:Y:S01]  /*2fd0*/  MUFU.EX2 R26, R26 ;  /* 0x0000001a001a7308 */ /* 0x000fe20000000800 */
[----:B------:R-:W1:Y:S04]  /*2fe0*/  SHFL.IDX PT, R24, R15, R192, 0x1f ;  /* 0x00001fc00f187589 */ /* 0x000e6800000e0000 */
[----:B------:R-:W3:Y:S04]  /*2ff0*/  SHFL.IDX PT, R227, R15, R199, 0x1f ;  /* 0x00001fc70fe37589 */ /* 0x000ee800000e0000 */
[----:B------:R-:W4:Y:S04]  /*3000*/  SHFL.IDX PT, R234, R190, R192, 0x1f ;  /* 0x00001fc0beea7589 */ /* 0x000f2800000e0000 */
[----:B------:R-:W-:Y:S01]  /*3010*/  SHFL.IDX PT, R233, R190, R199, 0x1f ;  /* 0x00001fc7bee97589 */ /* 0x000fe200000e0000 */
[--C-:B--2---:R-:W-:Y:S01]  /*3020*/  FFMA.FTZ R92, R92, UR4, -R229.reuse ;  /* 0x000000045c5c7c23 */ /* 0x104fe200080108e5 */
[----:B------:R-:W-:Y:S01]  /*3030*/  FFMA.FTZ R207, R207, UR4, -R229 ;  /* 0x00000004cfcf7c23 */ /* 0x000fe200080108e5 */
[--C-:B------:R-:W-:Y:S01]  /*3040*/  FFMA.FTZ R229, R206, UR4, -R225.reuse ;  /* 0x00000004cee57c23 */ /* 0x100fe200080108e1 */
[----:B------:R-:W-:Y:S01]  /*3050*/  FFMA.FTZ R206, R223, UR4, -R225 ;  /* 0x00000004dfce7c23 */ /* 0x000fe200080108e1 */
[----:B------:R-:W-:Y:S01]  /*3060*/  FMUL.FTZ R195, R19, R195 ;  /* 0x000000c313c37220 */ /* 0x000fe20000410000 */
[----:B------:R-:W-:Y:S01]  /*3070*/  FADD.FTZ R232, R31, -R232 ;  /* 0x800000e81fe87221 */ /* 0x000fe20000010000 */
[----:B------:R-:W-:Y:S01]  /*3080*/  FFMA.FTZ R76, -R76, R76, 1 ;  /* 0x3f8000004c4c7423 */ /* 0x000fe2000001014c */
[--C-:B-1----:R-:W-:Y:S01]  /*3090*/  FFMA.FTZ R119, R197, UR4, -R24.reuse ;  /* 0x00000004c5777c23 */ /* 0x102fe20008010818 */
[----:B------:R-:W-:Y:S01]  /*30a0*/  FFMA.FTZ R224, R224, UR4, -R24 ;  /* 0x00000004e0e07c23 */ /* 0x000fe20008010818 */
[----:B------:R-:W-:Y:S01]  /*30b0*/  VIADD R197, R6, 0x14 ;  /* 0x0000001406c57836 */ /* 0x000fe20000000000 */
[----:B------:R1:W-:Y:S01]  /*30c0*/  MUFU.EX2 R24, R198 ;  /* 0x000000c600187308 */ /* 0x0003e20000000800 */
[--C-:B---3--:R-:W-:Y:S01]  /*30d0*/  FFMA.FTZ R94, R94, UR4, -R227.reuse ;  /* 0x000000045e5e7c23 */ /* 0x108fe200080108e3 */
[----:B------:R-:W-:-:S02]  /*30e0*/  FFMA.FTZ R209, R209, UR4, -R227 ;  /* 0x00000004d1d17c23 */ /* 0x000fc400080108e3 */
[----:B------:R-:W2:Y:S04]  /*30f0*/  SHFL.IDX PT, R231, R15, R197, 0x1f ;  /* 0x00001fc50fe77589 */ /* 0x000ea800000e0000 */
[----:B------:R-:W3:Y:S01]  /*3100*/  SHFL.IDX PT, R227, R14, R118, 0x1f ;  /* 0x00001f760ee37589 */ /* 0x000ee200000e0000 */
[----:B-1----:R-:W-:Y:S01]  /*3110*/  IADD3 R198, R6, 0x18, RZ ;  /* 0x0000001806c67810 */ /* 0x002fe20007ffe0ff */
[----:B------:R-:W1:Y:S02]  /*3120*/  MUFU.EX2 R19, R224 ;  /* 0x000000e000137308 */ /* 0x000e640000000800 */
[----:B------:R-:W5:Y:S04]  /*3130*/  SHFL.IDX PT, R225, R14, R197, 0x1f ;  /* 0x00001fc50ee17589 */ /* 0x000f6800000e0000 */
[----:B------:R-:W1:Y:S02]  /*3140*/  SHFL.IDX PT, R226, R15, R198, 0x1f ;  /* 0x00001fc60fe27589 */ /* 0x000e6400000e0000 */
[----:B------:R-:W1:Y:S02]  /*3150*/  MUFU.EX2 R31, R219 ;  /* 0x000000db001f7308 */ /* 0x000e640000000800 */
[----:B------:R-:W1:Y:S01]  /*3160*/  SHFL.IDX PT, R15, R14, R192, 0x1f ;  /* 0x00001fc00e0f7589 */ /* 0x000e6200000e0000 */
[----:B----4-:R-:W-:-:S05]  /*3170*/  FADD.FTZ R27, R27, -R234 ;  /* 0x800000ea1b1b7221 */ /* 0x010fca0000010000 */
[----:B------:R-:W4:Y:S01]  /*3180*/  MUFU.EX2 R94, R94 ;  /* 0x0000005e005e7308 */ /* 0x000f220000000800 */
[--C-:B--2---:R-:W-:Y:S01]  /*3190*/  FFMA.FTZ R93, R93, UR4, -R231.reuse ;  /* 0x000000045d5d7c23 */ /* 0x104fe200080108e7 */
[----:B------:R-:W-:Y:S01]  /*31a0*/  FFMA.FTZ R208, R208, UR4, -R231 ;  /* 0x00000004d0d07c23 */ /* 0x000fe200080108e7 */
[----:B------:R-:W-:Y:S01]  /*31b0*/  FFMA.FTZ R231, R96, UR4, -R228 ;  /* 0x0000000460e77c23 */ /* 0x000fe200080108e4 */
[--C-:B---3--:R-:W-:Y:S01]  /*31c0*/  FFMA.FTZ R97, R97, UR4, -R227.reuse ;  /* 0x0000000461617c23 */ /* 0x108fe200080108e3 */
[----:B------:R-:W-:Y:S01]  /*31d0*/  FFMA.FTZ R203, R203, UR4, -R227 ;  /* 0x00000004cbcb7c23 */ /* 0x000fe200080108e3 */
[----:B------:R-:W2:Y:S02]  /*31e0*/  SHFL.IDX PT, R228, R13, R192, 0x1f ;  /* 0x00001fc00de47589 */ /* 0x000ea400000e0000 */
[----:B------:R-:W3:Y:S01]  /*31f0*/  MUFU.EX2 R209, R209 ;  /* 0x000000d100d17308 */ /* 0x000ee20000000800 */
[--C-:B-----5:R-:W-:Y:S01]  /*3200*/  FFMA.FTZ R99, R99, UR4, -R225.reuse ;  /* 0x0000000463637c23 */ /* 0x120fe200080108e1 */
[----:B------:R-:W-:Y:S01]  /*3210*/  FFMA.FTZ R217, R217, UR4, -R225 ;  /* 0x00000004d9d97c23 */ /* 0x000fe200080108e1 */
[----:B------:R-:W5:Y:S01]  /*3220*/  SHFL.IDX PT, R227, R13, R117, 0x1f ;  /* 0x00001f750de37589 */ /* 0x000f6200000e0000 */
[--C-:B-1----:R-:W-:Y:S01]  /*3230*/  FFMA.FTZ R95, R95, UR4, -R226.reuse ;  /* 0x000000045f5f7c23 */ /* 0x102fe200080108e2 */
[----:B------:R-:W-:-:S02]  /*3240*/  FFMA.FTZ R205, R205, UR4, -R226 ;  /* 0x00000004cdcd7c23 */ /* 0x000fc400080108e2 */
[----:B------:R-:W1:Y:S01]  /*3250*/  SHFL.IDX PT, R225, R13, R199, 0x1f ;  /* 0x00001fc70de17589 */ /* 0x000e6200000e0000 */
[----:B------:R-:W3:Y:S01]  /*3260*/  MUFU.EX2 R93, R93 ;  /* 0x0000005d005d7308 */ /* 0x000ee20000000800 */
[--C-:B------:R-:W-:Y:S01]  /*3270*/  FFMA.FTZ R223, R98, UR4, -R15.reuse ;  /* 0x0000000462df7c23 */ /* 0x100fe2000801080f */
[----:B------:R-:W-:Y:S01]  /*3280*/  FFMA.FTZ R202, R202, UR4, -R15 ;  /* 0x00000004caca7c23 */ /* 0x000fe2000801080f */
[----:B------:R-:W4:Y:S04]  /*3290*/  SHFL.IDX PT, R226, R14, R199, 0x1f ;  /* 0x00001fc70ee27589 */ /* 0x000f2800000e0000 */
[----:B------:R-:W3:Y:S01]  /*32a0*/  SHFL.IDX PT, R98, R14, R198, 0x1f ;  /* 0x00001fc60e627589 */ /* 0x000ee200000e0000 */
[----:B------:R5:W-:Y:S01]  /*32b0*/  MUFU.EX2 R96, R223 ;  /* 0x000000df00607308 */ /* 0x000be20000000800 */
[----:B--2---:R-:W-:-:S07]  /*32c0*/  FFMA.FTZ R102, R102, UR4, -R228 ;  /* 0x0000000466667c23 */ /* 0x004fce00080108e4 */
[----:B------:R2:W-:Y:S01]  /*32d0*/  MUFU.EX2 R15, R229 ;  /* 0x000000e5000f7308 */ /* 0x0005e20000000800 */
[----:B-----5:R-:W5:Y:S01]  /*32e0*/  SHFL.IDX PT, R223, R13, R6, 0x1f ;  /* 0x00001f060ddf7589 */ /* 0x020f6200000e0000 */
[----:B------:R-:W-:Y:S01]  /*32f0*/  FFMA.FTZ R216, R216, UR4, -R228 ;  /* 0x00000004d8d87c23 */ /* 0x000fe200080108e4 */
[--C-:B------:R-:W-:Y:S01]  /*3300*/  FFMA.FTZ R103, R103, UR4, -R227.reuse ;  /* 0x0000000467677c23 */ /* 0x100fe200080108e3 */
[----:B------:R-:W-:Y:S01]  /*3310*/  FFMA.FTZ R215, R215, UR4, -R227 ;  /* 0x00000004d7d77c23 */ /* 0x000fe200080108e3 */
[----:B------:R-:W-:Y:S01]  /*3320*/  FSEL R228, R193, -INF , !P1 ;  /* 0xff800000c1e47808 */ /* 0x000fe20004800000 */
[----:B------:R-:W5:Y:S01]  /*3330*/  SHFL.IDX PT, R227, R13, R198, 0x1f ;  /* 0x00001fc60de37589 */ /* 0x000f6200000e0000 */
[--C-:B-1----:R-:W-:Y:S01]  /*3340*/  FFMA.FTZ R220, R220, UR4, -R225.reuse ;  /* 0x00000004dcdc7c23 */ /* 0x102fe200080108e1 */
[----:B------:R-:W-:Y:S01]  /*3350*/  FFMA.FTZ R212, R212, UR4, -R225 ;  /* 0x00000004d4d47c23 */ /* 0x000fe200080108e1 */
[----:B------:R-:W-:Y:S01]  /*3360*/  FSEL R225, R115, -INF , !P6 ;  /* 0xff80000073e17808 */ /* 0x000fe20007000000 */
[----:B--2---:R1:W2:Y:S01]  /*3370*/  SHFL.IDX PT, R229, R14, R200, 0x1f ;  /* 0x00001fc80ee57589 */ /* 0x0042a200000e0000 */
[--C-:B----4-:R-:W-:Y:S01]  /*3380*/  FFMA.FTZ R230, R230, UR4, -R226.reuse ;  /* 0x00000004e6e67c23 */ /* 0x110fe200080108e2 */
[----:B------:R-:W-:Y:S01]  /*3390*/  FFMA.FTZ R218, R218, UR4, -R226 ;  /* 0x00000004dada7c23 */ /* 0x000fe200080108e2 */
[----:B------:R-:W4:Y:S01]  /*33a0*/  MUFU.EX2 R208, R208 ;  /* 0x000000d000d07308 */ /* 0x000f220000000800 */
[----:B------:R-:W4:Y:S01]  /*33b0*/  SHFL.IDX PT, R226, R13, R118, 0x1f ;  /* 0x00001f760de27589 */ /* 0x000f2200000e0000 */
[--C-:B---3--:R-:W-:Y:S01]  /*33c0*/  FFMA.FTZ R100, R100, UR4, -R98.reuse ;  /* 0x0000000464647c23 */ /* 0x108fe20008010862 */
[----:B------:R-:W-:-:S05]  /*33d0*/  FFMA.FTZ R213, R213, UR4, -R98 ;  /* 0x00000004d5d57c23 */ /* 0x000fca0008010862 */
[----:B-1----:R1:W-:Y:S01]  /*33e0*/  MUFU.EX2 R14, R231 ;  /* 0x000000e7000e7308 */ /* 0x0023e20000000800 */
[--C-:B-----5:R-:W-:Y:S01]  /*33f0*/  FFMA.FTZ R101, R101, UR4, -R223.reuse ;  /* 0x0000000465657c23 */ /* 0x120fe200080108df */
[----:B------:R-:W-:Y:S02]  /*3400*/  FFMA.FTZ R214, R214, UR4, -R223 ;  /* 0x00000004d6d67c23 */ /* 0x000fe400080108df */
[----:B------:R-:W3:Y:S04]  /*3410*/  SHFL.IDX PT, R223, R13, R197, 0x1f ;  /* 0x00001fc50ddf7589 */ /* 0x000ee800000e0000 */
[----:B------:R5:W-:Y:S01]  /*3420*/  MUFU.EX2 R98, R230 ;  /* 0x000000e600627308 */ /* 0x000be20000000800 */
[----:B------:R-:W-:Y:S01]  /*3430*/  FFMA.FTZ R228, R228, UR4, -R227 ;  /* 0x00000004e4e47c23 */ /* 0x000fe200080108e3 */
[----:B-1----:R-:W-:Y:S01]  /*3440*/  SHFL.IDX PT, R231, R190, R117, 0x1f ;  /* 0x00001f75bee77589 */ /* 0x002fe200000e0000 */
[--C-:B--2---:R-:W-:Y:S01]  /*3450*/  FFMA.FTZ R222, R222, UR4, -R229.reuse ;  /* 0x00000004dede7c23 */ /* 0x104fe200080108e5 */
[----:B------:R-:W-:Y:S01]  /*3460*/  FFMA.FTZ R210, R210, UR4, -R229 ;  /* 0x00000004d2d27c23 */ /* 0x000fe200080108e5 */
[----:B------:R-:W-:Y:S01]  /*3470*/  FSEL R229, R201, -INF , !P4 ;  /* 0xff800000c9e57808 */ /* 0x000fe20006000000 */
[----:B------:R-:W-:Y:S01]  /*3480*/  FFMA.FTZ R219, -R18, R18, 1 ;  /* 0x3f80000012db7423 */ /* 0x000fe20000010112 */
[--C-:B----4-:R-:W-:Y:S01]  /*3490*/  FFMA.FTZ R235, R235, UR4, -R226.reuse ;  /* 0x00000004ebeb7c23 */ /* 0x110fe200080108e2 */
[----:B------:R-:W-:Y:S01]  /*34a0*/  FFMA.FTZ R211, R211, UR4, -R226 ;  /* 0x00000004d3d37c23 */ /* 0x000fe200080108e2 */
[----:B-----5:R-:W-:Y:S01]  /*34b0*/  SHFL.IDX PT, R230, R190, R197, 0x1f ;  /* 0x00001fc5bee67589 */ /* 0x020fe200000e0000 */
[--C-:B------:R-:W-:Y:S01]  /*34c0*/  FADD.FTZ R32, R32, -R233.reuse ;  /* 0x800000e920207221 */ /* 0x100fe20000010000 */
[----:B------:R1:W-:Y:S02]  /*34d0*/  MUFU.EX2 R12, R235 ;  /* 0x000000eb000c7308 */ /* 0x0003e40000000800 */
[----:B------:R2:W4:Y:S01]  /*34e0*/  SHFL.IDX PT, R226, R13, R200, 0x1f ;  /* 0x00001fc80de27589 */ /* 0x00052200000e0000 */
[----:B------:R-:W-:-:S05]  /*34f0*/  FADD.FTZ R34, R34, -R233 ;  /* 0x800000e922227221 */ /* 0x000fca0000010000 */
[----:B------:R-:W-:Y:S01]  /*3500*/  MUFU.EX2 R95, R95 ;  /* 0x0000005f005f7308 */ /* 0x000fe20000000800 */
[----:B-1----:R-:W5:Y:S07]  /*3510*/  LDL R235, [R1+0x18] ;  /* 0x0000180001eb7983 */ /* 0x002f6e0000100800 */
[----:B--2---:R1:W-:Y:S01]  /*3520*/  MUFU.EX2 R13, R222 ;  /* 0x000000de000d7308 */ /* 0x0043e20000000800 */
[----:B------:R-:W-:-:S07]  /*3530*/  FFMA.FTZ R77, -R77, R77, 1 ;  /* 0x3f8000004d4d7423 */ /* 0x000fce000001014d */
[----:B------:R-:W-:Y:S01]  /*3540*/  MUFU.EX2 R207, R207 ;  /* 0x000000cf00cf7308 */ /* 0x000fe20000000800 */
[----:B-1----:R-:W-:-:S05]  /*3550*/  FSEL R222, R191, -INF , !P5 ;  /* 0xff800000bfde7808 */ /* 0x002fca0006800000 */
[--C-:B---3--:R-:W-:Y:S01]  /*3560*/  FFMA.FTZ R222, R222, UR4, -R223.reuse ;  /* 0x00000004dede7c23 */ /* 0x108fe200080108df */
[----:B------:R-:W-:Y:S01]  /*3570*/  FFMA.FTZ R223, R225, UR4, -R223 ;  /* 0x00000004e1df7c23 */ /* 0x000fe200080108df */
[----:B------:R-:W-:Y:S01]  /*3580*/  FSEL R225, R196, -INF , !P2 ;  /* 0xff800000c4e17808 */ /* 0x000fe20005000000 */
[----:B------:R-:W-:Y:S04]  /*3590*/  MUFU.EX2 R202, R202 ;  /* 0x000000ca00ca7308 */ /* 0x000fe80000000800 */
[----:B------:R-:W-:Y:S01]  /*35a0*/  FFMA.FTZ R227, R225, UR4, -R227 ;  /* 0x00000004e1e37c23 */ /* 0x000fe200080108e3 */
[----:B------:R-:W-:-:S03]  /*35b0*/  FSEL R225, R194, -INF , !P3 ;  /* 0xff800000c2e17808 */ /* 0x000fc60005800000 */
[----:B------:R-:W-:Y:S02]  /*35c0*/  MUFU.EX2 R97, R97 ;  /* 0x0000006100617308 */ /* 0x000fe40000000800 */
[--C-:B----4-:R-:W-:Y:S01]  /*35d0*/  FFMA.FTZ R225, R225, UR4, -R226.reuse ;  /* 0x00000004e1e17c23 */ /* 0x110fe200080108e2 */
[----:B------:R-:W-:Y:S02]  /*35e0*/  FFMA.FTZ R226, R229, UR4, -R226 ;  /* 0x00000004e5e27c23 */ /* 0x000fe400080108e2 */
[----:B------:R-:W-:Y:S03]  /*35f0*/  SHFL.IDX PT, R229, R190, R198, 0x1f ;  /* 0x00001fc6bee57589 */ /* 0x000fe600000e0000 */
[----:B------:R-:W-:Y:S01]  /*3600*/  MUFU.EX2 R218, R218 ;  /* 0x000000da00da7308 */ /* 0x000fe20000000800 */
[----:B------:R-:W1:Y:S01]  /*3610*/  SHFL.IDX PT, R190, R190, R200, 0x1f ;  /* 0x00001fc8bebe7589 */ /* 0x000e6200000e0000 */
[--C-:B------:R-:W-:Y:S01]  /*3620*/  FADD.FTZ R28, R28, -R231.reuse ;  /* 0x800000e71c1c7221 */ /* 0x100fe20000010000 */
[----:B------:R-:W-:Y:S01]  /*3630*/  FADD.FTZ R30, R30, -R231 ;  /* 0x800000e71e1e7221 */ /* 0x000fe20000010000 */
[----:B------:R-:W-:Y:S01]  /*3640*/  FFMA.FTZ R81, -R81, R81, 1 ;  /* 0x3f80000051517423 */ /* 0x000fe20000010151 */
[----:B------:R-:W-:-:S03]  /*3650*/  FFMA.FTZ R82, -R82, R82, 1 ;  /* 0x3f80000052527423 */ /* 0x000fc60000010152 */
[----:B------:R-:W-:Y:S01]  /*3660*/  MUFU.EX2 R206, R206 ;  /* 0x000000ce00ce7308 */ /* 0x000fe20000000800 */
[----:B------:R-:W-:-:S07]  /*3670*/  FFMA.FTZ R91, -R91, R91, 1 ;  /* 0x3f8000005b5b7423 */ /* 0x000fce000001015b */
[----:B------:R-:W-:Y:S08]  /*3680*/  MUFU.EX2 R99, R99 ;  /* 0x0000006300637308 */ /* 0x000ff00000000800 */
[----:B------:R-:W-:Y:S01]  /*3690*/  MUFU.EX2 R217, R217 ;  /* 0x000000d900d97308 */ /* 0x000fe20000000800 */
[--C-:B-1----:R-:W-:Y:S01]  /*36a0*/  FADD.FTZ R37, R37, -R190.reuse ;  /* 0x800000be25257221 */ /* 0x102fe20000010000 */
[----:B------:R-:W-:Y:S01]  /*36b0*/  FADD.FTZ R39, R39, -R190 ;  /* 0x800000be27277221 */ /* 0x000fe20000010000 */
[----:B------:R-:W-:Y:S01]  /*36c0*/  FFMA.FTZ R190, -R21, R21, 1 ;  /* 0x3f80000015be7423 */ /* 0x000fe20000010115 */
[----:B------:R-:W-:Y:S01]  /*36d0*/  FFMA.FTZ R21, -R20, R20, 1 ;  /* 0x3f80000014157423 */ /* 0x000fe20000010114 */
[----:B------:R-:W-:Y:S01]  /*36e0*/  FMUL.FTZ R20, R19, R27 ;  /* 0x0000001b13147220 */ /* 0x000fe20000410000 */
[----:B------:R-:W-:-:S02]  /*36f0*/  FMUL.FTZ R27, R24, R28 ;  /* 0x0000001c181b7220 */ /* 0x000fc40000410000 */
[----:B------:R-:W-:Y:S01]  /*3700*/  MUFU.EX2 R203, R203 ;  /* 0x000000cb00cb7308 */ /* 0x000fe20000000800 */
[----:B------:R-:W-:Y:S01]  /*3710*/  FMUL.FTZ R21, R21, R20 ;  /* 0x0000001415157220 */ /* 0x000fe20000410000 */
[----:B------:R-:W-:Y:S01]  /*3720*/  FMUL.FTZ R20, R190, R27 ;  /* 0x0000001bbe147220 */ /* 0x000fe20000410000 */
[----:B------:R-:W-:Y:S01]  /*3730*/  FFMA.FTZ R27, -R22, R22, 1 ;  /* 0x3f800000161b7423 */ /* 0x000fe20000010116 */
[----:B------:R-:W-:Y:S01]  /*3740*/  FFMA.FTZ R22, -R23, R23, 1 ;  /* 0x3f80000017167423 */ /* 0x000fe20000010117 */
[----:B------:R-:W-:Y:S01]  /*3750*/  FMUL.FTZ R23, R31, R30 ;  /* 0x0000001e1f177220 */ /* 0x000fe20000410000 */
[----:B------:R-:W-:Y:S01]  /*3760*/  FMUL.FTZ R28, R26, R29 ;  /* 0x0000001d1a1c7220 */ /* 0x000fe20000410000 */
[----:B------:R-:W-:Y:S01]  /*3770*/  FFMA.FTZ R30, -R72, R72, 1 ;  /* 0x3f800000481e7423 */ /* 0x000fe20000010148 */
[----:B------:R-:W-:Y:S01]  /*3780*/  MUFU.EX2 R100, R100 ;  /* 0x0000006400647308 */ /* 0x000fe20000000800 */
[----:B------:R-:W-:Y:S01]  /*3790*/  FMUL.FTZ R22, R22, R23 ;  /* 0x0000001716167220 */ /* 0x000fe20000410000 */
[----:B------:R-:W-:Y:S01]  /*37a0*/  FMUL.FTZ R23, R27, R28 ;  /* 0x0000001c1b177220 */ /* 0x000fe20000410000 */
[----:B------:R-:W-:Y:S04]  /*37b0*/  SHFL.IDX PT, R72, R11, R118, 0x1f ;  /* 0x00001f760b487589 */ /* 0x000fe800000e0000 */
[----:B------:R-:W1:Y:S01]  /*37c0*/  SHFL.IDX PT, R28, R11, R192, 0x1f ;  /* 0x00001fc00b1c7589 */ /* 0x000e6200000e0000 */
[----:B------:R-:W2:Y:S01]  /*37d0*/  MUFU.EX2 R18, R221 ;  /* 0x000000dd00127308 */ /* 0x000ea20000000800 */
[----:B------:R-:W-:Y:S01]  /*37e0*/  FFMA.FTZ R29, -R73, R73, 1 ;  /* 0x3f800000491d7423 */ /* 0x000fe20000010149 */
[----:B------:R-:W-:Y:S01]  /*37f0*/  FMUL.FTZ R32, R94, R32 ;  /* 0x000000205e207220 */ /* 0x000fe20000410000 */
[--C-:B------:R-:W-:Y:S01]  /*3800*/  FADD.FTZ R33, R33, -R230.reuse ;  /* 0x800000e621217221 */ /* 0x100fe20000010000 */
[----:B------:R-:W-:Y:S01]  /*3810*/  FMUL.FTZ R73, R209, R34 ;  /* 0x00000022d1497220 */ /* 0x000fe20000410000 */
[----:B------:R-:W-:Y:S01]  /*3820*/  FADD.FTZ R35, R35, -R230 ;  /* 0x800000e623237221 */ /* 0x000fe20000010000 */
[----:B------:R-:W-:Y:S01]  /*3830*/  FMUL.FTZ R29, R29, R32 ;  /* 0x000000201d1d7220 */ /* 0x000fe20000410000 */
[----:B------:R-:W-:Y:S01]  /*3840*/  FFMA.FTZ R32, -R75, R75, 1 ;  /* 0x3f8000004b207423 */ /* 0x000fe2000001014b */
[----:B------:R-:W-:Y:S01]  /*3850*/  FFMA.FTZ R34, -R74, R74, 1 ;  /* 0x3f8000004a227423 */ /* 0x000fe2000001014a */
[----:B------:R-:W-:Y:S01]  /*3860*/  FMUL.FTZ R33, R93, R33 ;  /* 0x000000215d217220 */ /* 0x000fe20000410000 */
[----:B------:R-:W-:Y:S01]  /*3870*/  FMUL.FTZ R35, R208, R35 ;  /* 0x00000023d0237220 */ /* 0x000fe20000410000 */
[----:B------:R-:W-:Y:S01]  /*3880*/  FMUL.FTZ R32, R32, R73 ;  /* 0x0000004920207220 */ /* 0x000fe20000410000 */
[----:B------:R-:W-:Y:S01]  /*3890*/  FADD.FTZ R36, R36, -R229 ;  /* 0x800000e524247221 */ /* 0x000fe20000010000 */
[----:B------:R-:W3:Y:S01]  /*38a0*/  SHFL.IDX PT, R73, R11, R6, 0x1f ;  /* 0x00001f060b497589 */ /* 0x000ee200000e0000 */
[----:B------:R-:W-:Y:S01]  /*38b0*/  FMUL.FTZ R34, R34, R33 ;  /* 0x0000002122227220 */ /* 0x000fe20000410000 */
[----:B------:R-:W-:Y:S01]  /*38c0*/  FMUL.FTZ R33, R76, R35 ;  /* 0x000000234c217220 */ /* 0x000fe20000410000 */
[----:B------:R-:W-:Y:S01]  /*38d0*/  MUFU.EX2 R204, R204 ;  /* 0x000000cc00cc7308 */ /* 0x000fe20000000800 */
[----:B--2---:R-:W-:Y:S01]  /*38e0*/  FMUL.FTZ R27, R18, R232 ;  /* 0x000000e8121b7220 */ /* 0x004fe20000410000 */
[----:B------:R-:W2:Y:S01]  /*38f0*/  SHFL.IDX PT, R76, R11, R197, 0x1f ;  /* 0x00001fc50b4c7589 */ /* 0x000ea200000e0000 */
[----:B------:R-:W-:Y:S01]  /*3900*/  FMUL.FTZ R36, R95, R36 ;  /* 0x000000245f247220 */ /* 0x000fe20000410000 */
[--C-:B-1----:R-:W-:Y:S01]  /*3910*/  FADD.FTZ R41, R41, -R28.reuse ;  /* 0x8000001c29297221 */ /* 0x102fe20000010000 */
[----:B------:R-:W-:Y:S01]  /*3920*/  FADD.FTZ R43, R43, -R28 ;  /* 0x8000001c2b2b7221 */ /* 0x000fe20000010000 */
[--C-:B------:R-:W-:Y:S01]  /*3930*/  FADD.FTZ R28, R45, -R72.reuse ;  /* 0x800000482d1c7221 */ /* 0x100fe20000010000 */
[----:B------:R-:W-:Y:S01]  /*3940*/  FADD.FTZ R72, R47, -R72 ;  /* 0x800000482f487221 */ /* 0x000fe20000010000 */
[----:B------:R-:W-:Y:S01]  /*3950*/  MUFU.EX2 R213, R213 ;  /* 0x000000d500d57308 */ /* 0x000fe20000000800 */
[----:B------:R-:W-:Y:S01]  /*3960*/  LDS R47, [R10+0x380] ;  /* 0x000380000a2f7984 */ /* 0x000fe20000000800 */
[----:B------:R-:W-:Y:S01]  /*3970*/  FMUL.FTZ R30, R30, R27 ;  /* 0x0000001b1e1e7220 */ /* 0x000fe20000410000 */
[----:B------:R-:W-:-:S02]  /*3980*/  FMUL.FTZ R36, R77, R36 ;  /* 0x000000244d247220 */ /* 0x000fc40000410000 */
[----:B------:R-:W1:Y:S03]  /*3990*/  SHFL.IDX PT, R77, R11, R199, 0x1f ;  /* 0x00001fc70b4d7589 */ /* 0x000e6600000e0000 */
[----:B------:R-:W4:Y:S01]  /*39a0*/  MUFU.EX2 R27, R205 ;  /* 0x000000cd001b7308 */ /* 0x000f220000000800 */
[----:B------:R-:W-:Y:S01]  /*39b0*/  FADD.FTZ R38, R38, -R229 ;  /* 0x800000e526267221 */ /* 0x000fe20000010000 */
[----:B------:R-:W-:Y:S01]  /*39c0*/  FFMA.FTZ R35, -R79, R79, 1 ;  /* 0x3f8000004f237423 */ /* 0x000fe2000001014f */
[--C-:B---3--:R-:W-:Y:S01]  /*39d0*/  FADD.FTZ R40, R40, -R73.reuse ;  /* 0x8000004928287221 */ /* 0x108fe20000010000 */
[----:B------:R-:W3:Y:S01]  /*39e0*/  SHFL.IDX PT, R79, R11, R117, 0x1f ;  /* 0x00001f750b4f7589 */ /* 0x000ee200000e0000 */
[----:B------:R-:W-:Y:S01]  /*39f0*/  FADD.FTZ R73, R42, -R73 ;  /* 0x800000492a497221 */ /* 0x000fe20000010000 */
[----:B------:R-:W-:Y:S01]  /*3a00*/  FMUL.FTZ R39, R207, R39 ;  /* 0x00000027cf277220 */ /* 0x000fe20000410000 */
[--C-:B--2---:R-:W-:Y:S01]  /*3a10*/  FADD.FTZ R42, R49, -R76.reuse ;  /* 0x8000004c312a7221 */ /* 0x104fe20000010000 */
[----:B------:R-:W-:Y:S01]  /*3a20*/  FMUL.FTZ R40, R15, R40 ;  /* 0x000000280f287220 */ /* 0x000fe20000410000 */
[----:B------:R-:W-:Y:S01]  /*3a30*/  FMUL.FTZ R49, R96, R41 ;  /* 0x0000002960317220 */ /* 0x000fe20000410000 */
[----:B------:R-:W-:Y:S01]  /*3a40*/  FADD.FTZ R76, R51, -R76 ;  /* 0x8000004c334c7221 */ /* 0x000fe20000010000 */
[----:B------:R-:W-:Y:S01]  /*3a50*/  FFMA.FTZ R84, -R84, R84, 1 ;  /* 0x3f80000054547423 */ /* 0x000fe20000010154 */
[----:B------:R-:W-:Y:S01]  /*3a60*/  MUFU.EX2 R92, R92 ;  /* 0x0000005c005c7308 */ /* 0x000fe20000000800 */
[----:B----4-:R-:W-:Y:S01]  /*3a70*/  FMUL.FTZ R38, R27, R38 ;  /* 0x000000261b267220 */ /* 0x010fe20000410000 */
[----:B------:R-:W2:Y:S01]  /*3a80*/  SHFL.IDX PT, R74, R11, R200, 0x1f ;  /* 0x00001fc80b4a7589 */ /* 0x000ea200000e0000 */
[----:B------:R-:W-:-:S05]  /*3a90*/  FFMA.FTZ R184, -R184, R184, 1 ;  /* 0x3f800000b8b87423 */ /* 0x000fca00000101b8 */
[----:B------:R-:W-:Y:S01]  /*3aa0*/  MUFU.EX2 R101, R101 ;  /* 0x0000006500657308 */ /* 0x000fe20000000800 */
[----:B------:R-:W-:Y:S01]  /*3ab0*/  FMUL.FTZ R35, R35, R38 ;  /* 0x0000002623237220 */ /* 0x000fe20000410000 */
[----:B------:R-:W-:Y:S01]  /*3ac0*/  FFMA.FTZ R38, -R80, R80, 1 ;  /* 0x3f80000050267423 */ /* 0x000fe20000010150 */
[----:B------:R-:W-:Y:S01]  /*3ad0*/  FMUL.FTZ R51, R202, R43 ;  /* 0x0000002bca337220 */ /* 0x000fe20000410000 */
[----:B------:R-:W-:Y:S01]  /*3ae0*/  FMUL.FTZ R43, R81, R40 ;  /* 0x00000028512b7220 */ /* 0x000fe20000410000 */
[----:B------:R-:W-:Y:S01]  /*3af0*/  FMUL.FTZ R40, R82, R49 ;  /* 0x0000003152287220 */ /* 0x000fe20000410000 */
[----:B------:R-:W-:Y:S01]  /*3b00*/  FMUL.FTZ R38, R38, R39 ;  /* 0x0000002726267220 */ /* 0x000fe20000410000 */
[--C-:B-1----:R-:W-:Y:S01]  /*3b10*/  FADD.FTZ R39, R48, -R77.reuse ;  /* 0x8000004d30277221 */ /* 0x102fe20000010000 */
[----:B------:R-:W-:Y:S01]  /*3b20*/  FFMA.FTZ R49, -R86, R86, 1 ;  /* 0x3f80000056317423 */ /* 0x000fe20000010156 */
[----:B------:R-:W-:Y:S01]  /*3b30*/  FMUL.FTZ R28, R97, R28 ;  /* 0x0000001c611c7220 */ /* 0x000fe20000410000 */
[----:B------:R3:W1:Y:S01]  /*3b40*/  SHFL.IDX PT, R75, R11, R198, 0x1f ;  /* 0x00001fc60b4b7589 */ /* 0x00066200000e0000 */
[----:B------:R-:W-:Y:S01]  /*3b50*/  FADD.FTZ R77, R50, -R77 ;  /* 0x8000004d324d7221 */ /* 0x000fe20000010000 */
[----:B------:R-:W-:Y:S01]  /*3b60*/  FFMA.FTZ R50, -R89, R89, 1 ;  /* 0x3f80000059327423 */ /* 0x000fe20000010159 */
[----:B------:R-:W-:Y:S01]  /*3b70*/  FMUL.FTZ R49, R49, R28 ;  /* 0x0000001c31317220 */ /* 0x000fe20000410000 */
[----:B------:R-:W-:Y:S01]  /*3b80*/  FMUL.FTZ R39, R98, R39 ;  /* 0x0000002762277220 */ /* 0x000fe20000410000 */
[----:B------:R-:W-:Y:S01]  /*3b90*/  FMUL.FTZ R28, R218, R77 ;  /* 0x0000004dda1c7220 */ /* 0x000fe20000410000 */
[----:B------:R-:W-:Y:S01]  /*3ba0*/  SHFL.IDX PT, R192, R47, R192, 0x1f ;  /* 0x00001fc02fc07589 */ /* 0x000fe200000e0000 */
[----:B------:R-:W-:Y:S01]  /*3bb0*/  MUFU.EX2 R102, R102 ;  /* 0x0000006600667308 */ /* 0x000fe20000000800 */
[----:B------:R-:W-:Y:S01]  /*3bc0*/  FMUL.FTZ R50, R50, R39 ;  /* 0x0000002732327220 */ /* 0x000fe20000410000 */
[----:B------:R-:W-:Y:S01]  /*3bd0*/  FMUL.FTZ R39, R91, R28 ;  /* 0x0000001c5b277220 */ /* 0x000fe20000410000 */
[----:B------:R-:W4:Y:S01]  /*3be0*/  SHFL.IDX PT, R77, R47, R6, 0x1f ;  /* 0x00001f062f4d7589 */ /* 0x000f2200000e0000 */
[----:B---3--:R-:W-:-:S03]  /*3bf0*/  FADD.FTZ R11, R44, -R79 ;  /* 0x8000004f2c0b7221 */ /* 0x008fc60000010000 */
[----:B------:R-:W3:Y:S01]  /*3c00*/  SHFL.IDX PT, R28, R47, R197, 0x1f ;  /* 0x00001fc52f1c7589 */ /* 0x000ee200000e0000 */
[----:B------:R-:W-:Y:S01]  /*3c10*/  FADD.FTZ R79, R46, -R79 ;  /* 0x8000004f2e4f7221 */ /* 0x000fe20000010000 */
[----:B------:R-:W-:Y:S02]  /*3c20*/  MUFU.EX2 R119, R119 ;  /* 0x0000007700777308 */ /* 0x000fe40000000800 */
[----:B------:R-:W3:Y:S01]  /*3c30*/  SHFL.IDX PT, R199, R47, R199, 0x1f ;  /* 0x00001fc72fc77589 */ /* 0x000ee200000e0000 */
[----:B------:R-:W-:-:S03]  /*3c40*/  FMUL.FTZ R46, R206, R73 ;  /* 0x00000049ce2e7220 */ /* 0x000fc60000410000 */
[----:B------:R-:W3:Y:S01]  /*3c50*/  SHFL.IDX PT, R118, R47, R118, 0x1f ;  /* 0x00001f762f767589 */ /* 0x000ee200000e0000 */
[----:B------:R-:W-:Y:S01]  /*3c60*/  FFMA.FTZ R48, -R85, R85, 1 ;  /* 0x3f80000055307423 */ /* 0x000fe20000010155 */
[----:B------:R-:W-:Y:S01]  /*3c70*/  FMUL.FTZ R11, R14, R11 ;  /* 0x0000000b0e0b7220 */ /* 0x000fe20000410000 */
[----:B------:R-:W-:Y:S01]  /*3c80*/  FFMA.FTZ R83, -R83, R83, 1 ;  /* 0x3f80000053537423 */ /* 0x000fe20000010153 */
[----:B------:R-:W3:Y:S01]  /*3c90*/  SHFL.IDX PT, R117, R47, R117, 0x1f ;  /* 0x00001f752f757589 */ /* 0x000ee200000e0000 */
[----:B------:R-:W3:Y:S03]  /*3ca0*/  MUFU.EX2 R210, R210 ;  /* 0x000000d200d27308 */ /* 0x000ee60000000800 */
[----:B------:R-:W3:Y:S04]  /*3cb0*/  SHFL.IDX PT, R73, R47, R198, 0x1f ;  /* 0x00001fc62f497589 */ /* 0x000ee800000e0000 */
[----:B------:R4:W3:Y:S01]  /*3cc0*/  SHFL.IDX PT, R200, R47, R200, 0x1f ;  /* 0x00001fc82fc87589 */ /* 0x0008e200000e0000 */
[----:B--2---:R-:W-:Y:S01]  /*3cd0*/  FADD.FTZ R44, R53, -R74 ;  /* 0x8000004a352c7221 */ /* 0x004fe20000010000 */
[----:B------:R-:W-:Y:S01]  /*3ce0*/  FMUL.FTZ R48, R48, R11 ;  /* 0x0000000b30307220 */ /* 0x000fe20000410000 */
[----:B------:R-:W-:Y:S01]  /*3cf0*/  FFMA.FTZ R53, -R90, R90, 1 ;  /* 0x3f8000005a357423 */ /* 0x000fe2000001015a */
[----:B------:R-:W-:Y:S01]  /*3d00*/  FMUL.FTZ R42, R99, R42 ;  /* 0x0000002a632a7220 */ /* 0x000fe20000410000 */
[----:B------:R-:W-:Y:S01]  /*3d10*/  FMUL.FTZ R11, R217, R76 ;  /* 0x0000004cd90b7220 */ /* 0x000fe20000410000 */
[----:B------:R-:W2:Y:S01]  /*3d20*/  MUFU.EX2 R223, R223 ;  /* 0x000000df00df7308 */ /* 0x000ea20000000800 */
[----:B------:R-:W-:Y:S01]  /*3d30*/  FMUL.FTZ R10, R84, R51 ;  /* 0x00000033540a7220 */ /* 0x000fe20000410000 */
[----:B------:R-:W-:Y:S01]  /*3d40*/  FFMA.FTZ R51, -R88, R88, 1 ;  /* 0x3f80000058337423 */ /* 0x000fe20000010158 */
[----:B------:R-:W-:Y:S01]  /*3d50*/  FMUL.FTZ R72, R203, R72 ;  /* 0x00000048cb487220 */ /* 0x000fe20000410000 */
[--C-:B-1----:R-:W-:Y:S01]  /*3d60*/  FADD.FTZ R45, R52, -R75.reuse ;  /* 0x8000004b342d7221 */ /* 0x102fe20000010000 */
[----:B------:R-:W-:-:S03]  /*3d70*/  FADD.FTZ R54, R54, -R75 ;  /* 0x8000004b36367221 */ /* 0x000fc60000010000 */
[----:B------:R-:W1:Y:S01]  /*3d80*/  MUFU.EX2 R212, R212 ;  /* 0x000000d400d47308 */ /* 0x000e620000000800 */
[----:B------:R-:W-:Y:S01]  /*3d90*/  FMUL.FTZ R53, R53, R42 ;  /* 0x0000002a35357220 */ /* 0x000fe20000410000 */
[----:B------:R-:W-:Y:S01]  /*3da0*/  FMUL.FTZ R42, R184, R11 ;  /* 0x0000000bb82a7220 */ /* 0x000fe20000410000 */
[----:B------:R-:W-:Y:S01]  /*3db0*/  FMUL.FTZ R75, R13, R44 ;  /* 0x0000002c0d4b7220 */ /* 0x000fe20000410000 */
[----:B------:R-:W-:-:S04]  /*3dc0*/  FMUL.FTZ R51, R51, R72 ;  /* 0x0000004833337220 */ /* 0x000fc80000410000 */
[----:B------:R-:W1:Y:S01]  /*3dd0*/  MUFU.EX2 R220, R220 ;  /* 0x000000dc00dc7308 */ /* 0x000e620000000800 */
[----:B------:R-:W-:Y:S01]  /*3de0*/  FFMA.FTZ R185, -R185, R185, 1 ;  /* 0x3f800000b9b97423 */ /* 0x000fe200000101b9 */
[----:B------:R-:W-:Y:S01]  /*3df0*/  FFMA.FTZ R186, -R186, R186, 1 ;  /* 0x3f800000baba7423 */ /* 0x000fe200000101ba */
[----:B------:R-:W-:Y:S01]  /*3e00*/  FMUL.FTZ R72, R100, R45 ;  /* 0x0000002d64487220 */ /* 0x000fe20000410000 */
[----:B------:R-:W-:-:S04]  /*3e10*/  FADD.FTZ R55, R55, -R74 ;  /* 0x8000004a37377221 */ /* 0x000fc80000010000 */
[----:B------:R-:W-:Y:S01]  /*3e20*/  MUFU.EX2 R228, R228 ;  /* 0x000000e400e47308 */ /* 0x000fe20000000800 */
[----:B------:R-:W-:Y:S01]  /*3e30*/  FMUL.FTZ R41, R83, R46 ;  /* 0x0000002e53297220 */ /* 0x000fe20000410000 */
[----:B------:R-:W-:Y:S01]  /*3e40*/  FFMA.FTZ R46, -R87, R87, 1 ;  /* 0x3f800000572e7423 */ /* 0x000fe20000010157 */
[----:B------:R-:W-:-:S05]  /*3e50*/  FMUL.FTZ R79, R204, R79 ;  /* 0x0000004fcc4f7220 */ /* 0x000fca0000410000 */
[----:B------:R-:W1:Y:S01]  /*3e60*/  MUFU.EX2 R215, R215 ;  /* 0x000000d700d77308 */ /* 0x000e620000000800 */
[----:B------:R-:W-:Y:S01]  /*3e70*/  FMUL.FTZ R74, R213, R54 ;  /* 0x00000036d54a7220 */ /* 0x000fe20000410000 */
[----:B------:R-:W-:Y:S01]  /*3e80*/  FMUL.FTZ R54, R185, R72 ;  /* 0x00000048b9367220 */ /* 0x000fe20000410000 */
[----:B----4-:R-:W-:-:S05]  /*3e90*/  FMUL.FTZ R47, R186, R75 ;  /* 0x0000004bba2f7220 */ /* 0x010fca0000410000 */
[----:B------:R-:W-:Y:S01]  /*3ea0*/  MUFU.EX2 R103, R103 ;  /* 0x0000006700677308 */ /* 0x000fe20000000800 */
[----:B------:R-:W-:Y:S01]  /*3eb0*/  FADD.FTZ R72, R56, -R77 ;  /* 0x8000004d38487221 */ /* 0x000fe20000010000 */
[----:B------:R-:W-:-:S06]  /*3ec0*/  FADD.FTZ R75, R57, -R192 ;  /* 0x800000c0394b7221 */ /* 0x000fcc0000010000 */
[----:B------:R-:W-:Y:S01]  /*3ed0*/  MUFU.EX2 R225, R225 ;  /* 0x000000e100e17308 */ /* 0x000fe20000000800 */
[----:B------:R-:W-:-:S07]  /*3ee0*/  FFMA.FTZ R187, -R187, R187, 1 ;  /* 0x3f800000bbbb7423 */ /* 0x000fce00000101bb */
[----:B------:R-:W4:Y:S01]  /*3ef0*/  MUFU.EX2 R214, R214 ;  /* 0x000000d600d67308 */ /* 0x000f220000000800 */
[----:B------:R-:W-:-:S07]  /*3f00*/  FFMA.FTZ R52, -R188, R188, 1 ;  /* 0x3f800000bc347423 */ /* 0x000fce00000101bc */
[----:B------:R-:W4:Y:S01]  /*3f10*/  MUFU.EX2 R11, R216 ;  /* 0x000000d8000b7308 */ /* 0x000f220000000800 */
[----:B---3--:R-:W-:-:S07]  /*3f20*/  FMUL.FTZ R55, R210, R55 ;  /* 0x00000037d2377220 */ /* 0x008fce0000410000 */
[----:B------:R-:W3:Y:S01]  /*3f30*/  MUFU.EX2 R44, R211 ;  /* 0x000000d3002c7308 */ /* 0x000ee20000000800 */
[----:B------:R-:W-:Y:S01]  /*3f40*/  FADD.FTZ R192, R59, -R192 ;  /* 0x800000c03bc07221 */ /* 0x000fe20000010000 */
[----:B------:R-:W-:-:S06]  /*3f50*/  FADD.FTZ R56, R67, -R28 ;  /* 0x8000001c43387221 */ /* 0x000fcc0000010000 */
[----:B------:R-:W3:Y:S01]  /*3f60*/  MUFU.EX2 R222, R222 ;  /* 0x000000de00de7308 */ /* 0x000ee20000000800 */
[----:B------:R-:W-:-:S07]  /*3f70*/  FMUL.FTZ R46, R46, R79 ;  /* 0x0000004f2e2e7220 */ /* 0x000fce0000410000 */
[----:B------:R-:W5:Y:S01]  /*3f80*/  MUFU.EX2 R227, R227 ;  /* 0x000000e300e37308 */ /* 0x000f620000000800 */
[----:B------:R-:W-:-:S07]  /*3f90*/  FADD.FTZ R59, R66, -R199 ;  /* 0x800000c7423b7221 */ /* 0x000fce0000010000 */
[----:B------:R-:W5:Y:S01]  /*3fa0*/  MUFU.EX2 R226, R226 ;  /* 0x000000e200e27308 */ /* 0x000f620000000800 */
[----:B------:R-:W-:Y:S01]  /*3fb0*/  FADD.FTZ R25, R25, -R234 ;  /* 0x800000ea19197221 */ /* 0x000fe20000010000 */
[----:B------:R-:W-:Y:S01]  /*3fc0*/  FADD.FTZ R79, R61, -R118 ;  /* 0x800000763d4f7221 */ /* 0x000fe20000010000 */
[----:B------:R-:W-:Y:S01]  /*3fd0*/  FADD.FTZ R57, R64, -R199 ;  /* 0x800000c740397221 */ /* 0x000fe20000010000 */
[----:B------:R-:W-:Y:S01]  /*3fe0*/  FMUL.FTZ R45, R187, R74 ;  /* 0x0000004abb2d7220 */ /* 0x000fe20000410000 */
[----:B------:R-:W-:Y:S01]  /*3ff0*/  FMUL.FTZ R52, R52, R55 ;  /* 0x0000003734347220 */ /* 0x000fe20000410000 */
[----:B------:R-:W-:Y:S01]  /*4000*/  FFMA.FTZ R115, -R115, R115, 1 ;  /* 0x3f80000073737423 */ /* 0x000fe20000010173 */
[----:B--2---:R-:W-:Y:S01]  /*4010*/  FMUL.FTZ R56, R223, R56 ;  /* 0x00000038df387220 */ /* 0x004fe20000410000 */
[----:B------:R-:W-:Y:S01]  /*4020*/  FFMA.FTZ R78, -R78, R78, 1 ;  /* 0x3f8000004e4e7423 */ /* 0x000fe2000001014e */
[----:B------:R-:W-:Y:S01]  /*4030*/  FMUL.FTZ R37, R92, R37 ;  /* 0x000000255c257220 */ /* 0x000fe20000410000 */
[----:B------:R-:W-:Y:S01]  /*4040*/  FADD.FTZ R77, R58, -R77 ;  /* 0x8000004d3a4d7221 */ /* 0x000fe20000010000 */
[----:B------:R-:W-:Y:S01]  /*4050*/  FADD.FTZ R62, R62, -R117 ;  /* 0x800000753e3e7221 */ /* 0x000fe20000010000 */
[----:B------:R-:W-:Y:S01]  /*4060*/  FADD.FTZ R65, R65, -R28 ;  /* 0x8000001c41417221 */ /* 0x000fe20000010000 */
[----:B------:R-:W-:Y:S01]  /*4070*/  FADD.FTZ R61, R68, -R73 ;  /* 0x80000049443d7221 */ /* 0x000fe20000010000 */
[----:B------:R-:W-:Y:S01]  /*4080*/  FFMA.FTZ R55, -R189, R189, 1 ;  /* 0x3f800000bd377423 */ /* 0x000fe200000101bd */
[----:B------:R-:W-:Y:S01]  /*4090*/  FMUL.FTZ R72, R101, R72 ;  /* 0x0000004865487220 */ /* 0x000fe20000410000 */
[----:B------:R-:W-:Y:S01]  /*40a0*/  FFMA.FTZ R74, -R105, R105, 1 ;  /* 0x3f800000694a7423 */ /* 0x000fe20000010169 */
[----:B------:R-:W-:Y:S01]  /*40b0*/  FMUL.FTZ R75, R102, R75 ;  /* 0x0000004b664b7220 */ /* 0x000fe20000410000 */
[----:B------:R-:W-:Y:S01]  /*40c0*/  FFMA.FTZ R114, -R114, R114, 1 ;  /* 0x3f80000072727423 */ /* 0x000fe20000010172 */
[----:B-1----:R-:W-:Y:S01]  /*40d0*/  FMUL.FTZ R59, R212, R59 ;  /* 0x0000003bd43b7220 */ /* 0x002fe20000410000 */
[----:B------:R-:W-:Y:S01]  /*40e0*/  FMUL.FTZ R25, R119, R25 ;  /* 0x0000001977197220 */ /* 0x000fe20000410000 */
[----:B------:R-:W-:Y:S01]  /*40f0*/  FADD.FTZ R60, R60, -R117 ;  /* 0x800000753c3c7221 */ /* 0x000fe20000010000 */
[----:B------:R-:W-:Y:S01]  /*4100*/  FADD.FTZ R81, R63, -R118 ;  /* 0x800000763f517221 */ /* 0x000fe20000010000 */
[--C-:B------:R-:W-:Y:S01]  /*4110*/  FADD.FTZ R28, R69, -R200.reuse ;  /* 0x800000c8451c7221 */ /* 0x100fe20000010000 */
[----:B------:R-:W-:Y:S01]  /*4120*/  FFMA.FTZ R109, -R109, R109, 1 ;  /* 0x3f8000006d6d7423 */ /* 0x000fe2000001016d */
[----:B------:R-:W-:Y:S01]  /*4130*/  FMUL.FTZ R58, R12, R79 ;  /* 0x0000004f0c3a7220 */ /* 0x000fe20000410000 */
[----:B------:R-:W-:Y:S01]  /*4140*/  FFMA.FTZ R112, -R112, R112, 1 ;  /* 0x3f80000070707423 */ /* 0x000fe20000010170 */
[----:B------:R-:W-:Y:S01]  /*4150*/  FMUL.FTZ R57, R220, R57 ;  /* 0x00000039dc397220 */ /* 0x000fe20000410000 */
[----:B------:R-:W-:Y:S01]  /*4160*/  FADD.FTZ R70, R70, -R73 ;  /* 0x8000004946467221 */ /* 0x000fe20000010000 */
[----:B------:R-:W-:Y:S01]  /*4170*/  FADD.FTZ R71, R71, -R200 ;  /* 0x800000c847477221 */ /* 0x000fe20000010000 */
        /* <DEDUP_REMOVED lines=12> */
[----:B------:R-:W-:Y:S01]  /*4240*/  FFMA.FTZ R75, -R108, R108, 1 ;  /* 0x3f8000006c4b7423 */ /* 0x000fe2000001016c */
[----:B------:R-:W-:Y:S01]  /*4250*/  FFMA.FTZ R76, -R110, R110, 1 ;  /* 0x3f8000006e4c7423 */ /* 0x000fe2000001016e */
[----:B------:R-:W-:Y:S01]  /*4260*/  FFMA.FTZ R111, -R111, R111, 1 ;  /* 0x3f8000006f6f7423 */ /* 0x000fe2000001016f */
[----:B------:R-:W-:Y:S01]  /*4270*/  FMUL.FTZ R60, R103, R60 ;  /* 0x0000003c673c7220 */ /* 0x000fe20000410000 */
[----:B---3--:R-:W-:Y:S01]  /*4280*/  FMUL.FTZ R62, R44, R81 ;  /* 0x000000512c3e7220 */ /* 0x008fe20000410000 */
[----:B------:R-:W-:Y:S01]  /*4290*/  FMUL.FTZ R78, R109, R58 ;  /* 0x0000003a6d4e7220 */ /* 0x000fe20000410000 */
[----:B------:R-:W-:Y:S01]  /*42a0*/  FMUL.FTZ R112, R112, R57 ;  /* 0x0000003970707220 */ /* 0x000fe20000410000 */
[----:B------:R-:W-:Y:S01]  /*42b0*/  FMUL.FTZ R59, R225, R28 ;  /* 0x0000001ce13b7220 */ /* 0x000fe20000410000 */
[----:B------:R-:W-:Y:S01]  /*42c0*/  F2FP.F16.F32.PACK_AB R61, R10, R41 ;  /* 0x000000290a3d723e */ /* 0x000fe200000000ff */
[----:B------:R-:W-:Y:S01]  /*42d0*/  FFMA.FTZ R191, -R191, R191, 1 ;  /* 0x3f800000bfbf7423 */ /* 0x000fe200000101bf */
[----:B------:R-:W-:Y:S01]  /*42e0*/  FMUL.FTZ R58, R222, R65 ;  /* 0x00000041de3a7220 */ /* 0x000fe20000410000 */
[----:B------:R-:W-:Y:S01]  /*42f0*/  FFMA.FTZ R193, -R193, R193, 1 ;  /* 0x3f800000c1c17423 */ /* 0x000fe200000101c1 */
[----:B------:R-:W-:Y:S01]  /*4300*/  FFMA.FTZ R194, -R194, R194, 1 ;  /* 0x3f800000c2c27423 */ /* 0x000fe200000101c2 */
[----:B------:R-:W-:Y:S01]  /*4310*/  FFMA.FTZ R196, -R196, R196, 1 ;  /* 0x3f800000c4c47423 */ /* 0x000fe200000101c4 */
[----:B------:R-:W-:Y:S01]  /*4320*/  FFMA.FTZ R201, -R201, R201, 1 ;  /* 0x3f800000c9c97423 */ /* 0x000fe200000101c9 */
[----:B-----5:R-:W-:Y:S01]  /*4330*/  FMUL.FTZ R57, R227, R70 ;  /* 0x00000046e3397220 */ /* 0x020fe20000410000 */
[----:B------:R-:W-:Y:S01]  /*4340*/  FMUL.FTZ R28, R226, R71 ;  /* 0x00000047e21c7220 */ /* 0x000fe20000410000 */
[----:B------:R-:W-:-:S02]  /*4350*/  IMAD R10, R0, 0x3000, R235 ;  /* 0x00003000000a7824 */ /* 0x000fc400078e02eb */
        /* <DEDUP_REMOVED lines=11> */
[----:B------:R-:W-:Y:S01]  /*4410*/  IMAD R10, R10, 0x2, R17 ;  /* 0x000000020a0a7824 */ /* 0x000fe200078e0211 */
        /* <DEDUP_REMOVED lines=15> */
[----:B------:R-:W-:Y:S01]  /*4510*/  STSM.16.MT88.4 [R10+0x1a800], R68 ;  /* 0x01a800440a007844 */ /* 0x000fe20000004200 */
[----:B------:R-:W-:Y:S02]  /*4520*/  R2UR UR6, R236 ;  /* 0x00000000ec0672ca */ /* 0x000fe400000e0000 */
[----:B------:R-:W-:Y:S02]  /*4530*/  F2FP.F16.F32.PACK_AB R53, R73, R72 ;  /* 0x000000484935723e */ /* 0x000fe400000000ff */
[----:B------:R-:W-:Y:S02]  /*4540*/  F2FP.F16.F32.PACK_AB R54, R78, R75 ;  /* 0x0000004b4e36723e */ /* 0x000fe400000000ff */
[----:B------:R-:W-:Y:S01]  /*4550*/  F2FP.F16.F32.PACK_AB R55, R111, R76 ;  /* 0x0000004c6f37723e */ /* 0x000fe200000000ff */
[----:B------:R-:W-:Y:S01]  /*4560*/  STSM.16.MT88.4 [R10+0x1b000], R64 ;  /* 0x01b000400a007844 */ /* 0x000fe20000004200 */
[----:B------:R-:W-:-:S02]  /*4570*/  F2FP.F16.F32.PACK_AB R48, R191, R112 ;  /* 0x00000070bf30723e */ /* 0x000fc400000000ff */
[----:B------:R-:W-:Y:S02]  /*4580*/  F2FP.F16.F32.PACK_AB R49, R115, R114 ;  /* 0x000000727331723e */ /* 0x000fe400000000ff */
[----:B------:R-:W-:Y:S02]  /*4590*/  F2FP.F16.F32.PACK_AB R50, R194, R193 ;  /* 0x000000c1c232723e */ /* 0x000fe400000000ff */
[----:B------:R-:W-:Y:S01]  /*45a0*/  F2FP.F16.F32.PACK_AB R51, R201, R196 ;  /* 0x000000c4c933723e */ /* 0x000fe200000000ff */
[----:B------:R-:W-:Y:S01]  /*45b0*/  STSM.16.MT88.4 [R10+0x1b800], R60 ;  /* 0x01b8003c0a007844 */ /* 0x000fe20000004200 */
[----:B------:R-:W-:Y:S02]  /*45c0*/  F2FP.F16.F32.PACK_AB R28, R119, R113 ;  /* 0x00000071771c723e */ /* 0x000fe400000000ff */
[----:B------:R-:W-:Y:S01]  /*45d0*/  F2FP.F16.F32.PACK_AB R30, R26, R24 ;  /* 0x000000181a1e723e */ /* 0x000fe200000000ff */
[----:B------:R-:W-:Y:S01]  /*45e0*/  STSM.16.MT88.4 [R10+0x1c000], R56 ;  /* 0x01c000380a007844 */ /* 0x000fe20000004200 */
[----:B------:R-:W-:-:S02]  /*45f0*/  F2FP.F16.F32.PACK_AB R29, R19, R104 ;  /* 0x00000068131d723e */ /* 0x000fc400000000ff */
[----:B------:R-:W-:Y:S01]  /*4600*/  F2FP.F16.F32.PACK_AB R31, R18, R31 ;  /* 0x0000001f121f723e */ /* 0x000fe200000000ff */
[----:B------:R-:W-:Y:S04]  /*4610*/  STSM.16.MT88.4 [R10+0x1c800], R52 ;  /* 0x01c800340a007844 */ /* 0x000fe80000004200 */
[----:B------:R1:W-:Y:S01]  /*4620*/  STSM.16.MT88.4 [R10+0x1d000], R48 ;  /* 0x01d000300a007844 */ /* 0x0003e20000004200 */
[----:B------:R-:W-:Y:S01]  /*4630*/  WARPGROUP.ARRIVE ;  /* 0x00000000000079c5 */ /* 0x000fe20000000000 */
[----:B------:R-:W-:-:S05]  /*4640*/  UMOV UR7, 0x40000040 ;  /* 0x4000004000077882 */ /* 0x000fca0000000000 */
        /* <DEDUP_REMOVED lines=51> */
[----:B------:R-:W-:-:S05]  /*4980*/  IADD3 R20, R17, 0x1a800, RZ ;  /* 0x0001a80011147810 */ /* 0x000fca0007ffe0ff */
[----:B-1----:R-:W-:-:S05]  /*4990*/  IMAD R10, R5, 0x800, R20 ;  /* 0x00000800050a7824 */ /* 0x002fca00078e0214 */
        /* <DEDUP_REMOVED lines=17> */
[----:B------:R-:W-:Y:S01]  /*4ab0*/  HGMMA.64x16x16.F32 R40, gdesc[UR8].tnspA, RZ, !UPT, gsb0 ;  /* 0x20200000082879f0 */ /* 0x000fe2000c0008ff */
[----:B------:R-:W-:Y:S01]  /*4ac0*/  UIADD3 UR5, UR4, 0x100, URZ ;  /* 0x0000010004057890 */ /* 0x000fe2000fffe03f */
[----:B------:R-:W-:-:S06]  /*4ad0*/  UMOV UR11, 0x40000040 ;  /* 0x40000040000b7882 */ /* 0x000fcc0000000000 */
[----:B------:R-:W-:Y:S01]  /*4ae0*/  UMOV UR10, UR5 ;  /* 0x00000005000a7c82 */ /* 0x000fe20008000000 */
[----:B------:R-:W-:Y:S02]  /*4af0*/  WARPGROUP.DEPBAR.LE gsb0, 0x0 ;  /* 0x00008000000079c5 */ /* 0x000fe40000010000 */
        /* <DEDUP_REMOVED lines=8> */
[----:B------:R-:W-:Y:S02]  /*4b80*/  UIADD3 UR10, UR4, 0x2, URZ ;  /* 0x00000002040a7890 */ /* 0x000fe4000fffe03f */
[----:B------:R-:W-:Y:S01]  /*4b90*/  UIADD3 UR8, UR6, 0x80, URZ ;  /* 0x0000008006087890 */ /* 0x000fe2000fffe03f */
[----:B------:R-:W-:Y:S01]  /*4ba0*/  UMOV UR11, 0x40000040 ;  /* 0x40000040000b7882 */ /* 0x000fe20000000000 */
[----:B------:R-:W-:Y:S01]  /*4bb0*/  UMOV UR9, 0x40000040 ;  /* 0x4000004000097882 */ /* 0x000fe20000000000 */
[----:B------:R-:W-:Y:S02]  /*4bc0*/  WARPGROUP.DEPBAR.LE gsb0, 0x0 ;  /* 0x00008000000079c5 */ /* 0x000fe40000010000 */
[----:B------:R-:W-:-:S06]  /*4bd0*/  WARPGROUP.ARRIVE ;  /* 0x00000000000079c5 */ /* 0x000fcc0000000000 */
[----:B------:R-:W-:Y:S01]  /*4be0*/  HGMMA.64x16x16.F32 R40, gdesc[UR8].tnspA, R40, gsb0 ;  /* 0x20200000082879f0 */ /* 0x000fe20008000828 */
[----:B------:R-:W-:Y:S01]  /*4bf0*/  UIADD3 UR5, UR4, 0x102, URZ ;  /* 0x0000010204057890 */ /* 0x000fe2000fffe03f */
[----:B------:R-:W-:-:S06]  /*4c00*/  UMOV UR11, 0x40000040 ;  /* 0x40000040000b7882 */ /* 0x000fcc0000000000 */
[----:B------:R-:W-:Y:S01]  /*4c10*/  UMOV UR10, UR5 ;  /* 0x00000005000a7c82 */ /* 0x000fe20008000000 */
        /* <DEDUP_REMOVED lines=105> */
[----:B------:R-:W-:Y:S02]  /*52b0*/  UIADD3 UR6, UR4, 0x306, URZ ;  /* 0x0000030604067890 */ /* 0x000fe4000fffe03f */
[----:B------:R-:W-:Y:S02]  /*52c0*/  UIADD3 UR8, UR4, 0x406, URZ ;  /* 0x0000040604087890 */ /* 0x000fe4000fffe03f */
[----:B------:R-:W-:Y:S01]  /*52d0*/  UIADD3 UR9, UR4, 0x506, URZ ;  /* 0x0000050604097890 */ /* 0x000fe2000fffe03f */
[----:B------:R-:W-:Y:S02]  /*52e0*/  UMOV UR5, 0x40000040 ;  /* 0x4000004000057882 */ /* 0x000fe40000000000 */
[----:B------:R-:W-:Y:S01]  /*52f0*/  UMOV UR4, UR7 ;  /* 0x0000000700047c82 */ /* 0x000fe20008000000 */
[----:B------:R-:W-:Y:S01]  /*5300*/  UMOV UR7, 0x40000040 ;  /* 0x4000004000077882 */ /* 0x000fe20000000000 */
[----:B------:R-:W-:-:S02]  /*5310*/  WARPGROUP.DEPBAR.LE gsb0, 0x0 ;  /* 0x00008000000079c5 */ /* 0x000fc40000010000 */
[----:B------:R-:W-:-:S06]  /*5320*/  WARPGROUP.ARRIVE ;  /* 0x00000000000079c5 */ /* 0x000fcc0000000000 */
[----:B------:R-:W-:Y:S01]  /*5330*/  HGMMA.64x16x16.F32 R40, gdesc[UR4].tnspA, R40, gsb0 ;  /* 0x20200000042879f0 */ /* 0x000fe20008000828 */
[----:B------:R-:W-:Y:S01]  /*5340*/  UMOV UR6, UR8 ;  /* 0x0000000800067c82 */ /* 0x000fe20008000000 */
[----:B------:R-:W-:Y:S01]  /*5350*/  UMOV UR7, 0x40000040 ;  /* 0x4000004000077882 */ /* 0x000fe20000000000 */
[----:B------:R-:W-:Y:S02]  /*5360*/  WARPGROUP.DEPBAR.LE gsb0, 0x0 ;  /* 0x00008000000079c5 */ /* 0x000fe40000010000 */
[----:B------:R-:W-:-:S06]  /*5370*/  WARPGROUP.ARRIVE ;  /* 0x00000000000079c5 */ /* 0x000fcc0000000000 */
[----:B------:R-:W-:Y:S01]  /*5380*/  HGMMA.64x16x16.F32 R32, gdesc[UR4].tnspA, R32, gsb0 ;  /* 0x20200000042079f0 */ /* 0x000fe20008000820 */
[----:B------:R-:W-:Y:S01]  /*5390*/  UMOV UR6, UR9 ;  /* 0x0000000900067c82 */ /* 0x000fe20008000000 */
[----:B------:R-:W-:Y:S01]  /*53a0*/  UMOV UR7, 0x40000040 ;  /* 0x4000004000077882 */ /* 0x000fe20000000000 */
[----:B------:R-:W-:Y:S02]  /*53b0*/  WARPGROUP.DEPBAR.LE gsb0, 0x0 ;  /* 0x00008000000079c5 */ /* 0x000fe40000010000 */
[----:B------:R-:W-:-:S06]  /*53c0*/  WARPGROUP.ARRIVE ;  /* 0x00000000000079c5 */ /* 0x000fcc0000000000 */
[----:B------:R-:W-:Y:S03]  /*53d0*/  HGMMA.64x16x16.F32 R24, gdesc[UR4].tnspA, R24, gsb0 ;  /* 0x20200000041879f0 */ /* 0x000fe60008000818 */
[----:B------:R-:W-:Y:S02]  /*53e0*/  WARPGROUP.DEPBAR.LE gsb0, 0x0 ;  /* 0x00008000000079c5 */ /* 0x000fe40000010000 */
[----:B------:R-:W-:Y:S05]  /*53f0*/  @!P0 BRA `(.L_x_2456) ;  /* 0x0000000000048947 */ /* 0x000fea0003800000 */
[----:B------:R-:W-:Y:S01]  /*5400*/  BPT.TRAP 0x1 ;  /* 0x000000040000795c */ /* 0x000fe20000300000 */
.L_x_2456:
[----:B------:R-:W-:Y:S01]  /*5410*/  IMAD R9, R0, 0x300, R9 ;  /* 0x0000030000097824 */ /* 0x000fe200078e0209 */
        /* <DEDUP_REMOVED lines=55> */
.L_x_2457:
[----:B------:R-:W-:Y:S01]  /*5790*/  VIADD R16, R16, 0x1 ;  /* 0x0000000110107836 */ /* 0x000fe20000000000 */
[----:B------:R-:W-:Y:S01]  /*57a0*/  IADD3 R0, R0, 0x1, RZ ;  /* 0x0000000100007810 */ /* 0x000fe20007ffe0ff */
[----:B------:R-:W-:-:S03]  /*57b0*/  VIADD R8, R8, 0x26820 ;  /* 0x0002682008087836 */ /* 0x000fc60000000000 */
[----:B------:R-:W-:Y:S02]  /*57c0*/  ISETP.GE.AND P1, PT, R16, R237, PT ;  /* 0x000000ed1000720c */ /* 0x000fe40003f26270 */
[C---:B------:R-:W-:Y:S02]  /*57d0*/  ISETP.NE.AND P0, PT, R0.reuse, 0x2, PT ;  /* 0x000000020000780c */ /* 0x040fe40003f05270 */
[----:B------:R-:W-:Y:S02]  /*57e0*/  PRMT R8, RZ, 0x654, R8 ;  /* 0x00000654ff087816 */ /* 0x000fe40000000008 */
[----:B-1----:R-:W-:Y:S02]  /*57f0*/  SEL R9, RZ, 0x1, P0 ;  /* 0x00000001ff097807 */ /* 0x002fe40000000000 */
[----:B------:R2:W-:Y:S01]  /*5800*/  SYNCS.ARRIVE.TRANS64.RED.A1T0 RZ, [R8+URZ], RZ ;  /* 0x000000ff08ff79a7 */ /* 0x0005e2000810043f */
[----:B------:R-:W-:Y:S02]  /*5810*/  SEL R0, R0, RZ, P0 ;  /* 0x000000ff00007207 */ /* 0x000fe40000000000 */
[----:B------:R-:W-:-:S02]  /*5820*/  LOP3.LUT R4, R4, R9, RZ, 0x3c, !PT ;  /* 0x0000000904047212 */ /* 0x000fc400078e3cff */
[----:B------:R-:W-:Y:S05]  /*5830*/  @!P1 BRA `(.L_x_2458) ;  /* 0xffffffc000709947 */ /* 0x000fea000383ffff */
.L_x_2447:
[----:B------:R-:W-:-:S13]  /*5840*/  ISETP.GE.AND P0, PT, R16, UR37, PT ;  /* 0x0000002510007c0c */ /* 0x000fda000bf06270 */
[----:B------:R-:W-:Y:S05]  /*5850*/  @P0 BRA `(.L_x_2459) ;  /* 0x00000040006c0947 */ /* 0x000fea0003800000 */
[----:B------:R-:W3:Y:S01]  /*5860*/  LDL.LU R12, [R1+0x1c] ;  /* 0x00001c00010c7983 */ /* 0x000ee20000300800 */
[----:B------:R-:W-:-:S03]  /*5870*/  ULDC UR4, c[0x0][0x290] ;  /* 0x0000a40000047ab9 */ /* 0x000fc60000000800 */
[----:B------:R-:W4:Y:S01]  /*5880*/  LDL.LU R14, [R1+0x10] ;  /* 0x00001000010e7983 */ /* 0x000f220000300800 */
[----:B------:R-:W-:-:S03]  /*5890*/  UIMAD UR4, UR36, -0x80, UR4 ;  /* 0xffffff80240478a4 */ /* 0x000fc6000f8e0204 */
[----:B------:R-:W5:Y:S03]  /*58a0*/  LDL.LU R25, [R1+0xc] ;  /* 0x00000c0001197983 */ /* 0x000f660000300800 */
[----:B------:R-:W-:Y:S01]  /*58b0*/  IMAD.U32 R19, RZ, RZ, UR4 ;  /* 0x00000004ff137e24 */ /* 0x000fe2000f8e00ff */
[----:B------:R-:W1:Y:S02]  /*58c0*/  S2R R6, SR_TID.X ;  /* 0x0000000000067919 */ /* 0x000e640000002100 */
[----:B-1----:R-:W-:-:S05]  /*58d0*/  VIADD R6, R6, 0xffffff80 ;  /* 0xffffff8006067836 */ /* 0x002fca0000000000 */
[----:B------:R-:W-:-:S04]  /*58e0*/  SHF.R.S32.HI R7, RZ, 0x1f, R6 ;  /* 0x0000001fff077819 */ /* 0x000fc80000011406 */
[CC--:B------:R-:W-:Y:S02]  /*58f0*/  LEA.HI R9, R7.reuse, R6.reuse, RZ, 0x5 ;  /* 0x0000000607097211 */ /* 0x0c0fe400078f28ff */
[-C--:B--2---:R-:W-:Y:S02]  /*5900*/  LEA.HI R8, R7, R6.reuse, RZ, 0x7 ;  /* 0x0000000607087211 */ /* 0x084fe400078f38ff */
[----:B------:R-:W-:Y:S02]  /*5910*/  LOP3.LUT R9, R9, 0xffffffe0, RZ, 0xc0, !PT ;  /* 0xffffffe009097812 */ /* 0x000fe400078ec0ff */
[----:B------:R-:W-:Y:S02]  /*5920*/  LEA.HI R11, R7, R6, RZ, 0x2 ;  /* 0x00000006070b7211 */ /* 0x000fe400078f10ff */
[----:B------:R-:W-:Y:S02]  /*5930*/  SHF.R.S32.HI R10, RZ, 0x7, R8 ;  /* 0x00000007ff0a7819 */ /* 0x000fe40000011408 */
[----:B------:R-:W-:-:S02]  /*5940*/  LOP3.LUT R7, R8, 0xffffff80, RZ, 0xc0, !PT ;  /* 0xffffff8008077812 */ /* 0x000fc400078ec0ff */
[----:B------:R-:W-:Y:S02]  /*5950*/  IADD3 R8, R6, -R9, RZ ;  /* 0x8000000906087210 */ /* 0x000fe40007ffe0ff */
[----:B------:R-:W-:Y:S01]  /*5960*/  LEA.HI R9, R10, R10, RZ, 0x1 ;  /* 0x0000000a0a097211 */ /* 0x000fe200078f08ff */
[C---:B------:R-:W-:Y:S01]  /*5970*/  IMAD.IADD R7, R6.reuse, 0x1, -R7 ;  /* 0x0000000106077824 */ /* 0x040fe200078e0a07 */
[----:B------:R-:W-:Y:S02]  /*5980*/  LOP3.LUT R15, R11, 0xfffffffc, RZ, 0xc0, !PT ;  /* 0xfffffffc0b0f7812 */ /* 0x000fe400078ec0ff */
[----:B------:R-:W-:Y:S02]  /*5990*/  SHF.R.S32.HI R11, RZ, 0x1f, R8 ;  /* 0x0000001fff0b7819 */ /* 0x000fe40000011408 */
[----:B------:R-:W-:Y:S01]  /*59a0*/  LOP3.LUT R13, R9, 0xfffffffe, RZ, 0xc0, !PT ;  /* 0xfffffffe090d7812 */ /* 0x000fe200078ec0ff */
[----:B------:R-:W-:-:S03]  /*59b0*/  IMAD.IADD R9, R6, 0x1, -R15 ;  /* 0x0000000106097824 */ /* 0x000fc600078e0a0f */
[----:B------:R-:W-:Y:S01]  /*59c0*/  IADD3 R24, R10, -R13, RZ ;  /* 0x8000000d0a187210 */ /* 0x000fe20007ffe0ff */
[----:B------:R-:W-:Y:S01]  /*59d0*/  IMAD.MOV.U32 R185, RZ, RZ, 0x40000040 ;  /* 0x40000040ffb97424 */ /* 0x000fe200078e00ff */
[----:B------:R-:W-:Y:S01]  /*59e0*/  MOV R189, 0x40000040 ;  /* 0x4000004000bd7802 */ /* 0x000fe20000000f00 */
[----:B------:R-:W-:Y:S02]  /*59f0*/  IMAD.MOV.U32 R187, RZ, RZ, 0x40000040 ;  /* 0x40000040ffbb7424 */ /* 0x000fe400078e00ff */
[----:B------:R-:W-:Y:S02]  /*5a00*/  IMAD.MOV.U32 R191, RZ, RZ, 0x40000040 ;  /* 0x40000040ffbf7424 */ /* 0x000fe400078e00ff */
[----:B------:R-:W-:Y:S01]  /*5a10*/  IMAD.MOV.U32 R193, RZ, RZ, 0x40000040 ;  /* 0x40000040ffc17424 */ /* 0x000fe200078e00ff */
[----:B---3--:R-:W-:Y:S02]  /*5a20*/  LEA.HI R6, R12, R7, RZ, 0x5 ;  /* 0x000000070c067211 */ /* 0x008fe400078f28ff */
[----:B------:R-:W-:-:S02]  /*5a30*/  LEA.HI R7, R11, R8, RZ, 0x2 ;  /* 0x000000080b077211 */ /* 0x000fc400078f10ff */
[--C-:B----4-:R-:W-:Y:S02]  /*5a40*/  SHF.R.S32.HI R12, RZ, 0x2, R14.reuse ;  /* 0x00000002ff0c7819 */ /* 0x110fe4000001140e */
[----:B------:R-:W-:Y:S02]  /*5a50*/  SHF.R.S32.HI R10, RZ, 0x2, R7 ;  /* 0x00000002ff0a7819 */ /* 0x000fe40000011407 */
[----:B------:R-:W-:Y:S02]  /*5a60*/  SHF.R.S32.HI R15, RZ, 0x1f, R14 ;  /* 0x0000001fff0f7819 */ /* 0x000fe4000001140e */
[----:B------:R-:W-:Y:S01]  /*5a70*/  SHF.R.S32.HI R6, RZ, 0x5, R6 ;  /* 0x00000005ff067819 */ /* 0x000fe20000011406 */
[----:B------:R-:W-:Y:S01]  /*5a80*/  VIADD R13, R10, 0x8 ;  /* 0x000000080a0d7836 */ /* 0x000fe20000000000 */
[----:B------:R-:W-:Y:S02]  /*5a90*/  LEA.HI R8, R11, R8, RZ, 0x3 ;  /* 0x000000080b087211 */ /* 0x000fe400078f18ff */
[----:B------:R-:W-:-:S02]  /*5aa0*/  LEA.HI R15, R15, R12, RZ, 0x3 ;  /* 0x0000000c0f0f7211 */ /* 0x000fc400078f18ff */
[----:B------:R-:W-:Y:S01]  /*5ab0*/  LEA.HI R14, R13, R13, RZ, 0x1 ;  /* 0x0000000d0d0e7211 */ /* 0x000fe200078f08ff */
[----:B------:R-:W-:Y:S01]  /*5ac0*/  IMAD R18, R6, -0x10, R19 ;  /* 0xfffffff006127824 */ /* 0x000fe200078e0213 */
[----:B------:R-:W-:Y:S02]  /*5ad0*/  SHF.R.S32.HI R6, RZ, 0x3, R8 ;  /* 0x00000003ff067819 */ /* 0x000fe40000011408 */
[----:B------:R-:W-:Y:S02]  /*5ae0*/  LOP3.LUT R19, R15, 0xfffffff8, RZ, 0xc0, !PT ;  /* 0xfffffff80f137812 */ /* 0x000fe400078ec0ff */
[----:B------:R-:W-:Y:S02]  /*5af0*/  IADD3 R20, R10, 0x10, RZ ;  /* 0x000000100a147810 */ /* 0x000fe40007ffe0ff */
[----:B------:R-:W-:Y:S01]  /*5b00*/  SHF.R.S32.HI R15, RZ, 0x1, R14 ;  /* 0x00000001ff0f7819 */ /* 0x000fe2000001140e */
[----:B------:R-:W-:Y:S01]  /*5b10*/  IMAD.HI R11, R6, 0x2aaaaaab, RZ ;  /* 0x2aaaaaab060b7827 */ /* 0x000fe200078e02ff */
[----:B------:R-:W-:-:S02]  /*5b20*/  LEA.HI R21, R20, R20, RZ, 0x1 ;  /* 0x0000001414157211 */ /* 0x000fc400078f08ff */
[----:B------:R-:W-:Y:S01]  /*5b30*/  IADD3 R19, R18, R19, -R12 ;  /* 0x0000001312137210 */ /* 0x000fe20007ffe80c */
[----:B------:R-:W-:Y:S01]  /*5b40*/  IMAD.HI R18, R15, 0x2aaaaaab, RZ ;  /* 0x2aaaaaab0f127827 */ /* 0x000fe200078e02ff */
[----:B------:R-:W-:Y:S02]  /*5b50*/  LEA.HI R7, R7, R10, RZ, 0x1 ;  /* 0x0000000a07077211 */ /* 0x000fe400078f08ff */
[----:B------:R-:W-:Y:S01]  /*5b60*/  SHF.R.S32.HI R22, RZ, 0x1, R21 ;  /* 0x00000001ff167819 */ /* 0x000fe20000011415 */
[----:B------:R-:W-:Y:S01]  /*5b70*/  IMAD R8, R24, -0x40, R19 ;  /* 0xffffffc018087824 */ /* 0x000fe200078e0213 */
[----:B------:R-:W-:Y:S02]  /*5b80*/  SHF.R.U32.HI R12, RZ, 0x1, R11 ;  /* 0x00000001ff0c7819 */ /* 0x000fe4000001160b */
[----:B------:R-:W-:Y:S01]  /*5b90*/  SHF.R.U32.HI R19, RZ, 0x1, R18 ;  /* 0x00000001ff137819 */ /* 0x000fe20000011612 */
[----:B------:R-:W-:Y:S01]  /*5ba0*/  IMAD.HI R23, R22, 0x2aaaaaab, RZ ;  /* 0x2aaaaaab16177827 */ /* 0x000fe200078e02ff */
[----:B------:R-:W-:-:S02]  /*5bb0*/  LOP3.LUT R7, R7, 0xfffffffe, RZ, 0xc0, !PT ;  /* 0xfffffffe07077812 */ /* 0x000fc400078ec0ff */
[----:B------:R-:W-:Y:S02]  /*5bc0*/  LEA.HI R11, R11, R12, RZ, 0x1 ;  /* 0x0000000c0b0b7211 */ /* 0x000fe400078f08ff */
[----:B------:R-:W-:Y:S02]  /*5bd0*/  LEA.HI R18, R18, R19, RZ, 0x1 ;  /* 0x0000001312127211 */ /* 0x000fe400078f08ff */
[----:B------:R-:W-:Y:S01]  /*5be0*/  LOP3.LUT R14, R14, 0xfffffffe, RZ, 0xc0, !PT ;  /* 0xfffffffe0e0e7812 */ /* 0x000fe200078ec0ff */
[----:B------:R-:W-:Y:S01]  /*5bf0*/  IMAD.IADD R7, R10, 0x1, -R7 ;  /* 0x000000010a077824 */ /* 0x000fe200078e0a07 */
[----:B------:R-:W-:Y:S01]  /*5c00*/  SHF.R.U32.HI R10, RZ, 0x1, R23 ;  /* 0x00000001ff0a7819 */ /* 0x000fe20000011617 */
[----:B------:R-:W-:Y:S02]  /*5c10*/  IMAD R6, R11, -0xc, R6 ;  /* 0xfffffff40b067824 */ /* 0x000fe400078e0206 */
[----:B------:R-:W-:Y:S02]  /*5c20*/  IMAD.IADD R14, R13, 0x1, -R14 ;  /* 0x000000010d0e7824 */ /* 0x000fe400078e0a0e */
[----:B------:R-:W-:Y:S01]  /*5c30*/  IMAD R15, R18, -0xc, R15 ;  /* 0xfffffff4120f7824 */ /* 0x000fe200078e020f */
[----:B------:R-:W-:Y:S01]  /*5c40*/  LEA.HI R23, R23, R10, RZ, 0x1 ;  /* 0x0000000a17177211 */ /* 0x000fe200078f08ff */
[----:B------:R-:W-:-:S02]  /*5c50*/  IMAD R7, R6, 0x8, R7 ;  /* 0x0000000806077824 */ /* 0x000fc400078e0207 */
[C---:B------:R-:W-:Y:S01]  /*5c60*/  IMAD R6, R5.reuse, 0x800, R17 ;  /* 0x0000080005067824 */ /* 0x040fe200078e0211 */
[----:B------:R-:W-:Y:S01]  /*5c70*/  LEA R5, R5, R17, 0xd ;  /* 0x0000001105057211 */ /* 0x000fe200078e68ff */
[----:B------:R-:W-:Y:S01]  /*5c80*/  IMAD R10, R15, 0x8, R14 ;  /* 0x000000080f0a7824 */ /* 0x000fe200078e020e */
[----:B------:R-:W-:Y:S01]  /*5c90*/  STL [R1+0x28], R7 ;  /* 0x0000280701007387 */ /* 0x000fe20000100800 */
[----:B------:R-:W-:Y:S02]  /*5ca0*/  LOP3.LUT R21, R21, 0xfffffffe, RZ, 0xc0, !PT ;  /* 0xfffffffe15157812 */ /* 0x000fe400078ec0ff */
[----:B------:R-:W-:Y:S01]  /*5cb0*/  IADD3 R6, R6, 0x1a800, RZ ;  /* 0x0001a80006067810 */ /* 0x000fe20007ffe0ff */
[----:B------:R1:W-:Y:S01]  /*5cc0*/  STL [R1+0x20], R10 ;  /* 0x0000200a01007387 */ /* 0x0003e20000100800 */
[----:B------:R-:W-:Y:S02]  /*5cd0*/  IADD3 R21, R20, -R21, RZ ;  /* 0x8000001514157210 */ /* 0x000fe40007ffe0ff */
[----:B------:R-:W-:Y:S01]  /*5ce0*/  SHF.R.U32.HI R6, RZ, 0x4, R6 ;  /* 0x00000004ff067819 */ /* 0x000fe20000011606 */
[----:B------:R-:W-:-:S02]  /*5cf0*/  IMAD R22, R23, -0xc, R22 ;  /* 0xfffffff417167824 */ /* 0x000fc400078e0216 */
[----:B-1----:R-:W-:Y:S01]  /*5d00*/  VIADD R10, R5, 0x4000 ;  /* 0x00004000050a7836 */ /* 0x002fe20000000000 */
[----:B------:R-:W-:-:S04]  /*5d10*/  SHF.R.U32.HI R5, RZ, 0x4, R5 ;  /* 0x00000004ff057819 */ /* 0x000fc80000011605 */
[----:B------:R-:W-:Y:S02]  /*5d20*/  SHF.R.U32.HI R10, RZ, 0x4, R10 ;  /* 0x00000004ff0a7819 */ /* 0x000fe4000001160a */
[----:B------:R-:W-:Y:S02]  /*5d30*/  LOP3.LUT R5, R5, 0x3fff, RZ, 0xc0, !PT ;  /* 0x00003fff05057812 */ /* 0x000fe400078ec0ff */
[----:B------:R-:W-:Y:S01]  /*5d40*/  LOP3.LUT R6, R6, 0x3fff, RZ, 0xc0, !PT ;  /* 0x00003fff06067812 */ /* 0x000fe200078ec0ff */
[----:B------:R-:W-:Y:S01]  /*5d50*/  IMAD R7, R22, 0x8, R21 ;  /* 0x0000000816077824 */ /* 0x000fe200078e0215 */
[----:B------:R-:W-:Y:S02]  /*5d60*/  LOP3.LUT R10, R10, 0x3fff, RZ, 0xc0, !PT ;  /* 0x00003fff0a0a7812 */ /* 0x000fe400078ec0ff */
[----:B------:R-:W-:Y:S02]  /*5d70*/  LOP3.LUT R11, R5, 0x10000, RZ, 0xfc, !PT ;  /* 0x00010000050b7812 */ /* 0x000fe400078efcff */
[----:B------:R-:W-:-:S02]  /*5d80*/  LOP3.LUT R6, R6, 0x10000, RZ, 0xfc, !PT ;  /* 0x0001000006067812 */ /* 0x000fc400078efcff */
[----:B------:R-:W-:Y:S01]  /*5d90*/  LOP3.LUT R5, R10, 0x10000, RZ, 0xfc, !PT ;  /* 0x000100000a057812 */ /* 0x000fe200078efcff */
[----:B------:R5:W-:Y:S04]  /*5da0*/  STL [R1+0x1c], R7 ;  /* 0x00001c0701007387 */ /* 0x000be80000100800 */
[----:B------:R-:W-:Y:S01]  /*5db0*/  STL [R1+0x14], R11 ;  /* 0x0000140b01007387 */ /* 0x000fe20000100800 */
[C---:B------:R-:W-:Y:S01]  /*5dc0*/  VIADD R188, R5.reuse, 0x2 ;  /* 0x0000000205bc7836 */ /* 0x040fe20000000000 */
[C---:B------:R-:W-:Y:S01]  /*5dd0*/  IADD3 R190, R5.reuse, 0x4, RZ ;  /* 0x0000000405be7810 */ /* 0x040fe20007ffe0ff */
[----:B------:R-:W-:Y:S01]  /*5de0*/  VIADD R192, R5, 0x6 ;  /* 0x0000000605c07836 */ /* 0x000fe20000000000 */
[----:B------:R1:W-:Y:S01]  /*5df0*/  STL [R1+0x24], R6 ;  /* 0x0000240601007387 */ /* 0x0003e20000100800 */
[----:B------:R-:W-:-:S03]  /*5e00*/  IADD3 R10, R9, 0x8, RZ ;  /* 0x00000008090a7810 */ /* 0x000fc60007ffe0ff */
[----:B------:R2:W-:Y:S01]  /*5e10*/  STL [R1+0x10], R5 ;  /* 0x0000100501007387 */ /* 0x0005e20000100800 */
[----:B-----5:R-:W-:Y:S01]  /*5e20*/  LOP3.LUT R7, R25, 0x1, RZ, 0xfc, !PT ;  /* 0x0000000119077812 */ /* 0x020fe200078efcff */
[C---:B------:R-:W-:Y:S01]  /*5e30*/  VIADD R22, R11.reuse, 0x2 ;  /* 0x000000020b167836 */ /* 0x040fe20000000000 */
[C---:B------:R-:W-:Y:S01]  /*5e40*/  IADD3 R184, R11.reuse, 0x4, RZ ;  /* 0x000000040bb87810 */ /* 0x040fe20007ffe0ff */
[----:B------:R-:W-:Y:S01]  /*5e50*/  VIADD R186, R11, 0x6 ;  /* 0x000000060bba7836 */ /* 0x000fe20000000000 */
[C---:B------:R-:W-:Y:S01]  /*5e60*/  IADD3 R10, R9.reuse, 0x14, RZ ;  /* 0x00000014090a7810 */ /* 0x040fe20007ffe0ff */
[C---:B-1----:R-:W-:Y:S01]  /*5e70*/  VIADD R6, R9.reuse, 0xc ;  /* 0x0000000c09067836 */ /* 0x042fe20000000000 */
[----:B------:R-:W-:Y:S01]  /*5e80*/  MOV R23, 0x40000040 ;  /* 0x4000004000177802 */ /* 0x000fe20000000f00 */
[C---:B------:R-:W-:Y:S02]  /*5e90*/  VIADD R6, R9.reuse, 0x18 ;  /* 0x0000001809067836 */ /* 0x040fe40000000000 */
[----:B--2---:R-:W-:-:S02]  /*5ea0*/  VIADD R5, R9, 0x4 ;  /* 0x0000000409057836 */ /* 0x004fc40000000000 */
[C---:B------:R-:W-:Y:S02]  /*5eb0*/  VIADD R5, R9.reuse, 0x10 ;  /* 0x0000001009057836 */ /* 0x040fe40000000000 */
[----:B------:R-:W-:-:S07]  /*5ec0*/  VIADD R5, R9, 0x1c ;  /* 0x0000001c09057836 */ /* 0x000fce0000000000 */
.L_x_2470:
[----:B------:R-:W-:Y:S01]  /*5ed0*/  ISETP.NE.AND P0, PT, R7, 0x3, PT ;  /* 0x000000030700780c */ /* 0x000fe20003f05270 */
[----:B------:R-:W-:-:S12]  /*5ee0*/  YIELD ;  /* 0x0000000000007946 */ /* 0x000fd80003800000 */
[----:B---3--:R-:W-:Y:S05]  /*5ef0*/  @!P0 BRA `(.L_x_2460) ;  /* 0x0000000000048947 */ /* 0x008fea0003800000 */
[----:B------:R-:W-:Y:S01]  /*5f00*/  BPT.TRAP 0x1 ;  /* 0x000000040000795c */ /* 0x000fe20000300000 */
.L_x_2460:
[----:B------:R-:W-:Y:S02]  /*5f10*/  LEA R6, R0, R17, 0x3 ;  /* 0x0000001100067211 */ /* 0x000fe400078e18ff */
[----:B------:R-:W-:-:S04]  /*5f20*/  SHF.L.U32 R15, R4, 0x1f, RZ ;  /* 0x0000001f040f7819 */ /* 0x000fc800000006ff */
[----:B------:R1:W2:Y:S01]  /*5f30*/  SYNCS.PHASECHK.TRANS64.TRYWAIT P1, [R6+URZ+0x26810], R15 ;  /* 0x0268100f060075a7 */ /* 0x0002a2000802017f */
[----:B------:R-:W-:Y:S05]  /*5f40*/  @!P0 BRA `(.L_x_2461) ;  /* 0x0000000000048947 */ /* 0x000fea0003800000 */
[----:B------:R-:W-:Y:S01]  /*5f50*/  BPT.TRAP 0x1 ;  /* 0x000000040000795c */ /* 0x000fe20000300000 */
.L_x_2461:
[----:B------:R-:W-:-:S05]  /*5f60*/  VIADD R5, R17, 0xe000 ;  /* 0x0000e00011057836 */ /* 0x000fca0000000000 */
[----:B------:R-:W-:-:S04]  /*5f70*/  SHF.R.U32.HI R5, RZ, 0x4, R5 ;  /* 0x00000004ff057819 */ /* 0x000fc80000011605 */
[----:B------:R-:W-:-:S04]  /*5f80*/  LOP3.LUT R5, R5, 0x3fff, RZ, 0xc0, !PT ;  /* 0x00003fff05057812 */ /* 0x000fc800078ec0ff */
[----:B------:R-:W-:Y:S01]  /*5f90*/  LOP3.LUT R11, R5, 0x10000, RZ, 0xfc, !PT ;  /* 0x00010000050b7812 */ /* 0x000fe200078efcff */
[----:B--2---:R-:W-:Y:S06]  /*5fa0*/  @P1 BRA `(.L_x_2462) ;  /* 0x0000000000081947 */ /* 0x004fec0003800000 */
[----:B------:R-:W2:Y:S02]  /*5fb0*/  SYNCS.PHASECHK.TRANS64.TRYWAIT P1, [R6+URZ+0x26810], R15 ;  /* 0x0268100f060075a7 */ /* 0x000ea4000802017f */
[----:B--2---:R-:W-:Y:S05]  /*5fc0*/  @!P1 BRA `(.L_x_2463) ;  /* 0x0000008000b09947 */ /* 0x004fea0003800000 */
.L_x_2462:
[----:B------:R-:W3:Y:S01]  /*5fd0*/  LDL R14, [R1+0x14] ;  /* 0x00001400010e7983 */ /* 0x000ee20000100800 */
[----:B------:R-:W-:Y:S01]  /*5fe0*/  IMAD R11, R0, 0x300, R11 ;  /* 0x00000300000b7824 */ /* 0x000fe200078e020b */
[----:B------:R-:W-:Y:S05]  /*5ff0*/  WARPSYNC.ALL ;  /* 0x0000000000007948 */ /* 0x000fea0003800000 */
[----:B------:R-:W-:Y:S01]  /*6000*/  R2UR UR6, R11 ;  /* 0x000000000b0672ca */ /* 0x000fe200000e0000 */
[----:B------:R-:W-:Y:S01]  /*6010*/  WARPGROUP.ARRIVE ;  /* 0x00000000000079c5 */ /* 0x000fe20000000000 */
[----:B------:R-:W-:Y:S01]  /*6020*/  UMOV UR5, 0x40000040 ;  /* 0x4000004000057882 */ /* 0x000fe20000000000 */
[----:B------:R-:W-:Y:S01]  /*6030*/  UMOV UR7, 0x40000040 ;  /* 0x4000004000077882 */ /* 0x000fe20000000000 */
[----:B------:R-:W4:Y:S04]  /*6040*/  LDL R10, [R1+0x28] ;  /* 0x00002800010a7983 */ /* 0x000f280000100800 */
[----:B------:R-:W5:Y:S04]  /*6050*/  LDL R12, [R1+0x20] ;  /* 0x00002000010c7983 */ /* 0x000f680000100800 */
[----:B------:R-:W2:Y:S01]  /*6060*/  LDL R13, [R1+0x1c] ;  /* 0x00001c00010d7983 */ /* 0x000ea20000100800 */
[----:B------:R-:W-:Y:S01]  /*6070*/  R2UR UR8, R22 ;  /* 0x00000000160872ca */ /* 0x000fe200000e0000 */
[----:B------:R-:W-:Y:S01]  /*6080*/  UMOV UR11, 0x40000040 ;  /* 0x40000040000b7882 */ /* 0x000fe20000000000 */
[----:B------:R-:W-:Y:S01]  /*6090*/  R2UR UR9, R23 ;  /* 0x00000000170972ca */ /* 0x000fe200000e0000 */
[----:B------:R-:W-:Y:S01]  /*60a0*/  VIADD R11, R17, 0x1a000 ;  /* 0x0001a000110b7836 */ /* 0x000fe20000000000 */
[----:B---3--:R-:W-:Y:S01]  /*60b0*/  R2UR UR4, R14 ;  /* 0x000000000e0472ca */ /* 0x008fe200000e0000 */
[----:B----4-:R-:W-:-:S12]  /*60c0*/  IMAD R10, R0, 0x80, R10 ;  /* 0x00000080000a7824 */ /* 0x010fd800078e020a */
[----:B------:R-:W-:Y:S01]  /*60d0*/  HGMMA.64x96x16.F32 R72, gdesc[UR4], RZ, !UPT, gsb0 ;  /* 0x01600000044879f0 */ /* 0x000fe2000c0008ff */
[----:B------:R-:W-:Y:S01]  /*60e0*/  UIADD3 UR4, UR6, 0x2, URZ ;  /* 0x0000000206047890 */ /* 0x000fe2000fffe03f */
[----:B------:R-:W-:Y:S01]  /*60f0*/  R2UR UR5, R187 ;  /* 0x00000000bb0572ca */ /* 0x000fe200000e0000 */
[----:B------:R-:W-:Y:S01]  /*6100*/  UMOV UR7, 0x40000040 ;  /* 0x4000004000077882 */ /* 0x000fe20000000000 */
[C---:B-----5:R-:W-:Y:S01]  /*6110*/  LEA R12, R0.reuse, R12, 0x7 ;  /* 0x0000000c000c7211 */ /* 0x060fe200078e38ff */
[C---:B------:R-:W-:Y:S02]  /*6120*/  IMAD R10, R3.reuse, 0x2, R10 ;  /* 0x00000002030a7824 */ /* 0x040fe400078e020a */
[----:B--2---:R-:W-:Y:S01]  /*6130*/  IMAD R14, R0, 0x80, R13 ;  /* 0x00000080000e7824 */ /* 0x004fe200078e020d */
[----:B------:R-:W-:Y:S01]  /*6140*/  UMOV UR10, UR4 ;  /* 0x00000004000a7c82 */ /* 0x000fe20008000000 */
[----:B------:R-:W-:Y:S01]  /*6150*/  UIADD3 UR4, UR6, 0x4, URZ ;  /* 0x0000000406047890 */ /* 0x000fe2000fffe03f */
[C---:B------:R-:W-:Y:S01]  /*6160*/  LEA R12, R3.reuse, R12, 0x1 ;  /* 0x0000000c030c7211 */ /* 0x040fe200078e08ff */
[----:B------:R-:W-:Y:S01]  /*6170*/  UIADD3 UR6, UR6, 0x6, URZ ;  /* 0x0000000606067890 */ /* 0x000fe2000fffe03f */
[----:B------:R-:W-:Y:S01]  /*6180*/  IMAD R18, R3, 0x2, R14 ;  /* 0x0000000203127824 */ /* 0x000fe200078e020e */
[C---:B------:R-:W-:Y:S01]  /*6190*/  LEA R227, R10.reuse, R11, 0x2 ;  /* 0x0000000b0ae37211 */ /* 0x040fe200078e10ff */
[--C-:B------:R-:W-:Y:S01]  /*61a0*/  IMAD R198, R10, 0x4, R17.reuse ;  /* 0x000000040ac67824 */ /* 0x100fe200078e0211 */
[----:B------:R-:W-:Y:S01]  /*61b0*/  LEA R14, R12, R17, 0x2 ;  /* 0x000000110c0e7211 */ /* 0x000fe200078e10ff */
[----:B------:R-:W-:-:S02]  /*61c0*/  IMAD R13, R18, 0x4, R17 ;  /* 0x00000004120d7824 */ /* 0x000fc400078e0211 */
[--C-:B------:R-:W-:Y:S02]  /*61d0*/  IMAD R10, R12, 0x4, R11.reuse ;  /* 0x000000040c0a7824 */ /* 0x100fe400078e020b */
[----:B------:R-:W-:Y:S01]  /*61e0*/  IMAD R11, R18, 0x4, R11 ;  /* 0x00000004120b7824 */ /* 0x000fe200078e020b */
[----:B------:R-:W-:Y:S02]  /*61f0*/  WARPGROUP.DEPBAR.LE gsb0, 0x0 ;  /* 0x00008000000079c5 */ /* 0x000fe40000010000 */
[----:B------:R-:W-:-:S06]  /*6200*/  WARPGROUP.ARRIVE ;  /* 0x00000000000079c5 */ /* 0x000fcc0000000000 */
[----:B------:R-:W-:Y:S01]  /*6210*/  HGMMA.64x96x16.F32 R72, gdesc[UR8], R72, gsb0 ;  /* 0x01600000084879f0 */ /* 0x000fe20008000848 */
[----:B------:R-:W-:Y:S01]  /*6220*/  R2UR UR8, R184 ;  /* 0x00000000b80872ca */ /* 0x000fe200000e0000 */
[----:B------:R-:W-:Y:S01]  /*6230*/  UMOV UR10, UR4 ;  /* 0x00000004000a7c82 */ /* 0x000fe20008000000 */
[----:B------:R-:W-:Y:S01]  /*6240*/  R2UR UR9, R185 ;  /* 0x00000000b90972ca */ /* 0x000fe200000e0000 */
[----:B------:R-:W-:Y:S01]  /*6250*/  UMOV UR11, 0x40000040 ;  /* 0x40000040000b7882 */ /* 0x000fe20000000000 */
[----:B------:R-:W-:Y:S01]  /*6260*/  R2UR UR4, R186 ;  /* 0x00000000ba0472ca */ /* 0x000fe200000e0000 */
[----:B------:R-:W-:Y:S02]  /*6270*/  WARPGROUP.DEPBAR.LE gsb0, 0x0 ;  /* 0x00008000000079c5 */ /* 0x000fe40000010000 */
[----:B------:R-:W-:-:S08]  /*6280*/  WARPGROUP.ARRIVE ;  /* 0x00000000000079c5 */ /* 0x000fd00000000000 */
[----:B------:R-:W-:Y:S03]  /*6290*/  HGMMA.64x96x16.F32 R72, gdesc[UR8], R72, gsb0 ;  /* 0x01600000084879f0 */ /* 0x000fe60008000848 */
[----:B------:R-:W-:Y:S02]  /*62a0*/  WARPGROUP.DEPBAR.LE gsb0, 0x0 ;  /* 0x00008000000079c5 */ /* 0x000fe40000010000 */
[----:B------:R-:W-:-:S06]  /*62b0*/  WARPGROUP.ARRIVE ;  /* 0x00000000000079c5 */ /* 0x000fcc0000000000 */
[----:B------:R-:W-:Y:S03]  /*62c0*/  HGMMA.64x96x16.F32 R72, gdesc[UR4], R72, gsb0 ;  /* 0x01600000044879f0 */ /* 0x000fe60008000848 */
[----:B------:R-:W-:Y:S02]  /*62d0*/  WARPGROUP.DEPBAR.LE gsb0, 0x0 ;  /* 0x00008000000079c5 */ /* 0x000fe40000010000 */
[----:B------:R-:W2:Y:S04]  /*62e0*/  LDS R198, [R198+0x1a000] ;  /* 0x01a00000c6c67984 */ /* 0x000ea80000000800 */
[----:B------:R-:W3:Y:S04]  /*62f0*/  LDS R14, [R14+0x1a000] ;  /* 0x01a000000e0e7984 */ /* 0x000ee80000000800 */
[----:B------:R-:W4:Y:S01]  /*6300*/  LDS R13, [R13+0x1a000] ;  /* 0x01a000000d0d7984 */ /* 0x000f220000000800 */
[----:B------:R-:W-:Y:S05]  /*6310*/  @!P0 BRA `(.L_x_2464) ;  /* 0x0000000000048947 */ /* 0x000fea0003800000 */
[----:B------:R-:W-:Y:S01]  /*6320*/  BPT.TRAP 0x1 ;  /* 0x000000040000795c */ /* 0x000fe20000300000 */
.L_x_2464:
[----:B------:R1:W1:Y:S01]  /*6330*/  SYNCS.PHASECHK.TRANS64.TRYWAIT P1, [R6+URZ+0x26830], R15 ;  /* 0x0268300f060075a7 */ /* 0x000262000802017f */
[----:B------:R-:W-:Y:S05]  /*6340*/  @!P0 BRA `(.L_x_2465) ;  /* 0x0000000000048947 */ /* 0x000fea0003800000 */
[----:B------:R-:W-:Y:S01]  /*6350*/  BPT.TRAP 0x1 ;  /* 0x000000040000795c */ /* 0x000fe20000300000 */
.L_x_2465:
[----:B------:R-:W-:-:S04]  /*6360*/  IADD3 R12, R17, 0x14000, RZ ;  /* 0x00014000110c7810 */ /* 0x000fc80007ffe0ff */
[----:B------:R-:W-:-:S04]  /*6370*/  SHF.R.U32.HI R12, RZ, 0x4, R12 ;  /* 0x00000004ff0c7819 */ /* 0x000fc8000001160c */
[----:B------:R-:W-:-:S04]  /*6380*/  LOP3.LUT R12, R12, 0x3fff, RZ, 0xc0, !PT ;  /* 0x00003fff0c0c7812 */ /* 0x000fc800078ec0ff */
[----:B------:R-:W-:-:S05]  /*6390*/  LOP3.LUT R19, R12, 0x10000, RZ, 0xfc, !PT ;  /* 0x000100000c137812 */ /* 0x000fca00078efcff */
[----:B------:R-:W-:Y:S01]  /*63a0*/  IMAD R19, R0, 0x300, R19 ;  /* 0x0000030000137824 */ /* 0x000fe200078e0213 */
[----:B-1----:R-:W-:Y:S06]  /*63b0*/  @P1 BRA `(.L_x_2466) ;  /* 0x0000000000081947 */ /* 0x002fec0003800000 */
[----:B------:R-:W1:Y:S02]  /*63c0*/  SYNCS.PHASECHK.TRANS64.TRYWAIT P1, [R6+URZ+0x26830], R15 ;  /* 0x0268300f060075a7 */ /* 0x000e64000802017f */
[----:B-1----:R-:W-:Y:S05]  /*63d0*/  @!P1 BRA `(.L_x_2467) ;  /* 0x0000007c00c09947 */ /* 0x002fea0003800000 */
.L_x_2466:
[----:B------:R-:W4:Y:S01]  /*63e0*/  LDL R18, [R1+0x10] ;  /* 0x0000100001127983 */ /* 0x000f220000100800 */
[----:B------:R-:W-:Y:S01]  /*63f0*/  R2UR UR6, R19 ;  /* 0x00000000130672ca */ /* 0x000fe200000e0000 */
[----:B------:R-:W-:Y:S01]  /*6400*/  WARPGROUP.ARRIVE ;  /* 0x00000000000079c5 */ /* 0x000fe20000000000 */
[----:B------:R-:W-:Y:S01]  /*6410*/  UMOV UR5, 0x40000040 ;  /* 0x4000004000057882 */ /* 0x000fe20000000000 */
[----:B------:R-:W-:Y:S01]  /*6420*/  UMOV UR7, 0x40000040 ;  /* 0x4000004000077882 */ /* 0x000fe20000000000 */
[----:B------:R-:W-:Y:S01]  /*6430*/  R2UR UR8, R188 ;  /* 0x00000000bc0872ca */ /* 0x000fe200000e0000 */
[----:B------:R-:W-:Y:S01]  /*6440*/  UMOV UR11, 0x40000040 ;  /* 0x40000040000b7882 */ /* 0x000fe20000000000 */
[----:B------:R-:W-:Y:S01]  /*6450*/  R2UR UR9, R189 ;  /* 0x00000000bd0972ca */ /* 0x000fe200000e0000 */
[----:B------:R-:W-:Y:S01]  /*6460*/  STL [R1+0x38], R5 ;  /* 0x0000380501007387 */ /* 0x000fe20000100800 */
[C---:B------:R-:W-:Y:S01]  /*6470*/  IADD3 R229, R9.reuse, 0xc, RZ ;  /* 0x0000000c09e57810 */ /* 0x040fe20007ffe0ff */
[C---:B------:R-:W-:Y:S01]  /*6480*/  VIADD R232, R9.reuse, 0x4 ;  /* 0x0000000409e87836 */ /* 0x040fe20000000000 */
[C---:B------:R-:W-:Y:S01]  /*6490*/  ISETP.GT.AND P2, PT, R8.reuse, RZ, PT ;  /* 0x000000ff0800720c */ /* 0x040fe20003f44270 */
[----:B------:R-:W-:Y:S01]  /*64a0*/  STL [R1+0x34], R4 ;  /* 0x0000340401007387 */ /* 0x000fe20000100800 */
[C---:B------:R-:W-:Y:S01]  /*64b0*/  VIADD R233, R9.reuse, 0x8 ;  /* 0x0000000809e97836 */ /* 0x040fe20000000000 */
[----:B------:R-:W-:Y:S01]  /*64c0*/  ISETP.GT.AND P1, PT, R8, 0x8, PT ;  /* 0x000000080800780c */ /* 0x000fe20003f24270 */
[C---:B------:R-:W-:Y:S01]  /*64d0*/  VIADD R208, R9.reuse, 0x10 ;  /* 0x0000001009d07836 */ /* 0x040fe20000000000 */
[----:B------:R1:W-:Y:S01]  /*64e0*/  STL [R1+0x30], R3 ;  /* 0x0000300301007387 */ /* 0x0003e20000100800 */
[C---:B------:R-:W-:Y:S01]  /*64f0*/  VIADD R230, R9.reuse, 0x14 ;  /* 0x0000001409e67836 */ /* 0x040fe20000000000 */
[C---:B------:R-:W-:Y:S01]  /*6500*/  IADD3 R231, R9.reuse, 0x18, RZ ;  /* 0x0000001809e77810 */ /* 0x040fe20007ffe0ff */
[C---:B------:R-:W-:Y:S01]  /*6510*/  VIADD R209, R9.reuse, 0x1c ;  /* 0x0000001c09d17836 */ /* 0x040fe20000000000 */
[----:B------:R1:W-:Y:S01]  /*6520*/  STL [R1+0x2c], R2 ;  /* 0x00002c0201007387 */ /* 0x0003e20000100800 */
[----:B------:R-:W-:Y:S01]  /*6530*/  IMAD R236, R0, 0x300, R12 ;  /* 0x0000030000ec7824 */ /* 0x000fe200078e020c */
[----:B------:R-:W-:-:S02]  /*6540*/  IADD3 R12, R9, 0x1c, RZ ;  /* 0x0000001c090c7810 */ /* 0x000fc40007ffe0ff */
[----:B--2---:R-:W-:Y:S04]  /*6550*/  SHFL.IDX PT, R204, R198, R231, 0x1f ;  /* 0x00001fe7c6cc7589 */ /* 0x004fe800000e0000 */
[----:B---3--:R-:W-:Y:S04]  /*6560*/  SHFL.IDX PT, R211, R14, R9, 0x1f ;  /* 0x00001f090ed37589 */ /* 0x008fe800000e0000 */
[----:B------:R-:W-:Y:S04]  /*6570*/  SHFL.IDX PT, R215, R14, R233, 0x1f ;  /* 0x00001fe90ed77589 */ /* 0x000fe800000e0000 */
[----:B------:R-:W-:Y:S04]  /*6580*/  SHFL.IDX PT, R222, R14, R208, 0x1f ;  /* 0x00001fd00ede7589 */ /* 0x000fe800000e0000 */
[----:B------:R-:W-:Y:S04]  /*6590*/  SHFL.IDX PT, R223, R14, R229, 0x1f ;  /* 0x00001fe50edf7589 */ /* 0x000fe800000e0000 */
[----:B------:R-:W-:Y:S04]  /*65a0*/  SHFL.IDX PT, R217, R14, R230, 0x1f ;  /* 0x00001fe60ed97589 */ /* 0x000fe800000e0000 */
[----:B------:R-:W-:Y:S04]  /*65b0*/  SHFL.IDX PT, R218, R14, R231, 0x1f ;  /* 0x00001fe70eda7589 */ /* 0x000fe800000e0000 */
[----:B------:R-:W-:Y:S04]  /*65c0*/  SHFL.IDX PT, R216, R14, R209, 0x1f ;  /* 0x00001fd10ed87589 */ /* 0x000fe800000e0000 */
[----:B----4-:R-:W-:Y:S04]  /*65d0*/  SHFL.IDX PT, R205, R13, R229, 0x1f ;  /* 0x00001fe50dcd7589 */ /* 0x010fe800000e0000 */
[----:B------:R-:W-:Y:S04]  /*65e0*/  SHFL.IDX PT, R210, R13, R230, 0x1f ;  /* 0x00001fe60dd27589 */ /* 0x000fe800000e0000 */
[----:B------:R-:W-:Y:S04]  /*65f0*/  SHFL.IDX PT, R212, R13, R231, 0x1f ;  /* 0x00001fe70dd47589 */ /* 0x000fe800000e0000 */
[----:B------:R-:W-:Y:S01]  /*6600*/  SHFL.IDX PT, R214, R13, R209, 0x1f ;  /* 0x00001fd10dd67589 */ /* 0x000fe200000e0000 */
[----:B------:R-:W-:-:S13]  /*6610*/  R2UR UR4, R18 ;  /* 0x00000000120472ca */ /* 0x000fda00000e0000 */
[----:B------:R-:W-:Y:S01]  /*6620*/  HGMMA.64x96x16.F32 R24, gdesc[UR4], RZ, !UPT, gsb0 ;  /* 0x01600000041879f0 */ /* 0x000fe2000c0008ff */
[----:B------:R-:W-:Y:S01]  /*6630*/  UIADD3 UR4, UR6, 0x2, URZ ;  /* 0x0000000206047890 */ /* 0x000fe2000fffe03f */
[----:B------:R-:W-:Y:S02]  /*6640*/  ULDC UR5, c[0x0][0x75c] ;  /* 0x0001d70000057ab9 */ /* 0x000fe40000000800 */
[----:B------:R-:W-:Y:S01]  /*6650*/  FMUL.FTZ R76, R76, UR5 ;  /* 0x000000054c4c7c20 */ /* 0x000fe20008410000 */
[----:B------:R-:W-:Y:S01]  /*6660*/  FMUL.FTZ R15, R72, UR5 ;  /* 0x00000005480f7c20 */ /* 0x000fe20008410000 */
[----:B------:R-:W-:Y:S02]  /*6670*/  FMUL.FTZ R18, R74, UR5 ;  /* 0x000000054a127c20 */ /* 0x000fe40008410000 */
[----:B------:R-:W-:Y:S01]  /*6680*/  UMOV UR10, UR4 ;  /* 0x00000004000a7c82 */ /* 0x000fe20008000000 */
[----:B------:R-:W-:Y:S01]  /*6690*/  UIADD3 UR4, UR6, 0x4, URZ ;  /* 0x0000000406047890 */ /* 0x000fe2000fffe03f */
[----:B-1----:R1:W-:Y:S01]  /*66a0*/  MUFU.TANH R3, R76 ;  /* 0x0000004c00037308 */ /* 0x0023e20000002400 */
[----:B------:R-:W-:Y:S01]  /*66b0*/  UIADD3 UR6, UR6, 0x6, URZ ;  /* 0x0000000606067890 */ /* 0x000fe2000fffe03f */
[----:B------:R-:W-:Y:S01]  /*66c0*/  FMUL.FTZ R235, R79, UR5 ;  /* 0x000000054feb7c20 */ /* 0x000fe20008410000 */
[----:B------:R-:W-:Y:S01]  /*66d0*/  FMUL.FTZ R77, R77, UR5 ;  /* 0x000000054d4d7c20 */ /* 0x000fe20008410000 */
[----:B------:R-:W-:Y:S01]  /*66e0*/  FMUL.FTZ R72, R83, UR5 ;  /* 0x0000000553487c20 */ /* 0x000fe20008410000 */
[----:B------:R-:W-:Y:S01]  /*66f0*/  FMUL.FTZ R83, R94, UR5 ;  /* 0x000000055e537c20 */ /* 0x000fe20008410000 */
[----:B------:R-:W-:Y:S01]  /*6700*/  FMUL.FTZ R237, R78, UR5 ;  /* 0x000000054eed7c20 */ /* 0x000fe20008410000 */
[----:B------:R-:W-:Y:S01]  /*6710*/  SHFL.IDX PT, R94, R198, R229, 0x1f ;  /* 0x00001fe5c65e7589 */ /* 0x000fe200000e0000 */
[----:B------:R-:W2:Y:S01]  /*6720*/  MUFU.TANH R15, R15 ;  /* 0x0000000f000f7308 */ /* 0x000ea20000002400 */
[----:B-1----:R-:W-:Y:S01]  /*6730*/  FMUL.FTZ R76, R87, UR5 ;  /* 0x00000005574c7c20 */ /* 0x002fe20008410000 */
[----:B------:R-:W-:Y:S01]  /*6740*/  FMUL.FTZ R73, R73, UR5 ;  /* 0x0000000549497c20 */ /* 0x000fe20008410000 */
[----:B------:R-:W1:Y:S01]  /*6750*/  SHFL.IDX PT, R87, R198, R9, 0x1f ;  /* 0x00001f09c6577589 */ /* 0x000e6200000e0000 */
[----:B------:R-:W-:Y:S01]  /*6760*/  FMUL.FTZ R75, R75, UR5 ;  /* 0x000000054b4b7c20 */ /* 0x000fe20008410000 */
[----:B------:R-:W-:Y:S01]  /*6770*/  FMUL.FTZ R21, R82, UR5 ;  /* 0x0000000552157c20 */ /* 0x000fe20008410000 */
[----:B------:R-:W-:Y:S01]  /*6780*/  FMUL.FTZ R79, R90, UR5 ;  /* 0x000000055a4f7c20 */ /* 0x000fe20008410000 */
[----:B------:R-:W-:Y:S01]  /*6790*/  FMUL.FTZ R82, R93, UR5 ;  /* 0x000000055d527c20 */ /* 0x000fe20008410000 */
[----:B------:R-:W-:Y:S01]  /*67a0*/  MUFU.TANH R18, R18 ;  /* 0x0000001200127308 */ /* 0x000fe20000002400 */
[----:B------:R-:W3:Y:S01]  /*67b0*/  SHFL.IDX PT, R90, R198, R232, 0x1f ;  /* 0x00001fe8c65a7589 */ /* 0x000ee200000e0000 */
[----:B------:R-:W-:Y:S01]  /*67c0*/  FMUL.FTZ R19, R80, UR5 ;  /* 0x0000000550137c20 */ /* 0x000fe20008410000 */
[----:B------:R-:W-:Y:S01]  /*67d0*/  FMUL.FTZ R20, R81, UR5 ;  /* 0x0000000551147c20 */ /* 0x000fe20008410000 */
[----:B------:R-:W-:Y:S01]  /*67e0*/  FMUL.FTZ R80, R91, UR5 ;  /* 0x000000055b507c20 */ /* 0x000fe20008410000 */
[----:B------:R-:W4:Y:S01]  /*67f0*/  SHFL.IDX PT, R93, R198, R233, 0x1f ;  /* 0x00001fe9c65d7589 */ /* 0x000f2200000e0000 */
[----:B------:R-:W-:Y:S01]  /*6800*/  FMUL.FTZ R81, R92, UR5 ;  /* 0x000000055c517c20 */ /* 0x000fe20008410000 */
[----:B------:R-:W-:Y:S01]  /*6810*/  FMUL.FTZ R74, R85, UR5 ;  /* 0x00000005554a7c20 */ /* 0x000fe20008410000 */
[----:B------:R1:W-:Y:S01]  /*6820*/  MUFU.TANH R2, R77 ;  /* 0x0000004d00027308 */ /* 0x0003e20000002400 */
[----:B------:R-:W4:Y:S01]  /*6830*/  SHFL.IDX PT, R91, R198, R208, 0x1f ;  /* 0x00001fd0c65b7589 */ /* 0x000f2200000e0000 */
[----:B--2---:R-:W-:Y:S01]  /*6840*/  FSEL R85, R15, -INF , P2 ;  /* 0xff8000000f557808 */ /* 0x004fe20001000000 */
[----:B------:R-:W-:Y:S01]  /*6850*/  FMUL.FTZ R195, R97, UR5 ;  /* 0x0000000561c37c20 */ /* 0x000fe20008410000 */
[----:B------:R-:W-:Y:S01]  /*6860*/  FMUL.FTZ R197, R118, UR5 ;  /* 0x0000000576c57c20 */ /* 0x000fe20008410000 */
[----:B------:R-:W2:Y:S01]  /*6870*/  SHFL.IDX PT, R92, R198, R230, 0x1f ;  /* 0x00001fe6c65c7589 */ /* 0x000ea200000e0000 */
[----:B------:R-:W-:Y:S01]  /*6880*/  FMUL.FTZ R78, R89, UR5 ;  /* 0x00000005594e7c20 */ /* 0x000fe20008410000 */
[----:B------:R-:W-:Y:S01]  /*6890*/  FMUL.FTZ R196, R117, UR5 ;  /* 0x0000000575c47c20 */ /* 0x000fe20008410000 */
[----:B------:R-:W3:Y:S01]  /*68a0*/  MUFU.TANH R235, R235 ;  /* 0x000000eb00eb7308 */ /* 0x000ee20000002400 */
[----:B------:R-:W2:Y:S01]  /*68b0*/  SHFL.IDX PT, R97, R198, R209, 0x1f ;  /* 0x00001fd1c6617589 */ /* 0x000ea200000e0000 */
[----:B-1----:R-:W-:Y:S01]  /*68c0*/  FMUL.FTZ R77, R88, UR5 ;  /* 0x00000005584d7c20 */ /* 0x002fe20008410000 */
[----:B------:R-:W-:Y:S01]  /*68d0*/  FMUL.FTZ R194, R96, UR5 ;  /* 0x0000000560c27c20 */ /* 0x000fe20008410000 */
[----:B------:R-:W-:Y:S01]  /*68e0*/  FMUL.FTZ R98, R98, UR5 ;  /* 0x0000000562627c20 */ /* 0x000fe20008410000 */
[----:B------:R-:W-:Y:S01]  /*68f0*/  FMUL.FTZ R99, R99, UR5 ;  /* 0x0000000563637c20 */ /* 0x000fe20008410000 */
[----:B------:R-:W-:Y:S01]  /*6900*/  FMUL.FTZ R100, R100, UR5 ;  /* 0x0000000564647c20 */ /* 0x000fe20008410000 */
[----:B------:R-:W-:Y:S01]  /*6910*/  FMUL.FTZ R102, R102, UR5 ;  /* 0x0000000566667c20 */ /* 0x000fe20008410000 */
[----:B------:R1:W4:Y:S01]  /*6920*/  MUFU.TANH R5, R73 ;  /* 0x0000004900057308 */ /* 0x0003220000002400 */
[----:B------:R-:W-:Y:S01]  /*6930*/  FMUL.FTZ R101, R101, UR5 ;  /* 0x0000000565657c20 */ /* 0x000fe20008410000 */
[----:B------:R-:W-:Y:S01]  /*6940*/  FMUL.FTZ R103, R103, UR5 ;  /* 0x0000000567677c20 */ /* 0x000fe20008410000 */
[----:B------:R-:W-:Y:S01]  /*6950*/  FMUL.FTZ R104, R104, UR5 ;  /* 0x0000000568687c20 */ /* 0x000fe20008410000 */
[----:B------:R-:W-:Y:S01]  /*6960*/  FMUL.FTZ R106, R106, UR5 ;  /* 0x000000056a6a7c20 */ /* 0x000fe20008410000 */
[----:B------:R-:W-:Y:S01]  /*6970*/  FMUL.FTZ R105, R105, UR5 ;  /* 0x0000000569697c20 */ /* 0x000fe20008410000 */
[----:B------:R-:W-:Y:S01]  /*6980*/  FMUL.FTZ R107, R107, UR5 ;  /* 0x000000056b6b7c20 */ /* 0x000fe20008410000 */
[----:B------:R-:W-:Y:S01]  /*6990*/  FMUL.FTZ R108, R108, UR5 ;  /* 0x000000056c6c7c20 */ /* 0x000fe20008410000 */
[----:B------:R2:W4:Y:S01]  /*69a0*/  MUFU.TANH R4, R75 ;  /* 0x0000004b00047308 */ /* 0x0005220000002400 */
[----:B-1----:R-:W-:Y:S01]  /*69b0*/  FMUL.FTZ R73, R84, UR5 ;  /* 0x0000000554497c20 */ /* 0x002fe20008410000 */
[----:B---3--:R-:W-:Y:S01]  /*69c0*/  FSEL R201, R235, -INF , P1 ;  /* 0xff800000ebc97808 */ /* 0x008fe20000800000 */
[----:B------:R-:W-:Y:S01]  /*69d0*/  FMUL.FTZ R84, R95, UR5 ;  /* 0x000000055f547c20 */ /* 0x000fe20008410000 */
[----:B------:R-:W-:Y:S01]  /*69e0*/  FMUL.FTZ R110, R110, UR5 ;  /* 0x000000056e6e7c20 */ /* 0x000fe20008410000 */
[----:B------:R-:W-:Y:S01]  /*69f0*/  FMUL.FTZ R109, R109, UR5 ;  /* 0x000000056d6d7c20 */ /* 0x000fe20008410000 */
[----:B------:R-:W-:Y:S01]  /*6a00*/  FMUL.FTZ R111, R111, UR5 ;  /* 0x000000056f6f7c20 */ /* 0x000fe20008410000 */
[----:B------:R-:W-:Y:S01]  /*6a10*/  FMUL.FTZ R112, R112, UR5 ;  /* 0x0000000570707c20 */ /* 0x000fe20008410000 */
[----:B------:R-:W-:Y:S01]  /*6a20*/  MUFU.TANH R237, R237 ;  /* 0x000000ed00ed7308 */ /* 0x000fe20000002400 */
[----:B--2---:R-:W-:Y:S01]  /*6a30*/  FMUL.FTZ R75, R86, UR5 ;  /* 0x00000005564b7c20 */ /* 0x004fe20008410000 */
[----:B------:R-:W-:Y:S01]  /*6a40*/  FSEL R86, R18, -INF , P1 ;  /* 0xff80000012567808 */ /* 0x000fe20000800000 */
[----:B------:R-:W-:Y:S01]  /*6a50*/  FMUL.FTZ R114, R114, UR5 ;  /* 0x0000000572727c20 */ /* 0x000fe20008410000 */
[----:B----4-:R-:W-:Y:S01]  /*6a60*/  FSEL R117, R5, -INF , P2 ;  /* 0xff80000005757808 */ /* 0x010fe20001000000 */
[----:B------:R-:W-:Y:S01]  /*6a70*/  SHFL.IDX PT, R208, R13, R208, 0x1f ;  /* 0x00001fd00dd07589 */ /* 0x000fe200000e0000 */
[----:B------:R-:W-:Y:S01]  /*6a80*/  FMUL.FTZ R113, R113, UR5 ;  /* 0x0000000571717c20 */ /* 0x000fe20008410000 */
[----:B------:R-:W-:Y:S01]  /*6a90*/  FMUL.FTZ R115, R115, UR5 ;  /* 0x0000000573737c20 */ /* 0x000fe20008410000 */
[----:B------:R-:W1:Y:S01]  /*6aa0*/  MUFU.TANH R19, R19 ;  /* 0x0000001300137308 */ /* 0x000e620000002400 */
[----:B------:R-:W-:Y:S01]  /*6ab0*/  FSEL R89, R4, -INF , P1 ;  /* 0xff80000004597808 */ /* 0x000fe20000800000 */
[----:B------:R-:W-:Y:S01]  /*6ac0*/  FMUL.FTZ R116, R116, UR5 ;  /* 0x0000000574747c20 */ /* 0x000fe20008410000 */
[----:B------:R-:W-:-:S05]  /*6ad0*/  FMUL.FTZ R119, R119, UR5 ;  /* 0x0000000577777c20 */ /* 0x000fca0008410000 */
[----:B------:R-:W2:Y:S08]  /*6ae0*/  MUFU.TANH R21, R21 ;  /* 0x0000001500157308 */ /* 0x000eb00000002400 */
[----:B------:R-:W3:Y:S01]  /*6af0*/  MUFU.TANH R20, R20 ;  /* 0x0000001400147308 */ /* 0x000ee20000002400 */
[----:B-1----:R-:W-:-:S07]  /*6b00*/  FSEL R200, R19, -INF , P2 ;  /* 0xff80000013c87808 */ /* 0x002fce0001000000 */
[----:B------:R-:W1:Y:S01]  /*6b10*/  MUFU.TANH R72, R72 ;  /* 0x0000004800487308 */ /* 0x000e620000002400 */
[----:B------:R-:W-:Y:S02]  /*6b20*/  WARPGROUP.DEPBAR.LE gsb0, 0x0 ;  /* 0x00008000000079c5 */ /* 0x000fe40000010000 */
[----:B------:R-:W-:-:S05]  /*6b30*/  WARPGROUP.ARRIVE ;  /* 0x00000000000079c5 */ /* 0x000fca0000000000 */
[----:B------:R-:W4:Y:S01]  /*6b40*/  MUFU.TANH R74, R74 ;  /* 0x0000004a004a7308 */ /* 0x000f220000002400 */
[----:B------:R-:W-:Y:S01]  /*6b50*/  HGMMA.64x96x16.F32 R24, gdesc[UR8], R24, gsb0 ;  /* 0x01600000081879f0 */ /* 0x000fe20008000818 */
[----:B------:R-:W-:Y:S01]  /*6b60*/  R2UR UR8, R190 ;  /* 0x00000000be0872ca */ /* 0x000fe200000e0000 */
[----:B------:R-:W-:Y:S01]  /*6b70*/  UMOV UR10, UR4 ;  /* 0x00000004000a7c82 */ /* 0x000fe20008000000 */
[----:B------:R-:W-:Y:S01]  /*6b80*/  R2UR UR9, R191 ;  /* 0x00000000bf0972ca */ /* 0x000fe200000e0000 */
[----:B------:R-:W-:Y:S01]  /*6b90*/  UMOV UR11, 0x40000040 ;  /* 0x40000040000b7882 */ /* 0x000fe20000000000 */
[----:B------:R-:W-:Y:S02]  /*6ba0*/  ULDC UR4, c[0x0][0x744] ;  /* 0x0001d10000047ab9 */ /* 0x000fe40000000800 */
[----:B------:R-:W4:Y:S01]  /*6bb0*/  MUFU.TANH R76, R76 ;  /* 0x0000004c004c7308 */ /* 0x000f220000002400 */
[--C-:B------:R-:W-:Y:S01]  /*6bc0*/  FFMA.FTZ R118, R85, UR4, -R87.reuse ;  /* 0x0000000455767c23 */ /* 0x100fe20008010857 */
[----:B------:R-:W-:Y:S01]  /*6bd0*/  FFMA.FTZ R88, R86, UR4, -R87 ;  /* 0x0000000456587c23 */ /* 0x000fe20008010857 */
[----:B------:R-:W-:Y:S01]  /*6be0*/  FSEL R87, R2, -INF , P2 ;  /* 0xff80000002577808 */ /* 0x000fe20001000000 */
[----:B------:R-:W-:Y:S01]  /*6bf0*/  FFMA.FTZ R201, R201, UR4, -R94 ;  /* 0x00000004c9c97c23 */ /* 0x000fe2000801085e */
[----:B------:R-:W-:Y:S01]  /*6c00*/  FSEL R86, R3, -INF , P2 ;  /* 0xff80000003567808 */ /* 0x000fe20001000000 */
[----:B------:R-:W-:Y:S01]  /*6c10*/  FFMA.FTZ R117, R117, UR4, -R90 ;  /* 0x0000000475757c23 */ /* 0x000fe2000801085a */
[----:B------:R-:W-:Y:S01]  /*6c20*/  FSEL R85, R237, -INF , P1 ;  /* 0xff800000ed557808 */ /* 0x000fe20000800000 */
[----:B------:R-:W4:Y:S01]  /*6c30*/  MUFU.TANH R73, R73 ;  /* 0x0000004900497308 */ /* 0x000f220000002400 */
[----:B------:R-:W-:Y:S01]  /*6c40*/  FFMA.FTZ R87, R87, UR4, -R94 ;  /* 0x0000000457577c23 */ /* 0x000fe2000801085e */
[----:B------:R-:W-:Y:S01]  /*6c50*/  FFMA.FTZ R89, R89, UR4, -R90 ;  /* 0x0000000459597c23 */ /* 0x000fe2000801085a */
[----:B------:R-:W4:Y:S01]  /*6c60*/  SHFL.IDX PT, R94, R14, R232, 0x1f ;  /* 0x00001fe80e5e7589 */ /* 0x000f2200000e0000 */
[--C-:B------:R-:W-:Y:S01]  /*6c70*/  FFMA.FTZ R86, R86, UR4, -R93.reuse ;  /* 0x0000000456567c23 */ /* 0x100fe2000801085d */
[----:B------:R-:W-:Y:S01]  /*6c80*/  FFMA.FTZ R85, R85, UR4, -R93 ;  /* 0x0000000455557c23 */ /* 0x000fe2000801085d */
[----:B--2---:R-:W-:Y:S01]  /*6c90*/  FSEL R90, R21, -INF , P1 ;  /* 0xff800000155a7808 */ /* 0x004fe20000800000 */
[----:B------:R-:W-:Y:S01]  /*6ca0*/  FFMA.FTZ R200, R200, UR4, -R91 ;  /* 0x00000004c8c87c23 */ /* 0x000fe2000801085b */
[----:B------:R-:W2:Y:S01]  /*6cb0*/  MUFU.TANH R75, R75 ;  /* 0x0000004b004b7308 */ /* 0x000ea20000002400 */
[----:B---3--:R-:W-:-:S02]  /*6cc0*/  FSEL R93, R20, -INF , P2 ;  /* 0xff800000145d7808 */ /* 0x008fc40001000000 */
[----:B-1----:R-:W-:Y:S01]  /*6cd0*/  FSEL R95, R72, -INF , P1 ;  /* 0xff800000485f7808 */ /* 0x002fe20000800000 */
[----:B------:R-:W-:Y:S01]  /*6ce0*/  FFMA.FTZ R91, R90, UR4, -R91 ;  /* 0x000000045a5b7c23 */ /* 0x000fe2000801085b */
[----:B----4-:R-:W-:Y:S01]  /*6cf0*/  FSEL R90, R74, -INF , P2 ;  /* 0xff8000004a5a7808 */ /* 0x010fe20001000000 */
[--C-:B------:R-:W-:Y:S01]  /*6d00*/  FFMA.FTZ R93, R93, UR4, -R92.reuse ;  /* 0x000000045d5d7c23 */ /* 0x100fe2000801085c */
[----:B------:R-:W-:Y:S01]  /*6d10*/  FSEL R96, R76, -INF , P1 ;  /* 0xff8000004c607808 */ /* 0x000fe20000800000 */
[----:B------:R-:W1:Y:S01]  /*6d20*/  MUFU.TANH R77, R77 ;  /* 0x0000004d004d7308 */ /* 0x000e620000002400 */
[----:B------:R-:W-:Y:S01]  /*6d30*/  FFMA.FTZ R92, R95, UR4, -R92 ;  /* 0x000000045f5c7c23 */ /* 0x000fe2000801085c */
[----:B------:R-:W-:Y:S01]  /*6d40*/  FSEL R95, R73, -INF , P2 ;  /* 0xff800000495f7808 */ /* 0x000fe20001000000 */
[--C-:B------:R-:W-:Y:S01]  /*6d50*/  FFMA.FTZ R90, R90, UR4, -R97.reuse ;  /* 0x000000045a5a7c23 */ /* 0x100fe20008010861 */
[----:B------:R-:W-:-:S03]  /*6d60*/  FFMA.FTZ R97, R96, UR4, -R97 ;  /* 0x0000000460617c23 */ /* 0x000fc60008010861 */
[----:B------:R-:W-:Y:S01]  /*6d70*/  FFMA.FTZ R202, R95, UR4, -R204 ;  /* 0x000000045fca7c23 */ /* 0x000fe200080108cc */
[----:B------:R-:W3:Y:S01]  /*6d80*/  MUFU.TANH R79, R79 ;  /* 0x0000004f004f7308 */ /* 0x000ee20000002400 */
[----:B--2---:R-:W-:-:S05]  /*6d90*/  FSEL R199, R75, -INF , P1 ;  /* 0xff8000004bc77808 */ /* 0x004fca0000800000 */
[----:B------:R-:W-:Y:S02]  /*6da0*/  FFMA.FTZ R204, R199, UR4, -R204 ;  /* 0x00000004c7cc7c23 */ /* 0x000fe400080108cc */
[----:B------:R-:W2:Y:S01]  /*6db0*/  MUFU.TANH R78, R78 ;  /* 0x0000004e004e7308 */ /* 0x000ea20000002400 */
[----:B-1----:R-:W-:-:S05]  /*6dc0*/  FSEL R96, R77, -INF , P2 ;  /* 0xff8000004d607808 */ /* 0x002fca0001000000 */
[----:B------:R-:W-:Y:S02]  /*6dd0*/  FFMA.FTZ R95, R96, UR4, -R211 ;  /* 0x00000004605f7c23 */ /* 0x000fe400080108d3 */
[----:B------:R-:W1:Y:S01]  /*6de0*/  MUFU.TANH R80, R80 ;  /* 0x0000005000507308 */ /* 0x000e620000002400 */
[----:B---3--:R-:W-:-:S05]  /*6df0*/  FSEL R198, R79, -INF , P1 ;  /* 0xff8000004fc67808 */ /* 0x008fca0000800000 */
[----:B------:R-:W-:Y:S02]  /*6e00*/  FFMA.FTZ R211, R198, UR4, -R211 ;  /* 0x00000004c6d37c23 */ /* 0x000fe400080108d3 */
        /* <DEDUP_REMOVED lines=14> */
[----:B------:R-:W-:Y:S01]  /*6ef0*/  FFMA.FTZ R224, R203, UR4, -R222 ;  /* 0x00000004cbe07c23 */ /* 0x000fe200080108de */
[----:B------:R-:W-:Y:S02]  /*6f00*/  WARPGROUP.DEPBAR.LE gsb0, 0x0 ;  /* 0x00008000000079c5 */ /* 0x000fe40000010000 */
[----:B------:R-:W-:Y:S01]  /*6f10*/  WARPGROUP.ARRIVE ;  /* 0x00000000000079c5 */ /* 0x000fe20000000000 */
[----:B------:R-:W1:Y:S01]  /*6f20*/  MUFU.TANH R84, R84 ;  /* 0x0000005400547308 */ /* 0x000e620000002400 */
[----:B---3--:R-:W-:-:S04]  /*6f30*/  FSEL R199, R98, -INF , P1 ;  /* 0xff80000062c77808 */ /* 0x008fc80000800000 */
[----:B------:R-:W-:Y:S01]  /*6f40*/  HGMMA.64x96x16.F32 R24, gdesc[UR8], R24, gsb0 ;  /* 0x01600000081879f0 */ /* 0x000fe20008000818 */
[----:B------:R-:W-:Y:S01]  /*6f50*/  R2UR UR8, R192 ;  /* 0x00000000c00872ca */ /* 0x000fe200000e0000 */
[----:B------:R-:W-:Y:S01]  /*6f60*/  UMOV UR10, UR6 ;  /* 0x00000006000a7c82 */ /* 0x000fe20008000000 */
[----:B------:R-:W-:Y:S01]  /*6f70*/  R2UR UR9, R193 ;  /* 0x00000000c10972ca */ /* 0x000fe200000e0000 */
[----:B------:R-:W-:Y:S01]  /*6f80*/  UMOV UR11, 0x40000040 ;  /* 0x40000040000b7882 */ /* 0x000fe20000000000 */
[----:B------:R-:W3:Y:S01]  /*6f90*/  MUFU.TANH R195, R195 ;  /* 0x000000c300c37308 */ /* 0x000ee20000002400 */
[----:B--2---:R-:W-:Y:S01]  /*6fa0*/  FSEL R206, R82, -INF , P2 ;  /* 0xff80000052ce7808 */ /* 0x004fe20001000000 */
[----:B------:R-:W-:Y:S02]  /*6fb0*/  FFMA.FTZ R222, R199, UR4, -R222 ;  /* 0x00000004c7de7c23 */ /* 0x000fe400080108de */
[----:B------:R-:W2:Y:S02]  /*6fc0*/  SHFL.IDX PT, R199, R13, R9, 0x1f ;  /* 0x00001f090dc77589 */ /* 0x000ea400000e0000 */
[--C-:B------:R-:W-:Y:S01]  /*6fd0*/  FFMA.FTZ R225, R206, UR4, -R223.reuse ;  /* 0x00000004cee17c23 */ /* 0x100fe200080108df */
[----:B-1----:R-:W-:Y:S01]  /*6fe0*/  FSEL R198, R84, -INF , P1 ;  /* 0xff80000054c67808 */ /* 0x002fe20000800000 */
[----:B------:R-:W1:Y:S04]  /*6ff0*/  MUFU.TANH R99, R99 ;  /* 0x0000006300637308 */ /* 0x000e680000002400 */
[----:B------:R-:W-:-:S04]  /*7000*/  FFMA.FTZ R223, R198, UR4, -R223 ;  /* 0x00000004c6df7c23 */ /* 0x000fc800080108df */
[----:B------:R-:W4:Y:S01]  /*7010*/  MUFU.TANH R100, R100 ;  /* 0x0000006400647308 */ /* 0x000f220000002400 */
[----:B---3--:R-:W-:-:S05]  /*7020*/  FSEL R220, R195, -INF , P2 ;  /* 0xff800000c3dc7808 */ /* 0x008fca0001000000 */
[----:B------:R-:W-:Y:S02]  /*7030*/  FFMA.FTZ R220, R220, UR4, -R217 ;  /* 0x00000004dcdc7c23 */ /* 0x000fe400080108d9 */
[----:B------:R-:W3:Y:S01]  /*7040*/  MUFU.TANH R102, R102 ;  /* 0x0000006600667308 */ /* 0x000ee20000002400 */
[----:B-1----:R-:W-:-:S05]  /*7050*/  FSEL R198, R99, -INF , P1 ;  /* 0xff80000063c67808 */ /* 0x002fca0000800000 */
[----:B------:R-:W-:Y:S01]  /*7060*/  FFMA.FTZ R217, R198, UR4, -R217 ;  /* 0x00000004c6d97c23 */ /* 0x000fe200080108d9 */
[----:B------:R-:W-:Y:S01]  /*7070*/  FFMA.FTZ R198, -R15, R15, 1 ;  /* 0x3f8000000fc67423 */ /* 0x000fe2000001010f */
[----:B------:R-:W-:Y:S01]  /*7080*/  MUFU.EX2 R118, R118 ;  /* 0x0000007600767308 */ /* 0x000fe20000000800 */
[----:B----4-:R-:W-:-:S05]  /*7090*/  FSEL R221, R100, -INF , P2 ;  /* 0xff80000064dd7808 */ /* 0x010fca0001000000 */
[----:B------:R-:W-:Y:S02]  /*70a0*/  FFMA.FTZ R221, R221, UR4, -R218 ;  /* 0x00000004dddd7c23 */ /* 0x000fe400080108da */
[----:B------:R-:W1:Y:S01]  /*70b0*/  MUFU.TANH R101, R101 ;  /* 0x0000006500657308 */ /* 0x000e620000002400 */
[----:B---3--:R-:W-:-:S05]  /*70c0*/  FSEL R203, R102, -INF , P1 ;  /* 0xff80000066cb7808 */ /* 0x008fca0000800000 */
[----:B------:R-:W-:Y:S02]  /*70d0*/  FFMA.FTZ R218, R203, UR4, -R218 ;  /* 0x00000004cbda7c23 */ /* 0x000fe400080108da */
[----:B------:R-:W-:Y:S01]  /*70e0*/  MUFU.TANH R103, R103 ;  /* 0x0000006700677308 */ /* 0x000fe20000002400 */
[----:B------:R-:W-:Y:S07]  /*70f0*/  SHFL.IDX PT, R203, R13, R233, 0x1f ;  /* 0x00001fe90dcb7589 */ /* 0x000fee00000e0000 */
[----:B------:R-:W3:Y:S01]  /*7100*/  MUFU.TANH R104, R104 ;  /* 0x0000006800687308 */ /* 0x000ee20000002400 */
[----:B-1----:R-:W-:-:S05]  /*7110*/  FSEL R219, R101, -INF , P2 ;  /* 0xff80000065db7808 */ /* 0x002fca0001000000 */
[----:B------:R-:W-:Y:S02]  /*7120*/  FFMA.FTZ R219, R219, UR4, -R216 ;  /* 0x00000004dbdb7c23 */ /* 0x000fe400080108d8 */
[----:B------:R-:W-:Y:S08]  /*7130*/  MUFU.TANH R106, R106 ;  /* 0x0000006a006a7308 */ /* 0x000ff00000002400 */
[----:B------:R1:W-:Y:S01]  /*7140*/  MUFU.EX2 R14, R201 ;  /* 0x000000c9000e7308 */ /* 0x0003e20000000800 */
[----:B---3--:R-:W-:-:S05]  /*7150*/  FSEL R206, R104, -INF , P2 ;  /* 0xff80000068ce7808 */ /* 0x008fca0001000000 */
[----:B--2---:R-:W-:Y:S02]  /*7160*/  FFMA.FTZ R206, R206, UR4, -R199 ;  /* 0x00000004cece7c23 */ /* 0x004fe400080108c7 */
[----:B------:R-:W-:Y:S01]  /*7170*/  MUFU.TANH R105, R105 ;  /* 0x0000006900697308 */ /* 0x000fe20000002400 */
[----:B-1----:R-:W1:Y:S07]  /*7180*/  SHFL.IDX PT, R201, R13, R232, 0x1f ;  /* 0x00001fe80dc97589 */ /* 0x002e6e00000e0000 */
[----:B------:R-:W-:Y:S08]  /*7190*/  MUFU.TANH R107, R107 ;  /* 0x0000006b006b7308 */ /* 0x000ff00000002400 */
[----:B------:R-:W2:Y:S01]  /*71a0*/  MUFU.TANH R108, R108 ;  /* 0x0000006c006c7308 */ /* 0x000ea20000002400 */
[----:B------:R-:W-:-:S02]  /*71b0*/  WARPGROUP.DEPBAR.LE gsb0, 0x0 ;  /* 0x00008000000079c5 */ /* 0x000fc40000010000 */
[----:B------:R-:W-:-:S05]  /*71c0*/  WARPGROUP.ARRIVE ;  /* 0x00000000000079c5 */ /* 0x000fca0000000000 */
[----:B------:R-:W-:Y:S01]  /*71d0*/  MUFU.TANH R110, R110 ;  /* 0x0000006e006e7308 */ /* 0x000fe20000002400 */
[----:B------:R-:W-:Y:S07]  /*71e0*/  HGMMA.64x96x16.F32 R24, gdesc[UR8], R24, gsb0 ;  /* 0x01600000081879f0 */ /* 0x000fee0008000818 */
[----:B------:R-:W-:Y:S01]  /*71f0*/  MUFU.TANH R109, R109 ;  /* 0x0000006d006d7308 */ /* 0x000fe20000002400 */
[----:B--2---:R-:W-:-:S07]  /*7200*/  FSEL R207, R108, -INF , P2 ;  /* 0xff8000006ccf7808 */ /* 0x004fce0001000000 */
[----:B------:R-:W-:Y:S08]  /*7210*/  MUFU.TANH R111, R111 ;  /* 0x0000006f006f7308 */ /* 0x000ff00000002400 */
[----:B------:R2:W-:Y:S08]  /*7220*/  MUFU.EX2 R15, R200 ;  /* 0x000000c8000f7308 */ /* 0x0005f00000000800 */
[----:B------:R-:W-:Y:S01]  /*7230*/  MUFU.TANH R112, R112 ;  /* 0x0000007000707308 */ /* 0x000fe20000002400 */
[----:B--2---:R-:W-:-:S05]  /*7240*/  FSEL R200, R105, -INF , P2 ;  /* 0xff80000069c87808 */ /* 0x004fca0001000000 */
[----:B-1----:R-:W-:Y:S02]  /*7250*/  FFMA.FTZ R200, R200, UR4, -R201 ;  /* 0x00000004c8c87c23 */ /* 0x002fe400080108c9 */
[----:B------:R-:W1:Y:S08]  /*7260*/  MUFU.TANH R114, R114 ;  /* 0x0000007200727308 */ /* 0x000e700000002400 */
[----:B------:R-:W2:Y:S08]  /*7270*/  MUFU.TANH R113, R113 ;  /* 0x0000007100717308 */ /* 0x000eb00000002400 */
[----:B------:R-:W-:Y:S01]  /*7280*/  MUFU.TANH R115, R115 ;  /* 0x0000007300737308 */ /* 0x000fe20000002400 */
[----:B-1----:R-:W-:-:S07]  /*7290*/  FSEL R13, R114, -INF , P1 ;  /* 0xff800000720d7808 */ /* 0x002fce0000800000 */
[----:B------:R-:W1:Y:S01]  /*72a0*/  MUFU.TANH R116, R116 ;  /* 0x0000007400747308 */ /* 0x000e620000002400 */
[----:B--2---:R-:W-:-:S05]  /*72b0*/  FSEL R209, R113, -INF , P2 ;  /* 0xff80000071d17808 */ /* 0x004fca0001000000 */
[----:B------:R-:W-:Y:S02]  /*72c0*/  FFMA.FTZ R209, R209, UR4, -R210 ;  /* 0x00000004d1d17c23 */ /* 0x000fe400080108d2 */
[----:B------:R-:W2:Y:S08]  /*72d0*/  MUFU.TANH R197, R197 ;  /* 0x000000c500c57308 */ /* 0x000eb00000002400 */
[----:B------:R-:W-:Y:S01]  /*72e0*/  MUFU.TANH R196, R196 ;  /* 0x000000c400c47308 */ /* 0x000fe20000002400 */
[----:B-1----:R-:W-:-:S07]  /*72f0*/  FSEL R228, R116, -INF , P2 ;  /* 0xff80000074e47808 */ /* 0x002fce0001000000 */
[----:B------:R-:W-:Y:S01]  /*7300*/  MUFU.TANH R119, R119 ;  /* 0x0000007700777308 */ /* 0x000fe20000002400 */
[----:B--2---:R-:W-:-:S07]  /*7310*/  FSEL R213, R197, -INF , P1 ;  /* 0xff800000c5d57808 */ /* 0x004fce0000800000 */
[----:B------:R-:W1:Y:S01]  /*7320*/  MUFU.EX2 R88, R88 ;  /* 0x0000005800587308 */ /* 0x000e620000000800 */
[----:B------:R-:W-:Y:S02]  /*7330*/  WARPGROUP.DEPBAR.LE gsb0, 0x0 ;  /* 0x00008000000079c5 */ /* 0x000fe40000010000 */
[----:B------:R-:W2:Y:S05]  /*7340*/  LDS R227, [R227+0x380] ;  /* 0x00038000e3e37984 */ /* 0x000eaa0000000800 */
[----:B------:R-:W-:Y:S08]  /*7350*/  MUFU.EX2 R117, R117 ;  /* 0x0000007500757308 */ /* 0x000ff00000000800 */
[----:B------:R-:W3:Y:S08]  /*7360*/  MUFU.EX2 R86, R86 ;  /* 0x0000005600567308 */ /* 0x000ef00000000800 */
[----:B------:R-:W4:Y:S08]  /*7370*/  MUFU.EX2 R87, R87 ;  /* 0x0000005700577308 */ /* 0x000f300000000800 */
[----:B------:R-:W-:Y:S01]  /*7380*/  MUFU.EX2 R91, R91 ;  /* 0x0000005b005b7308 */ /* 0x000fe20000000800 */
[----:B------:R-:W-:Y:S01]  /*7390*/  FFMA.FTZ R235, -R235, R235, 1 ;  /* 0x3f800000ebeb7423 */ /* 0x000fe200000101eb */
[----:B------:R-:W-:-:S06]  /*73a0*/  FFMA.FTZ R21, -R21, R21, 1 ;  /* 0x3f80000015157423 */ /* 0x000fcc0000010115 */
[----:B------:R-:W-:Y:S01]  /*73b0*/  MUFU.EX2 R96, R96 ;  /* 0x0000006000607308 */ /* 0x000fe20000000800 */
[----:B--2---:R-:W2:Y:S07]  /*73c0*/  SHFL.IDX PT, R234, R227, R9, 0x1f ;  /* 0x00001f09e3ea7589 */ /* 0x004eae00000e0000 */
[----:B------:R-:W-:Y:S01]  /*73d0*/  MUFU.EX2 R90, R90 ;  /* 0x0000005a005a7308 */ /* 0x000fe20000000800 */
[----:B------:R-:W-:Y:S04]  /*73e0*/  SHFL.IDX PT, R232, R227, R232, 0x1f ;  /* 0x00001fe8e3e87589 */ /* 0x000fe800000e0000 */
[----:B------:R-:W3:Y:S03]  /*73f0*/  SHFL.IDX PT, R233, R227, R233, 0x1f ;  /* 0x00001fe9e3e97589 */ /* 0x000ee600000e0000 */
[----:B------:R-:W-:Y:S01]  /*7400*/  MUFU.EX2 R89, R89 ;  /* 0x0000005900597308 */ /* 0x000fe20000000800 */
[----:B------:R-:W4:Y:S04]  /*7410*/  SHFL.IDX PT, R229, R227, R229, 0x1f ;  /* 0x00001fe5e3e57589 */ /* 0x000f2800000e0000 */
[----:B------:R-:W4:Y:S03]  /*7420*/  SHFL.IDX PT, R230, R227, R230, 0x1f ;  /* 0x00001fe6e3e67589 */ /* 0x000f2600000e0000 */
[----:B------:R-:W-:Y:S01]  /*7430*/  MUFU.EX2 R97, R97 ;  /* 0x0000006100617308 */ /* 0x000fe20000000800 */
[----:B------:R-:W4:Y:S01]  /*7440*/  SHFL.IDX PT, R231, R227, R231, 0x1f ;  /* 0x00001fe7e3e77589 */ /* 0x000f2200000e0000 */
[--C-:B--2---:R-:W-:Y:S01]  /*7450*/  FADD.FTZ R24, R24, -R234.reuse ;  /* 0x800000ea18187221 */ /* 0x104fe20000010000 */
[----:B------:R-:W-:-:S05]  /*7460*/  FADD.FTZ R234, R26, -R234 ;  /* 0x800000ea1aea7221 */ /* 0x000fca0000010000 */
[----:B------:R-:W-:Y:S01]  /*7470*/  MUFU.EX2 R93, R93 ;  /* 0x0000005d005d7308 */ /* 0x000fe20000000800 */
[----:B------:R-:W-:Y:S01]  /*7480*/  FMUL.FTZ R24, R118, R24 ;  /* 0x0000001876187220 */ /* 0x000fe20000410000 */
[----:B-1----:R-:W-:-:S03]  /*7490*/  FMUL.FTZ R234, R88, R234 ;  /* 0x000000ea58ea7220 */ /* 0x002fc60000410000 */
[----:B------:R-:W-:Y:S01]  /*74a0*/  FMUL.FTZ R198, R198, R24 ;  /* 0x00000018c6c67220 */ /* 0x000fe20000410000 */
[----:B------:R-:W-:Y:S02]  /*74b0*/  FSEL R24, R103, -INF , P1 ;  /* 0xff80000067187808 */ /* 0x000fe40000800000 */
[----:B------:R1:W-:Y:S01]  /*74c0*/  MUFU.EX2 R26, R202 ;  /* 0x000000ca001a7308 */ /* 0x0003e20000000800 */
[----:B---3--:R-:W-:Y:S01]  /*74d0*/  FADD.FTZ R28, R28, -R233 ;  /* 0x800000e91c1c7221 */ /* 0x008fe20000010000 */
[--C-:B----4-:R-:W-:Y:S01]  /*74e0*/  FADD.FTZ R29, R29, -R229.reuse ;  /* 0x800000e51d1d7221 */ /* 0x110fe20000010000 */
[----:B------:R-:W-:Y:S01]  /*74f0*/  FADD.FTZ R31, R31, -R229 ;  /* 0x800000e51f1f7221 */ /* 0x000fe20000010000 */
[----:B------:R-:W-:Y:S01]  /*7500*/  FFMA.FTZ R216, R24, UR4, -R216 ;  /* 0x0000000418d87c23 */ /* 0x000fe200080108d8 */
[----:B------:R-:W-:Y:S01]  /*7510*/  FSEL R24, R106, -INF , P1 ;  /* 0xff8000006a187808 */ /* 0x000fe20000800000 */
[----:B------:R-:W-:Y:S01]  /*7520*/  FADD.FTZ R35, R35, -R230 ;  /* 0x800000e623237221 */ /* 0x000fe20000010000 */
[----:B------:R-:W-:Y:S01]  /*7530*/  FFMA.FTZ R84, -R84, R84, 1 ;  /* 0x3f80000054547423 */ /* 0x000fe20000010154 */
[----:B------:R-:W-:Y:S01]  /*7540*/  FFMA.FTZ R194, -R194, R194, 1 ;  /* 0x3f800000c2c27423 */ /* 0x000fe200000101c2 */
[----:B-1----:R-:W-:Y:S01]  /*7550*/  FFMA.FTZ R202, R207, UR4, -R203 ;  /* 0x00000004cfca7c23 */ /* 0x002fe200080108cb */
[----:B------:R-:W-:Y:S01]  /*7560*/  FFMA.FTZ R199, R24, UR4, -R199 ;  /* 0x0000000418c77c23 */ /* 0x000fe200080108c7 */
[----:B------:R-:W-:Y:S01]  /*7570*/  FSEL R24, R107, -INF , P1 ;  /* 0xff8000006b187808 */ /* 0x000fe20000800000 */
[--C-:B------:R-:W-:Y:S01]  /*7580*/  FADD.FTZ R38, R38, -R231.reuse ;  /* 0x800000e726267221 */ /* 0x100fe20000010000 */
[----:B------:R-:W-:Y:S01]  /*7590*/  FSEL R207, R111, -INF , P1 ;  /* 0xff8000006fcf7808 */ /* 0x000fe20000800000 */
[----:B------:R-:W-:Y:S01]  /*75a0*/  FADD.FTZ R36, R36, -R231 ;  /* 0x800000e724247221 */ /* 0x000fe20000010000 */
[----:B------:R-:W-:Y:S01]  /*75b0*/  FFMA.FTZ R73, -R73, R73, 1 ;  /* 0x3f80000049497423 */ /* 0x000fe20000010149 */
[----:B------:R-:W-:Y:S01]  /*75c0*/  FFMA.FTZ R201, R24, UR4, -R201 ;  /* 0x0000000418c97c23 */ /* 0x000fe200080108c9 */
[----:B------:R-:W-:Y:S01]  /*75d0*/  FSEL R24, R110, -INF , P1 ;  /* 0xff8000006e187808 */ /* 0x000fe20000800000 */
[----:B------:R-:W-:Y:S01]  /*75e0*/  FFMA.FTZ R74, -R74, R74, 1 ;  /* 0x3f8000004a4a7423 */ /* 0x000fe2000001014a */
[----:B------:R-:W-:Y:S01]  /*75f0*/  MUFU.EX2 R95, R95 ;  /* 0x0000005f005f7308 */ /* 0x000fe20000000800 */
[----:B------:R-:W-:Y:S01]  /*7600*/  FFMA.FTZ R77, -R77, R77, 1 ;  /* 0x3f8000004d4d7423 */ /* 0x000fe2000001014d */
[----:B------:R-:W-:Y:S01]  /*7610*/  FADD.FTZ R30, R30, -R233 ;  /* 0x800000e91e1e7221 */ /* 0x000fe20000010000 */
[----:B------:R-:W-:-:S05]  /*7620*/  FFMA.FTZ R203, R24, UR4, -R203 ;  /* 0x0000000418cb7c23 */ /* 0x000fca00080108cb */
[----:B------:R1:W2:Y:S08]  /*7630*/  MUFU.EX2 R24, R204 ;  /* 0x000000cc00187308 */ /* 0x0002b00000000800 */
[----:B------:R-:W-:Y:S01]  /*7640*/  MUFU.EX2 R94, R94 ;  /* 0x0000005e005e7308 */ /* 0x000fe20000000800 */
[----:B-1----:R-:W-:-:S05]  /*7650*/  FSEL R204, R109, -INF , P2 ;  /* 0xff8000006dcc7808 */ /* 0x002fca0001000000 */
[--C-:B------:R-:W-:Y:S01]  /*7660*/  FFMA.FTZ R204, R204, UR4, -R205.reuse ;  /* 0x00000004cccc7c23 */ /* 0x100fe200080108cd */
[----:B------:R-:W-:Y:S01]  /*7670*/  FFMA.FTZ R205, R207, UR4, -R205 ;  /* 0x00000004cfcd7c23 */ /* 0x000fe200080108cd */
[----:B------:R-:W-:Y:S01]  /*7680*/  FSEL R207, R112, -INF , P2 ;  /* 0xff80000070cf7808 */ /* 0x000fe20001000000 */
[----:B------:R-:W1:Y:S04]  /*7690*/  MUFU.EX2 R92, R92 ;  /* 0x0000005c005c7308 */ /* 0x000e680000000800 */
[--C-:B------:R-:W-:Y:S01]  /*76a0*/  FFMA.FTZ R207, R207, UR4, -R208.reuse ;  /* 0x00000004cfcf7c23 */ /* 0x100fe200080108d0 */
[----:B------:R-:W-:Y:S01]  /*76b0*/  FFMA.FTZ R208, R13, UR4, -R208 ;  /* 0x000000040dd07c23 */ /* 0x000fe200080108d0 */
[----:B------:R-:W-:Y:S02]  /*76c0*/  FSEL R13, R115, -INF , P1 ;  /* 0xff800000730d7808 */ /* 0x000fe40000800000 */
[----:B------:R-:W3:Y:S03]  /*76d0*/  MUFU.EX2 R85, R85 ;  /* 0x0000005500557308 */ /* 0x000ee60000000800 */
[----:B------:R-:W-:-:S05]  /*76e0*/  FFMA.FTZ R210, R13, UR4, -R210 ;  /* 0x000000040dd27c23 */ /* 0x000fca00080108d2 */
[----:B------:R4:W-:Y:S02]  /*76f0*/  MUFU.EX2 R13, R211 ;  /* 0x000000d3000d7308 */ /* 0x0009e40000000800 */
[--C-:B----4-:R-:W-:Y:S01]  /*7700*/  FFMA.FTZ R211, R228, UR4, -R212.reuse ;  /* 0x00000004e4d37c23 */ /* 0x110fe200080108d4 */
[----:B------:R-:W-:Y:S01]  /*7710*/  FFMA.FTZ R212, R213, UR4, -R212 ;  /* 0x00000004d5d47c23 */ /* 0x000fe200080108d4 */
[----:B------:R-:W-:Y:S02]  /*7720*/  FSEL R213, R196, -INF , P2 ;  /* 0xff800000c4d57808 */ /* 0x000fe40001000000 */
[----:B------:R-:W-:-:S03]  /*7730*/  FSEL R228, R119, -INF , P1 ;  /* 0xff80000077e47808 */ /* 0x000fc60000800000 */
[--C-:B------:R-:W-:Y:S02]  /*7740*/  FFMA.FTZ R213, R213, UR4, -R214.reuse ;  /* 0x00000004d5d57c23 */ /* 0x100fe400080108d6 */
[----:B------:R-:W-:Y:S01]  /*7750*/  FFMA.FTZ R214, R228, UR4, -R214 ;  /* 0x00000004e4d67c23 */ /* 0x000fe200080108d6 */
[----:B------:R-:W-:Y:S02]  /*7760*/  VIADD R228, R9, 0x10 ;  /* 0x0000001009e47836 */ /* 0x000fe40000000000 */
[----:B------:R-:W-:Y:S01]  /*7770*/  FMUL.FTZ R28, R86, R28 ;  /* 0x0000001c561c7220 */ /* 0x000fe20000410000 */
[----:B------:R-:W-:Y:S01]  /*7780*/  FMUL.FTZ R29, R87, R29 ;  /* 0x0000001d571d7220 */ /* 0x000fe20000410000 */
[----:B--2---:R-:W-:Y:S01]  /*7790*/  FMUL.FTZ R38, R24, R38 ;  /* 0x0000002618267220 */ /* 0x004fe20000410000 */
[C---:B------:R-:W-:Y:S01]  /*77a0*/  IADD3 R231, R9.reuse, 0xc, RZ ;  /* 0x0000000c09e77810 */ /* 0x040fe20007ffe0ff */
[----:B------:R-:W2:Y:S01]  /*77b0*/  SHFL.IDX PT, R228, R227, R228, 0x1f ;  /* 0x00001fe4e3e47589 */ /* 0x000ea200000e0000 */
[----:B------:R-:W-:Y:S01]  /*77c0*/  FMUL.FTZ R36, R26, R36 ;  /* 0x000000241a247220 */ /* 0x000fe20000410000 */
[----:B------:R-:W-:-:S02]  /*77d0*/  VIADD R229, R9, 0x14 ;  /* 0x0000001409e57836 */ /* 0x000fc40000000000 */
[----:B------:R-:W-:Y:S01]  /*77e0*/  FFMA.FTZ R80, -R80, R80, 1 ;  /* 0x3f80000050507423 */ /* 0x000fe20000010150 */
[----:B------:R-:W4:Y:S01]  /*77f0*/  SHFL.IDX PT, R227, R227, R12, 0x1f ;  /* 0x00001f0ce3e37589 */ /* 0x000f2200000e0000 */
[----:B------:R-:W-:Y:S01]  /*7800*/  IADD3 R233, R9, 0x18, RZ ;  /* 0x0000001809e97810 */ /* 0x000fe20007ffe0ff */
[----:B------:R-:W-:Y:S01]  /*7810*/  FFMA.FTZ R79, -R79, R79, 1 ;  /* 0x3f8000004f4f7423 */ /* 0x000fe2000001014f */
[----:B------:R-:W-:Y:S01]  /*7820*/  FFMA.FTZ R76, -R76, R76, 1 ;  /* 0x3f8000004c4c7423 */ /* 0x000fe2000001014c */
[----:B-1----:R-:W-:Y:S01]  /*7830*/  FMUL.FTZ R35, R92, R35 ;  /* 0x000000235c237220 */ /* 0x002fe20000410000 */
[----:B------:R-:W-:Y:S01]  /*7840*/  FFMA.FTZ R72, -R72, R72, 1 ;  /* 0x3f80000048487423 */ /* 0x000fe20000010148 */
[----:B------:R-:W-:Y:S01]  /*7850*/  FFMA.FTZ R99, -R99, R99, 1 ;  /* 0x3f80000063637423 */ /* 0x000fe20000010163 */
[----:B------:R-:W-:Y:S01]  /*7860*/  MUFU.EX2 R201, R201 ;  /* 0x000000c900c97308 */ /* 0x000fe20000000800 */
[----:B------:R-:W-:Y:S01]  /*7870*/  FFMA.FTZ R82, -R82, R82, 1 ;  /* 0x3f80000052527423 */ /* 0x000fe20000010152 */
[----:B------:R-:W-:-:S06]  /*7880*/  FFMA.FTZ R81, -R81, R81, 1 ;  /* 0x3f80000051517423 */ /* 0x000fcc0000010151 */
[----:B------:R-:W-:Y:S08]  /*7890*/  MUFU.EX2 R199, R199 ;  /* 0x000000c700c77308 */ /* 0x000ff00000000800 */
[----:B------:R-:W-:Y:S01]  /*78a0*/  MUFU.EX2 R200, R200 ;  /* 0x000000c800c87308 */ /* 0x000fe20000000800 */
[----:B--2---:R-:W-:Y:S01]  /*78b0*/  FADD.FTZ R34, R34, -R228 ;  /* 0x800000e422227221 */ /* 0x004fe20000010000 */
[--C-:B----4-:R-:W-:Y:S01]  /*78c0*/  FADD.FTZ R37, R37, -R227.reuse ;  /* 0x800000e325257221 */ /* 0x110fe20000010000 */
[----:B------:R-:W-:-:S05]  /*78d0*/  FADD.FTZ R39, R39, -R227 ;  /* 0x800000e327277221 */ /* 0x000fca0000010000 */
[----:B------:R-:W-:Y:S01]  /*78e0*/  MUFU.EX2 R203, R203 ;  /* 0x000000cb00cb7308 */ /* 0x000fe20000000800 */
[----:B------:R-:W-:-:S07]  /*78f0*/  FFMA.FTZ R100, -R100, R100, 1 ;  /* 0x3f80000064647423 */ /* 0x000fce0000010164 */
[----:B------:R-:W-:Y:S08]  /*7900*/  MUFU.EX2 R209, R209 ;  /* 0x000000d100d17308 */ /* 0x000ff00000000800 */
[----:B------:R-:W-:Y:S08]  /*7910*/  MUFU.EX2 R210, R210 ;  /* 0x000000d200d27308 */ /* 0x000ff00000000800 */
[----:B------:R-:W-:Y:S08]  /*7920*/  MUFU.EX2 R202, R202 ;  /* 0x000000ca00ca7308 */ /* 0x000ff00000000800 */
[----:B------:R-:W-:Y:S08]  /*7930*/  MUFU.EX2 R204, R204 ;  /* 0x000000cc00cc7308 */ /* 0x000ff00000000800 */
[----:B------:R-:W-:Y:S01]  /*7940*/  MUFU.EX2 R205, R205 ;  /* 0x000000cd00cd7308 */ /* 0x000fe20000000800 */
[----:B------:R-:W-:-:S07]  /*7950*/  FFMA.FTZ R237, -R237, R237, 1 ;  /* 0x3f800000eded7423 */ /* 0x000fce00000101ed */
[----:B------:R-:W-:Y:S01]  /*7960*/  MUFU.EX2 R207, R207 ;  /* 0x000000cf00cf7308 */ /* 0x000fe20000000800 */
[----:B---3--:R-:W-:-:S07]  /*7970*/  FMUL.FTZ R30, R85, R30 ;  /* 0x0000001e551e7220 */ /* 0x008fce0000410000 */
[----:B------:R-:W-:Y:S08]  /*7980*/  MUFU.EX2 R208, R208 ;  /* 0x000000d000d07308 */ /* 0x000ff00000000800 */
[----:B------:R-:W-:Y:S08]  /*7990*/  MUFU.EX2 R211, R211 ;  /* 0x000000d300d37308 */ /* 0x000ff00000000800 */
[----:B------:R-:W-:Y:S01]  /*79a0*/  MUFU.EX2 R212, R212 ;  /* 0x000000d400d47308 */ /* 0x000fe20000000800 */
[----:B------:R-:W-:Y:S01]  /*79b0*/  FFMA.FTZ R101, -R101, R101, 1 ;  /* 0x3f80000065657423 */ /* 0x000fe20000010165 */
[----:B------:R-:W-:Y:S01]  /*79c0*/  FFMA.FTZ R103, -R103, R103, 1 ;  /* 0x3f80000067677423 */ /* 0x000fe20000010167 */
[----:B------:R-:W-:Y:S01]  /*79d0*/  FFMA.FTZ R108, -R108, R108, 1 ;  /* 0x3f8000006c6c7423 */ /* 0x000fe2000001016c */
[----:B------:R-:W-:Y:S01]  /*79e0*/  FFMA.FTZ R196, -R196, R196, 1 ;  /* 0x3f800000c4c47423 */ /* 0x000fe200000101c4 */
[----:B------:R-:W-:Y:S01]  /*79f0*/  FFMA.FTZ R116, -R116, R116, 1 ;  /* 0x3f80000074747423 */ /* 0x000fe20000010174 */
[----:B------:R-:W-:Y:S01]  /*7a00*/  FFMA.FTZ R197, -R197, R197, 1 ;  /* 0x3f800000c5c57423 */ /* 0x000fe200000101c5 */
[----:B------:R-:W-:Y:S01]  /*7a10*/  FFMA.FTZ R119, -R119, R119, 1 ;  /* 0x3f80000077777423 */ /* 0x000fe20000010177 */
[----:B------:R1:W-:Y:S01]  /*7a20*/  MUFU.EX2 R12, R226 ;  /* 0x000000e2000c7308 */ /* 0x0003e20000000800 */
[----:B------:R-:W-:Y:S01]  /*7a30*/  R2UR UR4, R236 ;  /* 0x00000000ec0472ca */ /* 0x000fe200000e0000 */
[----:B-1----:R-:W-:-:S06]  /*7a40*/  FFMA.FTZ R226, -R18, R18, 1 ;  /* 0x3f80000012e27423 */ /* 0x002fcc0000010112 */
[----:B------:R1:W-:Y:S02]  /*7a50*/  MUFU.EX2 R18, R215 ;  /* 0x000000d700127308 */ /* 0x0003e40000000800 */
[----:B-1----:R-:W-:Y:S01]  /*7a60*/  FMUL.FTZ R215, R226, R234 ;  /* 0x000000eae2d77220 */ /* 0x002fe20000410000 */
[----:B------:R-:W-:Y:S01]  /*7a70*/  FADD.FTZ R226, R25, -R232 ;  /* 0x800000e819e27221 */ /* 0x000fe20000010000 */
[----:B------:R-:W-:-:S04]  /*7a80*/  FMUL.FTZ R34, R91, R34 ;  /* 0x000000225b227220 */ /* 0x000fc80000410000 */
[----:B------:R1:W-:Y:S01]  /*7a90*/  MUFU.EX2 R25, R225 ;  /* 0x000000e100197308 */ /* 0x0003e20000000800 */
[----:B------:R-:W-:-:S07]  /*7aa0*/  FADD.FTZ R232, R27, -R232 ;  /* 0x800000e81be87221 */ /* 0x000fce0000010000 */
[----:B------:R2:W-:Y:S01]  /*7ab0*/  MUFU.EX2 R27, R223 ;  /* 0x000000df001b7308 */ /* 0x0005e20000000800 */
[----:B-1----:R-:W-:Y:S01]  /*7ac0*/  FADD.FTZ R225, R32, -R228 ;  /* 0x800000e420e17221 */ /* 0x002fe20000010000 */
[----:B------:R-:W-:Y:S01]  /*7ad0*/  FADD.FTZ R228, R33, -R230 ;  /* 0x800000e621e47221 */ /* 0x000fe20000010000 */
[----:B------:R-:W-:-:S05]  /*7ae0*/  FFMA.FTZ R33, -R5, R5, 1 ;  /* 0x3f80000005217423 */ /* 0x000fca0000010105 */
[----:B------:R1:W3:Y:S01]  /*7af0*/  MUFU.EX2 R32, R224 ;  /* 0x000000e000207308 */ /* 0x0002e20000000800 */
[----:B------:R-:W-:Y:S01]  /*7b00*/  FMUL.FTZ R225, R15, R225 ;  /* 0x000000e10fe17220 */ /* 0x000fe20000410000 */
[----:B------:R-:W-:Y:S01]  /*7b10*/  VIADD R230, R9, 0x10 ;  /* 0x0000001009e67836 */ /* 0x000fe20000000000 */
[----:B------:R4:W5:Y:S01]  /*7b20*/  LDL.LU R5, [R1+0x38] ;  /* 0x0000380001057983 */ /* 0x0009620000300800 */
[----:B--2---:R-:W-:-:S03]  /*7b30*/  FFMA.FTZ R223, -R4, R4, 1 ;  /* 0x3f80000004df7423 */ /* 0x004fc60000010104 */
[----:B------:R4:W5:Y:S01]  /*7b40*/  LDL.LU R4, [R1+0x34] ;  /* 0x0000340001047983 */ /* 0x0009620000300800 */
[----:B------:R-:W-:Y:S01]  /*7b50*/  FMUL.FTZ R37, R90, R37 ;  /* 0x000000255a257220 */ /* 0x000fe20000410000 */
[----:B-1----:R-:W-:Y:S01]  /*7b60*/  FMUL.FTZ R224, R117, R226 ;  /* 0x000000e275e07220 */ /* 0x002fe20000410000 */
[----:B------:R-:W-:Y:S01]  /*7b70*/  FMUL.FTZ R232, R89, R232 ;  /* 0x000000e859e87220 */ /* 0x000fe20000410000 */
[----:B------:R1:W2:Y:S02]  /*7b80*/  LDS R226, [R10+0x380] ;  /* 0x000380000ae27984 */ /* 0x0002a40000000800 */
[----:B------:R-:W-:Y:S01]  /*7b90*/  FMUL.FTZ R224, R33, R224 ;  /* 0x000000e021e07220 */ /* 0x000fe20000410000 */
[----:B------:R-:W-:Y:S01]  /*7ba0*/  FFMA.FTZ R33, -R3, R3, 1 ;  /* 0x3f80000003217423 */ /* 0x000fe20000010103 */
[----:B------:R-:W-:Y:S01]  /*7bb0*/  FMUL.FTZ R73, R73, R36 ;  /* 0x0000002449497220 */ /* 0x000fe20000410000 */
[----:B------:R4:W5:Y:S01]  /*7bc0*/  LDL.LU R3, [R1+0x30] ;  /* 0x0000300001037983 */ /* 0x0009620000300800 */
[----:B------:R-:W-:Y:S01]  /*7bd0*/  FMUL.FTZ R223, R223, R232 ;  /* 0x000000e8dfdf7220 */ /* 0x000fe20000410000 */
[----:B-1----:R1:W4:Y:S02]  /*7be0*/  MUFU.EX2 R10, R222 ;  /* 0x000000de000a7308 */ /* 0x0023240000000800 */
[----:B-1----:R-:W-:Y:S01]  /*7bf0*/  FMUL.FTZ R222, R33, R28 ;  /* 0x0000001c21de7220 */ /* 0x002fe20000410000 */
[----:B------:R-:W-:-:S05]  /*7c00*/  FFMA.FTZ R28, -R2, R2, 1 ;  /* 0x3f800000021c7423 */ /* 0x000fca0000010102 */
[----:B------:R1:W4:Y:S01]  /*7c10*/  MUFU.EX2 R33, R220 ;  /* 0x000000dc00217308 */ /* 0x0003220000000800 */
[----:B------:R1:W5:Y:S02]  /*7c20*/  LDL.LU R2, [R1+0x2c] ;  /* 0x00002c0001027983 */ /* 0x0003640000300800 */
[----:B-1----:R-:W-:Y:S01]  /*7c30*/  FMUL.FTZ R220, R14, R31 ;  /* 0x0000001f0edc7220 */ /* 0x002fe20000410000 */
[----:B------:R-:W-:-:S03]  /*7c40*/  FMUL.FTZ R31, R28, R29 ;  /* 0x0000001d1c1f7220 */ /* 0x000fc60000410000 */
[----:B------:R-:W-:Y:S01]  /*7c50*/  FMUL.FTZ R29, R235, R220 ;  /* 0x000000dceb1d7220 */ /* 0x000fe20000410000 */
[----:B------:R-:W-:Y:S01]  /*7c60*/  FFMA.FTZ R220, -R19, R19, 1 ;  /* 0x3f80000013dc7423 */ /* 0x000fe20000010113 */
[----:B------:R-:W-:Y:S01]  /*7c70*/  VIADD R235, R9, 0x4 ;  /* 0x0000000409eb7836 */ /* 0x000fe20000000000 */
[----:B------:R1:W4:Y:S02]  /*7c80*/  MUFU.EX2 R19, R217 ;  /* 0x000000d900137308 */ /* 0x0003240000000800 */
[----:B-1----:R-:W-:Y:S01]  /*7c90*/  FMUL.FTZ R217, R21, R34 ;  /* 0x0000002215d97220 */ /* 0x002fe20000410000 */
[----:B------:R-:W-:Y:S02]  /*7ca0*/  FFMA.FTZ R34, -R75, R75, 1 ;  /* 0x3f8000004b227423 */ /* 0x000fe4000001014b */
[----:B--2---:R-:W1:Y:S02]  /*7cb0*/  SHFL.IDX PT, R75, R226, R235, 0x1f ;  /* 0x00001febe24b7589 */ /* 0x004e6400000e0000 */
[----:B------:R-:W-:-:S02]  /*7cc0*/  FMUL.FTZ R38, R34, R38 ;  /* 0x0000002622267220 */ /* 0x000fc40000410000 */
[----:B------:R-:W2:Y:S01]  /*7cd0*/  SHFL.IDX PT, R28, R226, R9, 0x1f ;  /* 0x00001f09e21c7589 */ /* 0x000ea200000e0000 */
[----:B------:R3:W-:Y:S01]  /*7ce0*/  MUFU.EX2 R34, R219 ;  /* 0x000000db00227308 */ /* 0x0007e20000000800 */
[----:B------:R-:W-:Y:S02]  /*7cf0*/  FMUL.FTZ R220, R220, R225 ;  /* 0x000000e1dcdc7220 */ /* 0x000fe40000410000 */
[----:B------:R-:W4:Y:S04]  /*7d00*/  SHFL.IDX PT, R225, R226, R230, 0x1f ;  /* 0x00001fe6e2e17589 */ /* 0x000f2800000e0000 */
[----:B---3--:R-:W3:Y:S01]  /*7d10*/  SHFL.IDX PT, R219, R226, R231, 0x1f ;  /* 0x00001fe7e2db7589 */ /* 0x008ee200000e0000 */
[--C-:B-1----:R-:W-:Y:S01]  /*7d20*/  FADD.FTZ R41, R41, -R75.reuse ;  /* 0x8000004b29297221 */ /* 0x102fe20000010000 */
[----:B------:R-:W-:Y:S01]  /*7d30*/  FADD.FTZ R43, R43, -R75 ;  /* 0x8000004b2b2b7221 */ /* 0x000fe20000010000 */
[--C-:B--2---:R-:W-:Y:S01]  /*7d40*/  FADD.FTZ R40, R40, -R28.reuse ;  /* 0x8000001c28287221 */ /* 0x104fe20000010000 */
[----:B------:R-:W-:Y:S01]  /*7d50*/  FADD.FTZ R28, R42, -R28 ;  /* 0x8000001c2a1c7221 */ /* 0x000fe20000010000 */
[----:B------:R-:W-:Y:S01]  /*7d60*/  FFMA.FTZ R42, -R78, R78, 1 ;  /* 0x3f8000004e2a7423 */ /* 0x000fe2000001014e */
[----:B------:R-:W-:Y:S01]  /*7d70*/  FMUL.FTZ R75, R96, R41 ;  /* 0x00000029604b7220 */ /* 0x000fe20000410000 */
[----:B----4-:R-:W-:Y:S01]  /*7d80*/  FADD.FTZ R48, R48, -R225 ;  /* 0x800000e130307221 */ /* 0x010fe20000010000 */
[----:B---3--:R-:W-:-:S02]  /*7d90*/  FADD.FTZ R47, R47, -R219 ;  /* 0x800000db2f2f7221 */ /* 0x008fc40000010000 */
[----:B------:R-:W-:Y:S01]  /*7da0*/  FMUL.FTZ R42, R42, R75 ;  /* 0x0000004b2a2a7220 */ /* 0x000fe20000410000 */
[----:B------:R-:W-:Y:S01]  /*7db0*/  FMUL.FTZ R75, R32, R48 ;  /* 0x00000030204b7220 */ /* 0x000fe20000410000 */
[----:B------:R-:W-:-:S04]  /*7dc0*/  FMUL.FTZ R47, R27, R47 ;  /* 0x0000002f1b2f7220 */ /* 0x000fc80000410000 */
[----:B------:R-:W-:Y:S01]  /*7dd0*/  FMUL.FTZ R48, R84, R47 ;  /* 0x0000002f54307220 */ /* 0x000fe20000410000 */
[----:B------:R-:W-:Y:S02]  /*7de0*/  FMUL.FTZ R47, R194, R75 ;  /* 0x0000004bc22f7220 */ /* 0x000fe40000410000 */
[----:B------:R-:W2:Y:S01]  /*7df0*/  LDL R194, [R1+0x18] ;  /* 0x0000180001c27983 */ /* 0x000ea20000100800 */
[----:B------:R-:W-:Y:S01]  /*7e00*/  FFMA.FTZ R21, -R20, R20, 1 ;  /* 0x3f80000014157423 */ /* 0x000fe20000010114 */
[----:B------:R-:W-:Y:S01]  /*7e10*/  FMUL.FTZ R36, R97, R39 ;  /* 0x0000002761247220 */ /* 0x000fe20000410000 */
[----:B------:R1:W-:Y:S01]  /*7e20*/  MUFU.EX2 R20, R221 ;  /* 0x000000dd00147308 */ /* 0x0003e20000000800 */
[----:B------:R-:W-:Y:S01]  /*7e30*/  FMUL.FTZ R39, R74, R37 ;  /* 0x000000254a277220 */ /* 0x000fe20000410000 */
[----:B------:R-:W-:Y:S01]  /*7e40*/  VIADD R232, R9, 0x8 ;  /* 0x0000000809e87836 */ /* 0x000fe20000000000 */
[----:B------:R-:W-:Y:S01]  /*7e50*/  LDS R74, [R11+0x380] ;  /* 0x000380000b4a7984 */ /* 0x000fe20000000800 */
[----:B-1----:R-:W-:-:S04]  /*7e60*/  FMUL.FTZ R221, R93, R228 ;  /* 0x000000e45ddd7220 */ /* 0x002fc80000410000 */
[----:B------:R-:W-:Y:S02]  /*7e70*/  FMUL.FTZ R221, R21, R221 ;  /* 0x000000dd15dd7220 */ /* 0x000fe40000410000 */
[----:B------:R1:W-:Y:S01]  /*7e80*/  MUFU.EX2 R21, R218 ;  /* 0x000000da00157308 */ /* 0x0003e20000000800 */
[----:B------:R-:W3:Y:S04]  /*7e90*/  SHFL.IDX PT, R227, R226, R229, 0x1f ;  /* 0x00001fe5e2e37589 */ /* 0x000ee800000e0000 */
[----:B-1----:R-:W1:Y:S01]  /*7ea0*/  SHFL.IDX PT, R218, R226, R232, 0x1f ;  /* 0x00001fe8e2da7589 */ /* 0x002e6200000e0000 */
[----:B------:R-:W-:Y:S01]  /*7eb0*/  FMUL.FTZ R40, R95, R40 ;  /* 0x000000285f287220 */ /* 0x000fe20000410000 */
[----:B------:R-:W-:Y:S01]  /*7ec0*/  FMUL.FTZ R43, R94, R43 ;  /* 0x0000002b5e2b7220 */ /* 0x000fe20000410000 */
[----:B------:R-:W-:-:S02]  /*7ed0*/  VIADD R234, R9, 0x1c ;  /* 0x0000001c09ea7836 */ /* 0x000fc40000000000 */
[----:B------:R-:W-:Y:S01]  /*7ee0*/  FMUL.FTZ R41, R77, R40 ;  /* 0x000000284d297220 */ /* 0x000fe20000410000 */
[----:B------:R-:W-:Y:S01]  /*7ef0*/  FMUL.FTZ R40, R80, R43 ;  /* 0x0000002b50287220 */ /* 0x000fe20000410000 */
[----:B------:R-:W-:Y:S01]  /*7f00*/  FADD.FTZ R50, R50, -R225 ;  /* 0x800000e132327221 */ /* 0x000fe20000010000 */
[----:B------:R-:W-:Y:S01]  /*7f10*/  FFMA.FTZ R43, -R83, R83, 1 ;  /* 0x3f800000532b7423 */ /* 0x000fe20000010153 */
[----:B------:R-:W-:Y:S01]  /*7f20*/  SHFL.IDX PT, R228, R226, R233, 0x1f ;  /* 0x00001fe9e2e47589 */ /* 0x000fe200000e0000 */
[----:B------:R-:W-:Y:S01]  /*7f30*/  FMUL.FTZ R28, R13, R28 ;  /* 0x0000001c0d1c7220 */ /* 0x000fe20000410000 */
[----:B------:R-:W-:Y:S02]  /*7f40*/  FMUL.FTZ R77, R10, R50 ;  /* 0x000000320a4d7220 */ /* 0x000fe40000410000 */
[----:B------:R-:W4:Y:S01]  /*7f50*/  SHFL.IDX PT, R226, R226, R234, 0x1f ;  /* 0x00001feae2e27589 */ /* 0x000f2200000e0000 */
[--C-:B---3--:R-:W-:Y:S01]  /*7f60*/  FADD.FTZ R49, R49, -R227.reuse ;  /* 0x800000e331317221 */ /* 0x108fe20000010000 */
[----:B------:R-:W-:Y:S01]  /*7f70*/  FADD.FTZ R51, R51, -R227 ;  /* 0x800000e333337221 */ /* 0x000fe20000010000 */
[----:B-1----:R-:W-:-:S04]  /*7f80*/  FADD.FTZ R46, R46, -R218 ;  /* 0x800000da2e2e7221 */ /* 0x002fc80000010000 */
[----:B------:R-:W-:Y:S01]  /*7f90*/  FMUL.FTZ R46, R18, R46 ;  /* 0x0000002e122e7220 */ /* 0x000fe20000410000 */
[----:B------:R-:W-:Y:S01]  /*7fa0*/  FMUL.FTZ R11, R79, R28 ;  /* 0x0000001c4f0b7220 */ /* 0x000fe20000410000 */
[----:B------:R-:W1:Y:S02]  /*7fb0*/  SHFL.IDX PT, R80, R74, R235, 0x1f ;  /* 0x00001feb4a507589 */ /* 0x000e6400000e0000 */
[----:B------:R-:W-:Y:S01]  /*7fc0*/  FMUL.FTZ R43, R43, R46 ;  /* 0x0000002e2b2b7220 */ /* 0x000fe20000410000 */
[----:B------:R-:W-:Y:S01]  /*7fd0*/  FFMA.FTZ R46, -R98, R98, 1 ;  /* 0x3f800000622e7423 */ /* 0x000fe20000010162 */
[----:B------:R-:W-:Y:S01]  /*7fe0*/  FMUL.FTZ R37, R76, R36 ;  /* 0x000000244c257220 */ /* 0x000fe20000410000 */
[----:B------:R-:W-:Y:S01]  /*7ff0*/  FFMA.FTZ R50, -R195, R195, 1 ;  /* 0x3f800000c3327423 */ /* 0x000fe200000101c3 */
[----:B------:R-:W-:Y:S01]  /*8000*/  FMUL.FTZ R49, R33, R49 ;  /* 0x0000003121317220 */ /* 0x000fe20000410000 */
[----:B------:R-:W-:Y:S01]  /*8010*/  FMUL.FTZ R28, R19, R51 ;  /* 0x00000033131c7220 */ /* 0x000fe20000410000 */
[----:B------:R-:W3:Y:S01]  /*8020*/  SHFL.IDX PT, R79, R74, R232, 0x1f ;  /* 0x00001fe84a4f7589 */ /* 0x000ee200000e0000 */
[----:B------:R-:W-:-:S03]  /*8030*/  FMUL.FTZ R46, R46, R77 ;  /* 0x0000004d2e2e7220 */ /* 0x000fc60000410000 */
[----:B------:R-:W3:Y:S01]  /*8040*/  SHFL.IDX PT, R76, R74, R231, 0x1f ;  /* 0x00001fe74a4c7589 */ /* 0x000ee200000e0000 */
[----:B------:R-:W-:-:S03]  /*8050*/  FMUL.FTZ R50, R50, R49 ;  /* 0x0000003132327220 */ /* 0x000fc60000410000 */
[----:B------:R-:W3:Y:S01]  /*8060*/  SHFL.IDX PT, R75, R74, R233, 0x1f ;  /* 0x00001fe94a4b7589 */ /* 0x000ee200000e0000 */
[----:B------:R-:W-:Y:S01]  /*8070*/  FMUL.FTZ R72, R72, R35 ;  /* 0x0000002348487220 */ /* 0x000fe20000410000 */
[----:B------:R-:W-:Y:S02]  /*8080*/  FMUL.FTZ R49, R99, R28 ;  /* 0x0000001c63317220 */ /* 0x000fe40000410000 */
[----:B------:R-:W3:Y:S01]  /*8090*/  SHFL.IDX PT, R83, R74, R9, 0x1f ;  /* 0x00001f094a537589 */ /* 0x000ee200000e0000 */
[----:B------:R-:W1:Y:S03]  /*80a0*/  MUFU.EX2 R35, R216 ;  /* 0x000000d800237308 */ /* 0x000e660000000800 */
[----:B------:R-:W3:Y:S04]  /*80b0*/  SHFL.IDX PT, R77, R74, R230, 0x1f ;  /* 0x00001fe64a4d7589 */ /* 0x000ee800000e0000 */
[----:B------:R-:W3:Y:S01]  /*80c0*/  SHFL.IDX PT, R28, R74, R229, 0x1f ;  /* 0x00001fe54a1c7589 */ /* 0x000ee200000e0000 */
[----:B------:R-:W-:Y:S01]  /*80d0*/  FADD.FTZ R45, R45, -R219 ;  /* 0x800000db2d2d7221 */ /* 0x000fe20000010000 */
[----:B------:R-:W-:-:S02]  /*80e0*/  FADD.FTZ R44, R44, -R218 ;  /* 0x800000da2c2c7221 */ /* 0x000fc40000010000 */
[----:B------:R3:W3:Y:S01]  /*80f0*/  SHFL.IDX PT, R78, R74, R234, 0x1f ;  /* 0x00001fea4a4e7589 */ /* 0x0006e200000e0000 */
[----:B------:R-:W-:Y:S01]  /*8100*/  FMUL.FTZ R45, R25, R45 ;  /* 0x0000002d192d7220 */ /* 0x000fe20000410000 */
[----:B----4-:R-:W-:Y:S01]  /*8110*/  FADD.FTZ R55, R55, -R226 ;  /* 0x800000e237377221 */ /* 0x010fe20000010000 */
[----:B------:R-:W-:Y:S01]  /*8120*/  FMUL.FTZ R44, R12, R44 ;  /* 0x0000002c0c2c7220 */ /* 0x000fe20000410000 */
[----:B------:R-:W-:Y:S01]  /*8130*/  FADD.FTZ R52, R52, -R228 ;  /* 0x800000e434347221 */ /* 0x000fe20000010000 */
[----:B------:R-:W4:Y:S01]  /*8140*/  MUFU.EX2 R36, R206 ;  /* 0x000000ce00247308 */ /* 0x000f220000000800 */
[----:B------:R-:W-:Y:S01]  /*8150*/  FMUL.FTZ R45, R82, R45 ;  /* 0x0000002d522d7220 */ /* 0x000fe20000410000 */
[----:B------:R-:W-:Y:S01]  /*8160*/  FADD.FTZ R53, R53, -R226 ;  /* 0x800000e235357221 */ /* 0x000fe20000010000 */
[----:B------:R-:W-:Y:S01]  /*8170*/  FMUL.FTZ R44, R81, R44 ;  /* 0x0000002c512c7220 */ /* 0x000fe20000410000 */
[----:B-1----:R-:W-:Y:S01]  /*8180*/  FMUL.FTZ R82, R35, R55 ;  /* 0x0000003723527220 */ /* 0x002fe20000410000 */
[--C-:B------:R-:W-:Y:S01]  /*8190*/  FADD.FTZ R57, R57, -R80.reuse ;  /* 0x8000005039397221 */ /* 0x100fe20000010000 */
[----:B------:R-:W-:Y:S01]  /*81a0*/  FMUL.FTZ R81, R20, R52 ;  /* 0x0000003414517220 */ /* 0x000fe20000410000 */
[----:B------:R-:W-:Y:S01]  /*81b0*/  FADD.FTZ R80, R59, -R80 ;  /* 0x800000503b507221 */ /* 0x000fe20000010000 */
[----:B---3--:R-:W-:Y:S01]  /*81c0*/  FADD.FTZ R55, R60, -R79 ;  /* 0x8000004f3c377221 */ /* 0x008fe20000010000 */
[----:B------:R-:W-:Y:S01]  /*81d0*/  FADD.FTZ R60, R63, -R76 ;  /* 0x8000004c3f3c7221 */ /* 0x000fe20000010000 */
[--C-:B------:R-:W-:Y:S01]  /*81e0*/  FADD.FTZ R68, R68, -R75.reuse ;  /* 0x8000004b44447221 */ /* 0x100fe20000010000 */
[----:B------:R-:W-:Y:S01]  /*81f0*/  FADD.FTZ R63, R70, -R75 ;  /* 0x8000004b463f7221 */ /* 0x000fe20000010000 */
[----:B------:R-:W1:Y:S01]  /*8200*/  MUFU.EX2 R74, R213 ;  /* 0x000000d5004a7308 */ /* 0x000e620000000800 */
[----:B------:R-:W-:Y:S01]  /*8210*/  FMUL.FTZ R52, R34, R53 ;  /* 0x0000003522347220 */ /* 0x000fe20000410000 */
[----:B------:R-:W-:Y:S01]  /*8220*/  FADD.FTZ R58, R58, -R83 ;  /* 0x800000533a3a7221 */ /* 0x000fe20000010000 */
[--C-:B------:R-:W-:Y:S01]  /*8230*/  FADD.FTZ R64, R64, -R77.reuse ;  /* 0x8000004d40407221 */ /* 0x100fe20000010000 */
[----:B------:R-:W-:Y:S01]  /*8240*/  FADD.FTZ R59, R66, -R77 ;  /* 0x8000004d423b7221 */ /* 0x000fe20000010000 */
[----:B------:R-:W-:Y:S01]  /*8250*/  FMUL.FTZ R53, R100, R81 ;  /* 0x0000005164357220 */ /* 0x000fe20000410000 */
[----:B------:R-:W-:Y:S01]  /*8260*/  FFMA.FTZ R77, -R107, R107, 1 ;  /* 0x3f8000006b4d7423 */ /* 0x000fe2000001016b */
[----:B------:R-:W-:Y:S01]  /*8270*/  FMUL.FTZ R80, R201, R80 ;  /* 0x00000050c9507220 */ /* 0x000fe20000410000 */
[----:B------:R-:W3:Y:S01]  /*8280*/  MUFU.EX2 R75, R214 ;  /* 0x000000d6004b7308 */ /* 0x000ee20000000800 */
[----:B------:R-:W-:Y:S01]  /*8290*/  FADD.FTZ R81, R56, -R83 ;  /* 0x8000005338517221 */ /* 0x000fe20000010000 */
[----:B------:R-:W-:Y:S01]  /*82a0*/  FADD.FTZ R62, R62, -R79 ;  /* 0x8000004f3e3e7221 */ /* 0x000fe20000010000 */
[----:B------:R-:W-:Y:S01]  /*82b0*/  FADD.FTZ R56, R65, -R28 ;  /* 0x8000001c41387221 */ /* 0x000fe20000010000 */
[----:B------:R-:W-:Y:S01]  /*82c0*/  FADD.FTZ R54, R54, -R228 ;  /* 0x800000e436367221 */ /* 0x000fe20000010000 */
[----:B------:R-:W-:Y:S01]  /*82d0*/  FMUL.FTZ R65, R199, R58 ;  /* 0x0000003ac7417220 */ /* 0x000fe20000410000 */
[----:B------:R-:W-:Y:S01]  /*82e0*/  FMUL.FTZ R58, R200, R57 ;  /* 0x00000039c83a7220 */ /* 0x000fe20000410000 */
        /* <DEDUP_REMOVED lines=9> */
[----:B------:R-:W-:Y:S01]  /*8380*/  FFMA.FTZ R76, -R104, R104, 1 ;  /* 0x3f800000684c7423 */ /* 0x000fe20000010168 */
[----:B----4-:R-:W-:Y:S01]  /*8390*/  FMUL.FTZ R81, R36, R81 ;  /* 0x0000005124517220 */ /* 0x010fe20000410000 */
[----:B------:R-:W-:Y:S01]  /*83a0*/  FMUL.FTZ R57, R209, R56 ;  /* 0x00000038d1397220 */ /* 0x000fe20000410000 */
[----:B------:R-:W-:Y:S01]  /*83b0*/  FMUL.FTZ R51, R51, R54 ;  /* 0x0000003633337220 */ /* 0x000fe20000410000 */
[--C-:B------:R-:W-:Y:S01]  /*83c0*/  FADD.FTZ R69, R69, -R78.reuse ;  /* 0x8000004e45457221 */ /* 0x100fe20000010000 */
[----:B------:R-:W-:Y:S01]  /*83d0*/  FFMA.FTZ R98, -R113, R113, 1 ;  /* 0x3f80000071627423 */ /* 0x000fe20000010171 */
[----:B------:R-:W-:Y:S01]  /*83e0*/  FFMA.FTZ R99, -R115, R115, 1 ;  /* 0x3f80000073637423 */ /* 0x000fe20000010173 */
[----:B------:R-:W-:Y:S01]  /*83f0*/  FMUL.FTZ R56, R210, R67 ;  /* 0x00000043d2387220 */ /* 0x000fe20000410000 */
[----:B------:R-:W-:Y:S01]  /*8400*/  FMUL.FTZ R54, R101, R52 ;  /* 0x0000003465367220 */ /* 0x000fe20000410000 */
[----:B------:R-:W-:Y:S01]  /*8410*/  FADD.FTZ R28, R71, -R78 ;  /* 0x8000004e471c7221 */ /* 0x000fe20000010000 */
        /* <DEDUP_REMOVED lines=9> */
[----:B------:R-:W-:Y:S01]  /*84b0*/  FMUL.FTZ R98, R98, R57 ;  /* 0x0000003962627220 */ /* 0x000fe20000410000 */
[----:B------:R-:W-:Y:S01]  /*84c0*/  FMUL.FTZ R99, R99, R56 ;  /* 0x0000003863637220 */ /* 0x000fe20000410000 */
[----:B-1----:R-:W-:Y:S01]  /*84d0*/  FMUL.FTZ R69, R74, R69 ;  /* 0x000000454a457220 */ /* 0x002fe20000410000 */
[----:B------:R-:W-:Y:S01]  /*84e0*/  F2FP.F16.F32.PACK_AB R71, R29, R30 ;  /* 0x0000001e1d47723e */ /* 0x000fe200000000ff */
[----:B------:R-:W-:Y:S01]  /*84f0*/  FFMA.FTZ R83, -R112, R112, 1 ;  /* 0x3f80000070537423 */ /* 0x000fe20000010170 */
[----:B------:R-:W-:Y:S01]  /*8500*/  FFMA.FTZ R84, -R114, R114, 1 ;  /* 0x3f80000072547423 */ /* 0x000fe20000010172 */
        /* <DEDUP_REMOVED lines=25> */
[----:B------:R-:W-:Y:S01]  /*86a0*/  UMOV UR6, UR4 ;  /* 0x0000000400067c82 */ /* 0x000fe20008000000 */
[----:B------:R-:W-:Y:S01]  /*86b0*/  F2FP.F16.F32.PACK_AB R62, R45, R44 ;  /* 0x0000002c2d3e723e */ /* 0x000fe200000000ff */
[----:B------:R-:W-:Y:S01]  /*86c0*/  UMOV UR7, 0x40000040 ;  /* 0x4000004000077882 */ /* 0x000fe20000000000 */
[----:B------:R-:W-:Y:S01]  /*86d0*/  F2FP.F16.F32.PACK_AB R63, R48, R43 ;  /* 0x0000002b303f723e */ /* 0x000fe200000000ff */
[----:B------:R-:W3:Y:S01]  /*86e0*/  LDL R37, [R1+0x24] ;  /* 0x0000240001257983 */ /* 0x000ee20000100800 */
        /* <DEDUP_REMOVED lines=78> */
[----:B------:R-:W-:Y:S01]  /*8bd0*/  UMOV UR5, 0x40000040 ;  /* 0x4000004000057882 */ /* 0x000fe20000000000 */
[----:B------:R-:W-:Y:S02]  /*8be0*/  WARPGROUP.DEPBAR.LE gsb0, 0x0 ;  /* 0x00008000000079c5 */ /* 0x000fe40000010000 */
[----:B------:R2:W-:Y:S06]  /*8bf0*/  MEMBAR.ALL.CTA ;  /* 0x0000000000007992 */ /* 0x0005ec0000008000 */
[----:B--2---:R-:W2:Y:S02]  /*8c00*/  FENCE.VIEW.ASYNC.S ;  /* 0x00000000000073c6 */ /* 0x004ea40000000000 */
[----:B--2---:R-:W-:Y:S06]  /*8c10*/  BAR.SYNC.DEFER_BLOCKING 0x9, 0x100 ;  /* 0x0244000000007b1d */ /* 0x004fec0000010000 */
[----:B------:R-:W-:-:S06]  /*8c20*/  WARPGROUP.ARRIVE ;  /* 0x00000000000079c5 */ /* 0x000fcc0000000000 */
[----:B------:R-:W-:Y:S01]  /*8c30*/  HGMMA.64x16x16.F32 R40, gdesc[UR4].tnspA, RZ, !UPT, gsb0 ;  /* 0x20200000042879f0 */ /* 0x000fe2000c0008ff */
[----:B------:R-:W-:Y:S01]  /*8c40*/  UIADD3 UR10, UR6, 0x100, URZ ;  /* 0x00000100060a7890 */ /* 0x000fe2000fffe03f */
[----:B------:R-:W-:Y:S01]  /*8c50*/  UMOV UR8, UR4 ;  /* 0x0000000400087c82 */ /* 0x000fe20008000000 */
[----:B------:R-:W-:Y:S01]  /*8c60*/  UMOV UR9, UR5 ;  /* 0x0000000500097c82 */ /* 0x000fe20008000000 */
[----:B------:R-:W-:Y:S01]  /*8c70*/  UMOV UR11, 0x40000040 ;  /* 0x40000040000b7882 */ /* 0x000fe20000000000 */
[----:B------:R-:W-:Y:S02]  /*8c80*/  WARPGROUP.DEPBAR.LE gsb0, 0x0 ;  /* 0x00008000000079c5 */ /* 0x000fe40000010000 */
[----:B------:R-:W-:-:S06]  /*8c90*/  WARPGROUP.ARRIVE ;  /* 0x00000000000079c5 */ /* 0x000fcc0000000000 */
[----:B------:R-:W-:Y:S01]  /*8ca0*/  HGMMA.64x16x16.F32 R32, gdesc[UR8].tnspA, RZ, !UPT, gsb0 ;  /* 0x20200000082079f0 */ /* 0x000fe2000c0008ff */
[----:B------:R-:W-:Y:S01]  /*8cb0*/  UIADD3 UR12, UR6, 0x200, URZ ;  /* 0x00000200060c7890 */ /* 0x000fe2000fffe03f */
[----:B------:R-:W-:Y:S01]  /*8cc0*/  UMOV UR8, UR4 ;  /* 0x0000000400087c82 */ /* 0x000fe20008000000 */
[----:B------:R-:W-:Y:S01]  /*8cd0*/  UMOV UR9, UR5 ;  /* 0x0000000500097c82 */ /* 0x000fe20008000000 */
[----:B------:R-:W-:-:S04]  /*8ce0*/  UMOV UR11, 0x40000040 ;  /* 0x40000040000b7882 */ /* 0x000fc80000000000 */
        /* <DEDUP_REMOVED lines=139> */
[----:B-1----:R-:W-:Y:S05]  /*95a0*/  @!P0 BRA `(.L_x_2468) ;  /* 0x0000000000048947 */ /* 0x002fea0003800000 */
[----:B------:R-:W-:Y:S01]  /*95b0*/  BPT.TRAP 0x1 ;  /* 0x000000040000795c */ /* 0x000fe20000300000 */
.L_x_2468:
        /* <DEDUP_REMOVED lines=13> */
[----:B------:R-:W-:Y:S02]  /*9690*/  VIADD R11, R10, 0x9 ;  /* 0x000000090a0b7836 */ /* 0x000fe40000000000 */
[----:B------:R-:W1:Y:S02]  /*96a0*/  S2R R10, SR_TID.X ;  /* 0x00000000000a7919 */ /* 0x000e640000002100 */
        /* <DEDUP_REMOVED lines=43> */
.L_x_2469:
[----:B------:R-:W-:Y:S01]  /*9960*/  VIADD R16, R16, 0x1 ;  /* 0x0000000110107836 */ /* 0x000fe20000000000 */
[----:B------:R-:W-:Y:S01]  /*9970*/  IADD3 R6, R6, 0x26820, RZ ;  /* 0x0002682006067810 */ /* 0x000fe20007ffe0ff */
[----:B------:R-:W-:-:S03]  /*9980*/  VIADD R0, R0, 0x1 ;  /* 0x0000000100007836 */ /* 0x000fc60000000000 */
[----:B------:R-:W-:Y:S02]  /*9990*/  ISETP.GE.AND P1, PT, R16, UR37, PT ;  /* 0x0000002510007c0c */ /* 0x000fe4000bf26270 */
[C---:B------:R-:W-:Y:S02]  /*99a0*/  ISETP.NE.AND P0, PT, R0.reuse, 0x2, PT ;  /* 0x000000020000780c */ /* 0x040fe40003f05270 */
[----:B------:R-:W-:Y:S02]  /*99b0*/  PRMT R6, RZ, 0x654, R6 ;  /* 0x00000654ff067816 */ /* 0x000fe40000000006 */
[----:B--2---:R-:W-:Y:S02]  /*99c0*/  SEL R5, RZ, 0x1, P0 ;  /* 0x00000001ff057807 */ /* 0x004fe40000000000 */
[----:B------:R3:W-:Y:S01]  /*99d0*/  SYNCS.ARRIVE.TRANS64.RED.A1T0 RZ, [R6+URZ], RZ ;  /* 0x000000ff06ff79a7 */ /* 0x0007e2000810043f */
[----:B------:R-:W-:Y:S02]  /*99e0*/  SEL R0, R0, RZ, P0 ;  /* 0x000000ff00007207 */ /* 0x000fe40000000000 */
[----:B------:R-:W-:-:S02]  /*99f0*/  LOP3.LUT R4, R4, R5, RZ, 0x3c, !PT ;  /* 0x0000000504047212 */ /* 0x000fc400078e3cff */
[----:B------:R-:W-:Y:S05]  /*9a00*/  @!P1 BRA `(.L_x_2470) ;  /* 0xffffffc400309947 */ /* 0x000fea000383ffff */
.L_x_2459:
        /* <DEDUP_REMOVED lines=34> */
.L_x_2439:
[----:B------:R-:W-:Y:S05]  /*9c30*/  @P0 BRA `(.L_x_2471) ;  /* 0x0000000800c80947 */ /* 0x000fea0003800000 */
[----:B------:R-:W4:Y:S01]  /*9c40*/  S2R R3, SR_CgaCtaId ;  /* 0x0000000000037919 */ /* 0x000f220000008800 */
[----:B------:R-:W-:-:S04]  /*9c50*/  MOV R0, 0x400 ;  /* 0x0000040000007802 */ /* 0x000fc80000000f00 */
[----:B----4-:R-:W-:-:S04]  /*9c60*/  LEA R17, R3, R0, 0x18 ;  /* 0x0000000003117211 */ /* 0x010fc800078ec0ff */
[----:B------:R-:W-:-:S13]  /*9c70*/  LOP3.LUT P0, RZ, R17, 0x3ff, RZ, 0xc0, !PT ;  /* 0x000003ff11ff7812 */ /* 0x000fda000780c0ff */
[----:B------:R-:W-:Y:S05]  /*9c80*/  @!P0 BRA `(.L_x_2472) ;  /* 0x0000000000408947 */ /* 0x000fea0003800000 */
[----:B------:R-:W-:Y:S01]  /*9c90*/  MOV R0, 0x0 ;  /* 0x0000000000007802 */ /* 0x000fe20000000f00 */
[----:B------:R-:W-:Y:S01]  /*9ca0*/  ULDC.64 UR4, c[0x4][0x90] ;  /* 0x0100240000047ab9 */ /* 0x000fe20000000a00 */
[----:B------:R-:W-:Y:S01]  /*9cb0*/  ULDC.64 UR6, c[0x4][0x98] ;  /* 0x0100260000067ab9 */ /* 0x000fe20000000a00 */
[----:B------:R-:W-:Y:S01]  /*9cc0*/  MOV R4, UR4 ;  /* 0x0000000400047c02 */ /* 0x000fe20008000f00 */
[----:B------:R4:W4:Y:S01]  /*9cd0*/  LDC.64 R2, c[0x4][R0] ;  /* 0x0100000000027b82 */ /* 0x0009220000000a00 */
[----:B------:R-:W-:Y:S01]  /*9ce0*/  IMAD.U32 R5, RZ, RZ, UR5 ;  /* 0x00000005ff057e24 */ /* 0x000fe2000f8e00ff */
[----:B------:R-:W-:Y:S01]  /*9cf0*/  ULDC.64 UR4, c[0x4][0x18] ;  /* 0x0100060000047ab9 */ /* 0x000fe20000000a00 */
[----:B---3--:R-:W-:Y:S01]  /*9d00*/  IMAD.U32 R6, RZ, RZ, UR6 ;  /* 0x00000006ff067e24 */ /* 0x008fe2000f8e00ff */
[----:B------:R-:W-:Y:S01]  /*9d10*/  MOV R7, UR7 ;  /* 0x0000000700077c02 */ /* 0x000fe20008000f00 */
[----:B------:R-:W-:Y:S01]  /*9d20*/  IMAD.U32 R10, RZ, RZ, UR4 ;  /* 0x00000004ff0a7e24 */ /* 0x000fe2000f8e00ff */
[----:B--2---:R-:W-:Y:S01]  /*9d30*/  MOV R8, 0x70 ;  /* 0x0000007000087802 */ /* 0x004fe20000000f00 */
[----:B------:R-:W-:-:S02]  /*9d40*/  IMAD.U32 R11, RZ, RZ, UR5 ;  /* 0x00000005ff0b7e24 */ /* 0x000fc4000f8e00ff */
[----:B------:R-:W-:Y:S02]  /*9d50*/  IMAD.MOV.U32 R12, RZ, RZ, 0x1 ;  /* 0x00000001ff0c7424 */ /* 0x000fe400078e00ff */
[----:B-1----:R-:W-:-:S07]  /*9d60*/  IMAD.MOV.U32 R13, RZ, RZ, RZ ;  /* 0x000000ffff0d7224 */ /* 0x002fce00078e00ff */
[----:B------:R-:W-:-:S07]  /*9d70*/  LEPC R20, `(.L_x_2472) ;  /* 0x000000001014794e */ /* 0x000fce0000000000 */
[----:B----4-:R-:W-:Y:S05]  /*9d80*/  CALL.ABS.NOINC R2 ;  /* 0x0000000002007343 */ /* 0x010fea0003c00000 */
.L_x_2472:
        /* <DEDUP_REMOVED lines=11> */
[----:B---3--:R-:W-:Y:S01]  /*9e40*/  MOV R6, UR4 ;  /* 0x0000000400067c02 */ /* 0x008fe20008000f00 */
[----:B------:R-:W-:Y:S01]  /*9e50*/  IMAD.U32 R7, RZ, RZ, UR5 ;  /* 0x00000005ff077e24 */ /* 0x000fe2000f8e00ff */
[----:B------:R-:W-:Y:S01]  /*9e60*/  MOV R11, UR7 ;  /* 0x00000007000b7c02 */ /* 0x000fe20008000f00 */
[----:B--2---:R-:W-:Y:S01]  /*9e70*/  IMAD.MOV.U32 R8, RZ, RZ, 0x70 ;  /* 0x00000070ff087424 */ /* 0x004fe200078e00ff */
[----:B-1----:R-:W-:Y:S01]  /*9e80*/  MOV R13, RZ ;  /* 0x000000ff000d7202 */ /* 0x002fe20000000f00 */
[----:B------:R-:W-:-:S07]  /*9e90*/  IMAD.MOV.U32 R12, RZ, RZ, 0x1 ;  /* 0x00000001ff0c7424 */ /* 0x000fce00078e00ff */
[----:B------:R-:W-:-:S07]  /*9ea0*/  LEPC R20, `(.L_x_2473) ;  /* 0x000000001014794e */ /* 0x000fce0000000000 */
[----:B----4-:R-:W-:Y:S05]  /*9eb0*/  CALL.ABS.NOINC R2 ;  /* 0x0000000002007343 */ /* 0x010fea0003c00000 */
.L_x_2473:
        /* <DEDUP_REMOVED lines=9> */
[----:B---3--:R-:W-:Y:S01]  /*9f50*/  MOV R6, UR6 ;  /* 0x0000000600067c02 */ /* 0x008fe20008000f00 */
[----:B------:R-:W-:Y:S01]  /*9f60*/  IMAD.U32 R7, RZ, RZ, UR7 ;  /* 0x00000007ff077e24 */ /* 0x000fe2000f8e00ff */
[----:B------:R-:W-:Y:S01]  /*9f70*/  MOV R11, UR5 ;  /* 0x00000005000b7c02 */ /* 0x000fe20008000f00 */
[----:B------:R-:W-:Y:S01]  /*9f80*/  IMAD.U32 R10, RZ, RZ, UR4 ;  /* 0x00000004ff0a7e24 */ /* 0x000fe2000f8e00ff */
[----:B-1----:R-:W-:Y:S01]  /*9f90*/  MOV R13, RZ ;  /* 0x000000ff000d7202 */ /* 0x002fe20000000f00 */
[----:B--2---:R-:W-:-:S02]  /*9fa0*/  IMAD.MOV.U32 R8, RZ, RZ, 0x70 ;  /* 0x00000070ff087424 */ /* 0x004fc400078e00ff */
[----:B------:R-:W-:-:S07]  /*9fb0*/  IMAD.MOV.U32 R12, RZ, RZ, 0x1 ;  /* 0x00000001ff0c7424 */ /* 0x000fce00078e00ff */
[----:B------:R-:W-:-:S07]  /*9fc0*/  LEPC R20, `(.L_x_2474) ;  /* 0x000000001014794e */ /* 0x000fce0000000000 */
[----:B----4-:R-:W-:Y:S05]  /*9fd0*/  CALL.ABS.NOINC R2 ;  /* 0x0000000002007343 */ /* 0x010fea0003c00000 */
.L_x_2474:
        /* <DEDUP_REMOVED lines=18> */
.L_x_2475:
[----:B------:R-:W4:Y:S01]  /*a100*/  S2R R0, SR_TID.X ;  /* 0x0000000000007919 */ /* 0x000f220000002100 */
        /* <DEDUP_REMOVED lines=17> */
[----:B----4-:R-:W-:Y:S01]  /*a220*/  VIADD R7, R0, 0xffffff80 ;  /* 0xffffff8000077836 */ /* 0x010fe20000000000 */
        /* <DEDUP_REMOVED lines=8> */
[----:B---3--:R-:W-:Y:S01]  /*a2b0*/  SHF.R.S32.HI R6, RZ, 0x5, R2 ;  /* 0x00000005ff067819 */ /* 0x008fe20000011402 */
[----:B------:R-:W-:Y:S01]  /*a2c0*/  IMAD.IADD R0, R7, 0x1, -R0 ;  /* 0x0000000107007824 */ /* 0x000fe200078e0a00 */
[----:B------:R-:W-:Y:S01]  /*a2d0*/  F2FP.F16.F32.PACK_AB R122, R125, R124 ;  /* 0x0000007c7d7a723e */ /* 0x000fe200000000ff */
[----:B------:R-:W-:Y:S01]  /*a2e0*/  IMAD.SHL.U32 R7, R4, 0x8, RZ ;  /* 0x0000000804077824 */ /* 0x000fe200078e00ff */
[----:B------:R-:W-:Y:S02]  /*a2f0*/  F2FP.F16.F32.PACK_AB R123, R127, R126 ;  /* 0x0000007e7f7b723e */ /* 0x000fe400000000ff */
[----:B------:R-:W-:Y:S02]  /*a300*/  SHF.R.S32.HI R3, RZ, 0x1f, R0 ;  /* 0x0000001fff037819 */ /* 0x000fe40000011400 */
[----:B------:R-:W-:Y:S02]  /*a310*/  F2FP.F16.F32.PACK_AB R129, R131, R130 ;  /* 0x000000828381723e */ /* 0x000fe400000000ff */
[----:B------:R-:W-:-:S02]  /*a320*/  LEA.HI R3, R3, R0, RZ, 0x3 ;  /* 0x0000000003037211 */ /* 0x000fc400078f18ff */
[----:B------:R-:W-:Y:S02]  /*a330*/  F2FP.F16.F32.PACK_AB R136, R137, R136 ;  /* 0x000000888988723e */ /* 0x000fe400000000ff */
[C---:B------:R-:W-:Y:S02]  /*a340*/  LOP3.LUT R5, R3.reuse, 0xfffffff8, RZ, 0xc0, !PT ;  /* 0xfffffff803057812 */ /* 0x040fe400078ec0ff */
[----:B------:R-:W-:Y:S02]  /*a350*/  SHF.L.U32 R3, R3, 0x6, RZ ;  /* 0x0000000603037819 */ /* 0x000fe400000006ff */
[----:B------:R-:W-:Y:S02]  /*a360*/  IADD3 R5, R0, -R5, RZ ;  /* 0x8000000500057210 */ /* 0x000fe40007ffe0ff */
[----:B------:R-:W-:Y:S02]  /*a370*/  LOP3.LUT R3, R3, 0x7ffffe00, RZ, 0xc0, !PT ;  /* 0x7ffffe0003037812 */ /* 0x000fe400078ec0ff */
[C---:B------:R-:W-:Y:S01]  /*a380*/  R2P PR, R5.reuse, 0x6 ;  /* 0x0000000605007804 */ /* 0x040fe20000000000 */
[----:B------:R-:W-:Y:S01]  /*a390*/  IMAD.SHL.U32 R0, R5, 0x40, RZ ;  /* 0x0000004005007824 */ /* 0x000fe200078e00ff */
[----:B------:R-:W-:Y:S01]  /*a3a0*/  F2FP.F16.F32.PACK_AB R130, R133, R132 ;  /* 0x000000848582723e */ /* 0x000fe200000000ff */
[----:B------:R-:W-:Y:S01]  /*a3b0*/  IMAD R3, R6, 0x400, R3 ;  /* 0x0000040006037824 */ /* 0x000fe200078e0203 */
[----:B------:R-:W-:Y:S01]  /*a3c0*/  F2FP.F16.F32.PACK_AB R131, R135, R134 ;  /* 0x000000868783723e */ /* 0x000fe200000000ff */
[----:B------:R-:W-:Y:S01]  /*a3d0*/  IMAD.MOV.U32 R5, RZ, RZ, 0x40 ;  /* 0x00000040ff057424 */ /* 0x000fe200078e00ff */
[----:B------:R-:W-:-:S02]  /*a3e0*/  LOP3.LUT R0, R0, 0x1c0, RZ, 0xc0, !PT ;  /* 0x000001c000007812 */ /* 0x000fc400078ec0ff */
[----:B------:R-:W-:Y:S02]  /*a3f0*/  F2FP.F16.F32.PACK_AB R137, R139, R138 ;  /* 0x0000008a8b89723e */ /* 0x000fe400000000ff */
[----:B------:R-:W-:Y:S02]  /*a400*/  LOP3.LUT R7, R0, 0x8, R7, 0xf8, !PT ;  /* 0x0000000800077812 */ /* 0x000fe400078ef807 */
[----:B------:R-:W-:Y:S02]  /*a410*/  SHF.R.U32.HI R0, RZ, 0x3, R0 ;  /* 0x00000003ff007819 */ /* 0x000fe40000011600 */
[----:B------:R-:W-:Y:S02]  /*a420*/  SEL R5, R5, 0xffffffc0, !P2 ;  /* 0xffffffc005057807 */ /* 0x000fe40005000000 */
[----:B------:R-:W-:Y:S02]  /*a430*/  LOP3.LUT R0, R7, R0, RZ, 0x3c, !PT ;  /* 0x0000000007007212 */ /* 0x000fe400078e3cff */
[----:B------:R-:W-:-:S02]  /*a440*/  F2FP.F16.F32.PACK_AB R144, R145, R144 ;  /* 0x000000909190723e */ /* 0x000fc400000000ff */
[----:B------:R-:W-:Y:S01]  /*a450*/  F2FP.F16.F32.PACK_AB R138, R141, R140 ;  /* 0x0000008c8d8a723e */ /* 0x000fe200000000ff */
[----:B------:R-:W-:Y:S01]  /*a460*/  IMAD.IADD R0, R0, 0x1, R3 ;  /* 0x0000000100007824 */ /* 0x000fe200078e0203 */
[----:B------:R-:W-:Y:S02]  /*a470*/  MOV R3, 0x20 ;  /* 0x0000002000037802 */ /* 0x000fe40000000f00 */
[----:B------:R-:W-:Y:S01]  /*a480*/  F2FP.F16.F32.PACK_AB R139, R143, R142 ;  /* 0x0000008e8f8b723e */ /* 0x000fe200000000ff */
[----:B------:R-:W-:Y:S01]  /*a490*/  IMAD R0, R0, 0x2, R17 ;  /* 0x0000000200007824 */ /* 0x000fe200078e0211 */
[----:B------:R-:W-:Y:S02]  /*a4a0*/  SEL R3, R3, 0xffffffe0, !P1 ;  /* 0xffffffe003037807 */ /* 0x000fe40004800000 */
[----:B------:R-:W-:Y:S02]  /*a4b0*/  F2FP.F16.F32.PACK_AB R145, R147, R146 ;  /* 0x000000929391723e */ /* 0x000fe400000000ff */
[--C-:B------:R-:W-:Y:S01]  /*a4c0*/  IADD3 R4, R5, 0x4000, R0.reuse ;  /* 0x0000400005047810 */ /* 0x100fe20007ffe000 */
[----:B------:R-:W-:Y:S01]  /*a4d0*/  STSM.16.M88.4 [R0+0x4000], R152 ;  /* 0x0040009800007844 */ /* 0x000fe20000000200 */
[----:B------:R-:W-:-:S02]  /*a4e0*/  IADD3 R2, R3, 0x4000, R0 ;  /* 0x0000400003027810 */ /* 0x000fc40007ffe000 */
[----:B------:R-:W-:Y:S01]  /*a4f0*/  IADD3 R3, R3, R4, RZ ;  /* 0x0000000403037210 */ /* 0x000fe20007ffe0ff */
[----:B------:R-:W3:Y:S01]  /*a500*/  SHFL.IDX PT, R5, R6, RZ, 0x1f ;  /* 0x00001fff06057589 */ /* 0x000ee200000e0000 */
[----:B------:R-:W-:Y:S02]  /*a510*/  F2FP.F16.F32.PACK_AB R146, R149, R148 ;  /* 0x000000949592723e */ /* 0x000fe400000000ff */
[----:B------:R-:W-:Y:S01]  /*a520*/  F2FP.F16.F32.PACK_AB R147, R151, R150 ;  /* 0x000000969793723e */ /* 0x000fe200000000ff */
[----:B------:R4:W-:Y:S04]  /*a530*/  STSM.16.M88.4 [R2], R160 ;  /* 0x000000a002007844 */ /* 0x0009e80000000200 */
[----:B------:R4:W-:Y:S04]  /*a540*/  STSM.16.M88.4 [R4], R168 ;  /* 0x000000a804007844 */ /* 0x0009e80000000200 */
[----:B------:R4:W-:Y:S04]  /*a550*/  STSM.16.M88.4 [R3], R176 ;  /* 0x000000b003007844 */ /* 0x0009e80000000200 */
[----:B------:R4:W-:Y:S04]  /*a560*/  STSM.16.M88.4 [R0], R120 ;  /* 0x0000007800007844 */ /* 0x0009e80000000200 */
[----:B------:R4:W-:Y:S04]  /*a570*/  STSM.16.M88.4 [R2+-0x4000], R128 ;  /* 0xffc0008002007844 */ /* 0x0009e80000000200 */
[----:B------:R4:W-:Y:S01]  /*a580*/  STSM.16.M88.4 [R4+-0x4000], R136 ;  /* 0xffc0008804007844 */ /* 0x0009e20000000200 */
[----:B---3--:R-:W-:-:S03]  /*a590*/  ISETP.NE.AND P0, PT, R5, 0x7, PT ;  /* 0x000000070500780c */ /* 0x008fc60003f05270 */
[----:B------:R4:W-:Y:S01]  /*a5a0*/  STSM.16.M88.4 [R3+-0x4000], R144 ;  /* 0xffc0009003007844 */ /* 0x0009e20000000200 */
[----:B------:R-:W-:Y:S01]  /*a5b0*/  @!PT LDS RZ, [RZ] ;  /* 0x00000000fffff984 */ /* 0x000fe20000000800 */
[----:B------:R-:W-:Y:S01]  /*a5c0*/  @!PT LDS RZ, [RZ] ;  /* 0x00000000fffff984 */ /* 0x000fe20000000800 */
[----:B------:R-:W-:Y:S01]  /*a5d0*/  @!PT LDS RZ, [RZ] ;  /* 0x00000000fffff984 */ /* 0x000fe20000000800 */
[----:B------:R3:W-:Y:S06]  /*a5e0*/  MEMBAR.ALL.CTA ;  /* 0x0000000000007992 */ /* 0x0007ec0000008000 */
[----:B---3--:R-:W3:Y:S02]  /*a5f0*/  FENCE.VIEW.ASYNC.S ;  /* 0x00000000000073c6 */ /* 0x008ee40000000000 */
[----:B---3--:R-:W-:Y:S06]  /*a600*/  BAR.ARV 0x1, 0x120 ;  /* 0x0044800000007b1d */ /* 0x008fec0000002000 */
[----:B------:R-:W-:Y:S05]  /*a610*/  @P0 BRA `(.L_x_2476) ;  /* 0x0000000000480947 */ /* 0x000fea0003800000 */
[----:B------:R-:W-:Y:S01]  /*a620*/  BAR.SYNC.DEFER_BLOCKING 0x1, 0x120 ;  /* 0x0044800000007b1d */ /* 0x000fe20000010000 */
[----:B------:R-:W-:-:S05]  /*a630*/  ELECT P0, URZ, PT ;  /* 0x00000000003f782f */ /* 0x000fca0003800000 */
[----:B------:R-:W-:Y:S08]  /*a640*/  BSSY B0, `(.L_x_2476) ;  /* 0x000000f000007945 */ /* 0x000ff00003800000 */
[----:B------:R-:W-:Y:S05]  /*a650*/  @!P0 BRA `(.L_x_2477) ;  /* 0x0000000000348947 */ /* 0x000fea0003800000 */
[----:B------:R-:W-:Y:S01]  /*a660*/  R2UR UR6, R17 ;  /* 0x00000000110672ca */ /* 0x000fe200000e0000 */
[----:B------:R-:W-:Y:S01]  /*a670*/  ULDC.64 UR8, c[0x0][0x198] ;  /* 0x0000660000087ab9 */ /* 0x000fe20000000a00 */
[----:B------:R-:W-:Y:S02]  /*a680*/  USHF.L.U32 UR42, UR36, 0x7, URZ ;  /* 0x00000007242a7899 */ /* 0x000fe4000800063f */
[----:B------:R-:W-:Y:S02]  /*a690*/  UIADD3 UR4, UP0, UR8, 0x770, URZ ;  /* 0x0000077008047890 */ /* 0x000fe4000ff1e03f */
[----:B------:R-:W-:Y:S02]  /*a6a0*/  UIADD3 UR8, UP1, UR8, 0x670, URZ ;  /* 0x0000067008087890 */ /* 0x000fe4000ff3e03f */
[----:B------:R-:W-:Y:S02]  /*a6b0*/  UIADD3.X UR5, URZ, UR9, URZ, UP0, !UPT ;  /* 0x000000093f057290 */ /* 0x000fe400087fe43f */
[----:B------:R-:W-:Y:S01]  /*a6c0*/  UIADD3.X UR9, URZ, UR9, URZ, UP1, !UPT ;  /* 0x000000093f097290 */ /* 0x000fe20008ffe43f */
[----:B------:R-:W-:-:S02]  /*a6d0*/  UMOV UR41, URZ ;  /* 0x0000003f00297c82 */ /* 0x000fc40008000000 */
[----:B------:R-:W-:-:S09]  /*a6e0*/  UIADD3 UR40, UR6, 0x4000, URZ ;  /* 0x0000400006287890 */ /* 0x000fd2000fffe03f */
[----:B------:R3:W-:Y:S02]  /*a6f0*/  UTMASTG.4D [UR40], [UR4] ;  /* 0x00000028040073b5 */ /* 0x0007e40008018000 */
[----:B---3--:R-:W-:Y:S02]  /*a700*/  UMOV UR40, UR6 ;  /* 0x0000000600287c82 */ /* 0x008fe40008000000 */
[----:B------:R3:W-:Y:S02]  /*a710*/  UTMASTG.4D [UR40], [UR8] ;  /* 0x00000028080073b5 */ /* 0x0007e40008018000 */
[----:B---3--:R0:W-:Y:S02]  /*a720*/  UTMACMDFLUSH ;  /* 0x00000000000079b7 */ /* 0x0081e40000000000 */
.L_x_2477:
[----:B------:R-:W-:Y:S05]  /*a730*/  BSYNC B0 ;  /* 0x0000000000007941 */ /* 0x000fea0003800000 */
.L_x_2476:
[----:B------:R-:W-:-:S04]  /*a740*/  DEPBAR.LE SB0, 0x0 ;  /* 0x000080000000791a */ /* 0x000fc80000000000 */
[----:B------:R-:W-:Y:S05]  /*a750*/  BRA `(.L_x_2438) ;  /* 0x00000038006c7947 */ /* 0x000fea0003800000 */
.L_x_2471:
[----:B------:R-:W4:Y:S01]  /*a760*/  S2R R0, SR_TID.X ;  /* 0x0000000000007919 */ /* 0x000f220000002100 */
[----:B------:R-:W5:Y:S01]  /*a770*/  LDC.64 R2, c[0x0][0x820] ;  /* 0x00020800ff027b82 */ /* 0x000f620000000a00 */
[----:B------:R-:W-:Y:S01]  /*a780*/  IMAD.U32 R9, RZ, RZ, UR43 ;  /* 0x0000002bff097e24 */ /* 0x000fe2000f8e00ff */
[----:B------:R-:W-:Y:S01]  /*a790*/  BSSY B0, `(.L_x_2478) ;  /* 0x0000038000007945 */ /* 0x000fe20003800000 */
[----:B------:R-:W-:Y:S02]  /*a7a0*/  IMAD.U32 R27, RZ, RZ, UR36 ;  /* 0x00000024ff1b7e24 */ /* 0x000fe4000f8e00ff */
[----:B------:R-:W-:Y:S01]  /*a7b0*/  IMAD.U32 R25, RZ, RZ, UR44 ;  /* 0x0000002cff197e24 */ /* 0x000fe2000f8e00ff */
[----:B------:R-:W-:Y:S02]  /*a7c0*/  SHF.R.S32.HI R9, RZ, 0x1f, R9 ;  /* 0x0000001fff097819 */ /* 0x000fe40000011409 */
[----:B------:R-:W1:Y:S02]  /*a7d0*/  LDC.64 R18, c[0x0][0x808] ;  /* 0x00020200ff127b82 */ /* 0x000e640000000a00 */
[----:B------:R-:W-:-:S06]  /*a7e0*/  SHF.R.S32.HI R25, RZ, 0x1f, R25 ;  /* 0x0000001fff197819 */ /* 0x000fcc0000011419 */
[----:B------:R-:W5:Y:S08]  /*a7f0*/  LDC.64 R14, c[0x0][0x828] ;  /* 0x00020a00ff0e7b82 */ /* 0x000f700000000a00 */
[----:B------:R-:W5:Y:S01]  /*a800*/  LDC.64 R16, c[0x0][0x850] ;  /* 0x00021400ff107b82 */ /* 0x000f620000000a00 */
[----:B----4-:R-:W-:-:S07]  /*a810*/  VIADD R5, R0, 0xffffff80 ;  /* 0xffffff8000057836 */ /* 0x010fce0000000000 */
[----:B------:R-:W4:Y:S01]  /*a820*/  LDC R23, c[0x0][0x83c] ;  /* 0x00020f00ff177b82 */ /* 0x000f220000000800 */
[----:B-1----:R-:W-:Y:S01]  /*a830*/  IMAD R11, R27, -0x80, R18 ;  /* 0xffffff801b0b7824 */ /* 0x002fe200078e0212 */
[----:B------:R-:W-:-:S04]  /*a840*/  SHF.R.S32.HI R0, RZ, 0x1f, R5 ;  /* 0x0000001fff007819 */ /* 0x000fc80000011405 */
[----:B--2---:R-:W-:Y:S02]  /*a850*/  LEA.HI R8, R0, R5, RZ, 0x3 ;  /* 0x0000000500087211 */ /* 0x004fe400078f18ff */
[----:B------:R-:W1:Y:S02]  /*a860*/  LDC.64 R20, c[0x0][0x858] ;  /* 0x00021600ff147b82 */ /* 0x000e640000000a00 */
[----:B------:R-:W-:-:S04]  /*a870*/  LOP3.LUT R0, R8, 0x1ffffff8, RZ, 0xc0, !PT ;  /* 0x1ffffff808007812 */ /* 0x000fc800078ec0ff */
[----:B------:R-:W-:-:S05]  /*a880*/  IADD3 R0, R5, -R0, RZ ;  /* 0x8000000005007210 */ /* 0x000fca0007ffe0ff */
[----:B---3--:R-:W-:Y:S02]  /*a890*/  IMAD.SHL.U32 R6, R0, 0x8, RZ ;  /* 0x0000000800067824 */ /* 0x008fe400078e00ff */
[----:B-----5:R-:W-:-:S03]  /*a8a0*/  IMAD R0, R9, R2, RZ ;  /* 0x0000000209007224 */ /* 0x020fc600078e02ff */
[----:B------:R-:W-:Y:S01]  /*a8b0*/  SHF.R.S32.HI R7, RZ, 0x1f, R6 ;  /* 0x0000001fff077819 */ /* 0x000fe20000011406 */
[----:B------:R-:W-:Y:S02]  /*a8c0*/  IMAD R3, R3, UR43, R0 ;  /* 0x0000002b03037c24 */ /* 0x000fe4000f8e0200 */
[----:B------:R-:W-:Y:S01]  /*a8d0*/  IMAD.WIDE.U32 R4, R2, UR43, R6 ;  /* 0x0000002b02047c25 */ /* 0x000fe2000f8e0006 */
[----:B------:R-:W-:-:S03]  /*a8e0*/  SHF.R.S32.HI R2, RZ, 0x3, R8 ;  /* 0x00000003ff027819 */ /* 0x000fc60000011408 */
[----:B------:R-:W-:Y:S01]  /*a8f0*/  IMAD R8, R25, R14, RZ ;  /* 0x0000000e19087224 */ /* 0x000fe200078e02ff */
[----:B------:R-:W-:Y:S01]  /*a900*/  IADD3 R5, R5, R3, RZ ;  /* 0x0000000305057210 */ /* 0x000fe20007ffe0ff */
[C---:B------:R-:W-:Y:S01]  /*a910*/  VIADD R0, R2.reuse, 0x20 ;  /* 0x0000002002007836 */ /* 0x040fe20000000000 */
[CC--:B------:R-:W-:Y:S01]  /*a920*/  ISETP.GE.AND P2, PT, R2.reuse, R11.reuse, PT ;  /* 0x0000000b0200720c */ /* 0x0c0fe20003f46270 */
[----:B------:R-:W-:Y:S02]  /*a930*/  VIADD R3, R2, 0x60 ;  /* 0x0000006002037836 */ /* 0x000fe40000000000 */
[----:B------:R-:W-:Y:S01]  /*a940*/  IMAD R15, R15, UR44, R8 ;  /* 0x0000002c0f0f7c24 */ /* 0x000fe2000f8e0208 */
[-C--:B------:R-:W-:Y:S01]  /*a950*/  ISETP.GE.AND P3, PT, R0, R11.reuse, PT ;  /* 0x0000000b0000720c */ /* 0x080fe20003f66270 */
[----:B------:R-:W-:Y:S01]  /*a960*/  IMAD.WIDE.U32 R12, R14, UR44, R4 ;  /* 0x0000002c0e0c7c25 */ /* 0x000fe2000f8e0004 */
[----:B------:R-:W-:Y:S02]  /*a970*/  ISETP.GE.AND P1, PT, R3, R11, PT ;  /* 0x0000000b0300720c */ /* 0x000fe40003f26270 */
[----:B------:R-:W-:Y:S01]  /*a980*/  IADD3 R0, R2, 0x40, RZ ;  /* 0x0000004002007810 */ /* 0x000fe20007ffe0ff */
[----:B------:R-:W-:Y:S01]  /*a990*/  IMAD.IADD R5, R13, 0x1, R15 ;  /* 0x000000010d057824 */ /* 0x000fe200078e020f */
[----:B------:R-:W-:-:S02]  /*a9a0*/  SHF.R.S32.HI R3, RZ, 0x1f, R2 ;  /* 0x0000001fff037819 */ /* 0x000fc40000011402 */
[----:B------:R-:W-:Y:S01]  /*a9b0*/  ISETP.GE.AND P0, PT, R0, R11, PT ;  /* 0x0000000b0000720c */ /* 0x000fe20003f06270 */
[----:B------:R-:W-:Y:S01]  /*a9c0*/  IMAD R0, R9, R16, RZ ;  /* 0x0000001009007224 */ /* 0x000fe200078e02ff */
[CC--:B------:R-:W-:Y:S01]  /*a9d0*/  ISETP.GE.OR P6, PT, R6.reuse, R19.reuse, P2 ;  /* 0x000000130600720c */ /* 0x0c0fe200017c6670 */
[----:B------:R-:W-:Y:S01]  /*a9e0*/  IMAD.WIDE R10, R27, 0x80, R2 ;  /* 0x000000801b0a7825 */ /* 0x000fe200078e0202 */
[CC--:B------:R-:W-:Y:S01]  /*a9f0*/  ISETP.GE.OR P4, PT, R6.reuse, R19.reuse, P3 ;  /* 0x000000130600720c */ /* 0x0c0fe20001f86670 */
[----:B------:R-:W2:Y:S01]  /*aa00*/  LDC.64 R26, c[0x0][0x208] ;  /* 0x00008200ff1a7b82 */ /* 0x000ea20000000a00 */
[----:B------:R-:W-:Y:S01]  /*aa10*/  ISETP.GE.OR P5, PT, R6, R19, P0 ;  /* 0x000000130600720c */ /* 0x000fe200007a6670 */
[----:B------:R-:W-:Y:S02]  /*aa20*/  IMAD R17, R17, UR43, R0 ;  /* 0x0000002b11117c24 */ /* 0x000fe4000f8e0200 */
[----:B------:R-:W-:-:S06]  /*aa30*/  IMAD.WIDE.U32 R8, R16, UR43, R6 ;  /* 0x0000002b10087c25 */ /* 0x000fcc000f8e0006 */
[----:B-1--4-:R-:W-:Y:S05]  /*aa40*/  @P6 BRA `(.L_x_2479) ;  /* 0x0000000000306947 */ /* 0x012fea0003800000 */
[----:B------:R-:W-:Y:S01]  /*aa50*/  ULDC.64 UR4, c[0x0][0x818] ;  /* 0x0002060000047ab9 */ /* 0x000fe20000000a00 */
[----:B------:R-:W-:Y:S01]  /*aa60*/  MOV R4, R12 ;  /* 0x0000000c00047202 */ /* 0x000fe20000000f00 */
[----:B------:R-:W-:Y:S01]  /*aa70*/  IMAD R15, R11, UR4, RZ ;  /* 0x000000040b0f7c24 */ /* 0x000fe2000f8e02ff */
[----:B--2---:R-:W-:Y:S02]  /*aa80*/  R2UR UR6, R26 ;  /* 0x000000001a0672ca */ /* 0x004fe400000e0000 */
        /* <DEDUP_REMOVED lines=8> */
.L_x_2479:
[----:B------:R-:W-:Y:S05]  /*ab10*/  BSYNC B0 ;  /* 0x0000000000007941 */ /* 0x000fea0003800000 */
.L_x_2478:
[----:B------:R-:W-:Y:S01]  /*ab20*/  IMAD.IADD R9, R9, 0x1, R17 ;  /* 0x0000000109097824 */ /* 0x000fe200078e0211 */
[----:B------:R-:W-:Y:S01]  /*ab30*/  BSSY B0, `(.L_x_2480) ;  /* 0x0000019000007945 */ /* 0x000fe20003800000 */
[----:B------:R-:W-:Y:S01]  /*ab40*/  IMAD R0, R25, R20, RZ ;  /* 0x0000001419007224 */ /* 0x000fe200078e02ff */
[----:B------:R-:W-:Y:S01]  /*ab50*/  ISETP.GE.OR P6, PT, R6, R19, P1 ;  /* 0x000000130600720c */ /* 0x000fe20000fc6670 */
[----:B------:R-:W-:Y:S01]  /*ab60*/  IMAD.WIDE.U32 R8, R20, UR44, R8 ;  /* 0x0000002c14087c25 */ /* 0x000fe2000f8e0008 */
[CC--:B------:R-:W-:Y:S02]  /*ab70*/  ISETP.GE.OR P2, PT, R6.reuse, R23.reuse, P2 ;  /* 0x000000170600720c */ /* 0x0c0fe40001746670 */
[CC--:B------:R-:W-:Y:S01]  /*ab80*/  ISETP.GE.OR P3, PT, R6.reuse, R23.reuse, P3 ;  /* 0x000000170600720c */ /* 0x0c0fe20001f66670 */
[----:B-1----:R-:W-:Y:S01]  /*ab90*/  IMAD R15, R21, UR44, R0 ;  /* 0x0000002c150f7c24 */ /* 0x002fe2000f8e0200 */
[CC--:B------:R-:W-:Y:S02]  /*aba0*/  ISETP.GE.OR P0, PT, R6.reuse, R23.reuse, P0 ;  /* 0x000000170600720c */ /* 0x0c0fe40000706670 */
[----:B------:R-:W-:Y:S01]  /*abb0*/  ISETP.GE.OR P1, PT, R6, R23, P1 ;  /* 0x000000170600720c */ /* 0x000fe20000f26670 */
[----:B------:R-:W-:-:S12]  /*abc0*/  @P4 BRA `(.L_x_2481) ;  /* 0x00000000003c4947 */ /* 0x000fd80003800000 */
[----:B------:R-:W-:Y:S01]  /*abd0*/  IADD3 R7, P4, R10, 0x20, RZ ;  /* 0x000000200a077810 */ /* 0x000fe20007f9e0ff */
[----:B------:R-:W-:Y:S01]  /*abe0*/  ULDC.64 UR4, c[0x0][0x818] ;  /* 0x0002060000047ab9 */ /* 0x000fe20000000a00 */
[----:B------:R-:W-:Y:S01]  /*abf0*/  IMAD.MOV.U32 R2, RZ, RZ, R12 ;  /* 0x000000ffff027224 */ /* 0x000fe200078e000c */
[----:B--2---:R-:W-:Y:S01]  /*ac00*/  R2UR UR6, R26 ;  /* 0x000000001a0672ca */ /* 0x004fe200000e0000 */
[----:B------:R-:W-:Y:S01]  /*ac10*/  IMAD.MOV.U32 R3, RZ, RZ, R5 ;  /* 0x000000ffff037224 */ /* 0x000fe200078e0005 */
[----:B------:R-:W-:Y:S02]  /*ac20*/  IADD3.X R0, RZ, R11, RZ, P4, !PT ;  /* 0x0000000bff007210 */ /* 0x000fe400027fe4ff */
        /* <DEDUP_REMOVED lines=9> */
.L_x_2481:
[----:B------:R-:W-:Y:S05]  /*acc0*/  BSYNC B0 ;  /* 0x0000000000007941 */ /* 0x000fea0003800000 */
.L_x_2480:
[----:B------:R-:W-:Y:S04]  /*acd0*/  BSSY B0, `(.L_x_2482) ;  /* 0x0000011000007945 */ /* 0x000fe80003800000 */
[----:B------:R-:W-:Y:S05]  /*ace0*/  @P5 BRA `(.L_x_2483) ;  /* 0x00000000003c5947 */ /* 0x000fea0003800000 */
[----:B-1----:R-:W-:Y:S01]  /*acf0*/  IADD3 R7, P4, R10, 0x40, RZ ;  /* 0x000000400a077810 */ /* 0x002fe20007f9e0ff */
[----:B------:R-:W-:Y:S01]  /*ad00*/  ULDC.64 UR4, c[0x0][0x818] ;  /* 0x0002060000047ab9 */ /* 0x000fe20000000a00 */
[----:B------:R-:W-:Y:S01]  /*ad10*/  MOV R3, R5 ;  /* 0x0000000500037202 */ /* 0x000fe20000000f00 */
[----:B------:R-:W-:Y:S01]  /*ad20*/  IMAD.MOV.U32 R2, RZ, RZ, R12 ;  /* 0x000000ffff027224 */ /* 0x000fe200078e000c */
[----:B--2---:R-:W-:Y:S01]  /*ad30*/  R2UR UR6, R26 ;  /* 0x000000001a0672ca */ /* 0x004fe200000e0000 */
[----:B------:R-:W-:Y:S01]  /*ad40*/  IMAD.X R0, RZ, RZ, R11, P4 ;  /* 0x000000ffff007224 */ /* 0x000fe200020e060b */
[----:B------:R-:W-:Y:S01]  /*ad50*/  R2UR UR7, R27 ;  /* 0x000000001b0772ca */ /* 0x000fe200000e0000 */
        /* <DEDUP_REMOVED lines=8> */
.L_x_2483:
[----:B------:R-:W-:Y:S05]  /*ade0*/  BSYNC B0 ;  /* 0x0000000000007941 */ /* 0x000fea0003800000 */
.L_x_2482:
[----:B------:R-:W-:Y:S04]  /*adf0*/  BSSY B0, `(.L_x_2484) ;  /* 0x0000011000007945 */ /* 0x000fe80003800000 */
[----:B------:R-:W-:Y:S05]  /*ae00*/  @P6 BRA `(.L_x_2485) ;  /* 0x00000000003c6947 */ /* 0x000fea0003800000 */
[----:B-1-3--:R-:W-:Y:S01]  /*ae10*/  IADD3 R7, P4, R10, 0x60, RZ ;  /* 0x000000600a077810 */ /* 0x00afe20007f9e0ff */
        /* <DEDUP_REMOVED lines=14> */
.L_x_2485:
[----:B------:R-:W-:Y:S05]  /*af00*/  BSYNC B0 ;  /* 0x0000000000007941 */ /* 0x000fea0003800000 */
.L_x_2484:
[----:B------:R-:W-:Y:S01]  /*af10*/  BSSY B0, `(.L_x_2486) ;  /* 0x000000f000007945 */ /* 0x000fe20003800000 */
[----:B----4-:R-:W-:-:S03]  /*af20*/  IADD3 R5, R9, R15, RZ ;  /* 0x0000000f09057210 */ /* 0x010fc60007ffe0ff */
[----:B------:R-:W-:Y:S05]  /*af30*/  @P2 BRA `(.L_x_2487) ;  /* 0x0000000000302947 */ /* 0x000fea0003800000 */
[----:B------:R-:W-:Y:S01]  /*af40*/  ULDC.64 UR4, c[0x0][0x848] ;  /* 0x0002120000047ab9 */ /* 0x000fe20000000a00 */
[----:B------:R-:W-:Y:S01]  /*af50*/  IMAD.MOV.U32 R4, RZ, RZ, R8 ;  /* 0x000000ffff047224 */ /* 0x000fe200078e0008 */
[----:B--2---:R-:W-:Y:S01]  /*af60*/  R2UR UR6, R26 ;  /* 0x000000001a0672ca */ /* 0x004fe200000e0000 */
[----:B-1-3--:R-:W-:Y:S01]  /*af70*/  IMAD R7, R11, UR4, RZ ;  /* 0x000000040b077c24 */ /* 0x00afe2000f8e02ff */
        /* <DEDUP_REMOVED lines=8> */
.L_x_2487:
[----:B------:R-:W-:Y:S05]  /*b000*/  BSYNC B0 ;  /* 0x0000000000007941 */ /* 0x000fea0003800000 */
.L_x_2486:
[----:B------:R-:W-:Y:S04]  /*b010*/  BSSY B0, `(.L_x_2488) ;  /* 0x0000011000007945 */ /* 0x000fe80003800000 */
[----:B------:R-:W-:Y:S05]  /*b020*/  @P3 BRA `(.L_x_2489) ;  /* 0x00000000003c3947 */ /* 0x000fea0003800000 */
[----:B-1-34-:R-:W-:Y:S01]  /*b030*/  IADD3 R7, P2, R10, 0x20, RZ ;  /* 0x000000200a077810 */ /* 0x01afe20007f5e0ff */
        /* <DEDUP_REMOVED lines=14> */
.L_x_2489:
[----:B------:R-:W-:Y:S05]  /*b120*/  BSYNC B0 ;  /* 0x0000000000007941 */ /* 0x000fea0003800000 */
.L_x_2488:
[----:B------:R-:W-:Y:S04]  /*b130*/  BSSY B0, `(.L_x_2490) ;  /* 0x0000011000007945 */ /* 0x000fe80003800000 */
[----:B------:R-:W-:Y:S05]  /*b140*/  @P0 BRA `(.L_x_2491) ;  /* 0x00000000003c0947 */ /* 0x000fea0003800000 */
[----:B-1-34-:R-:W-:Y:S01]  /*b150*/  IADD3 R7, P0, R10, 0x40, RZ ;  /* 0x000000400a077810 */ /* 0x01afe20007f1e0ff */
        /* <DEDUP_REMOVED lines=14> */
.L_x_2491:
[----:B------:R-:W-:Y:S05]  /*b240*/  BSYNC B0 ;  /* 0x0000000000007941 */ /* 0x000fea0003800000 */
.L_x_2490:
        /* <DEDUP_REMOVED lines=17> */
.L_x_2434:
        /* <DEDUP_REMOVED lines=8> */
[----:B------:R-:W1:Y:S01]  /*b3e0*/  S2UR UR7, SR_CTAID.X ;  /* 0x00000000000779c3 */ /* 0x000e620000002500 */
[----:B------:R-:W-:Y:S02]  /*b3f0*/  ULDC UR8, c[0x0][0xb50] ;  /* 0x0002d40000087ab9 */ /* 0x000fe40000000800 */
[----:B------:R-:W-:-:S05]  /*b400*/  UISETP.NE.AND UP0, UPT, UR8, 0x1, UPT ;  /* 0x000000010800788c */ /* 0x000fca000bf05270 */
[----:B------:R-:W2:Y:S06]  /*b410*/  LDC R0, c[0x0][0xb68] ;  /* 0x0002da00ff007b82 */ /* 0x000eac0000000800 */
[----:B------:R-:W-:Y:S01]  /*b420*/  @UP0 ULDC UR4, c[0x0][0xb54] ;  /* 0x0002d50000040ab9 */ /* 0x000fe20000000800 */
[----:B------:R-:W-:Y:S01]  /*b430*/  @UP0 ULDC UR9, c[0x0][0xb58] ;  /* 0x0002d60000090ab9 */ /* 0x000fe20000000800 */
[----:B-1----:R-:W-:Y:S02]  /*b440*/  UIMAD.WIDE.U32 UR4, UR7, UR4, URZ ;  /* 0x00000004070472a5 */ /* 0x002fe4000f8e003f */
[----:B------:R-:W-:-:S02]  /*b450*/  UMOV UR6, UR7 ;  /* 0x0000000700067c82 */ /* 0x000fc40008000000 */
[----:B------:R-:W-:-:S04]  /*b460*/  @UP0 USHF.R.U32.HI UR6, URZ, UR9, UR5 ;  /* 0x000000093f060299 */ /* 0x000fc80008011605 */
[----:B------:R-:W-:Y:S02]  /*b470*/  UIADD3 UR4, -UR6, URZ, URZ ;  /* 0x0000003f06047290 */ /* 0x000fe4000fffe13f */
[----:B--2---:R-:W-:Y:S02]  /*b480*/  ISETP.LE.AND P0, PT, R0, UR6, PT ;  /* 0x0000000600007c0c */ /* 0x004fe4000bf03270 */
[----:B------:R-:W-:-:S11]  /*b490*/  UIMAD UR8, UR8, UR4, UR7 ;  /* 0x00000004080872a4 */ /* 0x000fd6000f8e0207 */
[----:B------:R-:W-:Y:S05]  /*b4a0*/  @!P0 BRA `(.L_x_2493) ;  /* 0x0000000000208947 */ /* 0x000fea0003800000 */
        /* <DEDUP_REMOVED lines=8> */
.L_x_2493:
[----:B------:R-:W-:Y:S01]  /*b530*/  ULDC UR9, c[0x0][0xb44] ;  /* 0x0002d10000097ab9 */ /* 0x000fe20000000800 */
[----:B------:R-:W-:Y:S01]  /*b540*/  UMOV UR7, UR8 ;  /* 0x0000000800077c82 */ /* 0x000fe20008000000 */
[----:B------:R-:W-:-:S11]  /*b550*/  UISETP.NE.AND UP0, UPT, UR9, 0x1, UPT ;  /* 0x000000010900788c */ /* 0x000fd6000bf05270 */
[----:B------:R-:W-:Y:S02]  /*b560*/  @UP0 ULDC.64 UR10, c[0x0][0xb48] ;  /* 0x0002d200000a0ab9 */ /* 0x000fe40000000a00 */
[----:B------:R-:W-:-:S04]  /*b570*/  UIMAD.WIDE.U32 UR4, UR8, UR10, URZ ;  /* 0x0000000a080472a5 */ /* 0x000fc8000f8e003f */
[----:B------:R-:W-:-:S04]  /*b580*/  @UP0 USHF.R.U32.HI UR7, URZ, UR11, UR5 ;  /* 0x0000000b3f070299 */ /* 0x000fc80008011605 */
[----:B------:R-:W-:-:S12]  /*b590*/  UIMAD UR4, UR7, UR9, URZ ;  /* 0x00000009070472a4 */ /* 0x000fd8000f8e023f */
.L_x_2494:
        /* <DEDUP_REMOVED lines=17> */
[----:B------:R-:W-:Y:S01]  /*b6b0*/  ULDC UR6, c[0x0][0x74c] ;  /* 0x0001d30000067ab9 */ /* 0x000fe20000000800 */
[----:B------:R-:W-:Y:S02]  /*b6c0*/  UIADD3 UR4, UR4, 0x5f, URZ ;  /* 0x0000005f04047890 */ /* 0x000fe4000fffe03f */
[----:B------:R-:W-:Y:S02]  /*b6d0*/  UIADD3 UR7, -UR6, UR7, -UR5 ;  /* 0x0000000706077290 */ /* 0x000fe4000fffe905 */
[----:B------:R-:W-:Y:S02]  /*b6e0*/  UIMAD.WIDE UR4, UR4, 0x2aaaaaab, URZ ;  /* 0x2aaaaaab040478a5 */ /* 0x000fe4000f8e023f */
[----:B------:R-:W-:-:S02]  /*b6f0*/  UIMAD.WIDE UR6, UR7, 0x2aaaaaab, URZ ;  /* 0x2aaaaaab070678a5 */ /* 0x000fc4000f8e023f */
[----:B------:R-:W-:Y:S02]  /*b700*/  USHF.R.U32.HI UR4, URZ, 0x1f, UR5 ;  /* 0x0000001f3f047899 */ /* 0x000fe40008011605 */
[----:B------:R-:W-:Y:S02]  /*b710*/  USHF.R.U32.HI UR6, URZ, 0x1f, UR7 ;  /* 0x0000001f3f067899 */ /* 0x000fe40008011607 */
[----:B------:R-:W-:Y:S02]  /*b720*/  ULEA.HI.SX32 UR5, UR5, UR4, 0x1c ;  /* 0x0000000405057291 */ /* 0x000fe4000f8fe23f */
[----:B------:R-:W-:-:S04]  /*b730*/  ULEA.HI.SX32 UR6, UR7, UR6, 0x1c ;  /* 0x0000000607067291 */ /* 0x000fc8000f8fe23f */
[----:B------:R-:W-:-:S04]  /*b740*/  UISETP.LT.AND UP0, UPT, URZ, UR6, UPT ;  /* 0x000000063f00728c */ /* 0x000fc8000bf01270 */
[----:B------:R-:W-:-:S04]  /*b750*/  USEL UR8, URZ, UR6, !UP0 ;  /* 0x000000063f087287 */ /* 0x000fc8000c000000 */
[----:B------:R-:W-:-:S06]  /*b760*/  UISETP.GT.AND UP0, UPT, UR5, UR8, UPT ;  /* 0x000000080500728c */ /* 0x000fcc000bf04270 */
[----:B------:R-:W-:-:S13]  /*b770*/  PLOP3.LUT P0, PT, PT, PT, UP0, 0x80, 0x0 ;  /* 0x000000000000781c */ /* 0x000fda0003f0f008 */
[----:B------:R-:W-:Y:S05]  /*b780*/  @!P0 BRA `(.L_x_2438) ;  /* 0x0000002800608947 */ /* 0x000fea0003800000 */
[----:B------:R-:W-:Y:S01]  /*b790*/  USHF.R.S32.HI UR4, URZ, 0x1f, UR11 ;  /* 0x0000001f3f047899 */ /* 0x000fe2000801140b */
[----:B------:R-:W-:Y:S01]  /*b7a0*/  ULDC.64 UR12, c[0x0][0x2d8] ;  /* 0x0000b600000c7ab9 */ /* 0x000fe20000000a00 */
[----:B------:R-:W-:Y:S02]  /*b7b0*/  ELECT P0, URZ, PT ;  /* 0x00000000003f782f */ /* 0x000fe40003800000 */
[----:B------:R-:W-:Y:S02]  /*b7c0*/  UIMAD UR9, UR4, UR12, URZ ;  /* 0x0000000c040972a4 */ /* 0x000fe4000f8e023f */
[----:B------:R-:W-:Y:S02]  /*b7d0*/  UIADD3 UR4, UR5, -UR8, URZ ;  /* 0x8000000805047290 */ /* 0x000fe4000fffe03f */
[----:B------:R-:W-:Y:S02]  /*b7e0*/  UIMAD.WIDE.U32 UR6, UR11, UR12, URZ ;  /* 0x0000000c0b0672a5 */ /* 0x000fe4000f8e003f */
[----:B------:R-:W-:-:S02]  /*b7f0*/  ULOP3.LUT UR4, UR4, 0x1, URZ, 0xc0, !UPT ;  /* 0x0000000104047892 */ /* 0x000fc4000f8ec03f */
[----:B------:R-:W-:Y:S02]  /*b800*/  UIMAD UR9, UR11, UR13, UR9 ;  /* 0x0000000d0b0972a4 */ /* 0x000fe4000f8e0209 */
[----:B------:R-:W-:Y:S02]  /*b810*/  UISETP.NE.U32.AND UP0, UPT, UR4, 0x1, UPT ;  /* 0x000000010400788c */ /* 0x000fe4000bf05070 */
[----:B------:R-:W-:Y:S01]  /*b820*/  USHF.R.S32.HI UR11, URZ, 0x1f, UR10 ;  /* 0x0000001f3f0b7899 */ /* 0x000fe2000801140a */
[----:B------:R-:W-:Y:S01]  /*b830*/  ULDC.64 UR12, c[0x0][0x2e0] ;  /* 0x0000b800000c7ab9 */ /* 0x000fe20000000a00 */
[----:B------:R-:W-:Y:S02]  /*b840*/  UIADD3 UR7, UR7, UR9, URZ ;  /* 0x0000000907077290 */ /* 0x000fe4000fffe03f */
[----:B------:R-:W-:Y:S01]  /*b850*/  PLOP3.LUT P1, PT, PT, PT, UP0, 0x80, 0x0 ;  /* 0x000000000000781c */ /* 0x000fe20003f2f008 */
[----:B------:R-:W-:Y:S02]  /*b860*/  UIMAD UR9, UR11, UR12, URZ ;  /* 0x0000000c0b0972a4 */ /* 0x000fe4000f8e023f */
[----:B------:R-:W-:-:S02]  /*b870*/  UIMAD.WIDE.U32 UR6, UR10, UR12, UR6 ;  /* 0x0000000c0a0672a5 */ /* 0x000fc4000f8e0006 */
[----:B------:R-:W-:-:S04]  /*b880*/  UIMAD UR9, UR10, UR13, UR9 ;  /* 0x0000000d0a0972a4 */ /* 0x000fc8000f8e0209 */
[----:B------:R-:W-:-:S04]  /*b890*/  UIADD3 UR23, UR7, UR9, URZ ;  /* 0x0000000907177290 */ /* 0x000fc8000fffe03f */
[----:B------:R-:W-:Y:S08]  /*b8a0*/  @P1 BRA `(.L_x_2495) ;  /* 0x0000000000bc1947 */ /* 0x000ff00003800000 */
[----:B------:R-:W-:Y:S01]  /*b8b0*/  UIMAD UR15, UR8, 0x1800, URZ ;  /* 0x00001800080f78a4 */ /* 0x000fe2000f8e023f */
        /* <DEDUP_REMOVED lines=9> */
[----:B------:R-:W-:Y:S01]  /*b950*/  UMOV UR16, 0x0 ;  /* 0x0000000000107882 */ /* 0x000fe20000000000 */
[----:B------:R-:W-:Y:S02]  /*b960*/  UMOV UR17, 0x14f00000 ;  /* 0x14f0000000117882 */ /* 0x000fe40000000000 */
[----:B------:R-:W-:-:S02]  /*b970*/  ULEA.HI.X UR11, UR13, UR11, UR14, 0x2, UP0 ;  /* 0x0000000b0d0b7291 */ /* 0x000fc400080f140e */
[----:B-1----:R-:W-:-:S03]  /*b980*/  ULEA UR4, UR12, UR4, 0x18 ;  /* 0x000000040c047291 */ /* 0x002fc6000f8ec03f */
[----:B------:R-:W-:Y:S01]  /*b990*/  UMOV UR12, 0x300 ;  /* 0x00000300000c7882 */ /* 0x000fe20000000000 */
[----:B------:R-:W-:-:S09]  /*b9a0*/  UIADD3 UR4, UR4, 0x8000, URZ ;  /* 0x0000800004047890 */ /* 0x000fd2000fffe03f */
[----:B------:R1:W-:Y:S02]  /*b9b0*/  UBLKRED.G.S.ADD.F32.RN [UR10], [UR4], UR12, desc[UR16] ;  /* 0x0000100a040073bb */ /* 0x0003e400080a140c */
[----:B-1----:R0:W-:Y:S02]  /*b9c0*/  UTMACMDFLUSH ;  /* 0x00000000000079b7 */ /* 0x0021e40000000000 */
.L_x_2497:
[----:B------:R-:W-:Y:S05]  /*b9d0*/  BSYNC B0 ;  /* 0x0000000000007941 */ /* 0x000fea0003800000 */
.L_x_2496:
        /* <DEDUP_REMOVED lines=9> */
[----:B------:R-:W-:Y:S02]  /*ba70*/  UMOV UR17, 0x14f00000 ;  /* 0x14f0000000117882 */ /* 0x000fe40000000000 */
[----:B------:R-:W-:Y:S02]  /*ba80*/  ULEA.HI.X.SX32 UR4, UR4, UR23, 0x1, UP0 ;  /* 0x0000001704047291 */ /* 0x000fe400080f0e3f */
[----:B------:R-:W-:-:S04]  /*ba90*/  ULEA UR10, UP0, UR14, UR10, 0x2 ;  /* 0x0000000a0e0a7291 */ /* 0x000fc8000f80103f */
[----:B------:R-:W-:-:S03]  /*baa0*/  ULEA.HI.X UR11, UR14, UR11, UR4, 0x2, UP0 ;  /* 0x0000000b0e0b7291 */ /* 0x000fc600080f1404 */
[----:B------:R-:W-:Y:S01]  /*bab0*/  UMOV UR4, 0x300 ;  /* 0x0000030000047882 */ /* 0x000fe20000000000 */
[----:B-1----:R-:W-:-:S04]  /*bac0*/  ULEA UR12, UR13, UR12, 0x18 ;  /* 0x0000000c0d0c7291 */ /* 0x002fc8000f8ec03f */
[----:B------:R-:W-:-:S09]  /*bad0*/  UIADD3 UR12, UR12, 0xb000, URZ ;  /* 0x0000b0000c0c7890 */ /* 0x000fd2000fffe03f */
[----:B------:R1:W-:Y:S01]  /*bae0*/  UBLKRED.G.S.ADD.F32.RN [UR10], [UR12], UR4, desc[UR16] ;  /* 0x0000100a0c0073bb */ /* 0x0003e200080a1404 */
[----:B------:R0:W-:Y:S01]  /*baf0*/  UTMACMDFLUSH ;  /* 0x00000000000079b7 */ /* 0x0001e20000000000 */
[----:B-1----:R-:W-:-:S04]  /*bb00*/  DEPBAR.LE SB0, 0x1 ;  /* 0x000080400000791a */ /* 0x002fc80000000000 */
.L_x_2499:
[----:B------:R-:W-:Y:S05]  /*bb10*/  BSYNC B0 ;  /* 0x0000000000007941 */ /* 0x000fea0003800000 */
.L_x_2498:
[----:B------:R-:W-:Y:S06]  /*bb20*/  BAR.ARV 0xa, 0xa0 ;  /* 0x0282800000007b1d */ /* 0x000fec0000002000 */
[----:B------:R-:W-:Y:S04]  /*bb30*/  BSSY B0, `(.L_x_2500) ;  /* 0x0000003000007945 */ /* 0x000fe80003800000 */
[----:B------:R-:W-:Y:S05]  /*bb40*/  @!P0 BRA `(.L_x_2501) ;  /* 0x0000000000048947 */ /* 0x000fea0003800000 */
[----:B------:R-:W-:-:S04]  /*bb50*/  DEPBAR.LE SB0, 0x0 ;  /* 0x000080000000791a */ /* 0x000fc80000000000 */
.L_x_2501:
[----:B------:R-:W-:Y:S05]  /*bb60*/  BSYNC B0 ;  /* 0x0000000000007941 */ /* 0x000fea0003800000 */
.L_x_2500:
[----:B------:R-:W-:Y:S06]  /*bb70*/  BAR.ARV 0xb, 0xa0 ;  /* 0x02c2800000007b1d */ /* 0x000fec0000002000 */
[----:B------:R-:W-:Y:S01]  /*bb80*/  UIADD3 UR12, UR8, 0x1, URZ ;  /* 0x00000001080c7890 */ /* 0x000fe2000fffe03f */
[----:B------:R-:W-:Y:S11]  /*bb90*/  BRA `(.L_x_2502) ;  /* 0x0000000000047947 */ /* 0x000ff60003800000 */
.L_x_2495:
[----:B------:R-:W-:-:S05]  /*bba0*/  UMOV UR12, UR8 ;  /* 0x00000008000c7c82 */ /* 0x000fca0008000000 */
.L_x_2502:
[----:B------:R-:W-:-:S04]  /*bbb0*/  UIADD3 UR4, UR8, 0x1, URZ ;  /* 0x0000000108047890 */ /* 0x000fc8000fffe03f */
[----:B------:R-:W-:-:S06]  /*bbc0*/  UISETP.NE.AND UP0, UPT, UR5, UR4, UPT ;  /* 0x000000040500728c */ /* 0x000fcc000bf05270 */
[----:B------:R-:W-:-:S13]  /*bbd0*/  PLOP3.LUT P1, PT, PT, PT, UP0, 0x80, 0x0 ;  /* 0x000000000000781c */ /* 0x000fda0003f2f008 */
[----:B------:R-:W-:Y:S05]  /*bbe0*/  @!P1 BRA `(.L_x_2438) ;  /* 0x0000002400489947 */ /* 0x000fea0003800000 */
[----:B------:R-:W-:Y:S01]  /*bbf0*/  ULDC.64 UR10, c[0x0][0x2c0] ;  /* 0x0000b000000a7ab9 */ /* 0x000fe20000000a00 */
[----:B------:R-:W-:Y:S02]  /*bc00*/  UIADD3 UR19, UR9, UR7, URZ ;  /* 0x0000000709137290 */ /* 0x000fe4000fffe03f */
[----:B------:R-:W-:Y:S02]  /*bc10*/  ULEA UR18, UP0, UR6, UR10, 0x2 ;  /* 0x0000000a06127291 */ /* 0x000fe4000f80103f */
[----:B------:R-:W-:Y:S02]  /*bc20*/  UIMAD UR13, UR12, 0x1800, URZ ;  /* 0x000018000c0d78a4 */ /* 0x000fe4000f8e023f */
[----:B------:R-:W-:Y:S02]  /*bc30*/  ULEA.HI.X UR19, UR6, UR11, UR19, 0x2, UP0 ;  /* 0x0000000b06137291 */ /* 0x000fe400080f1413 */
[----:B------:R-:W-:Y:S02]  /*bc40*/  UIADD3 UR14, UP0, UR18, 0x3000, URZ ;  /* 0x00003000120e7890 */ /* 0x000fe4000ff1e03f */
[----:B------:R-:W-:-:S02]  /*bc50*/  UIADD3 UR16, UP1, UR18, 0x6000, URZ ;  /* 0x0000600012107890 */ /* 0x000fc4000ff3e03f */
[----:B------:R-:W-:Y:S02]  /*bc60*/  UIADD3 UR18, UP2, UR18, 0x9000, URZ ;  /* 0x0000900012127890 */ /* 0x000fe4000ff5e03f */
[----:B------:R-:W-:Y:S02]  /*bc70*/  UIADD3.X UR15, URZ, UR19, URZ, UP0, !UPT ;  /* 0x000000133f0f7290 */ /* 0x000fe400087fe43f */
[----:B------:R-:W-:Y:S02]  /*bc80*/  UIADD3.X UR17, URZ, UR19, URZ, UP1, !UPT ;  /* 0x000000133f117290 */ /* 0x000fe40008ffe43f */
[----:B------:R-:W-:Y:S01]  /*bc90*/  UIADD3.X UR19, URZ, UR19, URZ, UP2, !UPT ;  /* 0x000000133f137290 */ /* 0x000fe200097fe43f */
[----:B------:R-:W-:Y:S01]  /*bca0*/  UMOV UR4, URZ ;  /* 0x0000003f00047c82 */ /* 0x000fe20008000000 */
[----:B------:R-:W-:Y:S01]  /*bcb0*/  ULDC.64 UR24, c[0x0][0x2c0] ;  /* 0x0000b00000187ab9 */ /* 0x000fe20000000a00 */
[----:B------:R-:W-:-:S09]  /*bcc0*/  UMOV UR20, UR13 ;  /* 0x0000000d00147c82 */ /* 0x000fd20008000000 */
.L_x_2515:
        /* <DEDUP_REMOVED lines=20> */
.L_x_2504:
[----:B------:R-:W-:Y:S05]  /*be10*/  BSYNC B0 ;  /* 0x0000000000007941 */ /* 0x000fea0003800000 */
.L_x_2503:
        /* <DEDUP_REMOVED lines=13> */
.L_x_2506:
[----:B------:R-:W-:Y:S05]  /*bef0*/  BSYNC B0 ;  /* 0x0000000000007941 */ /* 0x000fea0003800000 */
.L_x_2505:
[----:B------:R-:W-:Y:S06]  /*bf00*/  BAR.ARV 0xa, 0xa0 ;  /* 0x0282800000007b1d */ /* 0x000fec0000002000 */
[----:B------:R-:W-:Y:S04]  /*bf10*/  BSSY B0, `(.L_x_2507) ;  /* 0x0000003000007945 */ /* 0x000fe80003800000 */
[----:B------:R-:W-:Y:S05]  /*bf20*/  @!P0 BRA `(.L_x_2508) ;  /* 0x0000000000048947 */ /* 0x000fea0003800000 */
[----:B------:R-:W-:-:S04]  /*bf30*/  DEPBAR.LE SB0, 0x0 ;  /* 0x000080000000791a */ /* 0x000fc80000000000 */
.L_x_2508:
[----:B------:R-:W-:Y:S05]  /*bf40*/  BSYNC B0 ;  /* 0x0000000000007941 */ /* 0x000fea0003800000 */
.L_x_2507:
        /* <DEDUP_REMOVED lines=13> */
.L_x_2510:
[----:B------:R-:W-:Y:S05]  /*c020*/  BSYNC B0 ;  /* 0x0000000000007941 */ /* 0x000fea0003800000 */
.L_x_2509:
        /* <DEDUP_REMOVED lines=13> */
.L_x_2512:
[----:B------:R-:W-:Y:S05]  /*c100*/  BSYNC B0 ;  /* 0x0000000000007941 */ /* 0x000fea0003800000 */
.L_x_2511:
[----:B------:R-:W-:Y:S01]  /*c110*/  UIADD3 UR12, UR12, 0x2, URZ ;  /* 0x000000020c0c7890 */ /* 0x000fe2000fffe03f */
[----:B------:R-:W-:Y:S06]  /*c120*/  BAR.ARV 0xa, 0xa0 ;  /* 0x0282800000007b1d */ /* 0x000fec0000002000 */
[----:B------:R-:W-:Y:S01]  /*c130*/  UISETP.GE.AND UP0, UPT, UR12, UR5, UPT ;  /* 0x000000050c00728c */ /* 0x000fe2000bf06270 */
[----:B------:R-:W-:Y:S04]  /*c140*/  BSSY B0, `(.L_x_2513) ;  /* 0x0000003000007945 */ /* 0x000fe80003800000 */
[----:B------:R-:W-:Y:S06]  /*c150*/  @!P0 BRA `(.L_x_2514) ;  /* 0x0000000000048947 */ /* 0x000fec0003800000 */
[----:B------:R-:W-:-:S04]  /*c160*/  DEPBAR.LE SB0, 0x0 ;  /* 0x000080000000791a */ /* 0x000fc80000000000 */
.L_x_2514:
[----:B------:R-:W-:Y:S05]  /*c170*/  BSYNC B0 ;  /* 0x0000000000007941 */ /* 0x000fea0003800000 */
.L_x_2513:
[----:B------:R-:W-:Y:S06]  /*c180*/  BAR.ARV 0xb, 0xa0 ;  /* 0x02c2800000007b1d */ /* 0x000fec0000002000 */
[----:B------:R-:W-:Y:S01]  /*c190*/  PLOP3.LUT P1, PT, PT, PT, UP0, 0x80, 0x0 ;  /* 0x000000000000781c */ /* 0x000fe20003f2f008 */
[----:B------:R-:W-:Y:S02]  /*c1a0*/  UIADD3 UR20, UR20, 0x3000, URZ ;  /* 0x0000300014147890 */ /* 0x000fe4000fffe03f */
[----:B------:R-:W-:-:S10]  /*c1b0*/  UIADD3 UR4, UR4, 0x3000, URZ ;  /* 0x0000300004047890 */ /* 0x000fd4000fffe03f */
[----:B------:R-:W-:Y:S05]  /*c1c0*/  @!P1 BRA `(.L_x_2515) ;  /* 0xfffffff800c09947 */ /* 0x000fea000383ffff */
[----:B------:R-:W-:Y:S05]  /*c1d0*/  BRA `(.L_x_2438) ;  /* 0x0000001c00cc7947 */ /* 0x000fea0003800000 */
.L_x_2492:
        /* <DEDUP_REMOVED lines=21> */
.L_x_2516:
[----:B------:R-:W-:Y:S01]  /*c330*/  ULDC UR8, c[0x0][0xb44] ;  /* 0x0002d10000087ab9 */ /* 0x000fe20000000800 */
[----:B------:R-:W-:Y:S01]  /*c340*/  UMOV UR11, UR7 ;  /* 0x00000007000b7c82 */ /* 0x000fe20008000000 */
[----:B------:R-:W-:-:S11]  /*c350*/  UISETP.NE.AND UP0, UPT, UR8, 0x1, UPT ;  /* 0x000000010800788c */ /* 0x000fd6000bf05270 */
[----:B------:R-:W-:Y:S02]  /*c360*/  @UP0 ULDC.64 UR12, c[0x0][0xb48] ;  /* 0x0002d200000c0ab9 */ /* 0x000fe40000000a00 */
[----:B------:R-:W-:-:S04]  /*c370*/  UIMAD.WIDE.U32 UR4, UR7, UR12, URZ ;  /* 0x0000000c070472a5 */ /* 0x000fc8000f8e003f */
[----:B------:R-:W-:-:S04]  /*c380*/  @UP0 USHF.R.U32.HI UR11, URZ, UR13, UR5 ;  /* 0x0000000d3f0b0299 */ /* 0x000fc80008011605 */
[----:B------:R-:W-:-:S12]  /*c390*/  UIMAD UR4, UR11, UR8, URZ ;  /* 0x000000080b0472a4 */ /* 0x000fd8000f8e023f */
.L_x_2517:
[----:B------:R-:W-:Y:S01]  /*c3a0*/  ULDC UR8, c[0x0][0xb38] ;  /* 0x0002ce0000087ab9 */ /* 0x000fe20000000800 */
[----:B------:R-:W-:Y:S01]  /*c3b0*/  UIADD3 UR4, UR7, -UR4, URZ ;  /* 0x8000000407047290 */ /* 0x000fe2000fffe03f */
[----:B------:R-:W-:Y:S01]  /*c3c0*/  MOV R8, 0x1 ;  /* 0x0000000100087802 */ /* 0x000fe20000000f00 */
[----:B------:R-:W-:Y:S01]  /*c3d0*/  UISETP.NE.AND UP0, UPT, UR8, 0x1, UPT ;  /* 0x000000010800788c */ /* 0x000fe2000bf05270 */
[----:B------:R-:W-:Y:S01]  /*c3e0*/  IMAD.MOV.U32 R0, RZ, RZ, RZ ;  /* 0x000000ffff007224 */ /* 0x000fe200078e00ff */
[----:B------:R-:W-:Y:S02]  /*c3f0*/  ULDC UR5, c[0x0][0xb44] ;  /* 0x0002d10000057ab9 */ /* 0x000fe40000000800 */
[----:B------:R-:W-:-:S07]  /*c400*/  UIMAD UR6, UR6, UR5, UR4 ;  /* 0x00000005060672a4 */ /* 0x000fce000f8e0204 */
        /* <DEDUP_REMOVED lines=9> */
[----:B------:R-:W1:Y:S01]  /*c4a0*/  LDC R3, c[0x0][0x280] ;  /* 0x0000a000ff037b82 */ /* 0x000e620000000800 */
[----:B------:R-:W-:Y:S01]  /*c4b0*/  USHF.L.U32 UR11, UR11, 0x7, URZ ;  /* 0x000000070b0b7899 */ /* 0x000fe2000800063f */
[----:B------:R-:W-:-:S06]  /*c4c0*/  ULDC UR4, c[0x0][0x74c] ;  /* 0x0001d30000047ab9 */ /* 0x000fcc0000000800 */
[----:B------:R-:W1:Y:S02]  /*c4d0*/  LDC R2, c[0x0][0x290] ;  /* 0x0000a400ff027b82 */ /* 0x000e640000000800 */
[----:B-1----:R-:W-:Y:S02]  /*c4e0*/  IADD3 R2, -R2, UR11, R3 ;  /* 0x0000000b02027c10 */ /* 0x002fe4000fffe103 */
[----:B------:R-:W-:-:S03]  /*c4f0*/  IADD3 R3, R3, 0x5f, RZ ;  /* 0x0000005f03037810 */ /* 0x000fc60007ffe0ff */
[----:B------:R-:W-:Y:S02]  /*c500*/  VIADD R2, R2, -UR4 ;  /* 0x8000000402027c36 */ /* 0x000fe40008000000 */
[----:B------:R-:W-:-:S04]  /*c510*/  IMAD.HI R4, R3, 0x2aaaaaab, RZ ;  /* 0x2aaaaaab03047827 */ /* 0x000fc800078e02ff */
[----:B------:R-:W-:Y:S01]  /*c520*/  IMAD.HI R2, R2, 0x2aaaaaab, RZ ;  /* 0x2aaaaaab02027827 */ /* 0x000fe200078e02ff */
[----:B------:R-:W-:-:S04]  /*c530*/  SHF.R.U32.HI R5, RZ, 0x1f, R4 ;  /* 0x0000001fff057819 */ /* 0x000fc80000011604 */
[----:B------:R-:W-:Y:S02]  /*c540*/  SHF.R.U32.HI R3, RZ, 0x1f, R2 ;  /* 0x0000001fff037819 */ /* 0x000fe40000011602 */
[----:B------:R-:W-:Y:S02]  /*c550*/  LEA.HI.SX32 R4, R4, R5, 0x1c ;  /* 0x0000000504047211 */ /* 0x000fe400078fe2ff */
[----:B------:R-:W-:-:S04]  /*c560*/  LEA.HI.SX32 R3, R2, R3, 0x1c ;  /* 0x0000000302037211 */ /* 0x000fc800078fe2ff */
[----:B------:R-:W-:-:S04]  /*c570*/  VIMNMX R5, RZ, R3, !PT ;  /* 0x00000003ff057248 */ /* 0x000fc80007fe0100 */
[----:B------:R-:W-:-:S13]  /*c580*/  ISETP.GT.AND P0, PT, R4, R5, PT ;  /* 0x000000050400720c */ /* 0x000fda0003f04270 */
[----:B------:R-:W-:Y:S05]  /*c590*/  @!P0 BRA `(.L_x_2518) ;  /* 0x0000001800488947 */ /* 0x000fea0003800000 */
[----:B------:R-:W1:Y:S01]  /*c5a0*/  LDC.64 R2, c[0x0][0x718] ;  /* 0x0001c600ff027b82 */ /* 0x000e620000000a00 */
[----:B------:R-:W-:Y:S01]  /*c5b0*/  IMAD.U32 R9, RZ, RZ, UR20 ;  /* 0x00000014ff097e24 */ /* 0x000fe2000f8e00ff */
[----:B------:R-:W-:Y:S01]  /*c5c0*/  ULDC UR4, c[0x0][0x2e8] ;  /* 0x0000ba0000047ab9 */ /* 0x000fe20000000800 */
[----:B------:R-:W-:Y:S01]  /*c5d0*/  ELECT P0, URZ, PT ;  /* 0x00000000003f782f */ /* 0x000fe20003800000 */
[----:B------:R-:W-:Y:S01]  /*c5e0*/  BSSY B0, `(.L_x_2518) ;  /* 0x000018d000007945 */ /* 0x000fe20003800000 */
[----:B------:R-:W-:Y:S01]  /*c5f0*/  UISETP.NE.AND UP0, UPT, UR4, 0x1, UPT ;  /* 0x000000010400788c */ /* 0x000fe2000bf05270 */
[----:B------:R-:W-:Y:S01]  /*c600*/  SHF.R.S32.HI R9, RZ, 0x1f, R9 ;  /* 0x0000001fff097819 */ /* 0x000fe20000011409 */
[----:B------:R-:W-:Y:S01]  /*c610*/  UMOV UR12, UR20 ;  /* 0x00000014000c7c82 */ /* 0x000fe20008000000 */
[----:B------:R-:W2:Y:S08]  /*c620*/  LDC.64 R6, c[0x0][0x730] ;  /* 0x0001cc00ff067b82 */ /* 0x000eb00000000a00 */
[----:B------:R-:W3:Y:S01]  /*c630*/  LDC.64 R12, c[0x0][0x720] ;  /* 0x0001c800ff0c7b82 */ /* 0x000ee20000000a00 */
[----:B------:R-:W-:Y:S01]  /*c640*/  @UP0 ULDC UR4, c[0x0][0x2ec] ;  /* 0x0000bb0000040ab9 */ /* 0x000fe20000000800 */
[----:B------:R-:W-:Y:S01]  /*c650*/  @UP0 ULDC UR6, c[0x0][0x2f0] ;  /* 0x0000bc0000060ab9 */ /* 0x000fe20000000800 */
[----:B------:R-:W-:-:S04]  /*c660*/  UIMAD.WIDE.U32 UR4, UR20, UR4, URZ ;  /* 0x00000004140472a5 */ /* 0x000fc8000f8e003f */
[----:B------:R-:W-:Y:S01]  /*c670*/  @UP0 USHF.R.U32.HI UR12, URZ, UR6, UR5 ;  /* 0x000000063f0c0299 */ /* 0x000fe20008011605 */
[C---:B-1----:R-:W-:Y:S02]  /*c680*/  IMAD R0, R9.reuse, R2, RZ ;  /* 0x0000000209007224 */ /* 0x042fe400078e02ff */
[----:B--2---:R-:W-:Y:S02]  /*c690*/  IMAD R10, R9, R6, RZ ;  /* 0x00000006090a7224 */ /* 0x004fe400078e02ff */
[----:B------:R-:W-:Y:S02]  /*c6a0*/  IMAD R9, R3, UR20, R0 ;  /* 0x0000001403097c24 */ /* 0x000fe4000f8e0200 */
[----:B------:R-:W-:-:S04]  /*c6b0*/  IMAD.WIDE.U32 R2, R2, UR20, RZ ;  /* 0x0000001402027c25 */ /* 0x000fc8000f8e00ff */
[----:B------:R-:W-:Y:S02]  /*c6c0*/  IMAD R15, R7, UR20, R10 ;  /* 0x00000014070f7c24 */ /* 0x000fe4000f8e020a */
[----:B------:R-:W-:Y:S01]  /*c6d0*/  IMAD.IADD R3, R3, 0x1, R9 ;  /* 0x0000000103037824 */ /* 0x000fe200078e0209 */
[----:B------:R-:W1:Y:S01]  /*c6e0*/  LDC.64 R10, c[0x0][0x738] ;  /* 0x0001ce00ff0a7b82 */ /* 0x000e620000000a00 */
[----:B------:R-:W-:Y:S02]  /*c6f0*/  IMAD.U32 R9, RZ, RZ, UR21 ;  /* 0x00000015ff097e24 */ /* 0x000fe4000f8e00ff */
[----:B---3--:R-:W-:-:S03]  /*c700*/  IMAD.WIDE.U32 R2, R12, UR21, R2 ;  /* 0x000000150c027c25 */ /* 0x008fc6000f8e0002 */
[----:B------:R-:W-:Y:S01]  /*c710*/  SHF.R.S32.HI R9, RZ, 0x1f, R9 ;  /* 0x0000001fff097819 */ /* 0x000fe20000011409 */
[----:B------:R-:W-:Y:S01]  /*c720*/  IMAD.WIDE.U32 R6, R6, UR20, RZ ;  /* 0x0000001406067c25 */ /* 0x000fe2000f8e00ff */
[----:B------:R2:W-:Y:S03]  /*c730*/  STL.64 [R1], R2 ;  /* 0x0000000201007387 */ /* 0x0005e60000100a00 */
[----:B------:R-:W-:Y:S01]  /*c740*/  IMAD R0, R9, R12, RZ ;  /* 0x0000000c09007224 */ /* 0x000fe200078e02ff */
[----:B------:R-:W-:-:S03]  /*c750*/  IADD3 R7, R7, R15, RZ ;  /* 0x0000000f07077210 */ /* 0x000fc60007ffe0ff */
[----:B------:R-:W-:Y:S02]  /*c760*/  IMAD R13, R13, UR21, R0 ;  /* 0x000000150d0d7c24 */ /* 0x000fe4000f8e0200 */
[----:B-1----:R-:W-:Y:S02]  /*c770*/  IMAD R0, R9, R10, RZ ;  /* 0x0000000a09007224 */ /* 0x002fe400078e02ff */
[----:B------:R-:W-:-:S04]  /*c780*/  IMAD.WIDE.U32 R6, R10, UR21, R6 ;  /* 0x000000150a067c25 */ /* 0x000fc8000f8e0006 */
[----:B------:R-:W-:Y:S02]  /*c790*/  IMAD R11, R11, UR21, R0 ;  /* 0x000000150b0b7c24 */ /* 0x000fe4000f8e0200 */
[----:B------:R-:W-:Y:S01]  /*c7a0*/  IMAD.MOV.U32 R0, RZ, RZ, RZ ;  /* 0x000000ffff007224 */ /* 0x000fe200078e00ff */
[----:B--2---:R-:W-:Y:S06]  /*c7b0*/  @!P0 BRA `(.L_x_2519) ;  /* 0x0000001400bc8947 */ /* 0x004fec0003800000 */
        /* <DEDUP_REMOVED lines=10> */
.L_x_2548:
[----:B------:R-:W2:Y:S01]  /*c860*/  LDL.64 R14, [R1] ;  /* 0x00000000010e7983 */ /* 0x000ea20000100a00 */
[----:B------:R-:W-:Y:S01]  /*c870*/  IMAD.IADD R21, R7, 0x1, R11 ;  /* 0x0000000107157824 */ /* 0x000fe200078e020b */
[----:B------:R-:W-:Y:S01]  /*c880*/  MOV R8, 0x1 ;  /* 0x0000000100087802 */ /* 0x000fe20000000f00 */
[----:B--2---:R-:W-:-:S05]  /*c890*/  IMAD.IADD R10, R15, 0x1, R13 ;  /* 0x000000010f0a7824 */ /* 0x004fca00078e020d */
[----:B------:R2:W-:Y:S01]  /*c8a0*/  STL [R1+0x8], R10 ;  /* 0x0000080a01007387 */ /* 0x0005e20000100800 */
[----:B------:R-:W-:Y:S05]  /*c8b0*/  @P0 BRA `(.L_x_2521) ;  /* 0x0000000000180947 */ /* 0x000fea0003800000 */
[----:B------:R-:W3:Y:S01]  /*c8c0*/  S2R R2, SR_TID.X ;  /* 0x0000000000027919 */ /* 0x000ee20000002100 */
[----:B-1----:R-:W-:-:S04]  /*c8d0*/  IMAD.MOV.U32 R3, RZ, RZ, 0x3180 ;  /* 0x00003180ff037424 */ /* 0x002fc800078e00ff */
[----:B------:R4:W-:Y:S01]  /*c8e0*/  SYNCS.ARRIVE.TRANS64 RZ, [R0+URZ+0x26810], R3 ;  /* 0x0268100300ff79a7 */ /* 0x0009e2000800003f */
[----:B---3--:R-:W-:-:S13]  /*c8f0*/  LOP3.LUT P1, RZ, R2, 0x1f, RZ, 0xc0, !PT ;  /* 0x0000001f02ff7812 */ /* 0x008fda000782c0ff */
[----:B----4-:R-:W-:Y:S05]  /*c900*/  @!P1 BRA `(.L_x_2521) ;  /* 0x0000000000049947 */ /* 0x010fea0003800000 */
[----:B------:R-:W-:Y:S01]  /*c910*/  BPT.TRAP 0x1 ;  /* 0x000000040000795c */ /* 0x000fe20000300000 */
.L_x_2521:
[----:B------:R-:W-:Y:S01]  /*c920*/  R2UR UR19, R5 ;  /* 0x00000000051372ca */ /* 0x000fe200000e0000 */
[----:B------:R-:W3:Y:S01]  /*c930*/  LDC.64 R12, c[0x0][0x198] ;  /* 0x00006600ff0c7b82 */ /* 0x000ee20000000a00 */
[----:B------:R-:W-:Y:S01]  /*c940*/  ULDC.64 UR4, c[0x0][0x700] ;  /* 0x0001c00000047ab9 */ /* 0x000fe20000000a00 */
[----:B------:R-:W-:Y:S01]  /*c950*/  R2UR UR8, R0 ;  /* 0x00000000000872ca */ /* 0x000fe200000e0000 */
[----:B------:R-:W-:Y:S01]  /*c960*/  UMOV UR24, 0x0 ;  /* 0x0000000000187882 */ /* 0x000fe20000000000 */
[----:B------:R-:W-:Y:S01]  /*c970*/  MOV R9, UR4 ;  /* 0x0000000400097c02 */ /* 0x000fe20008000f00 */
[----:B------:R-:W-:Y:S01]  /*c980*/  UMOV UR25, 0x14f00000 ;  /* 0x14f0000000197882 */ /* 0x000fe20000000000 */
[----:B------:R-:W-:Y:S01]  /*c990*/  UMOV UR18, URZ ;  /* 0x0000003f00127c82 */ /* 0x000fe20008000000 */
[----:B------:R-:W-:Y:S01]  /*c9a0*/  UMOV UR9, 0x18 ;  /* 0x0000001800097882 */ /* 0x000fe20000000000 */
[----:B------:R-:W-:Y:S01]  /*c9b0*/  UMOV UR13, UR21 ;  /* 0x00000015000d7c82 */ /* 0x000fe20008000000 */
[----:B------:R-:W-:Y:S01]  /*c9c0*/  UMOV UR10, UR18 ;  /* 0x00000012000a7c82 */ /* 0x000fe20008000000 */
[----:B------:R-:W-:Y:S01]  /*c9d0*/  UMOV UR28, UR12 ;  /* 0x0000000c001c7c82 */ /* 0x000fe20008000000 */
[----:B------:R-:W-:Y:S01]  /*c9e0*/  UMOV UR29, UR21 ;  /* 0x00000015001d7c82 */ /* 0x000fe20008000000 */
[----:B------:R-:W-:-:S03]  /*c9f0*/  UIMAD UR19, UR19, 0x60, URZ ;  /* 0x00000060131378a4 */ /* 0x000fc6000f8e023f */
[----:B------:R-:W-:Y:S02]  /*ca00*/  UIADD3 UR16, UR8, 0xe000, URZ ;  /* 0x0000e00008107890 */ /* 0x000fe4000fffe03f */
[----:B------:R-:W-:Y:S01]  /*ca10*/  UIADD3 UR17, UR8, 0x26810, URZ ;  /* 0x0002681008117890 */ /* 0x000fe2000fffe03f */
[----:B-1----:R-:W-:Y:S01]  /*ca20*/  IMAD.U32 R3, RZ, RZ, UR19 ;  /* 0x00000013ff037e24 */ /* 0x002fe2000f8e00ff */
[----:B------:R-:W-:Y:S01]  /*ca30*/  IADD3 R2, P1, R14, UR19, RZ ;  /* 0x000000130e027c10 */ /* 0x000fe2000ff3e0ff */
[----:B------:R-:W-:Y:S01]  /*ca40*/  UIADD3 UR26, UR8, 0x1a000, URZ ;  /* 0x0001a000081a7890 */ /* 0x000fe2000fffe03f */
[----:B------:R-:W-:Y:S02]  /*ca50*/  VIADD R14, R4, 0xffffffff ;  /* 0xffffffff040e7836 */ /* 0x000fe40000000000 */
[----:B------:R-:W-:Y:S01]  /*ca60*/  LEA.HI.X.SX32 R3, R3, R10, 0x1, P1 ;  /* 0x0000000a03037211 */ /* 0x000fe200008f0eff */
[----:B--2---:R-:W-:Y:S01]  /*ca70*/  IMAD.U32 R10, RZ, RZ, UR5 ;  /* 0x00000005ff0a7e24 */ /* 0x004fe2000f8e00ff */
[C---:B------:R-:W-:Y:S01]  /*ca80*/  LEA R11, P1, R2.reuse, R9, 0x2 ;  /* 0x00000009020b7211 */ /* 0x040fe200078210ff */
[----:B------:R-:W-:Y:S01]  /*ca90*/  UMOV UR27, UR17 ;  /* 0x00000011001b7c82 */ /* 0x000fe20008000000 */
[----:B------:R1:W-:Y:S02]  /*caa0*/  STL [R1+0x1c], R14 ;  /* 0x00001c0e01007387 */ /* 0x0003e40000100800 */
[----:B------:R-:W-:Y:S01]  /*cab0*/  R2UR UR4, R11 ;  /* 0x000000000b0472ca */ /* 0x000fe200000e0000 */
[----:B---3--:R-:W-:Y:S01]  /*cac0*/  IMAD.MOV.U32 R11, RZ, RZ, R12 ;  /* 0x000000ffff0b7224 */ /* 0x008fe200078e000c */
[----:B------:R-:W-:Y:S01]  /*cad0*/  LEA.HI.X R2, R2, R10, R3, 0x2, P1 ;  /* 0x0000000a02027211 */ /* 0x000fe200008f1403 */
[----:B------:R1:W-:Y:S01]  /*cae0*/  STL [R1+0x10], RZ ;  /* 0x000010ff01007387 */ /* 0x0003e20000100800 */
[----:B------:R-:W-:Y:S01]  /*caf0*/  MOV R12, R13 ;  /* 0x0000000d000c7202 */ /* 0x000fe20000000f00 */
[----:B------:R-:W-:Y:S01]  /*cb00*/  IMAD.MOV.U32 R13, RZ, RZ, 0x8000 ;  /* 0x00008000ff0d7424 */ /* 0x000fe200078e00ff */
[----:B------:R-:W-:-:S02]  /*cb10*/  R2UR UR5, R2 ;  /* 0x00000000020572ca */ /* 0x000fc400000e0000 */
[----:B------:R-:W-:-:S04]  /*cb20*/  IADD3 R2, P1, R11, 0xf0, RZ ;  /* 0x000000f00b027810 */ /* 0x000fc80007f3e0ff */
[----:B------:R-:W-:Y:S01]  /*cb30*/  R2UR UR22, R2 ;  /* 0x00000000021672ca */ /* 0x000fe200000e0000 */
[----:B------:R-:W-:-:S05]  /*cb40*/  IMAD.X R3, RZ, RZ, R12, P1 ;  /* 0x000000ffff037224 */ /* 0x000fca00008e060c */
[----:B------:R-:W-:-:S13]  /*cb50*/  R2UR UR23, R3 ;  /* 0x00000000031772ca */ /* 0x000fda00000e0000 */
[----:B------:R-:W-:Y:S01]  /*cb60*/  UTMALDG.4D [UR16], [UR22], desc[UR24] ;  /* 0x00001810160075b4 */ /* 0x000fe20008019000 */
[----:B------:R2:W-:Y:S01]  /*cb70*/  UBLKCP.S.G [UR26], [UR4], UR9 ;  /* 0x0000001a040073ba */ /* 0x0005e20008000209 */
[----:B------:R3:W-:Y:S02]  /*cb80*/  SYNCS.ARRIVE.TRANS64 RZ, [R0+URZ+0x26800], R13 ;  /* 0x0268000d00ff79a7 */ /* 0x0007e4000800003f */
[----:B---3--:R-:W-:-:S04]  /*cb90*/  IADD3 R13, P1, R11, 0x2f0, RZ ;  /* 0x000002f00b0d7810 */ /* 0x008fc80007f3e0ff */
[----:B------:R-:W-:Y:S01]  /*cba0*/  R2UR UR6, R13 ;  /* 0x000000000d0672ca */ /* 0x000fe200000e0000 */
[----:B--2---:R-:W-:Y:S01]  /*cbb0*/  UIADD3 UR9, UR8, 0x26800, URZ ;  /* 0x0002680008097890 */ /* 0x004fe2000fffe03f */
[----:B------:R-:W-:Y:S01]  /*cbc0*/  IADD3.X R13, RZ, R12, RZ, P1, !PT ;  /* 0x0000000cff0d7210 */ /* 0x000fe20000ffe4ff */
[----:B------:R-:W-:Y:S01]  /*cbd0*/  UIADD3 UR24, UR8, 0x4000, URZ ;  /* 0x0000400008187890 */ /* 0x000fe2000fffe03f */
[----:B------:R-:W-:Y:S02]  /*cbe0*/  UMOV UR16, 0x0 ;  /* 0x0000000000107882 */ /* 0x000fe40000000000 */
[----:B------:R-:W-:Y:S01]  /*cbf0*/  R2UR UR7, R13 ;  /* 0x000000000d0772ca */ /* 0x000fe200000e0000 */
[----:B------:R-:W-:Y:S01]  /*cc00*/  UMOV UR17, 0x10000000 ;  /* 0x1000000000117882 */ /* 0x000fe20000000000 */
[----:B------:R-:W-:Y:S01]  /*cc10*/  IADD3 R13, P1, R11, 0x3f0, RZ ;  /* 0x000003f00b0d7810 */ /* 0x000fe20007f3e0ff */
[----:B------:R-:W-:Y:S01]  /*cc20*/  UMOV UR27, UR11 ;  /* 0x0000000b001b7c82 */ /* 0x000fe20008000000 */
[----:B------:R-:W-:Y:S01]  /*cc30*/  UMOV UR26, UR18 ;  /* 0x00000012001a7c82 */ /* 0x000fe20008000000 */
[----:B------:R-:W-:Y:S01]  /*cc40*/  UMOV UR25, UR9 ;  /* 0x0000000900197c82 */ /* 0x000fe20008000000 */
[----:B------:R-:W-:Y:S01]  /*cc50*/  R2UR UR14, R13 ;  /* 0x000000000d0e72ca */ /* 0x000fe200000e0000 */
[----:B------:R-:W-:Y:S01]  /*cc60*/  IMAD.X R13, RZ, RZ, R12, P1 ;  /* 0x000000ffff0d7224 */ /* 0x000fe200008e060c */
[----:B------:R-:W-:-:S04]  /*cc70*/  ISETP.GE.AND P1, PT, R5, R14, PT ;  /* 0x0000000e0500720c */ /* 0x000fc80003f26270 */
[----:B------:R-:W-:Y:S01]  /*cc80*/  R2UR UR15, R13 ;  /* 0x000000000d0f72ca */ /* 0x000fe200000e0000 */
[----:B------:R1:W-:-:S12]  /*cc90*/  UTMALDG.4D [UR8], [UR6], desc[UR16] ;  /* 0x00001008060075b4 */ /* 0x0003d80008019000 */
[----:B------:R1:W-:Y:S02]  /*cca0*/  UTMALDG.4D [UR24], [UR14], desc[UR16] ;  /* 0x000010180e0075b4 */ /* 0x0003e40008019000 */
[----:B-1----:R-:W-:Y:S05]  /*ccb0*/  @P1 BRA `(.L_x_2522) ;  /* 0x0000000c00b01947 */ /* 0x002fea0003800000 */
[-C--:B------:R-:W-:Y:S01]  /*ccc0*/  LOP3.LUT R16, RZ, R5.reuse, RZ, 0x33, !PT ;  /* 0x00000005ff107212 */ /* 0x080fe200078e33ff */
[----:B------:R-:W-:Y:S01]  /*ccd0*/  IMAD.MOV.U32 R8, RZ, RZ, 0x1 ;  /* 0x00000001ff087424 */ /* 0x000fe200078e00ff */
[----:B------:R-:W-:Y:S02]  /*cce0*/  MOV R13, R5 ;  /* 0x00000005000d7202 */ /* 0x000fe40000000f00 */
[C---:B------:R-:W-:Y:S01]  /*ccf0*/  IADD3 R16, R4.reuse, R16, RZ ;  /* 0x0000001004107210 */ /* 0x040fe20007ffe0ff */
[----:B------:R-:W-:-:S05]  /*cd00*/  VIADD R4, R4, 0xfffffffe ;  /* 0xfffffffe04047836 */ /* 0x000fca0000000000 */
[----:B------:R-:W-:Y:S02]  /*cd10*/  ISETP.NE.AND P1, PT, R4, R5, PT ;  /* 0x000000050400720c */ /* 0x000fe40003f25270 */
[----:B------:R-:W-:-:S05]  /*cd20*/  LOP3.LUT R4, R16, 0x1, RZ, 0xc0, !PT ;  /* 0x0000000110047812 */ /* 0x000fca00078ec0ff */
[----:B------:R1:W-:Y:S06]  /*cd30*/  STL [R1+0x18], R4 ;  /* 0x0000180401007387 */ /* 0x0003ec0000100800 */
[----:B------:R-:W-:Y:S05]  /*cd40*/  @!P1 BRA `(.L_x_2523) ;  /* 0x0000000800589947 */ /* 0x000fea0003800000 */
[----:B------:R-:W-:Y:S01]  /*cd50*/  IMAD.IADD R16, R16, 0x1, -R4 ;  /* 0x0000000110107824 */ /* 0x000fe200078e0a04 */
[----:B------:R-:W-:Y:S01]  /*cd60*/  MOV R8, 0x1 ;  /* 0x0000000100087802 */ /* 0x000fe20000000f00 */
[----:B------:R-:W-:-:S07]  /*cd70*/  IMAD.MOV.U32 R13, RZ, RZ, R5 ;  /* 0x000000ffff0d7224 */ /* 0x000fce00078e0005 */
.L_x_2532:
[----:B--23--:R-:W-:-:S04]  /*cd80*/  SHF.L.U32 R17, R8, 0x1f, RZ ;  /* 0x0000001f08117819 */ /* 0x00cfc800000006ff */
[----:B------:R-:W2:Y:S02]  /*cd90*/  SYNCS.PHASECHK.TRANS64.TRYWAIT P1, [R0+URZ+0x26840], R17 ;  /* 0x02684011000075a7 */ /* 0x000ea4000802017f */
[----:B--2---:R-:W-:Y:S05]  /*cda0*/  @!P1 BRA `(.L_x_2524) ;  /* 0x0000001400749947 */ /* 0x004fea0003800000 */
.L_x_2549:
[----:B------:R-:W-:Y:S05]  /*cdb0*/  @P0 BRA `(.L_x_2525) ;  /* 0x00000000001c0947 */ /* 0x000fea0003800000 */
[----:B------:R-:W3:Y:S01]  /*cdc0*/  S2R R2, SR_TID.X ;  /* 0x0000000000027919 */ /* 0x000ee20000002100 */
[----:B------:R-:W-:-:S04]  /*cdd0*/  IMAD.MOV.U32 R3, RZ, RZ, 0x3180 ;  /* 0x00003180ff037424 */ /* 0x000fc800078e00ff */
[----:B------:R4:W-:Y:S01]  /*cde0*/  SYNCS.ARRIVE.TRANS64 RZ, [R0+URZ+0x26830], R3 ;  /* 0x0268300300ff79a7 */ /* 0x0009e2000800003f */
[----:B---3--:R-:W-:-:S04]  /*cdf0*/  LOP3.LUT R2, R2, 0x1f, RZ, 0xc0, !PT ;  /* 0x0000001f02027812 */ /* 0x008fc800078ec0ff */
[----:B------:R-:W-:-:S13]  /*ce00*/  ISETP.NE.AND P1, PT, R2, RZ, PT ;  /* 0x000000ff0200720c */ /* 0x000fda0003f25270 */
[----:B----4-:R-:W-:Y:S05]  /*ce10*/  @!P1 BRA `(.L_x_2525) ;  /* 0x0000000000049947 */ /* 0x010fea0003800000 */
[----:B------:R-:W-:Y:S01]  /*ce20*/  BPT.TRAP 0x1 ;  /* 0x000000040000795c */ /* 0x000fe20000300000 */
.L_x_2525:
[----:B------:R-:W3:Y:S01]  /*ce30*/  LDC.64 R14, c[0x0][0x728] ;  /* 0x0001ca00ff0e7b82 */ /* 0x000ee20000000a00 */
[----:B------:R-:W-:Y:S01]  /*ce40*/  IMAD R18, R13, 0x60, RZ ;  /* 0x000000600d127824 */ /* 0x000fe200078e02ff */
[----:B------:R-:W-:Y:S01]  /*ce50*/  R2UR UR4, R0 ;  /* 0x00000000000472ca */ /* 0x000fe200000e0000 */
[----:B------:R-:W-:Y:S01]  /*ce60*/  UMOV UR14, 0x0 ;  /* 0x00000000000e7882 */ /* 0x000fe20000000000 */
[----:B------:R-:W-:Y:S01]  /*ce70*/  UMOV UR15, 0x14f00000 ;  /* 0x14f00000000f7882 */ /* 0x000fe20000000000 */
[----:B------:R-:W-:Y:S01]  /*ce80*/  UMOV UR18, URZ ;  /* 0x0000003f00127c82 */ /* 0x000fe20008000000 */
[C---:B------:R-:W-:Y:S01]  /*ce90*/  IADD3 R2, P1, R18.reuse, R6, RZ ;  /* 0x0000000612027210 */ /* 0x040fe20007f3e0ff */
[----:B------:R-:W-:Y:S01]  /*cea0*/  UMOV UR10, 0x18 ;  /* 0x00000018000a7882 */ /* 0x000fe20000000000 */
[----:B-1----:R-:W1:Y:S01]  /*ceb0*/  LDC.64 R4, c[0x0][0x198] ;  /* 0x00006600ff047b82 */ /* 0x002e620000000a00 */
        /* <DEDUP_REMOVED lines=20> */
.L_x_2550:
        /* <DEDUP_REMOVED lines=8> */
.L_x_2527:
[----:B------:R-:W3:Y:S01]  /*d080*/  LDL.64 R2, [R1] ;  /* 0x0000000001027983 */ /* 0x000ee20000100a00 */
[----:B------:R-:W-:Y:S01]  /*d090*/  IADD3 R19, R18, 0x60, RZ ;  /* 0x0000006012137810 */ /* 0x000fe20007ffe0ff */
[----:B------:R-:W-:Y:S02]  /*d0a0*/  ULDC.64 UR4, c[0x0][0x700] ;  /* 0x0001c00000047ab9 */ /* 0x000fe40000000a00 */
[----:B------:R-:W-:Y:S01]  /*d0b0*/  IMAD.U32 R9, RZ, RZ, UR4 ;  /* 0x00000004ff097e24 */ /* 0x000fe2000f8e00ff */
[----:B---3--:R-:W-:-:S04]  /*d0c0*/  IADD3 R2, P1, R19, R2, RZ ;  /* 0x0000000213027210 */ /* 0x008fc80007f3e0ff */
[----:B------:R-:W-:-:S04]  /*d0d0*/  LEA R3, P2, R2, R9, 0x2 ;  /* 0x0000000902037211 */ /* 0x000fc800078410ff */
[----:B------:R-:W-:Y:S02]  /*d0e0*/  R2UR UR14, R3 ;  /* 0x00000000030e72ca */ /* 0x000fe400000e0000 */
[----:B------:R-:W3:Y:S01]  /*d0f0*/  LDL R3, [R1+0x8] ;  /* 0x0000080001037983 */ /* 0x000ee20000100800 */
[----:B------:R-:W-:Y:S01]  /*d100*/  SHF.R.S32.HI R20, RZ, 0x1f, R19 ;  /* 0x0000001fff147819 */ /* 0x000fe20000011413 */
[----:B------:R-:W-:Y:S01]  /*d110*/  UMOV UR6, 0x0 ;  /* 0x0000000000067882 */ /* 0x000fe20000000000 */
[----:B------:R-:W-:Y:S01]  /*d120*/  MOV R10, UR5 ;  /* 0x00000005000a7c02 */ /* 0x000fe20008000f00 */
[----:B------:R-:W-:Y:S01]  /*d130*/  UMOV UR7, 0x14f00000 ;  /* 0x14f0000000077882 */ /* 0x000fe20000000000 */
[----:B------:R-:W-:Y:S01]  /*d140*/  R2UR UR8, R0 ;  /* 0x00000000000872ca */ /* 0x000fe200000e0000 */
[----:B------:R-:W-:Y:S01]  /*d150*/  UMOV UR18, URZ ;  /* 0x0000003f00127c82 */ /* 0x000fe20008000000 */
[----:B------:R-:W-:Y:S01]  /*d160*/  R2UR UR19, R19 ;  /* 0x00000000131372ca */ /* 0x000fe200000e0000 */
[----:B------:R-:W-:-:S10]  /*d170*/  UMOV UR10, 0x18 ;  /* 0x00000018000a7882 */ /* 0x000fd40000000000 */
[----:B------:R-:W-:Y:S02]  /*d180*/  UIADD3 UR16, UR8, 0x11000, URZ ;  /* 0x0001100008107890 */ /* 0x000fe4000fffe03f */
[----:B------:R-:W-:Y:S02]  /*d190*/  UIADD3 UR17, UR8, 0x26818, URZ ;  /* 0x0002681808117890 */ /* 0x000fe4000fffe03f */
[----:B------:R-:W-:-:S05]  /*d1a0*/  UIADD3 UR8, UR8, 0x1a200, URZ ;  /* 0x0001a20008087890 */ /* 0x000fca000fffe03f */
[----:B------:R-:W-:Y:S01]  /*d1b0*/  UMOV UR9, UR17 ;  /* 0x0000001100097c82 */ /* 0x000fe20008000000 */
[----:B---3--:R-:W-:-:S05]  /*d1c0*/  IMAD.X R3, R20, 0x1, R3, P1 ;  /* 0x0000000114037824 */ /* 0x008fca00008e0603 */
[----:B------:R-:W-:-:S04]  /*d1d0*/  LEA.HI.X R2, R2, R10, R3, 0x2, P2 ;  /* 0x0000000a02027211 */ /* 0x000fc800010f1403 */
[----:B------:R-:W-:Y:S02]  /*d1e0*/  R2UR UR15, R2 ;  /* 0x00000000020f72ca */ /* 0x000fe400000e0000 */
[----:B------:R-:W-:-:S04]  /*d1f0*/  IADD3 R2, P1, R11, 0xf0, RZ ;  /* 0x000000f00b027810 */ /* 0x000fc80007f3e0ff */
[----:B------:R-:W-:Y:S02]  /*d200*/  IADD3.X R3, RZ, R12, RZ, P1, !PT ;  /* 0x0000000cff037210 */ /* 0x000fe40000ffe4ff */
[----:B------:R-:W-:Y:S02]  /*d210*/  R2UR UR4, R2 ;  /* 0x00000000020472ca */ /* 0x000fe400000e0000 */
[----:B------:R-:W-:-:S13]  /*d220*/  R2UR UR5, R3 ;  /* 0x00000000030572ca */ /* 0x000fda00000e0000 */
[----:B------:R3:W-:Y:S01]  /*d230*/  UTMALDG.4D [UR16], [UR4], desc[UR6] ;  /* 0x00000610040075b4 */ /* 0x0007e20008019000 */
[----:B------:R3:W-:Y:S01]  /*d240*/  UBLKCP.S.G [UR8], [UR14], UR10 ;  /* 0x000000080e0073ba */ /* 0x0007e2000800020a */
[----:B------:R-:W4:Y:S02]  /*d250*/  SYNCS.PHASECHK.TRANS64.TRYWAIT P1, [R0+URZ+0x26848], R17 ;  /* 0x02684811000075a7 */ /* 0x000f24000802017f */
[----:B---34-:R-:W-:Y:S05]  /*d260*/  @!P1 BRA `(.L_x_2528) ;  /* 0x00000010006c9947 */ /* 0x018fea0003800000 */
.L_x_2551:
        /* <DEDUP_REMOVED lines=8> */
.L_x_2529:
        /* <DEDUP_REMOVED lines=24> */
.L_x_2553:
        /* <DEDUP_REMOVED lines=8> */
.L_x_2531:
[----:B----4-:R-:W4:Y:S04]  /*d4f0*/  LDL.64 R4, [R1] ;  /* 0x0000000001047983 */ /* 0x010f280000100a00 */
[----:B------:R-:W5:Y:S01]  /*d500*/  LDL R14, [R1+0x8] ;  /* 0x00000800010e7983 */ /* 0x000f620000100800 */
        /* <DEDUP_REMOVED lines=8> */
[----:B------:R-:W-:Y:S01]  /*d590*/  UMOV UR10, 0x18 ;  /* 0x00000018000a7882 */ /* 0x000fe20000000000 */
[----:B------:R-:W-:-:S04]  /*d5a0*/  IADD3 R13, R13, 0x2, RZ ;  /* 0x000000020d0d7810 */ /* 0x000fc80007ffe0ff */
[----:B------:R-:W-:Y:S02]  /*d5b0*/  UIADD3 UR19, UR19, 0xc0, URZ ;  /* 0x000000c013137890 */ /* 0x000fe4000fffe03f */
[----:B------:R-:W-:Y:S02]  /*d5c0*/  UIADD3 UR16, UR8, 0xe000, URZ ;  /* 0x0000e00008107890 */ /* 0x000fe4000fffe03f */
[----:B------:R-:W-:Y:S02]  /*d5d0*/  UIADD3 UR17, UR8, 0x26810, URZ ;  /* 0x0002681008117890 */ /* 0x000fe4000fffe03f */
[----:B------:R-:W-:-:S05]  /*d5e0*/  UIADD3 UR8, UR8, 0x1a000, URZ ;  /* 0x0001a00008087890 */ /* 0x000fca000fffe03f */
[----:B------:R-:W-:Y:S02]  /*d5f0*/  UMOV UR9, UR17 ;  /* 0x0000001100097c82 */ /* 0x000fe40008000000 */
[----:B------:R1:W-:Y:S01]  /*d600*/  UTMALDG.4D [UR16], [UR4], desc[UR6] ;  /* 0x00000610040075b4 */ /* 0x0003e20008019000 */
[----:B----4-:R-:W-:-:S04]  /*d610*/  IADD3 R4, P1, R4, UR19, RZ ;  /* 0x0000001304047c10 */ /* 0x010fc8000ff3e0ff */
[----:B------:R-:W-:-:S04]  /*d620*/  LEA R5, P2, R4, R9, 0x2 ;  /* 0x0000000904057211 */ /* 0x000fc800078410ff */
[----:B------:R-:W-:Y:S02]  /*d630*/  R2UR UR14, R5 ;  /* 0x00000000050e72ca */ /* 0x000fe400000e0000 */
[----:B------:R-:W-:-:S04]  /*d640*/  MOV R5, UR19 ;  /* 0x0000001300057c02 */ /* 0x000fc80008000f00 */
[----:B-----5:R-:W-:Y:S02]  /*d650*/  LEA.HI.X.SX32 R5, R5, R14, 0x1, P1 ;  /* 0x0000000e05057211 */ /* 0x020fe400008f0eff */
[----:B------:R-:W-:Y:S02]  /*d660*/  ISETP.NE.AND P1, PT, R16, RZ, PT ;  /* 0x000000ff1000720c */ /* 0x000fe40003f25270 */
[----:B------:R-:W-:-:S04]  /*d670*/  LEA.HI.X R5, R4, R10, R5, 0x2, P2 ;  /* 0x0000000a04057211 */ /* 0x000fc800010f1405 */
[----:B------:R-:W-:-:S13]  /*d680*/  R2UR UR15, R5 ;  /* 0x00000000050f72ca */ /* 0x000fda00000e0000 */
[----:B------:R1:W-:Y:S02]  /*d690*/  UBLKCP.S.G [UR8], [UR14], UR10 ;  /* 0x000000080e0073ba */ /* 0x0003e4000800020a */
[----:B-1----:R-:W-:Y:S05]  /*d6a0*/  @P1 BRA `(.L_x_2532) ;  /* 0xfffffff400b41947 */ /* 0x002fea000383ffff */
.L_x_2523:
[----:B-1----:R-:W4:Y:S04]  /*d6b0*/  LDL.LU R4, [R1+0x18] ;  /* 0x0000180001047983 */ /* 0x002f280000300800 */
[----:B------:R1:W5:Y:S01]  /*d6c0*/  LDL R5, [R1+0x1c] ;  /* 0x00001c0001057983 */ /* 0x0003620000100800 */
[----:B----4-:R-:W-:-:S13]  /*d6d0*/  ISETP.NE.AND P1, PT, R4, RZ, PT ;  /* 0x000000ff0400720c */ /* 0x010fda0003f25270 */
[----:B-1----:R-:W-:Y:S05]  /*d6e0*/  @!P1 BRA `(.L_x_2522) ;  /* 0x0000000400249947 */ /* 0x002fea0003800000 */
[----:B------:R-:W-:-:S04]  /*d6f0*/  SHF.L.U32 R14, R8, 0x1f, RZ ;  /* 0x0000001f080e7819 */ /* 0x000fc800000006ff */
[----:B------:R-:W1:Y:S02]  /*d700*/  SYNCS.PHASECHK.TRANS64.TRYWAIT P1, [R0+URZ+0x26840], R14 ;  /* 0x0268400e000075a7 */ /* 0x000e64000802017f */
[----:B-1----:R-:W-:Y:S05]  /*d710*/  @!P1 BRA `(.L_x_2533) ;  /* 0x0000000c006c9947 */ /* 0x002fea0003800000 */
.L_x_2554:
[----:B------:R-:W-:Y:S05]  /*d720*/  @P0 BRA `(.L_x_2534) ;  /* 0x00000000001c0947 */ /* 0x000fea0003800000 */
[----:B------:R-:W4:Y:S02]  /*d730*/  S2R R4, SR_TID.X ;  /* 0x0000000000047919 */ /* 0x000f240000002100 */
[----:B----45:R-:W-:Y:S01]  /*d740*/  LOP3.LUT R5, R4, 0x1f, RZ, 0xc0, !PT ;  /* 0x0000001f04057812 */ /* 0x030fe200078ec0ff */
[----:B------:R-:W-:-:S03]  /*d750*/  IMAD.MOV.U32 R4, RZ, RZ, 0x3180 ;  /* 0x00003180ff047424 */ /* 0x000fc600078e00ff */
[----:B------:R-:W-:Y:S01]  /*d760*/  ISETP.NE.AND P1, PT, R5, RZ, PT ;  /* 0x000000ff0500720c */ /* 0x000fe20003f25270 */
[----:B------:R4:W-:-:S12]  /*d770*/  SYNCS.ARRIVE.TRANS64 RZ, [R0+URZ+0x26830], R4 ;  /* 0x0268300400ff79a7 */ /* 0x0009d8000800003f */
[----:B----4-:R-:W-:Y:S05]  /*d780*/  @!P1 BRA `(.L_x_2534) ;  /* 0x0000000000049947 */ /* 0x010fea0003800000 */
[----:B------:R-:W-:Y:S01]  /*d790*/  BPT.TRAP 0x1 ;  /* 0x000000040000795c */ /* 0x000fe20000300000 */
.L_x_2534:
[----:B-----5:R-:W4:Y:S01]  /*d7a0*/  LDC.64 R4, c[0x0][0x728] ;  /* 0x0001ca00ff047b82 */ /* 0x020f220000000a00 */
[----:B------:R-:W-:Y:S01]  /*d7b0*/  IMAD R13, R13, 0x60, RZ ;  /* 0x000000600d0d7824 */ /* 0x000fe200078e02ff */
        /* <DEDUP_REMOVED lines=10> */
[----:B----4-:R-:W-:-:S04]  /*d860*/  LEA R4, P2, R15, R4, 0x2 ;  /* 0x000000040f047211 */ /* 0x010fc800078410ff */
[----:B------:R-:W-:Y:S01]  /*d870*/  UMOV UR9, UR17 ;  /* 0x0000001100097c82 */ /* 0x000fe20008000000 */
[----:B------:R-:W-:Y:S02]  /*d880*/  R2UR UR14, R4 ;  /* 0x00000000040e72ca */ /* 0x000fe400000e0000 */
[----:B------:R-:W-:-:S04]  /*d890*/  LEA.HI.X.SX32 R4, R13, R21, 0x1, P1 ;  /* 0x000000150d047211 */ /* 0x000fc800008f0eff */
[----:B------:R-:W-:-:S04]  /*d8a0*/  LEA.HI.X R4, R15, R5, R4, 0x2, P2 ;  /* 0x000000050f047211 */ /* 0x000fc800010f1404 */
[----:B------:R-:W-:Y:S02]  /*d8b0*/  R2UR UR15, R4 ;  /* 0x00000000040f72ca */ /* 0x000fe400000e0000 */
[----:B------:R-:W-:-:S04]  /*d8c0*/  IADD3 R4, P1, R11, 0x1f0, RZ ;  /* 0x000001f00b047810 */ /* 0x000fc80007f3e0ff */
[----:B------:R-:W-:Y:S02]  /*d8d0*/  R2UR UR4, R4 ;  /* 0x00000000040472ca */ /* 0x000fe400000e0000 */
[----:B------:R-:W-:-:S04]  /*d8e0*/  IADD3.X R4, RZ, R12, RZ, P1, !PT ;  /* 0x0000000cff047210 */ /* 0x000fc80000ffe4ff */
[----:B------:R-:W-:-:S13]  /*d8f0*/  R2UR UR5, R4 ;  /* 0x00000000040572ca */ /* 0x000fda00000e0000 */
[----:B------:R4:W-:Y:S01]  /*d900*/  UTMALDG.4D [UR16], [UR4], desc[UR6] ;  /* 0x00000610040075b4 */ /* 0x0009e20008019000 */
[----:B------:R4:W-:Y:S01]  /*d910*/  UBLKCP.S.G [UR8], [UR14], UR10 ;  /* 0x000000080e0073ba */ /* 0x0009e2000800020a */
[----:B------:R-:W1:Y:S02]  /*d920*/  SYNCS.PHASECHK.TRANS64.TRYWAIT P1, [R0+URZ+0x26828], R14 ;  /* 0x0268280e000075a7 */ /* 0x000e64000802017f */
[----:B-1--4-:R-:W-:Y:S05]  /*d930*/  @!P1 BRA `(.L_x_2535) ;  /* 0x0000000800f89947 */ /* 0x012fea0003800000 */
.L_x_2555:
[----:B------:R-:W-:Y:S05]  /*d940*/  @P0 BRA `(.L_x_2536) ;  /* 0x00000000001c0947 */ /* 0x000fea0003800000 */
[----:B------:R-:W4:Y:S01]  /*d950*/  S2R R4, SR_TID.X ;  /* 0x0000000000047919 */ /* 0x000f220000002100 */
[----:B------:R-:W-:-:S04]  /*d960*/  IMAD.MOV.U32 R5, RZ, RZ, 0x3180 ;  /* 0x00003180ff057424 */ /* 0x000fc800078e00ff */
[----:B------:R1:W-:Y:S01]  /*d970*/  SYNCS.ARRIVE.TRANS64 RZ, [R0+URZ+0x26818], R5 ;  /* 0x0268180500ff79a7 */ /* 0x0003e2000800003f */
[----:B----4-:R-:W-:-:S04]  /*d980*/  LOP3.LUT R4, R4, 0x1f, RZ, 0xc0, !PT ;  /* 0x0000001f04047812 */ /* 0x010fc800078ec0ff */
[----:B------:R-:W-:-:S13]  /*d990*/  ISETP.NE.AND P0, PT, R4, RZ, PT ;  /* 0x000000ff0400720c */ /* 0x000fda0003f05270 */
[----:B-1----:R-:W-:Y:S05]  /*d9a0*/  @!P0 BRA `(.L_x_2536) ;  /* 0x0000000000048947 */ /* 0x002fea0003800000 */
[----:B------:R-:W-:Y:S01]  /*d9b0*/  BPT.TRAP 0x1 ;  /* 0x000000040000795c */ /* 0x000fe20000300000 */
.L_x_2536:
[----:B------:R-:W4:Y:S04]  /*d9c0*/  LDL.LU.64 R4, [R1] ;  /* 0x0000000001047983 */ /* 0x000f280000300a00 */
[----:B-1----:R-:W2:Y:S01]  /*d9d0*/  LDL.LU R14, [R1+0x8] ;  /* 0x00000800010e7983 */ /* 0x002ea20000300800 */
[----:B------:R-:W-:Y:S01]  /*d9e0*/  R2UR UR19, R13 ;  /* 0x000000000d1372ca */ /* 0x000fe200000e0000 */
[----:B------:R-:W-:Y:S01]  /*d9f0*/  UMOV UR6, 0x0 ;  /* 0x0000000000067882 */ /* 0x000fe20000000000 */
[----:B------:R-:W-:Y:S01]  /*da00*/  R2UR UR8, R0 ;  /* 0x00000000000872ca */ /* 0x000fe200000e0000 */
[----:B------:R-:W-:Y:S01]  /*da10*/  UMOV UR7, 0x14f00000 ;  /* 0x14f0000000077882 */ /* 0x000fe20000000000 */
[----:B------:R-:W-:Y:S01]  /*da20*/  R2UR UR4, R2 ;  /* 0x00000000020472ca */ /* 0x000fe200000e0000 */
[----:B------:R-:W-:Y:S01]  /*da30*/  UMOV UR18, URZ ;  /* 0x0000003f00127c82 */ /* 0x000fe20008000000 */
[----:B------:R-:W-:Y:S01]  /*da40*/  R2UR UR5, R3 ;  /* 0x00000000030572ca */ /* 0x000fe200000e0000 */
[----:B------:R-:W-:-:S06]  /*da50*/  UMOV UR10, 0x18 ;  /* 0x00000018000a7882 */ /* 0x000fcc0000000000 */
[----:B------:R-:W-:Y:S02]  /*da60*/  UIADD3 UR19, UR19, 0x60, URZ ;  /* 0x0000006013137890 */ /* 0x000fe4000fffe03f */
[----:B------:R-:W-:Y:S02]  /*da70*/  UIADD3 UR16, UR8, 0x11000, URZ ;  /* 0x0001100008107890 */ /* 0x000fe4000fffe03f */
[----:B------:R-:W-:Y:S02]  /*da80*/  UIADD3 UR17, UR8, 0x26818, URZ ;  /* 0x0002681808117890 */ /* 0x000fe4000fffe03f */
[----:B------:R-:W-:Y:S01]  /*da90*/  UIADD3 UR8, UR8, 0x1a200, URZ ;  /* 0x0001a20008087890 */ /* 0x000fe2000fffe03f */
[----:B------:R-:W-:-:S04]  /*daa0*/  IMAD.MOV.U32 R2, RZ, RZ, 0x1 ;  /* 0x00000001ff027424 */ /* 0x000fc800078e00ff */
[----:B------:R-:W-:Y:S02]  /*dab0*/  UMOV UR9, UR17 ;  /* 0x0000001100097c82 */ /* 0x000fe40008000000 */
[----:B------:R1:W-:Y:S01]  /*dac0*/  UTMALDG.4D [UR16], [UR4], desc[UR6] ;  /* 0x00000610040075b4 */ /* 0x0003e20008019000 */
[----:B----4-:R-:W-:Y:S02]  /*dad0*/  IADD3 R4, P0, R4, UR19, RZ ;  /* 0x0000001304047c10 */ /* 0x010fe4000ff1e0ff */
[----:B------:R-:W-:-:S04]  /*dae0*/  MOV R5, UR19 ;  /* 0x0000001300057c02 */ /* 0x000fc80008000f00 */
[----:B--2---:R-:W-:Y:S02]  /*daf0*/  LEA.HI.X.SX32 R5, R5, R14, 0x1, P0 ;  /* 0x0000000e05057211 */ /* 0x004fe400000f0eff */
[----:B------:R-:W-:-:S04]  /*db00*/  LEA R9, P0, R4, R9, 0x2 ;  /* 0x0000000904097211 */ /* 0x000fc800078010ff */
[----:B------:R-:W-:Y:S02]  /*db10*/  LEA.HI.X R10, R4, R10, R5, 0x2, P0 ;  /* 0x0000000a040a7211 */ /* 0x000fe400000f1405 */
[----:B------:R-:W-:Y:S01]  /*db20*/  R2UR UR14, R9 ;  /* 0x00000000090e72ca */ /* 0x000fe200000e0000 */
[----:B------:R1:W5:Y:S01]  /*db30*/  LDL.LU R5, [R1+0x1c] ;  /* 0x00001c0001057983 */ /* 0x0003620000300800 */
[----:B------:R-:W-:-:S03]  /*db40*/  R2UR UR15, R10 ;  /* 0x000000000a0f72ca */ /* 0x000fc600000e0000 */
[----:B------:R1:W-:Y:S10]  /*db50*/  STL [R1+0x10], R2 ;  /* 0x0000100201007387 */ /* 0x0003f40000100800 */
[----:B------:R1:W-:Y:S02]  /*db60*/  UBLKCP.S.G [UR8], [UR14], UR10 ;  /* 0x000000080e0073ba */ /* 0x0003e4000800020a */
[----:B-1----:R-:W-:Y:S01]  /*db70*/  NOP ;  /* 0x0000000000007918 */ /* 0x002fe20000000000 */
.L_x_2522:
[----:B------:R-:W4:Y:S01]  /*db80*/  LDL R3, [R1+0x10] ;  /* 0x0000100001037983 */ /* 0x000f220000100800 */
[----:B------:R-:W1:Y:S02]  /*db90*/  S2R R2, SR_TID.X ;  /* 0x0000000000027919 */ /* 0x000e640000002100 */
[----:B-1----:R-:W-:-:S04]  /*dba0*/  LOP3.LUT R2, R2, 0x7f, RZ, 0xc0, !PT ;  /* 0x0000007f02027812 */ /* 0x002fc800078ec0ff */
[----:B------:R-:W-:Y:S02]  /*dbb0*/  ISETP.NE.AND P1, PT, R2, RZ, PT ;  /* 0x000000ff0200720c */ /* 0x000fe40003f25270 */
[----:B----4-:R-:W-:Y:S02]  /*dbc0*/  LEA R4, R3, R0, 0x3 ;  /* 0x0000000003047211 */ /* 0x010fe400078e18ff */
[----:B------:R-:W-:-:S04]  /*dbd0*/  SHF.L.U32 R3, R8, 0x1f, RZ ;  /* 0x0000001f08037819 */ /* 0x000fc800000006ff */
[----:B------:R-:W1:Y:S02]  /*dbe0*/  SYNCS.PHASECHK.TRANS64.TRYWAIT P0, [R4+URZ+0x26840], R3 ;  /* 0x02684003040075a7 */ /* 0x000e64000800017f */
[----:B-1----:R-:W-:Y:S05]  /*dbf0*/  @!P0 BRA `(.L_x_2537) ;  /* 0x00000008005c8947 */ /* 0x002fea0003800000 */
.L_x_2556:
[----:B------:R-:W-:Y:S05]  /*dc00*/  @P1 BRA `(.L_x_2538) ;  /* 0x0000000000181947 */ /* 0x000fea0003800000 */
[----:B------:R-:W4:Y:S01]  /*dc10*/  S2R R2, SR_TID.X ;  /* 0x0000000000027919 */ /* 0x000f220000002100 */
[----:B-1----:R-:W-:-:S04]  /*dc20*/  IMAD.MOV.U32 R3, RZ, RZ, 0x3180 ;  /* 0x00003180ff037424 */ /* 0x002fc800078e00ff */
[----:B------:R1:W-:Y:S01]  /*dc30*/  SYNCS.ARRIVE.TRANS64 RZ, [R4+URZ+0x26830], R3 ;  /* 0x0268300304ff79a7 */ /* 0x0003e2000800003f */
[----:B----4-:R-:W-:-:S13]  /*dc40*/  LOP3.LUT P0, RZ, R2, 0x1f, RZ, 0xc0, !PT ;  /* 0x0000001f02ff7812 */ /* 0x010fda000780c0ff */
[----:B-1----:R-:W-:Y:S05]  /*dc50*/  @!P0 BRA `(.L_x_2538) ;  /* 0x0000000000048947 */ /* 0x002fea0003800000 */
[----:B------:R-:W-:Y:S01]  /*dc60*/  BPT.TRAP 0x1 ;  /* 0x000000040000795c */ /* 0x000fe20000300000 */
.L_x_2538:
[----:B------:R-:W4:Y:S01]  /*dc70*/  LDL.LU R9, [R1+0x10] ;  /* 0x0000100001097983 */ /* 0x000f220000300800 */
[----:B-----5:R-:W-:Y:S01]  /*dc80*/  R2UR UR19, R5 ;  /* 0x00000000051372ca */ /* 0x020fe200000e0000 */
[----:B-1----:R-:W1:Y:S01]  /*dc90*/  LDC.64 R2, c[0x0][0x728] ;  /* 0x0001ca00ff027b82 */ /* 0x002e620000000a00 */
[----:B------:R-:W-:Y:S01]  /*dca0*/  R2UR UR17, R4 ;  /* 0x00000000041172ca */ /* 0x000fe200000e0000 */
[----:B------:R-:W-:Y:S01]  /*dcb0*/  UMOV UR6, 0x0 ;  /* 0x0000000000067882 */ /* 0x000fe20000000000 */
[----:B------:R-:W-:Y:S01]  /*dcc0*/  UMOV UR7, 0x14f00000 ;  /* 0x14f0000000077882 */ /* 0x000fe20000000000 */
[----:B------:R-:W-:Y:S01]  /*dcd0*/  UMOV UR18, URZ ;  /* 0x0000003f00127c82 */ /* 0x000fe20008000000 */
[----:B------:R-:W-:-:S07]  /*dce0*/  UMOV UR10, 0x18 ;  /* 0x00000018000a7882 */ /* 0x000fce0000000000 */
[----:B------:R-:W-:Y:S02]  /*dcf0*/  UIMAD UR19, UR19, 0x60, URZ ;  /* 0x00000060131378a4 */ /* 0x000fe4000f8e023f */
[----:B------:R-:W-:-:S04]  /*dd00*/  UIADD3 UR17, UR17, 0x26830, URZ ;  /* 0x0002683011117890 */ /* 0x000fc8000fffe03f */
[----:B------:R-:W-:Y:S02]  /*dd10*/  IADD3 R6, P0, R6, UR19, RZ ;  /* 0x0000001306067c10 */ /* 0x000fe4000ff1e0ff */
[----:B------:R-:W-:Y:S01]  /*dd20*/  MOV R10, UR19 ;  /* 0x00000013000a7c02 */ /* 0x000fe20008000f00 */
[----:B------:R-:W-:-:S03]  /*dd30*/  UMOV UR9, UR17 ;  /* 0x0000001100097c82 */ /* 0x000fc60008000000 */
[----:B------:R-:W-:Y:S02]  /*dd40*/  LEA.HI.X.SX32 R21, R10, R21, 0x1, P0 ;  /* 0x000000150a157211 */ /* 0x000fe400000f0eff */
[----:B-1----:R-:W-:-:S04]  /*dd50*/  LEA R2, P0, R6, R2, 0x2 ;  /* 0x0000000206027211 */ /* 0x002fc800078010ff */
[----:B------:R-:W-:Y:S02]  /*dd60*/  LEA.HI.X R3, R6, R3, R21, 0x2, P0 ;  /* 0x0000000306037211 */ /* 0x000fe400000f1415 */
[----:B------:R-:W-:Y:S02]  /*dd70*/  IADD3 R11, P0, R11, 0x1f0, RZ ;  /* 0x000001f00b0b7810 */ /* 0x000fe40007f1e0ff */
[----:B------:R-:W-:Y:S02]  /*dd80*/  R2UR UR14, R2 ;  /* 0x00000000020e72ca */ /* 0x000fe400000e0000 */
[----:B------:R-:W-:Y:S02]  /*dd90*/  IADD3.X R12, RZ, R12, RZ, P0, !PT ;  /* 0x0000000cff0c7210 */ /* 0x000fe400007fe4ff */
[----:B------:R-:W-:Y:S02]  /*dda0*/  R2UR UR4, R11 ;  /* 0x000000000b0472ca */ /* 0x000fe400000e0000 */
[----:B------:R-:W-:-:S02]  /*ddb0*/  R2UR UR5, R12 ;  /* 0x000000000c0572ca */ /* 0x000fc400000e0000 */
[----:B------:R-:W-:Y:S01]  /*ddc0*/  R2UR UR15, R3 ;  /* 0x00000000030f72ca */ /* 0x000fe200000e0000 */
[C-C-:B----4-:R-:W-:Y:S02]  /*ddd0*/  IMAD R4, R9.reuse, 0x3000, R0.reuse ;  /* 0x0000300009047824 */ /* 0x150fe400078e0200 */
[----:B--23--:R-:W-:-:S03]  /*dde0*/  IMAD R0, R9, 0x200, R0 ;  /* 0x0000020009007824 */ /* 0x00cfc600078e0200 */
[----:B------:R-:W-:Y:S02]  /*ddf0*/  R2UR UR16, R4 ;  /* 0x00000000041072ca */ /* 0x000fe400000e0000 */
[----:B------:R-:W-:Y:S01]  /*de00*/  R2UR UR8, R0 ;  /* 0x00000000000872ca */ /* 0x000fe200000e0000 */
[----:B------:R-:W-:-:S05]  /*de10*/  VIADD R0, R9, 0x1 ;  /* 0x0000000109007836 */ /* 0x000fca0000000000 */
[----:B------:R-:W-:-:S04]  /*de20*/  ISETP.NE.AND P0, PT, R0, 0x2, PT ;  /* 0x000000020000780c */ /* 0x000fc80003f05270 */
[----:B------:R-:W-:Y:S01]  /*de30*/  SEL R3, RZ, 0x1, P0 ;  /* 0x00000001ff037807 */ /* 0x000fe20000000000 */
[----:B------:R-:W-:Y:S01]  /*de40*/  UIADD3 UR16, UR16, 0x14000, URZ ;  /* 0x0001400010107890 */ /* 0x000fe2000fffe03f */
[----:B------:R-:W-:Y:S01]  /*de50*/  SEL R0, R0, RZ, P0 ;  /* 0x000000ff00007207 */ /* 0x000fe20000000000 */
[----:B------:R-:W-:Y:S01]  /*de60*/  UIADD3 UR8, UR8, 0x1a380, URZ ;  /* 0x0001a38008087890 */ /* 0x000fe2000fffe03f */
[----:B------:R-:W-:-:S06]  /*de70*/  LOP3.LUT R8, R8, R3, RZ, 0x3c, !PT ;  /* 0x0000000308087212 */ /* 0x000fcc00078e3cff */
[----:B------:R1:W-:Y:S02]  /*de80*/  UTMALDG.4D [UR16], [UR4], desc[UR6] ;  /* 0x00000610040075b4 */ /* 0x0003e40008019000 */
[----:B------:R1:W-:Y:S02]  /*de90*/  UBLKCP.S.G [UR8], [UR14], UR10 ;  /* 0x000000080e0073ba */ /* 0x0003e4000800020a */
[----:B-1----:R-:W-:Y:S01]  /*dea0*/  NOP ;  /* 0x0000000000007918 */ /* 0x002fe20000000000 */
.L_x_2519:
[----:B------:R-:W-:Y:S05]  /*deb0*/  BSYNC B0 ;  /* 0x0000000000007941 */ /* 0x000fea0003800000 */
.L_x_2518:
[----:B------:R-:W-:-:S03]  /*dec0*/  UMOV UR4, 0xffffffff ;  /* 0xffffffff00047882 */ /* 0x000fc60000000000 */
[----:B------:R-:W-:Y:S05]  /*ded0*/  BRA.DIV UR4, `(.L_x_2539) ;  /* 0x0000000604b87947 */ /* 0x000fea000b800000 */
[----:B------:R-:W-:-:S13]  /*dee0*/  ELECT P6, URZ, PT ;  /* 0x00000000003f782f */ /* 0x000fda00038c0000 */
.L_x_2559:
[----:B------:R-:W-:Y:S05]  /*def0*/  @!P6 BRA `(.L_x_2438) ;  /* 0x000000000084e947 */ /* 0x000fea0003800000 */
[----:B------:R-:W2:Y:S02]  /*df00*/  LDL.LU R2, [R1+0xc] ;  /* 0x00000c0001027983 */ /* 0x000ea40000300800 */
[----:B--2---:R-:W-:-:S04]  /*df10*/  LOP3.LUT R2, R2, 0x2, RZ, 0xfc, !PT ;  /* 0x0000000202027812 */ /* 0x004fc800078efcff */
[----:B------:R-:W-:-:S13]  /*df20*/  ISETP.NE.AND P2, PT, R2, 0x3, PT ;  /* 0x000000030200780c */ /* 0x000fda0003f45270 */
[----:B------:R-:W-:Y:S05]  /*df30*/  @!P2 BRA `(.L_x_2540) ;  /* 0x000000000004a947 */ /* 0x000fea0003800000 */
[----:B------:R-:W-:Y:S01]  /*df40*/  BPT.TRAP 0x1 ;  /* 0x000000040000795c */ /* 0x000fe20000300000 */
.L_x_2540:
        /* <DEDUP_REMOVED lines=15> */
.L_x_2560:
[----:B------:R-:W2:Y:S02]  /*e040*/  SYNCS.PHASECHK.TRANS64.TRYWAIT P0, [R3+URZ], R2 ;  /* 0x00000002030075a7 */ /* 0x000ea4000800017f */
[----:B--2---:R-:W-:Y:S05]  /*e050*/  @!P0 BRA `(.L_x_2542) ;  /* 0x00000004008c8947 */ /* 0x004fea0003800000 */
.L_x_2561:
[----:B------:R-:W-:Y:S05]  /*e060*/  @!P2 BRA `(.L_x_2543) ;  /* 0x000000000004a947 */ /* 0x000fea0003800000 */
[----:B------:R-:W-:Y:S01]  /*e070*/  BPT.TRAP 0x1 ;  /* 0x000000040000795c */ /* 0x000fe20000300000 */
.L_x_2543:
[----:B--2---:R-:W-:-:S05]  /*e080*/  IADD3 R3, R9, 0x26840, RZ ;  /* 0x0002684009037810 */ /* 0x004fca0007ffe0ff */
[----:B------:R-:W-:-:S04]  /*e090*/  IMAD R5, R0, 0x8, R3 ;  /* 0x0000000800057824 */ /* 0x000fc800078e0203 */
[----:B------:R-:W2:Y:S02]  /*e0a0*/  SYNCS.PHASECHK.TRANS64.TRYWAIT P0, [R5+URZ], R4 ;  /* 0x00000004050075a7 */ /* 0x000ea4000800017f */
[----:B--2---:R-:W-:Y:S05]  /*e0b0*/  @!P0 BRA `(.L_x_2544) ;  /* 0x0000000400888947 */ /* 0x004fea0003800000 */
.L_x_2562:
[----:B------:R-:W-:-:S07]  /*e0c0*/  LEA R3, R6, R3, 0x3 ;  /* 0x0000000306037211 */ /* 0x000fce00078e18ff */
.L_x_2545:
[----:B---3--:R3:W4:Y:S02]  /*e0d0*/  SYNCS.PHASECHK.TRANS64.TRYWAIT P0, [R3+URZ], R2 ;  /* 0x00000002030075a7 */ /* 0x008724000800017f */
[----:B----4-:R-:W-:Y:S05]  /*e0e0*/  @!P0 NANOSLEEP.SYNCS 0x989680 ;  /* 0x009896800000895d */ /* 0x010fea0003900000 */
[----:B------:R-:W4:Y:S02]  /*e0f0*/  @!P0 SYNCS.PHASECHK.TRANS64 P0, [R3+URZ], R2 ;  /* 0x00000002030085a7 */ /* 0x000f24000800007f */
[----:B----4-:R-:W-:Y:S05]  /*e100*/  @!P0 BRA `(.L_x_2545) ;  /* 0xfffffffc00f08947 */ /* 0x010fea000383ffff */
.L_x_2438:
[----:B------:R-:W-:Y:S05]  /*e110*/  BSYNC B6 ;  /* 0x0000000000067941 */ /* 0x000fea0003800000 */
.L_x_2433:
[----:B------:R-:W-:Y:S05]  /*e120*/  EXIT ;  /* 0x000000000000794d */ /* 0x000fea0003800000 */
.L_x_2444:
[----:B------:R-:W-:Y:S01]  /*e130*/  IMAD.MOV.U32 R12, RZ, RZ, RZ ;  /* 0x000000ffff0c7224 */ /* 0x000fe200078e00ff */
[----:B------:R-:W-:Y:S01]  /*e140*/  MOV R11, 0x1f ;  /* 0x0000001f000b7802 */ /* 0x000fe20000000f00 */
[----:B------:R-:W-:-:S07]  /*e150*/  IMAD.MOV.U32 R15, RZ, RZ, -0x1 ;  /* 0xffffffffff0f7424 */ /* 0x000fce00078e00ff */
[----:B------:R-:W-:Y:S05]  /*e160*/  WARPSYNC.COLLECTIVE R15, `(.L_x_2546) ;  /* 0x000000000f087348 */ /* 0x000fea0003c00000 */
[----:B------:R1:W2:Y:S02]  /*e170*/  SHFL.IDX P6, R14, R13, R12, R11 ;  /* 0x0000000c0d0e7389 */ /* 0x0002a400000c000b */
[----:B-12---:R-:W-:Y:S01]  /*e180*/  ENDCOLLECTIVE ;  /* 0x000000000000791b */ /* 0x006fe20003800000 */
.L_x_2546:
[----:B------:R-:W-:Y:S05]  /*e190*/  BRA `(.L_x_2547) ;  /* 0xffffff2c00e07947 */ /* 0x000fea000383ffff */
.L_x_2446:
[----:B----4-:R4:W1:Y:S02]  /*e1a0*/  SYNCS.PHASECHK.TRANS64.TRYWAIT P0, [R17+URZ+0x26800], R2 ;  /* 0x02680002110075a7 */ /* 0x010864000800017f */
[----:B-1----:R-:W-:Y:S05]  /*e1b0*/  @!P0 NANOSLEEP.SYNCS 0x989680 ;  /* 0x009896800000895d */ /* 0x002fea0003900000 */
[----:B------:R-:W1:Y:S02]  /*e1c0*/  @!P0 SYNCS.PHASECHK.TRANS64 P0, [R17+URZ+0x26800], R2 ;  /* 0x02680002110085a7 */ /* 0x000e64000800007f */
[----:B-1----:R-:W-:Y:S05]  /*e1d0*/  @!P0 BRA `(.L_x_2446) ;  /* 0xfffffffc00f08947 */ /* 0x002fea000383ffff */
[----:B------:R-:W-:Y:S05]  /*e1e0*/  BRA `(.L_x_2445) ;  /* 0xffffff2c00e87947 */ /* 0x000fea000383ffff */
.L_x_2451:
[----:B--2---:R2:W3:Y:S02]  /*e1f0*/  SYNCS.PHASECHK.TRANS64.TRYWAIT P1, [R8+URZ+0x26810], R21 ;  /* 0x02681015080075a7 */ /* 0x0044e4000802017f */
[----:B---3--:R-:W-:Y:S05]  /*e200*/  @!P1 NANOSLEEP.SYNCS 0x989680 ;  /* 0x009896800000995d */ /* 0x008fea0003900000 */
[----:B------:R-:W3:Y:S02]  /*e210*/  @!P1 SYNCS.PHASECHK.TRANS64 P1, [R8+URZ+0x26810], R21 ;  /* 0x02681015080095a7 */ /* 0x000ee4000802007f */
[----:B---3--:R-:W-:Y:S05]  /*e220*/  @!P1 BRA `(.L_x_2451) ;  /* 0xfffffffc00f09947 */ /* 0x008fea000383ffff */
[----:B------:R-:W-:Y:S05]  /*e230*/  BRA `(.L_x_2450) ;  /* 0xffffff3800347947 */ /* 0x000fea000383ffff */
.L_x_2455:
[----:B------:R1:W1:Y:S02]  /*e240*/  SYNCS.PHASECHK.TRANS64.TRYWAIT P1, [R8+URZ+0x26830], R21 ;  /* 0x02683015080075a7 */ /* 0x000264000802017f */
[----:B-1----:R-:W-:Y:S05]  /*e250*/  @!P1 NANOSLEEP.SYNCS 0x989680 ;  /* 0x009896800000995d */ /* 0x002fea0003900000 */
[----:B------:R-:W1:Y:S02]  /*e260*/  @!P1 SYNCS.PHASECHK.TRANS64 P1, [R8+URZ+0x26830], R21 ;  /* 0x02683015080095a7 */ /* 0x000e64000802007f */
[----:B-1----:R-:W-:Y:S05]  /*e270*/  @!P1 BRA `(.L_x_2455) ;  /* 0xfffffffc00f09947 */ /* 0x002fea000383ffff */
[----:B------:R-:W-:Y:S05]  /*e280*/  BRA `(.L_x_2454) ;  /* 0xffffff3c00307947 */ /* 0x000fea000383ffff */
.L_x_2463:
[----:B--2---:R2:W3:Y:S02]  /*e290*/  SYNCS.PHASECHK.TRANS64.TRYWAIT P1, [R6+URZ+0x26810], R15 ;  /* 0x0268100f060075a7 */ /* 0x0044e4000802017f */
[----:B---3--:R-:W-:Y:S05]  /*e2a0*/  @!P1 NANOSLEEP.SYNCS 0x989680 ;  /* 0x009896800000995d */ /* 0x008fea0003900000 */
[----:B------:R-:W3:Y:S02]  /*e2b0*/  @!P1 SYNCS.PHASECHK.TRANS64 P1, [R6+URZ+0x26810], R15 ;  /* 0x0268100f060095a7 */ /* 0x000ee4000802007f */
[----:B---3--:R-:W-:Y:S05]  /*e2c0*/  @!P1 BRA `(.L_x_2463) ;  /* 0xfffffffc00f09947 */ /* 0x008fea000383ffff */
[----:B------:R-:W-:Y:S05]  /*e2d0*/  BRA `(.L_x_2462) ;  /* 0xffffff7c003c7947 */ /* 0x000fea000383ffff */
.L_x_2467:
[----:B------:R1:W1:Y:S02]  /*e2e0*/  SYNCS.PHASECHK.TRANS64.TRYWAIT P1, [R6+URZ+0x26830], R15 ;  /* 0x0268300f060075a7 */ /* 0x000264000802017f */
[----:B-1----:R-:W-:Y:S05]  /*e2f0*/  @!P1 NANOSLEEP.SYNCS 0x989680 ;  /* 0x009896800000995d */ /* 0x002fea0003900000 */
[----:B------:R-:W1:Y:S02]  /*e300*/  @!P1 SYNCS.PHASECHK.TRANS64 P1, [R6+URZ+0x26830], R15 ;  /* 0x0268300f060095a7 */ /* 0x000e64000802007f */
[----:B-1----:R-:W-:Y:S05]  /*e310*/  @!P1 BRA `(.L_x_2467) ;  /* 0xfffffffc00f09947 */ /* 0x002fea000383ffff */
[----:B------:R-:W-:Y:S05]  /*e320*/  BRA `(.L_x_2466) ;  /* 0xffffff80002c7947 */ /* 0x000fea000383ffff */
.L_x_2520:
[----:B-1----:R1:W2:Y:S02]  /*e330*/  SYNCS.PHASECHK.TRANS64.TRYWAIT P1, [R0+URZ+0x26820], R3 ;  /* 0x02682003000075a7 */ /* 0x0022a4000802017f */
[----:B--2---:R-:W-:Y:S05]  /*e340*/  @!P1 NANOSLEEP.SYNCS 0x989680 ;  /* 0x009896800000995d */ /* 0x004fea0003900000 */
[----:B------:R-:W2:Y:S02]  /*e350*/  @!P1 SYNCS.PHASECHK.TRANS64 P1, [R0+URZ+0x26820], R3 ;  /* 0x02682003000095a7 */ /* 0x000ea4000802007f */
[----:B--2---:R-:W-:Y:S05]  /*e360*/  @!P1 BRA `(.L_x_2520) ;  /* 0xfffffffc00f09947 */ /* 0x004fea000383ffff */
[----:B------:R-:W-:Y:S05]  /*e370*/  BRA `(.L_x_2548) ;  /* 0xffffffe400387947 */ /* 0x000fea000383ffff */
.L_x_2524:
[----:B--2---:R2:W3:Y:S02]  /*e380*/  SYNCS.PHASECHK.TRANS64.TRYWAIT P1, [R0+URZ+0x26840], R17 ;  /* 0x02684011000075a7 */ /* 0x0044e4000802017f */
[----:B---3--:R-:W-:Y:S05]  /*e390*/  @!P1 NANOSLEEP.SYNCS 0x989680 ;  /* 0x009896800000995d */ /* 0x008fea0003900000 */
[----:B------:R-:W3:Y:S02]  /*e3a0*/  @!P1 SYNCS.PHASECHK.TRANS64 P1, [R0+URZ+0x26840], R17 ;  /* 0x02684011000095a7 */ /* 0x000ee4000802007f */
[----:B---3--:R-:W-:Y:S05]  /*e3b0*/  @!P1 BRA `(.L_x_2524) ;  /* 0xfffffffc00f09947 */ /* 0x008fea000383ffff */
[----:B------:R-:W-:Y:S05]  /*e3c0*/  BRA `(.L_x_2549) ;  /* 0xffffffe800787947 */ /* 0x000fea000383ffff */
.L_x_2526:
[----:B-1----:R1:W3:Y:S02]  /*e3d0*/  SYNCS.PHASECHK.TRANS64.TRYWAIT P1, [R0+URZ+0x26828], R17 ;  /* 0x02682811000075a7 */ /* 0x0022e4000802017f */
[----:B---3--:R-:W-:Y:S05]  /*e3e0*/  @!P1 NANOSLEEP.SYNCS 0x989680 ;  /* 0x009896800000995d */ /* 0x008fea0003900000 */
[----:B------:R-:W3:Y:S02]  /*e3f0*/  @!P1 SYNCS.PHASECHK.TRANS64 P1, [R0+URZ+0x26828], R17 ;  /* 0x02682811000095a7 */ /* 0x000ee4000802007f */
[----:B---3--:R-:W-:Y:S05]  /*e400*/  @!P1 BRA `(.L_x_2526) ;  /* 0xfffffffc00f09947 */ /* 0x008fea000383ffff */
[----:B------:R-:W-:Y:S05]  /*e410*/  BRA `(.L_x_2550) ;  /* 0xffffffe800f87947 */ /* 0x000fea000383ffff */
.L_x_2528:
[----:B---3--:R3:W4:Y:S02]  /*e420*/  SYNCS.PHASECHK.TRANS64.TRYWAIT P1, [R0+URZ+0x26848], R17 ;  /* 0x02684811000075a7 */ /* 0x008724000802017f */
[----:B----4-:R-:W-:Y:S05]  /*e430*/  @!P1 NANOSLEEP.SYNCS 0x989680 ;  /* 0x009896800000995d */ /* 0x010fea0003900000 */
[----:B------:R-:W4:Y:S02]  /*e440*/  @!P1 SYNCS.PHASECHK.TRANS64 P1, [R0+URZ+0x26848], R17 ;  /* 0x02684811000095a7 */ /* 0x000f24000802007f */
[----:B----4-:R-:W-:Y:S05]  /*e450*/  @!P1 BRA `(.L_x_2528) ;  /* 0xfffffffc00f09947 */ /* 0x010fea000383ffff */
[----:B------:R-:W-:Y:S05]  /*e460*/  BRA `(.L_x_2551) ;  /* 0xffffffec00807947 */ /* 0x000fea000383ffff */
.L_x_2530:
[----:B------:R-:W-:-:S07]  /*e470*/  SHF.L.U32 R4, R8, 0x1f, RZ ;  /* 0x0000001f08047819 */ /* 0x000fce00000006ff */
.L_x_2552:
[----:B----4-:R4:W1:Y:S02]  /*e480*/  SYNCS.PHASECHK.TRANS64.TRYWAIT P1, [R0+URZ+0x26820], R4 ;  /* 0x02682004000075a7 */ /* 0x010864000802017f */
[----:B-1----:R-:W-:Y:S05]  /*e490*/  @!P1 NANOSLEEP.SYNCS 0x989680 ;  /* 0x009896800000995d */ /* 0x002fea0003900000 */
[----:B------:R-:W1:Y:S02]  /*e4a0*/  @!P1 SYNCS.PHASECHK.TRANS64 P1, [R0+URZ+0x26820], R4 ;  /* 0x02682004000095a7 */ /* 0x000e64000802007f */
[----:B-1----:R-:W-:Y:S05]  /*e4b0*/  @!P1 BRA `(.L_x_2552) ;  /* 0xfffffffc00f09947 */ /* 0x002fea000383ffff */
[----:B------:R-:W-:Y:S05]  /*e4c0*/  BRA `(.L_x_2553) ;  /* 0xffffffec00e87947 */ /* 0x000fea000383ffff */
.L_x_2533:
[----:B-1----:R1:W4:Y:S02]  /*e4d0*/  SYNCS.PHASECHK.TRANS64.TRYWAIT P1, [R0+URZ+0x26840], R14 ;  /* 0x0268400e000075a7 */ /* 0x002324000802017f */
[----:B----4-:R-:W-:Y:S05]  /*e4e0*/  @!P1 NANOSLEEP.SYNCS 0x989680 ;  /* 0x009896800000995d */ /* 0x010fea0003900000 */
[----:B------:R-:W4:Y:S02]  /*e4f0*/  @!P1 SYNCS.PHASECHK.TRANS64 P1, [R0+URZ+0x26840], R14 ;  /* 0x0268400e000095a7 */ /* 0x000f24000802007f */
[----:B----4-:R-:W-:Y:S05]  /*e500*/  @!P1 BRA `(.L_x_2533) ;  /* 0xfffffffc00f09947 */ /* 0x010fea000383ffff */
[----:B------:R-:W-:Y:S05]  /*e510*/  BRA `(.L_x_2554) ;  /* 0xfffffff000807947 */ /* 0x000fea000383ffff */
.L_x_2535:
[----:B-1----:R1:W4:Y:S02]  /*e520*/  SYNCS.PHASECHK.TRANS64.TRYWAIT P1, [R0+URZ+0x26828], R14 ;  /* 0x0268280e000075a7 */ /* 0x002324000802017f */
[----:B----4-:R-:W-:Y:S05]  /*e530*/  @!P1 NANOSLEEP.SYNCS 0x989680 ;  /* 0x009896800000995d */ /* 0x010fea0003900000 */
[----:B------:R-:W4:Y:S02]  /*e540*/  @!P1 SYNCS.PHASECHK.TRANS64 P1, [R0+URZ+0x26828], R14 ;  /* 0x0268280e000095a7 */ /* 0x000f24000802007f */
[----:B----4-:R-:W-:Y:S05]  /*e550*/  @!P1 BRA `(.L_x_2535) ;  /* 0xfffffffc00f09947 */ /* 0x010fea000383ffff */
[----:B------:R-:W-:Y:S05]  /*e560*/  BRA `(.L_x_2555) ;  /* 0xfffffff000f47947 */ /* 0x000fea000383ffff */
.L_x_2537:
[----:B-1----:R1:W4:Y:S02]  /*e570*/  SYNCS.PHASECHK.TRANS64.TRYWAIT P0, [R4+URZ+0x26840], R3 ;  /* 0x02684003040075a7 */ /* 0x002324000800017f */
[----:B----4-:R-:W-:Y:S05]  /*e580*/  @!P0 NANOSLEEP.SYNCS 0x989680 ;  /* 0x009896800000895d */ /* 0x010fea0003900000 */
[----:B------:R-:W4:Y:S02]  /*e590*/  @!P0 SYNCS.PHASECHK.TRANS64 P0, [R4+URZ+0x26840], R3 ;  /* 0x02684003040085a7 */ /* 0x000f24000800007f */
[----:B----4-:R-:W-:Y:S05]  /*e5a0*/  @!P0 BRA `(.L_x_2537) ;  /* 0xfffffffc00f08947 */ /* 0x010fea000383ffff */
[----:B------:R-:W-:Y:S05]  /*e5b0*/  BRA `(.L_x_2556) ;  /* 0xfffffff400907947 */ /* 0x000fea000383ffff */
.L_x_2539:
[----:B------:R-:W-:Y:S01]  /*e5c0*/  BSSY B0, `(.L_x_2557) ;  /* 0x0000006000007945 */ /* 0x000fe20003800000 */
[----:B------:R-:W-:-:S07]  /*e5d0*/  MOV R15, 0xffffffff ;  /* 0xffffffff000f7802 */ /* 0x000fce0000000f00 */
[----:B------:R-:W-:Y:S05]  /*e5e0*/  WARPSYNC.COLLECTIVE R15, `(.L_x_2558) ;  /* 0x000000000f0c7348 */ /* 0x000fea0003c00000 */
[----:B------:R-:W-:Y:S02]  /*e5f0*/  ELECT P6, UR62, PT ;  /* 0x00000000003e782f */ /* 0x000fe400038c0000 */
[----:B------:R-:W-:Y:S01]  /*e600*/  MOV R14, UR62 ;  /* 0x0000003e000e7c02 */ /* 0x000fe20008000f00 */
[----:B------:R-:W-:Y:S10]  /*e610*/  ENDCOLLECTIVE ;  /* 0x000000000000791b */ /* 0x000ff40003800000 */
.L_x_2558:
[----:B------:R-:W-:Y:S05]  /*e620*/  BSYNC B0 ;  /* 0x0000000000007941 */ /* 0x000fea0003800000 */
.L_x_2557:
[----:B------:R-:W-:Y:S05]  /*e630*/  BRA `(.L_x_2559) ;  /* 0xfffffff8002c7947 */ /* 0x000fea000383ffff */
.L_x_2541:
[----:B-1----:R1:W2:Y:S02]  /*e640*/  SYNCS.PHASECHK.TRANS64.TRYWAIT P0, [R7+URZ], R4 ;  /* 0x00000004070075a7 */ /* 0x0022a4000800017f */
[----:B--2---:R-:W-:Y:S05]  /*e650*/  @!P0 NANOSLEEP.SYNCS 0x989680 ;  /* 0x009896800000895d */ /* 0x004fea0003900000 */
[----:B------:R-:W2:Y:S02]  /*e660*/  @!P0 SYNCS.PHASECHK.TRANS64 P0, [R7+URZ], R4 ;  /* 0x00000004070085a7 */ /* 0x000ea4000800007f */
[----:B--2---:R-:W-:Y:S05]  /*e670*/  @!P0 BRA `(.L_x_2541) ;  /* 0xfffffffc00f08947 */ /* 0x004fea000383ffff */
[----:B------:R-:W-:Y:S05]  /*e680*/  BRA `(.L_x_2560) ;  /* 0xfffffff8006c7947 */ /* 0x000fea000383ffff */
.L_x_2542:
[----:B--2---:R2:W3:Y:S02]  /*e690*/  SYNCS.PHASECHK.TRANS64.TRYWAIT P0, [R3+URZ], R2 ;  /* 0x00000002030075a7 */ /* 0x0044e4000800017f */
[----:B---3--:R-:W-:Y:S05]  /*e6a0*/  @!P0 NANOSLEEP.SYNCS 0x989680 ;  /* 0x009896800000895d */ /* 0x008fea0003900000 */
[----:B------:R-:W3:Y:S02]  /*e6b0*/  @!P0 SYNCS.PHASECHK.TRANS64 P0, [R3+URZ], R2 ;  /* 0x00000002030085a7 */ /* 0x000ee4000800007f */
[----:B---3--:R-:W-:Y:S05]  /*e6c0*/  @!P0 BRA `(.L_x_2542) ;  /* 0xfffffffc00f08947 */ /* 0x008fea000383ffff */
[----:B------:R-:W-:Y:S05]  /*e6d0*/  BRA `(.L_x_2561) ;  /* 0xfffffff800607947 */ /* 0x000fea000383ffff */
.L_x_2544:
[----:B--2---:R2:W3:Y:S02]  /*e6e0*/  SYNCS.PHASECHK.TRANS64.TRYWAIT P0, [R5+URZ], R4 ;  /* 0x00000004050075a7 */ /* 0x0044e4000800017f */
[----:B---3--:R-:W-:Y:S05]  /*e6f0*/  @!P0 NANOSLEEP.SYNCS 0x989680 ;  /* 0x009896800000895d */ /* 0x008fea0003900000 */
[----:B------:R-:W3:Y:S02]  /*e700*/  @!P0 SYNCS.PHASECHK.TRANS64 P0, [R5+URZ], R4 ;  /* 0x00000004050085a7 */ /* 0x000ee4000800007f */
[----:B---3--:R-:W-:Y:S05]  /*e710*/  @!P0 BRA `(.L_x_2544) ;  /* 0xfffffffc00f08947 */ /* 0x008fea000383ffff */
[----:B------:R-:W-:Y:S05]  /*e720*/  BRA `(.L_x_2562) ;  /* 0xfffffff800647947 */ /* 0x000fea000383ffff */
.L_x_2563:
        /* <DEDUP_REMOVED lines=13> */
.L_x_3737:


//--------------------- .text._ZN7cutlass13device_kernelIN5flash11enable_sm90INS1_16FlashAttnBwdSm90INS1_25CollectiveMainloopBwdSm90ILi2ELi2ELi2EN4cute5tupleIJNS5_1CILi1EEES8_S8_EEENS6_IJNS7_ILi96EEENS7_ILi128EEENS7_ILi64EEEEEENS_6half_tEfNS_4arch4Sm90ELb1ELb0ELb1ELb0ELb1ELb1ELb0ELb1ELi2ELi1ELi2ELi2ELb0EEENS1_21CollectiveEpilogueBwdISD_SE_SG_Li256ELb0ELb0ELi1EEENS1_25SingleTileBwdLPTSchedulerILb0ELi128ELb1EEEEEEEEEvNT_6ParamsE --------------------------
	.section	.text._ZN7cutlass13device_kernelIN5flash11enable_sm90INS1_16FlashAttnBwdSm90INS1_25CollectiveMainloopBwdSm90ILi2ELi2ELi2EN4cute5tupleIJNS5_1CILi1EEES8_S8_EEENS6_IJNS7_ILi96EEENS7_ILi128EEENS7_ILi64EEEEEENS_6half_tEfNS_4arch4Sm90ELb1ELb0ELb1ELb0ELb1ELb1ELb0ELb1ELi2ELi1ELi2ELi2ELb0EEENS1_21CollectiveEpilogueBwdISD_SE_SG_Li256ELb0ELb0ELi1EEENS1_25SingleTileBwdLPTSchedulerILb0ELi128ELb1EEEEEEEEEvNT_6ParamsE,"ax",@progbits
	.align	128
.text._ZN7cutlass13device_kernelIN5flash11enable_sm90INS1_16FlashAttnBwdSm90INS1_25CollectiveMainloopBwdSm90ILi2ELi2ELi2EN4cute5tupleIJNS5_1CILi1EEES8_S8_EEENS6_IJNS7_ILi96EEENS7_ILi128EEENS7_ILi64EEEEEENS_6half_tEfNS_4arch4Sm90ELb1ELb0ELb1ELb0ELb1ELb1ELb0ELb1ELi2ELi1ELi2ELi2ELb0EEENS1_21CollectiveEpilogueBwdISD_SE_SG_Li256ELb0ELb0ELi1EEENS1_25SingleTileBwdLPTSchedulerILb0ELi128ELb1EEEEEEEEEvNT_6ParamsE:
        .type           _ZN7cutlass13device_kernelIN5flash11enable_sm90INS1_16FlashAttnBwdSm90INS1_25CollectiveMainloopBwdSm90ILi2ELi2ELi2EN4cute5tupleIJNS5_1CILi1EEES8_S8_EEENS6_IJNS7_ILi96EEENS7_ILi128EEENS7_ILi64EEEEEENS_6half_tEfNS_4arch4Sm90ELb1ELb0ELb1ELb0ELb1ELb1ELb0ELb1ELi2ELi1ELi2ELi2ELb0EEENS1_21CollectiveEpilogueBwdISD_SE_SG_Li256ELb0ELb0ELi1EEENS1_25SingleTileBwdLPTSchedulerILb0ELi128ELb1EEEEEEEEEvNT_6ParamsE,@function
        .size           _ZN7cutlass13device_kernelIN5flash11enable_sm90INS1_16FlashAttnBwdSm90INS1_25CollectiveMainloopBwdSm90ILi2ELi2ELi2EN4cute5tupleIJNS5_1CILi1EEES8_S8_EEENS6_IJNS7_ILi96EEENS7_ILi128EEENS7_ILi64EEEEEENS_6half_tEfNS_4arch4Sm90ELb1ELb0ELb1ELb0ELb1ELb1ELb0ELb1ELi2ELi1ELi2ELi2ELb0EEENS1_21CollectiveEpilogueBwdISD_SE_SG_Li256ELb0ELb0ELi1EEENS1_25SingleTileBwdLPTSchedulerILb0ELi128ELb1EEEEEEEEEvNT_6ParamsE,(.L_x_3738 - _ZN7cutlass13device_kernelIN5flash11enable_sm90INS1_16FlashAttnBwdSm90INS1_25CollectiveMainloopBwdSm90ILi2ELi2ELi2EN4cute5tupleIJNS5_1CILi1EEES8_S8_EEENS6_IJNS7_ILi96EEENS7_ILi128EEENS7_ILi64EEEEEENS_6half_tEfNS_4arch4Sm90ELb1ELb0ELb1ELb0ELb1ELb1ELb0ELb1ELi2ELi1ELi2ELi2ELb0EEENS1_21CollectiveEpilogueBwdISD_SE_SG_Li256ELb0ELb0ELi1EEENS1_25SingleTileBwdLPTSchedulerILb0ELi128ELb1EEEEEEEEEvNT_6ParamsE)
        .other          _ZN7cutlass13device_kernelIN5flash11enable_sm90INS1_16FlashAttnBwdSm90INS1_25CollectiveMainloopBwdSm90ILi2ELi2ELi2EN4cute5tupleIJNS5_1CILi1EEES8_S8_EEENS6_IJNS7_ILi96EEENS7_ILi128EEENS7_ILi64EEEEEENS_6half_tEfNS_4arch4Sm90ELb1ELb0ELb1ELb0ELb1ELb1ELb0ELb1ELi2ELi1ELi2ELi2ELb0EEENS1_21CollectiveEpilogueBwdISD_SE_SG_Li256ELb0ELb0ELi1EEENS1_25SingleTileBwdLPTSchedulerILb0ELi128ELb1EEEEEEEEEvNT_6ParamsE,@"STO_CUDA_ENTRY STV_DEFAULT"
_ZN7cutlass13device_kernelIN5flash11enable_sm90INS1_16FlashAttnBwdSm90INS1_25CollectiveMainloopBwdSm90ILi2ELi2ELi2EN4cute5tupleIJNS5_1CILi1EEES8_S8_EEENS6_IJNS7_ILi96EEENS7_ILi128EEENS7_ILi64EEEEEENS_6half_tEfNS_4arch4Sm90ELb1ELb0ELb1ELb0ELb1ELb1ELb0ELb1ELi2ELi1ELi2ELi2ELb0EEENS1_21CollectiveEpilogueBwdISD_SE_SG_Li256ELb0ELb0ELi1EEENS1_25SingleTileBwdLPTSchedulerILb0ELi128ELb1EEEEEEEEEvNT_6ParamsE:
        /* <DEDUP_REMOVED lines=29> */
.L_x_2565:
[----:B------:R-:W-:Y:S05]  /*01d0*/  BSYNC B0 ;  /* 0x0000000000007941 */ /* 0x000fea0003800000 */
.L_x_2564:
        /* <DEDUP_REMOVED lines=34> */
.L_x_2566:
        /* <DEDUP_REMOVED lines=22> */
.L_x_2567:
[----:B---3--:R-:W-:Y:S01]  /*0560*/  ISETP.NE.AND P0, PT, R2, RZ, PT ;  /* 0x000000ff0200720c */ /* 0x008fe20003f05270 */
[----:B------:R-:W-:Y:S01]  /*0570*/  IMAD.MOV.U32 R2, RZ, RZ, 0x1 ;  /* 0x00000001ff027424 */ /* 0x000fe200078e00ff */
[----:B------:R-:W-:Y:S01]  /*0580*/  NOP ;  /* 0x0000000000007918 */ /* 0x000fe20000000000 */
[----:B------:R-:W-:Y:S01]  /*0590*/  ULDC.64 UR36, c[0x0][0x208] ;  /* 0x0000820000247ab9 */ /* 0x000fe20000000a00 */
[----:B------:R-:W-:Y:S02]  /*05a0*/  BSSY B6, `(.L_x_2568) ;  /* 0x0000e4e000067945 */ /* 0x000fe40003800000 */
[----:B------:R-:W-:-:S05]  /*05b0*/  SEL R2, R2, 0x2, !P0 ;  /* 0x0000000202027807 */ /* 0x000fca0004000000 */
[----:B------:R3:W-:Y:S01]  /*05c0*/  STL [R1+0xc], R2 ;  /* 0x00000c0201007387 */ /* 0x0007e20000100800 */
[----:B-12-4-:R-:W-:Y:S06]  /*05d0*/  BAR.SYNC.DEFER_BLOCKING 0x0 ;  /* 0x0000000000007b1d */ /* 0x016fec0000010000 */
[----:B------:R-:W-:Y:S05]  /*05e0*/  @!P0 BRA `(.L_x_2569) ;  /* 0x000000ac00388947 */ /* 0x000fea0003800000 */
.L_x_2570:
        /* <DEDUP_REMOVED lines=32> */
.L_x_2571:
[----:B------:R-:W-:Y:S01]  /*07f0*/  ULDC UR7, c[0x0][0xb44] ;  /* 0x0002d10000077ab9 */ /* 0x000fe20000000800 */
[----:B------:R-:W-:Y:S01]  /*0800*/  UMOV UR38, UR10 ;  /* 0x0000000a00267c82 */ /* 0x000fe20008000000 */
[----:B------:R-:W-:-:S11]  /*0810*/  UISETP.NE.AND UP0, UPT, UR7, 0x1, UPT ;  /* 0x000000010700788c */ /* 0x000fd6000bf05270 */
[----:B------:R-:W-:Y:S02]  /*0820*/  @UP0 ULDC.64 UR8, c[0x0][0xb48] ;  /* 0x0002d20000080ab9 */ /* 0x000fe40000000a00 */
[----:B------:R-:W-:-:S04]  /*0830*/  UIMAD.WIDE.U32 UR4, UR10, UR8, URZ ;  /* 0x000000080a0472a5 */ /* 0x000fc8000f8e003f */
[----:B------:R-:W-:-:S04]  /*0840*/  @UP0 USHF.R.U32.HI UR38, URZ, UR9, UR5 ;  /* 0x000000093f260299 */ /* 0x000fc80008011605 */
[----:B------:R-:W-:-:S12]  /*0850*/  UIMAD UR4, UR38, UR7, URZ ;  /* 0x00000007260472a4 */ /* 0x000fd8000f8e023f */
.L_x_2572:
        /* <DEDUP_REMOVED lines=8> */
[----:B------:R-:W-:Y:S01]  /*08e0*/  UMOV UR44, UR7 ;  /* 0x00000007002c7c82 */ /* 0x000fe20008000000 */
[----:B------:R-:W-:Y:S02]  /*08f0*/  ULOP3.LUT UR4, URZ, UR38, URZ, 0x33, !UPT ;  /* 0x000000263f047292 */ /* 0x000fe4000f8e333f */
[----:B------:R-:W-:-:S03]  /*0900*/  @UP0 USHF.R.U32.HI UR44, URZ, UR6, UR5 ;  /* 0x000000063f2c0299 */ /* 0x000fc60008011605 */
[----:B------:R-:W-:Y:S01]  /*0910*/  ULDC UR6, c[0x0][0xb2c] ;  /* 0x0002cb0000067ab9 */ /* 0x000fe20000000800 */
[----:B------:R-:W-:Y:S02]  /*0920*/  UIADD3 UR5, -UR44, URZ, URZ ;  /* 0x0000003f2c057290 */ /* 0x000fe4000fffe13f */
[----:B------:R-:W-:Y:S01]  /*0930*/  ISETP.LE.AND P0, PT, RZ, UR44, PT ;  /* 0x0000002cff007c0c */ /* 0x000fe2000bf03270 */
[----:B------:R-:W-:Y:S02]  /*0940*/  UIADD3 UR4, UR4, UR6, URZ ;  /* 0x0000000604047290 */ /* 0x000fe4000fffe03f */
[----:B------:R-:W-:-:S10]  /*0950*/  UIMAD UR43, UR43, UR5, UR7 ;  /* 0x000000052b2b72a4 */ /* 0x000fd4000f8e0207 */
[----:B------:R-:W-:Y:S05]  /*0960*/  @!P0 BRA `(.L_x_2573) ;  /* 0x000000e000448947 */ /* 0x000fea0003800000 */
[----:B------:R-:W1:Y:S01]  /*0970*/  LDC R0, c[0x0][0x280] ;  /* 0x0000a000ff007b82 */ /* 0x000e620000000800 */
[----:B------:R-:W-:Y:S01]  /*0980*/  USHF.L.U32 UR42, UR4, 0x7, URZ ;  /* 0x00000007042a7899 */ /* 0x000fe2000800063f */
[----:B------:R-:W-:Y:S02]  /*0990*/  PLOP3.LUT P0, PT, PT, PT, PT, 0x80, 0x0 ;  /* 0x000000000000781c */ /* 0x000fe40003f0f070 */
[----:B------:R-:W-:Y:S01]  /*09a0*/  CS2R R150, SRZ ;  /* 0x0000000000967805 */ /* 0x000fe2000001ff00 */
[----:B------:R-:W-:Y:S01]  /*09b0*/  ULDC UR4, c[0x0][0x74c] ;  /* 0x0001d30000047ab9 */ /* 0x000fe20000000800 */
[----:B------:R-:W-:Y:S02]  /*09c0*/  CS2R R148, SRZ ;  /* 0x0000000000947805 */ /* 0x000fe4000001ff00 */
[----:B------:R-:W-:Y:S02]  /*09d0*/  CS2R R146, SRZ ;  /* 0x0000000000927805 */ /* 0x000fe4000001ff00 */
[----:B------:R-:W-:Y:S01]  /*09e0*/  CS2R R144, SRZ ;  /* 0x0000000000907805 */ /* 0x000fe2000001ff00 */
[----:B------:R-:W1:Y:S01]  /*09f0*/  LDC R3, c[0x0][0x290] ;  /* 0x0000a400ff037b82 */ /* 0x000e620000000800 */
        /* <DEDUP_REMOVED lines=23> */
[----:B-1----:R-:W-:Y:S01]  /*0b70*/  IADD3 R2, -R3, UR42, R0 ;  /* 0x0000002a03027c10 */ /* 0x002fe2000fffe100 */
[----:B------:R-:W-:Y:S01]  /*0b80*/  VIADD R0, R0, 0x5f ;  /* 0x0000005f00007836 */ /* 0x000fe20000000000 */
[----:B------:R-:W-:-:S02]  /*0b90*/  CS2R R160, SRZ ;  /* 0x0000000000a07805 */ /* 0x000fc4000001ff00 */
[----:B------:R-:W-:Y:S02]  /*0ba0*/  CS2R R158, SRZ ;  /* 0x00000000009e7805 */ /* 0x000fe4000001ff00 */
[----:B------:R-:W-:Y:S01]  /*0bb0*/  CS2R R156, SRZ ;  /* 0x00000000009c7805 */ /* 0x000fe2000001ff00 */
[----:B------:R-:W-:Y:S01]  /*0bc0*/  VIADD R2, R2, -UR4 ;  /* 0x8000000402027c36 */ /* 0x000fe20008000000 */
[----:B------:R-:W-:Y:S01]  /*0bd0*/  CS2R R154, SRZ ;  /* 0x00000000009a7805 */ /* 0x000fe2000001ff00 */
[----:B------:R-:W-:Y:S01]  /*0be0*/  IMAD.HI R0, R0, 0x2aaaaaab, RZ ;  /* 0x2aaaaaab00007827 */ /* 0x000fe200078e02ff */
[----:B------:R-:W-:-:S03]  /*0bf0*/  CS2R R152, SRZ ;  /* 0x0000000000987805 */ /* 0x000fc6000001ff00 */
[----:B------:R-:W-:Y:S01]  /*0c00*/  IMAD.HI R2, R2, 0x2aaaaaab, RZ ;  /* 0x2aaaaaab02027827 */ /* 0x000fe200078e02ff */
[----:B------:R-:W-:-:S04]  /*0c10*/  SHF.R.U32.HI R3, RZ, 0x1f, R0 ;  /* 0x0000001fff037819 */ /* 0x000fc80000011600 */
[----:B------:R-:W-:Y:S02]  /*0c20*/  SHF.R.U32.HI R5, RZ, 0x1f, R2 ;  /* 0x0000001fff057819 */ /* 0x000fe40000011602 */
[----:B------:R-:W-:Y:S02]  /*0c30*/  LEA.HI.SX32 R4, R0, R3, 0x1c ;  /* 0x0000000300047211 */ /* 0x000fe400078fe2ff */
[----:B------:R-:W-:-:S03]  /*0c40*/  LEA.HI.SX32 R5, R2, R5, 0x1c ;  /* 0x0000000502057211 */ /* 0x000fc600078fe2ff */
[----:B------:R1:W-:Y:S01]  /*0c50*/  STL [R1+0x2c], R4 ;  /* 0x00002c0401007387 */ /* 0x0003e20000100800 */
[----:B------:R-:W-:-:S04]  /*0c60*/  VIMNMX R16, RZ, R5, !PT ;  /* 0x00000005ff107248 */ /* 0x000fc80007fe0100 */
[----:B------:R-:W-:-:S13]  /*0c70*/  ISETP.GT.AND P1, PT, R4, R16, PT ;  /* 0x000000100400720c */ /* 0x000fda0003f24270 */
[----:B-1----:R-:W-:Y:S05]  /*0c80*/  @!P1 BRA `(.L_x_2574) ;  /* 0x0000009000009947 */ /* 0x002fea0003800000 */
[----:B------:R-:W1:Y:S01]  /*0c90*/  S2R R4, SR_TID.X ;  /* 0x0000000000047919 */ /* 0x000e620000002100 */
[----:B------:R-:W-:-:S04]  /*0ca0*/  MOV R0, RZ ;  /* 0x000000ff00007202 */ /* 0x000fc80000000f00 */
[----:B------:R-:W-:Y:S02]  /*0cb0*/  LOP3.LUT P0, RZ, R0, 0x3ff, RZ, 0xc0, !PT ;  /* 0x000003ff00ff7812 */ /* 0x000fe4000780c0ff */
[----:B-1----:R-:W-:-:S11]  /*0cc0*/  IADD3 R18, R4, -0x80, RZ ;  /* 0xffffff8004127810 */ /* 0x002fd60007ffe0ff */
        /* <DEDUP_REMOVED lines=17> */
.L_x_2576:
        /* <DEDUP_REMOVED lines=15> */
.L_x_2575:
        /* <DEDUP_REMOVED lines=22> */
.L_x_2578:
[----:B------:R-:W1:Y:S01]  /*1030*/  LDC.64 R2, c[0x4][R2] ;  /* 0x0100000002027b82 */ /* 0x000e620000000a00 */
[----:B------:R-:W-:Y:S01]  /*1040*/  ULDC.64 UR4, c[0x4][0x90] ;  /* 0x0100240000047ab9 */ /* 0x000fe20000000a00 */
[----:B------:R-:W-:Y:S01]  /*1050*/  ULDC.64 UR6, c[0x4][0x10] ;  /* 0x0100040000067ab9 */ /* 0x000fe20000000a00 */
[----:B------:R-:W-:Y:S01]  /*1060*/  IMAD.U32 R4, RZ, RZ, UR4 ;  /* 0x00000004ff047e24 */ /* 0x000fe2000f8e00ff */
[----:B------:R-:W-:Y:S01]  /*1070*/  MOV R5, UR5 ;  /* 0x0000000500057c02 */ /* 0x000fe20008000f00 */
[----:B------:R-:W-:Y:S01]  /*1080*/  ULDC.64 UR4, c[0x4][0x98] ;  /* 0x0100260000047ab9 */ /* 0x000fe20000000a00 */
[----:B------:R-:W-:Y:S01]  /*1090*/  MOV R10, UR6 ;  /* 0x00000006000a7c02 */ /* 0x000fe20008000f00 */
[----:B------:R-:W-:Y:S01]  /*10a0*/  IMAD.U32 R6, RZ, RZ, UR4 ;  /* 0x00000004ff067e24 */ /* 0x000fe2000f8e00ff */
[----:B------:R-:W-:Y:S01]  /*10b0*/  MOV R12, 0x1 ;  /* 0x00000001000c7802 */ /* 0x000fe20000000f00 */
[----:B------:R-:W-:Y:S02]  /*10c0*/  IMAD.U32 R7, RZ, RZ, UR5 ;  /* 0x00000005ff077e24 */ /* 0x000fe4000f8e00ff */
[----:B------:R-:W-:-:S02]  /*10d0*/  IMAD.U32 R11, RZ, RZ, UR7 ;  /* 0x00000007ff0b7e24 */ /* 0x000fc4000f8e00ff */
[----:B------:R-:W-:Y:S02]  /*10e0*/  IMAD.MOV.U32 R8, RZ, RZ, 0x70 ;  /* 0x00000070ff087424 */ /* 0x000fe400078e00ff */
[----:B------:R-:W-:-:S07]  /*10f0*/  IMAD.MOV.U32 R13, RZ, RZ, RZ ;  /* 0x000000ffff0d7224 */ /* 0x000fce00078e00ff */
[----:B------:R-:W-:-:S07]  /*1100*/  LEPC R20, `(.L_x_2577) ;  /* 0x000000001014794e */ /* 0x000fce0000000000 */
[----:B-1----:R-:W-:Y:S05]  /*1110*/  CALL.ABS.NOINC R2 ;  /* 0x0000000002007343 */ /* 0x002fea0003c00000 */
.L_x_2577:
[----:B------:R-:W-:Y:S01]  /*1120*/  SHF.R.S32.HI R7, RZ, 0x1f, R18 ;  /* 0x0000001fff077819 */ /* 0x000fe20000011412 */
[----:B------:R-:W-:-:S03]  /*1130*/  UMOV UR4, 0xffffffff ;  /* 0xffffffff00047882 */ /* 0x000fc60000000000 */
[----:B------:R-:W-:-:S04]  /*1140*/  LEA.HI R0, R7, R18, RZ, 0x7 ;  /* 0x0000001207007211 */ /* 0x000fc800078f38ff */
[----:B------:R-:W-:Y:S01]  /*1150*/  SHF.R.S32.HI R13, RZ, 0x7, R0 ;  /* 0x00000007ff0d7819 */ /* 0x000fe20000011400 */
[----:B------:R-:W-:Y:S06]  /*1160*/  BRA.DIV UR4, `(.L_x_2579) ;  /* 0x000000da044c7947 */ /* 0x000fec000b800000 */
[----:B------:R1:W2:Y:S02]  /*1170*/  SHFL.IDX PT, R14, R13, RZ, 0x1f ;  /* 0x00001fff0d0e7589 */ /* 0x0002a400000e0000 */
.L_x_2700:
[----:B------:R-:W-:Y:S01]  /*1180*/  SHF.L.U32 R2, RZ, 0x1f, RZ ;  /* 0x0000001fff027819 */ /* 0x000fe200000006ff */
[----:B------:R-:W3:Y:S01]  /*1190*/  LDC R10, c[0x0][0x280] ;  /* 0x0000a000ff0a7b82 */ /* 0x000ee20000000800 */
[----:B------:R-:W-:Y:S01]  /*11a0*/  IMAD.SHL.U32 R3, R18, 0x40, RZ ;  /* 0x0000004012037824 */ /* 0x000fe200078e00ff */
[CC--:B------:R-:W-:Y:S02]  /*11b0*/  LEA.HI R8, R7.reuse, R18.reuse, RZ, 0x5 ;  /* 0x0000001207087211 */ /* 0x0c0fe400078f28ff */
[----:B------:R-:W-:Y:S01]  /*11c0*/  LEA.HI R5, R7, R18, RZ, 0x4 ;  /* 0x0000001207057211 */ /* 0x000fe200078f20ff */
[----:B------:R-:W4:Y:S03]  /*11d0*/  SYNCS.PHASECHK.TRANS64.TRYWAIT P0, [R17+URZ+0x26800], R2 ;  /* 0x02680002110075a7 */ /* 0x000f26000800017f */
[----:B------:R-:W1:Y:S01]  /*11e0*/  LDC R11, c[0x0][0x290] ;  /* 0x0000a400ff0b7b82 */ /* 0x000e620000000800 */
[----:B----4-:R-:W-:Y:S05]  /*11f0*/  @P0 BRA `(.L_x_2580) ;  /* 0x0000000000080947 */ /* 0x010fea0003800000 */
[----:B------:R-:W4:Y:S02]  /*1200*/  SYNCS.PHASECHK.TRANS64.TRYWAIT P0, [R17+URZ+0x26800], R2 ;  /* 0x02680002110075a7 */ /* 0x000f24000800017f */
[----:B----4-:R-:W-:Y:S05]  /*1210*/  @!P0 BRA `(.L_x_2581) ;  /* 0x000000d8003c8947 */ /* 0x010fea0003800000 */
.L_x_2580:
[----:B----4-:R-:W-:Y:S01]  /*1220*/  SHF.R.S32.HI R2, RZ, 0x5, R8 ;  /* 0x00000005ff027819 */ /* 0x010fe20000011408 */
[----:B------:R-:W-:Y:S01]  /*1230*/  ULDC UR4, c[0x0][0x74c] ;  /* 0x0001d30000047ab9 */ /* 0x000fe20000000800 */
[----:B------:R-:W-:Y:S02]  /*1240*/  SHF.R.S32.HI R6, RZ, 0x4, R5 ;  /* 0x00000004ff067819 */ /* 0x000fe40000011405 */
[----:B------:R-:W-:Y:S01]  /*1250*/  LOP3.LUT R3, R3, 0x1c0, RZ, 0xc0, !PT ;  /* 0x000001c003037812 */ /* 0x000fe200078ec0ff */
[----:B------:R-:W-:Y:S01]  /*1260*/  IMAD.SHL.U32 R4, R2, 0x10, RZ ;  /* 0x0000001002047824 */ /* 0x000fe200078e00ff */
[----:B------:R-:W-:Y:S02]  /*1270*/  LEA.HI R9, R5, R6, RZ, 0x1 ;  /* 0x0000000605097211 */ /* 0x000fe400078f08ff */
[----:B------:R-:W-:Y:S02]  /*1280*/  LEA.HI R2, R7, R18, RZ, 0x3 ;  /* 0x0000001207027211 */ /* 0x000fe400078f18ff */
[----:B------:R-:W-:-:S02]  /*1290*/  LOP3.LUT R5, R3, 0x30, R4, 0xf8, !PT ;  /* 0x0000003003057812 */ /* 0x000fc400078ef804 */
[----:B------:R-:W-:Y:S02]  /*12a0*/  LOP3.LUT R9, R9, 0x7ffffe, RZ, 0xc0, !PT ;  /* 0x007ffffe09097812 */ /* 0x000fe400078ec0ff */
[----:B------:R-:W-:Y:S02]  /*12b0*/  LOP3.LUT R4, R5, 0x8, R2, 0xf8, !PT ;  /* 0x0000000805047812 */ /* 0x000fe400078ef802 */
[----:B--2---:R-:W-:Y:S02]  /*12c0*/  LEA.HI R2, R14, R14, RZ, 0x1 ;  /* 0x0000000e0e027211 */ /* 0x004fe400078f08ff */
[----:B------:R-:W-:Y:S02]  /*12d0*/  IADD3 R6, R6, -R9, RZ ;  /* 0x8000000906067210 */ /* 0x000fe40007ffe0ff */
[----:B------:R-:W-:Y:S02]  /*12e0*/  LOP3.LUT R5, R2, 0xfffffffe, RZ, 0xc0, !PT ;  /* 0xfffffffe02057812 */ /* 0x000fe400078ec0ff */
[----:B------:R-:W-:Y:S01]  /*12f0*/  SHF.R.U32.HI R3, RZ, 0x3, R3 ;  /* 0x00000003ff037819 */ /* 0x000fe20000011603 */
[----:B------:R-:W-:Y:S01]  /*1300*/  IMAD R6, R13, 0xc, R6 ;  /* 0x0000000c0d067824 */ /* 0x000fe200078e0206 */
[----:B---3--:R-:W-:Y:S01]  /*1310*/  IADD3 R10, R10, 0x7f, RZ ;  /* 0x0000007f0a0a7810 */ /* 0x008fe20007ffe0ff */
[----:B------:R-:W-:Y:S01]  /*1320*/  IMAD.IADD R5, R14, 0x1, -R5 ;  /* 0x000000010e057824 */ /* 0x000fe200078e0a05 */
[----:B------:R-:W-:Y:S01]  /*1330*/  LOP3.LUT R3, R4, R3, RZ, 0x3c, !PT ;  /* 0x0000000304037212 */ /* 0x000fe200078e3cff */
[----:B------:R-:W2:Y:S01]  /*1340*/  LDL R14, [R1+0x2c] ;  /* 0x00002c00010e7983 */ /* 0x000ea20000100800 */
[----:B-1----:R-:W-:-:S03]  /*1350*/  IADD3 R10, -R11, UR42, R10 ;  /* 0x0000002a0b0a7c10 */ /* 0x002fc6000fffe10a */
[----:B------:R-:W-:Y:S01]  /*1360*/  IMAD.U32 R2, R6, 0x200, R3 ;  /* 0x0000020006027824 */ /* 0x000fe200078e0003 */
[----:B------:R-:W-:Y:S01]  /*1370*/  LOP3.LUT R3, R0, 0xffffff80, RZ, 0xc0, !PT ;  /* 0xffffff8000037812 */ /* 0x000fe200078ec0ff */
[----:B------:R-:W-:-:S04]  /*1380*/  VIADD R10, R10, -UR4 ;  /* 0x800000040a0a7c36 */ /* 0x000fc80008000000 */
[----:B------:R-:W-:-:S04]  /*1390*/  IMAD.HI R10, R10, 0x2aaaaaab, RZ ;  /* 0x2aaaaaab0a0a7827 */ /* 0x000fc800078e02ff */
[----:B------:R-:W-:Y:S01]  /*13a0*/  IMAD.IADD R6, R18, 0x1, -R3 ;  /* 0x0000000112067824 */ /* 0x000fe200078e0a03 */
[----:B------:R-:W-:-:S04]  /*13b0*/  SHF.R.U32.HI R9, RZ, 0x1f, R10 ;  /* 0x0000001fff097819 */ /* 0x000fc8000001160a */
[--C-:B------:R-:W-:Y:S02]  /*13c0*/  SHF.R.S32.HI R12, RZ, 0x1f, R6.reuse ;  /* 0x0000001fff0c7819 */ /* 0x100fe40000011406 */
[----:B------:R-:W-:Y:S02]  /*13d0*/  LEA.HI.SX32 R9, R10, R9, 0x1c ;  /* 0x000000090a097211 */ /* 0x000fe400078fe2ff */
[----:B------:R-:W-:Y:S01]  /*13e0*/  LEA.HI R10, R12, R6, RZ, 0x2 ;  /* 0x000000060c0a7211 */ /* 0x000fe200078f10ff */
[----:B------:R1:W-:Y:S04]  /*13f0*/  STL [R1+0x18], R2 ;  /* 0x0000180201007387 */ /* 0x0003e80000100800 */
[----:B------:R3:W-:Y:S04]  /*1400*/  STL [R1+0x1c], R12 ;  /* 0x00001c0c01007387 */ /* 0x0007e80000100800 */
[----:B------:R3:W-:Y:S01]  /*1410*/  STL [R1+0x10], R10 ;  /* 0x0000100a01007387 */ /* 0x0007e20000100800 */
[----:B-1----:R-:W-:Y:S01]  /*1420*/  IMAD R2, R13, 0x300, R6 ;  /* 0x000003000d027824 */ /* 0x002fe200078e0206 */
[----:B------:R-:W-:-:S04]  /*1430*/  LOP3.LUT R3, R10, 0xfffffffc, RZ, 0xc0, !PT ;  /* 0xfffffffc0a037812 */ /* 0x000fc800078ec0ff */
[----:B------:R-:W-:Y:S01]  /*1440*/  SHF.L.U32 R2, R2, 0x2, RZ ;  /* 0x0000000202027819 */ /* 0x000fe200000006ff */
[----:B------:R-:W-:Y:S01]  /*1450*/  IMAD.MOV.U32 R4, RZ, RZ, RZ ;  /* 0x000000ffff047224 */ /* 0x000fe200078e00ff */
        /* <DEDUP_REMOVED lines=33> */
[----:B------:R-:W-:Y:S02]  /*1670*/  IMAD R2, R2, 0x4, R17 ;  /* 0x0000000402027824 */ /* 0x000fe400078e0211 */
[----:B------:R-:W-:Y:S01]  /*1680*/  IMAD.IADD R3, R6, 0x1, -R3 ;  /* 0x0000000106037824 */ /* 0x000fe200078e0a03 */
[----:B--2---:R-:W-:-:S04]  /*1690*/  VIADDMNMX R237, R9, 0x1, R14, PT ;  /* 0x0000000109ed7846 */ /* 0x004fc8000380010e */
[----:B------:R-:W-:-:S13]  /*16a0*/  ISETP.GE.AND P0, PT, R16, R237, PT ;  /* 0x000000ed1000720c */ /* 0x000fda0003f06270 */
[----:B---3--:R-:W-:Y:S05]  /*16b0*/  @P0 BRA `(.L_x_2582) ;  /* 0x0000004000740947 */ /* 0x008fea0003800000 */
[----:B------:R-:W-:Y:S01]  /*16c0*/  LOP3.LUT R9, R8, 0xffffffe0, RZ, 0xc0, !PT ;  /* 0xffffffe008097812 */ /* 0x000fe200078ec0ff */
[----:B------:R-:W-:Y:S01]  /*16d0*/  VIADD R11, R11, -UR42 ;  /* 0x8000002a0b0b7c36 */ /* 0x000fe20008000000 */
[----:B------:R-:W-:Y:S01]  /*16e0*/  LEA.HI R6, R12, R6, RZ, 0x5 ;  /* 0x000000060c067211 */ /* 0x000fe200078f28ff */
[----:B------:R-:W-:Y:S01]  /*16f0*/  IMAD.MOV.U32 R151, RZ, RZ, RZ ;  /* 0x000000ffff977224 */ /* 0x000fe200078e00ff */
[----:B------:R-:W-:Y:S02]  /*1700*/  IADD3 R9, R18, -R9, RZ ;  /* 0x8000000912097210 */ /* 0x000fe40007ffe0ff */
[----:B------:R-:W-:Y:S02]  /*1710*/  LEA.HI R4, R13, R13, RZ, 0x1 ;  /* 0x0000000d0d047211 */ /* 0x000fe400078f08ff */
        /* <DEDUP_REMOVED lines=12> */
[----:B------:R-:W-:Y:S02]  /*17e0*/  LOP3.LUT R13, R6, 0xfffffffc, RZ, 0xc0, !PT ;  /* 0xfffffffc060d7812 */ /* 0x000fe400078ec0ff */
        /* <DEDUP_REMOVED lines=38> */
.L_x_2593:
[----:B-1-3--:R-:W2:Y:S01]  /*1a50*/  LDL R8, [R1+0xc] ;  /* 0x00000c0001087983 */ /* 0x00aea20000100800 */
[----:B------:R-:W-:Y:S05]  /*1a60*/  YIELD ;  /* 0x0000000000007946 */ /* 0x000fea0003800000 */
[----:B--2---:R-:W-:-:S04]  /*1a70*/  LOP3.LUT R8, R8, 0x1, RZ, 0xfc, !PT ;  /* 0x0000000108087812 */ /* 0x004fc800078efcff */
[----:B------:R-:W-:-:S13]  /*1a80*/  ISETP.NE.AND P0, PT, R8, 0x3, PT ;  /* 0x000000030800780c */ /* 0x000fda0003f05270 */
[----:B------:R-:W-:Y:S05]  /*1a90*/  @!P0 BRA `(.L_x_2583) ;  /* 0x0000000000048947 */ /* 0x000fea0003800000 */
[----:B------:R-:W-:Y:S01]  /*1aa0*/  BPT.TRAP 0x1 ;  /* 0x000000040000795c */ /* 0x000fe20000300000 */
.L_x_2583:
[----:B------:R-:W-:Y:S02]  /*1ab0*/  LEA R8, R0, R17, 0x3 ;  /* 0x0000001100087211 */ /* 0x000fe400078e18ff */
[----:B------:R-:W-:-:S04]  /*1ac0*/  SHF.L.U32 R21, R4, 0x1f, RZ ;  /* 0x0000001f04157819 */ /* 0x000fc800000006ff */
[----:B------:R1:W2:Y:S01]  /*1ad0*/  SYNCS.PHASECHK.TRANS64.TRYWAIT P1, [R8+URZ+0x26810], R21 ;  /* 0x02681015080075a7 */ /* 0x0002a2000802017f */
[----:B------:R-:W-:Y:S05]  /*1ae0*/  @!P0 BRA `(.L_x_2584) ;  /* 0x0000000000048947 */ /* 0x000fea0003800000 */
[----:B------:R-:W-:Y:S01]  /*1af0*/  BPT.TRAP 0x1 ;  /* 0x000000040000795c */ /* 0x000fe20000300000 */
.L_x_2584:
[----:B------:R-:W-:-:S05]  /*1b00*/  VIADD R9, R17, 0xe000 ;  /* 0x0000e00011097836 */ /* 0x000fca0000000000 */
[----:B------:R-:W-:-:S04]  /*1b10*/  SHF.R.U32.HI R9, RZ, 0x4, R9 ;  /* 0x00000004ff097819 */ /* 0x000fc80000011609 */
[----:B------:R-:W-:Y:S01]  /*1b20*/  LOP3.LUT R9, R9, 0x3fff, RZ, 0xc0, !PT ;  /* 0x00003fff09097812 */ /* 0x000fe200078ec0ff */
[----:B--2---:R-:W-:Y:S06]  /*1b30*/  @P1 BRA `(.L_x_2585) ;  /* 0x0000000000081947 */ /* 0x004fec0003800000 */
[----:B------:R-:W2:Y:S02]  /*1b40*/  SYNCS.PHASECHK.TRANS64.TRYWAIT P1, [R8+URZ+0x26810], R21 ;  /* 0x02681015080075a7 */ /* 0x000ea4000802017f */
[----:B--2---:R-:W-:Y:S05]  /*1b50*/  @!P1 BRA `(.L_x_2586) ;  /* 0x000000d000009947 */ /* 0x004fea0003800000 */
.L_x_2585:
        /* <DEDUP_REMOVED lines=58> */
.L_x_2587:
[----:B------:R1:W1:Y:S01]  /*1f00*/  SYNCS.PHASECHK.TRANS64.TRYWAIT P1, [R8+URZ+0x26830], R21 ;  /* 0x02683015080075a7 */ /* 0x000262000802017f */
[----:B------:R-:W-:Y:S05]  /*1f10*/  @!P0 BRA `(.L_x_2588) ;  /* 0x0000000000048947 */ /* 0x000fea0003800000 */
[----:B------:R-:W-:Y:S01]  /*1f20*/  BPT.TRAP 0x1 ;  /* 0x000000040000795c */ /* 0x000fe20000300000 */
.L_x_2588:
[----:B------:R-:W-:-:S05]  /*1f30*/  VIADD R12, R17, 0x14000 ;  /* 0x00014000110c7836 */ /* 0x000fca0000000000 */
[----:B------:R-:W-:-:S04]  /*1f40*/  SHF.R.U32.HI R12, RZ, 0x4, R12 ;  /* 0x00000004ff0c7819 */ /* 0x000fc8000001160c */
[----:B------:R-:W-:-:S04]  /*1f50*/  LOP3.LUT R12, R12, 0x3fff, RZ, 0xc0, !PT ;  /* 0x00003fff0c0c7812 */ /* 0x000fc800078ec0ff */
[----:B------:R-:W-:Y:S01]  /*1f60*/  LOP3.LUT R19, R12, 0x10000, RZ, 0xfc, !PT ;  /* 0x000100000c137812 */ /* 0x000fe200078efcff */
[----:B-1----:R-:W-:Y:S06]  /*1f70*/  @P1 BRA `(.L_x_2589) ;  /* 0x0000000000081947 */ /* 0x002fec0003800000 */
[----:B------:R-:W1:Y:S02]  /*1f80*/  SYNCS.PHASECHK.TRANS64.TRYWAIT P1, [R8+URZ+0x26830], R21 ;  /* 0x02683015080075a7 */ /* 0x000e64000802017f */
[----:B-1----:R-:W-:Y:S05]  /*1f90*/  @!P1 BRA `(.L_x_2590) ;  /* 0x000000cc00049947 */ /* 0x002fea0003800000 */
.L_x_2589:
        /* <DEDUP_REMOVED lines=41> */
[----:B------:R-:W-:Y:S01]  /*2230*/  FMUL.FTZ R191, R113, UR10 ;  /* 0x0000000a71bf7c20 */ /* 0x000fe20008410000 */
[----:B-1----:R-:W-:Y:S01]  /*2240*/  IMAD R92, R16, -0x60, R93 ;  /* 0xffffffa0105c7824 */ /* 0x002fe200078e025d */
[----:B------:R-:W1:Y:S01]  /*2250*/  MUFU.TANH R18, R18 ;  /* 0x0000001200127308 */ /* 0x000e620000002400 */
[----:B------:R-:W-:Y:S01]  /*2260*/  FMUL.FTZ R80, R87, UR10 ;  /* 0x0000000a57507c20 */ /* 0x000fe20008410000 */
[----:B--2---:R-:W-:Y:S01]  /*2270*/  FMUL.FTZ R21, R76, UR10 ;  /* 0x0000000a4c157c20 */ /* 0x004fe20008410000 */
        /* <DEDUP_REMOVED lines=8> */
[----:B---3--:R-:W3:Y:S01]  /*2300*/  SHFL.IDX PT, R104, R15, R6, 0x1f ;  /* 0x00001f060f687589 */ /* 0x008ee200000e0000 */
[C---:B------:R-:W-:Y:S01]  /*2310*/  SEL R103, R92.reuse, 0x60, P2 ;  /* 0x000000605c677807 */ /* 0x040fe20001000000 */
[----:B------:R-:W-:Y:S01]  /*2320*/  FMUL.FTZ R84, R91, UR10 ;  /* 0x0000000a5b547c20 */ /* 0x000fe20008410000 */
[----:B------:R-:W-:Y:S01]  /*2330*/  IADD3 R193, R92, 0x8, RZ ;  /* 0x000000085cc17810 */ /* 0x000fe20007ffe0ff */
[----:B------:R-:W-:Y:S01]  /*2340*/  FMUL.FTZ R91, R98, UR10 ;  /* 0x0000000a625b7c20 */ /* 0x000fe20008410000 */
[----:B------:R-:W4:Y:S01]  /*2350*/  MUFU.TANH R74, R74 ;  /* 0x0000004a004a7308 */ /* 0x000f220000002400 */
[C---:B------:R-:W-:Y:S01]  /*2360*/  ISETP.GT.AND P6, PT, R103.reuse, RZ, PT ;  /* 0x000000ff6700720c */ /* 0x040fe20003fc4270 */
        /* <DEDUP_REMOVED lines=181> */
[----:B------:R-:W-:Y:S01]  /*2ec0*/  SHFL.IDX PT, R232, R190, R118, 0x1f ;  /* 0x00001f76bee87589 */ /* 0x000fe200000e0000 */
[----:B------:R-:W-:Y:S01]  /*2ed0*/  ISETP.GT.AND P4, PT, R193, 0x59, PT ;  /* 0x00000059c100780c */ /* 0x000fe20003f84270 */
[----:B------:R-:W-:-:S04]  /*2ee0*/  FMUL.FTZ R193, R116, UR10 ;  /* 0x0000000a74c17c20 */ /* 0x000fc80008410000 */
[----:B------:R-:W-:Y:S08]  /*2ef0*/  MUFU.TANH R196, R196 ;  /* 0x000000c400c47308 */ /* 0x000ff00000002400 */
[----:B------:R-:W-:Y:S08]  /*2f00*/  MUFU.TANH R193, R193 ;  /* 0x000000c100c17308 */ /* 0x000ff00000002400 */
[----:B------:R-:W-:Y:S08]  /*2f10*/  MUFU.TANH R194, R194 ;  /* 0x000000c200c27308 */ /* 0x000ff00000002400 */
[----:B------:R-:W-:Y:S08]  /*2f20*/  MUFU.TANH R201, R201 ;  /* 0x000000c900c97308 */ /* 0x000ff00000002400 */
[----:B------:R-:W1:Y:S01]  /*2f30*/  MUFU.EX2 R104, R104 ;  /* 0x0000006800687308 */ /* 0x000e620000000800 */
        /* <DEDUP_REMOVED lines=12> */
[----:B-1----:R-:W-:Y:S01]  /*3000*/  FMUL.FTZ R195, R104, R195 ;  /* 0x000000c368c37220 */ /* 0x002fe20000410000 */
[----:B------:R-:W-:Y:S02]  /*3010*/  MUFU.EX2 R26, R26 ;  /* 0x0000001a001a7308 */ /* 0x000fe40000000800 */
[----:B------:R-:W1:Y:S04]  /*3020*/  SHFL.IDX PT, R24, R15, R192, 0x1f ;  /* 0x00001fc00f187589 */ /* 0x000e6800000e0000 */
[----:B------:R-:W3:Y:S04]  /*3030*/  SHFL.IDX PT, R227, R15, R199, 0x1f ;  /* 0x00001fc70fe37589 */ /* 0x000ee800000e0000 */
[----:B------:R-:W4:Y:S04]  /*3040*/  SHFL.IDX PT, R234, R190, R192, 0x1f ;  /* 0x00001fc0beea7589 */ /* 0x000f2800000e0000 */
[----:B------:R-:W5:Y:S01]  /*3050*/  SHFL.IDX PT, R233, R190, R199, 0x1f ;  /* 0x00001fc7bee97589 */ /* 0x000f6200000e0000 */
[--C-:B--2---:R-:W-:Y:S01]  /*3060*/  FFMA.FTZ R92, R92, UR4, -R229.reuse ;  /* 0x000000045c5c7c23 */ /* 0x104fe200080108e5 */
[----:B------:R-:W-:Y:S01]  /*3070*/  FFMA.FTZ R207, R207, UR4, -R229 ;  /* 0x00000004cfcf7c23 */ /* 0x000fe200080108e5 */
[--C-:B------:R-:W-:Y:S01]  /*3080*/  FFMA.FTZ R229, R206, UR4, -R225.reuse ;  /* 0x00000004cee57c23 */ /* 0x100fe200080108e1 */
[----:B------:R-:W-:Y:S01]  /*3090*/  FFMA.FTZ R206, R223, UR4, -R225 ;  /* 0x00000004dfce7c23 */ /* 0x000fe200080108e1 */
[----:B------:R-:W-:Y:S01]  /*30a0*/  FMUL.FTZ R195, R19, R195 ;  /* 0x000000c313c37220 */ /* 0x000fe20000410000 */
[----:B------:R-:W-:Y:S01]  /*30b0*/  FADD.FTZ R29, R29, -R232 ;  /* 0x800000e81d1d7221 */ /* 0x000fe20000010000 */
        /* <DEDUP_REMOVED lines=9> */
[----:B------:R-:W-:Y:S02]  /*3150*/  MUFU.EX2 R19, R224 ;  /* 0x000000e000137308 */ /* 0x000fe40000000800 */
[----:B------:R-:W1:Y:S04]  /*3160*/  SHFL.IDX PT, R225, R14, R197, 0x1f ;  /* 0x00001fc50ee17589 */ /* 0x000e6800000e0000 */
[----:B------:R-:W1:Y:S02]  /*3170*/  SHFL.IDX PT, R226, R15, R198, 0x1f ;  /* 0x00001fc60fe27589 */ /* 0x000e6400000e0000 */
[----:B------:R-:W1:Y:S02]  /*3180*/  MUFU.EX2 R94, R94 ;  /* 0x0000005e005e7308 */ /* 0x000e640000000800 */
[----:B------:R-:W1:Y:S01]  /*3190*/  SHFL.IDX PT, R15, R14, R192, 0x1f ;  /* 0x00001fc00e0f7589 */ /* 0x000e6200000e0000 */
[----:B------:R-:W-:Y:S01]  /*31a0*/  FADD.FTZ R232, R31, -R232 ;  /* 0x800000e81fe87221 */ /* 0x000fe20000010000 */
[----:B----4-:R-:W-:Y:S01]  /*31b0*/  FADD.FTZ R27, R27, -R234 ;  /* 0x800000ea1b1b7221 */ /* 0x010fe20000010000 */
[--C-:B-----5:R-:W-:Y:S01]  /*31c0*/  FADD.FTZ R32, R32, -R233.reuse ;  /* 0x800000e920207221 */ /* 0x120fe20000010000 */
[----:B------:R-:W-:Y:S01]  /*31d0*/  FADD.FTZ R34, R34, -R233 ;  /* 0x800000e922227221 */ /* 0x000fe20000010000 */
[----:B------:R-:W-:Y:S01]  /*31e0*/  FFMA.FTZ R76, -R76, R76, 1 ;  /* 0x3f8000004c4c7423 */ /* 0x000fe2000001014c */
[----:B------:R-:W-:Y:S01]  /*31f0*/  FFMA.FTZ R77, -R77, R77, 1 ;  /* 0x3f8000004d4d7423 */ /* 0x000fe2000001014d */
[----:B------:R-:W-:Y:S01]  /*3200*/  MUFU.EX2 R207, R207 ;  /* 0x000000cf00cf7308 */ /* 0x000fe20000000800 */
[--C-:B--2---:R-:W-:Y:S01]  /*3210*/  FFMA.FTZ R93, R93, UR4, -R231.reuse ;  /* 0x000000045d5d7c23 */ /* 0x104fe200080108e7 */
[----:B------:R-:W-:Y:S01]  /*3220*/  FFMA.FTZ R208, R208, UR4, -R231 ;  /* 0x00000004d0d07c23 */ /* 0x000fe200080108e7 */
[----:B------:R-:W-:Y:S01]  /*3230*/  FFMA.FTZ R231, R96, UR4, -R228 ;  /* 0x0000000460e77c23 */ /* 0x000fe200080108e4 */
[--C-:B---3--:R-:W-:Y:S01]  /*3240*/  FFMA.FTZ R97, R97, UR4, -R227.reuse ;  /* 0x0000000461617c23 */ /* 0x108fe200080108e3 */
[----:B------:R-:W-:Y:S01]  /*3250*/  FFMA.FTZ R203, R203, UR4, -R227 ;  /* 0x00000004cbcb7c23 */ /* 0x000fe200080108e3 */
[----:B------:R-:W2:Y:S01]  /*3260*/  SHFL.IDX PT, R228, R13, R192, 0x1f ;  /* 0x00001fc00de47589 */ /* 0x000ea200000e0000 */
[----:B------:R-:W-:Y:S01]  /*3270*/  FFMA.FTZ R80, -R80, R80, 1 ;  /* 0x3f80000050507423 */ /* 0x000fe20000010150 */
[--C-:B-1----:R-:W-:Y:S01]  /*3280*/  FFMA.FTZ R99, R99, UR4, -R225.reuse ;  /* 0x0000000463637c23 */ /* 0x102fe200080108e1 */
[----:B------:R-:W-:Y:S01]  /*3290*/  FFMA.FTZ R217, R217, UR4, -R225 ;  /* 0x00000004d9d97c23 */ /* 0x000fe200080108e1 */
[----:B------:R-:W1:Y:S01]  /*32a0*/  SHFL.IDX PT, R227, R13, R117, 0x1f ;  /* 0x00001f750de37589 */ /* 0x000e6200000e0000 */
[----:B------:R-:W-:Y:S01]  /*32b0*/  FFMA.FTZ R81, -R81, R81, 1 ;  /* 0x3f80000051517423 */ /* 0x000fe20000010151 */
[--C-:B------:R-:W-:Y:S01]  /*32c0*/  FFMA.FTZ R95, R95, UR4, -R226.reuse ;  /* 0x000000045f5f7c23 */ /* 0x100fe200080108e2 */
[----:B------:R-:W-:Y:S01]  /*32d0*/  FFMA.FTZ R205, R205, UR4, -R226 ;  /* 0x00000004cdcd7c23 */ /* 0x000fe200080108e2 */
[----:B------:R-:W3:Y:S01]  /*32e0*/  SHFL.IDX PT, R225, R13, R199, 0x1f ;  /* 0x00001fc70de17589 */ /* 0x000ee200000e0000 */
[----:B------:R-:W-:Y:S01]  /*32f0*/  FFMA.FTZ R82, -R82, R82, 1 ;  /* 0x3f80000052527423 */ /* 0x000fe20000010152 */
[--C-:B------:R-:W-:Y:S01]  /*3300*/  FFMA.FTZ R223, R98, UR4, -R15.reuse ;  /* 0x0000000462df7c23 */ /* 0x100fe2000801080f */
[----:B------:R-:W-:Y:S01]  /*3310*/  FFMA.FTZ R202, R202, UR4, -R15 ;  /* 0x00000004caca7c23 */ /* 0x000fe2000801080f */
[----:B------:R-:W4:Y:S01]  /*3320*/  SHFL.IDX PT, R226, R14, R199, 0x1f ;  /* 0x00001fc70ee27589 */ /* 0x000f2200000e0000 */
[----:B------:R5:W-:Y:S03]  /*3330*/  MUFU.EX2 R15, R229 ;  /* 0x000000e5000f7308 */ /* 0x000be60000000800 */
[----:B------:R-:W4:Y:S05]  /*3340*/  SHFL.IDX PT, R98, R14, R198, 0x1f ;  /* 0x00001fc60e627589 */ /* 0x000f2a00000e0000 */
[----:B------:R1:W-:Y:S01]  /*3350*/  MUFU.EX2 R96, R223 ;  /* 0x000000df00607308 */ /* 0x0003e20000000800 */
[----:B-----5:R5:W5:Y:S01]  /*3360*/  SHFL.IDX PT, R229, R14, R200, 0x1f ;  /* 0x00001fc80ee57589 */ /* 0x020b6200000e0000 */
[--C-:B--2---:R-:W-:Y:S01]  /*3370*/  FFMA.FTZ R102, R102, UR4, -R228.reuse ;  /* 0x0000000466667c23 */ /* 0x104fe200080108e4 */
[----:B------:R-:W-:Y:S01]  /*3380*/  FFMA.FTZ R216, R216, UR4, -R228 ;  /* 0x00000004d8d87c23 */ /* 0x000fe200080108e4 */
[----:B------:R-:W-:Y:S01]  /*3390*/  FSEL R228, R193, -INF , !P1 ;  /* 0xff800000c1e47808 */ /* 0x000fe20004800000 */
[--C-:B-1----:R-:W-:Y:S01]  /*33a0*/  FFMA.FTZ R103, R103, UR4, -R227.reuse ;  /* 0x0000000467677c23 */ /* 0x102fe200080108e3 */
[----:B------:R-:W-:Y:S01]  /*33b0*/  FFMA.FTZ R215, R215, UR4, -R227 ;  /* 0x00000004d7d77c23 */ /* 0x000fe200080108e3 */
[----:B------:R-:W1:Y:S01]  /*33c0*/  SHFL.IDX PT, R223, R13, R6, 0x1f ;  /* 0x00001f060ddf7589 */ /* 0x000e6200000e0000 */
[----:B------:R-:W2:Y:S01]  /*33d0*/  MUFU.EX2 R31, R219 ;  /* 0x000000db001f7308 */ /* 0x000ea20000000800 */
[--C-:B---3--:R-:W-:Y:S01]  /*33e0*/  FFMA.FTZ R220, R220, UR4, -R225.reuse ;  /* 0x00000004dcdc7c23 */ /* 0x108fe200080108e1 */
[----:B------:R-:W-:Y:S01]  /*33f0*/  FFMA.FTZ R212, R212, UR4, -R225 ;  /* 0x00000004d4d47c23 */ /* 0x000fe200080108e1 */
[----:B------:R-:W3:Y:S01]  /*3400*/  SHFL.IDX PT, R227, R13, R198, 0x1f ;  /* 0x00001fc60de37589 */ /* 0x000ee200000e0000 */
[----:B------:R-:W-:Y:S01]  /*3410*/  FSEL R225, R115, -INF , !P6 ;  /* 0xff80000073e17808 */ /* 0x000fe20007000000 */
[--C-:B----4-:R-:W-:Y:S01]  /*3420*/  FFMA.FTZ R230, R230, UR4, -R226.reuse ;  /* 0x00000004e6e67c23 */ /* 0x110fe200080108e2 */
[----:B------:R-:W-:-:S02]  /*3430*/  FFMA.FTZ R218, R218, UR4, -R226 ;  /* 0x00000004dada7c23 */ /* 0x000fc400080108e2 */
[----:B------:R-:W4:Y:S01]  /*3440*/  SHFL.IDX PT, R226, R13, R118, 0x1f ;  /* 0x00001f760de27589 */ /* 0x000f2200000e0000 */
[--C-:B------:R-:W-:Y:S01]  /*3450*/  FFMA.FTZ R100, R100, UR4, -R98.reuse ;  /* 0x0000000464647c23 */ /* 0x100fe20008010862 */
[----:B------:R-:W-:Y:S01]  /*3460*/  FFMA.FTZ R213, R213, UR4, -R98 ;  /* 0x00000004d5d57c23 */ /* 0x000fe20008010862 */
[----:B-----5:R5:W-:Y:S01]  /*3470*/  MUFU.EX2 R14, R231 ;  /* 0x000000e7000e7308 */ /* 0x020be20000000800 */
[--C-:B------:R-:W-:Y:S01]  /*3480*/  FFMA.FTZ R222, R222, UR4, -R229.reuse ;  /* 0x00000004dede7c23 */ /* 0x100fe200080108e5 */
[----:B------:R-:W-:Y:S01]  /*3490*/  FFMA.FTZ R210, R210, UR4, -R229 ;  /* 0x00000004d2d27c23 */ /* 0x000fe200080108e5 */
[----:B------:R-:W-:-:S05]  /*34a0*/  FSEL R229, R201, -INF , !P4 ;  /* 0xff800000c9e57808 */ /* 0x000fca0006000000 */
[----:B------:R2:W-:Y:S01]  /*34b0*/  MUFU.EX2 R98, R230 ;  /* 0x000000e600627308 */ /* 0x0005e20000000800 */
[----:B-----5:R-:W5:Y:S01]  /*34c0*/  SHFL.IDX PT, R231, R190, R117, 0x1f ;  /* 0x00001f75bee77589 */ /* 0x020f6200000e0000 */
[--C-:B-1----:R-:W-:Y:S01]  /*34d0*/  FFMA.FTZ R101, R101, UR4, -R223.reuse ;  /* 0x0000000465657c23 */ /* 0x102fe200080108df */
[----:B------:R-:W-:Y:S02]  /*34e0*/  FFMA.FTZ R214, R214, UR4, -R223 ;  /* 0x00000004d6d67c23 */ /* 0x000fe400080108df */
[----:B------:R-:W1:Y:S01]  /*34f0*/  SHFL.IDX PT, R223, R13, R197, 0x1f ;  /* 0x00001fc50ddf7589 */ /* 0x000e6200000e0000 */
[----:B---3--:R-:W-:Y:S02]  /*3500*/  FFMA.FTZ R228, R228, UR4, -R227 ;  /* 0x00000004e4e47c23 */ /* 0x008fe400080108e3 */
[----:B------:R-:W3:Y:S01]  /*3510*/  MUFU.EX2 R209, R209 ;  /* 0x000000d100d17308 */ /* 0x000ee20000000800 */
[----:B--2---:R-:W-:Y:S01]  /*3520*/  SHFL.IDX PT, R230, R190, R197, 0x1f ;  /* 0x00001fc5bee67589 */ /* 0x004fe200000e0000 */
[--C-:B----4-:R-:W-:Y:S01]  /*3530*/  FFMA.FTZ R235, R235, UR4, -R226.reuse ;  /* 0x00000004ebeb7c23 */ /* 0x110fe200080108e2 */
[----:B------:R-:W-:-:S02]  /*3540*/  FFMA.FTZ R211, R211, UR4, -R226 ;  /* 0x00000004d3d37c23 */ /* 0x000fc400080108e2 */
[----:B------:R2:W4:Y:S03]  /*3550*/  SHFL.IDX PT, R226, R13, R200, 0x1f ;  /* 0x00001fc80de27589 */ /* 0x00052600000e0000 */
[----:B------:R2:W-:Y:S01]  /*3560*/  MUFU.EX2 R12, R235 ;  /* 0x000000eb000c7308 */ /* 0x0005e20000000800 */
[----:B------:R-:W-:Y:S01]  /*3570*/  FFMA.FTZ R219, -R18, R18, 1 ;  /* 0x3f80000012db7423 */ /* 0x000fe20000010112 */
[--C-:B-----5:R-:W-:Y:S01]  /*3580*/  FADD.FTZ R28, R28, -R231.reuse ;  /* 0x800000e71c1c7221 */ /* 0x120fe20000010000 */
[----:B--2---:R-:W2:Y:S05]  /*3590*/  LDL R235, [R1+0x18] ;  /* 0x0000180001eb7983 */ /* 0x004eaa0000100800 */
[----:B------:R5:W-:Y:S01]  /*35a0*/  MUFU.EX2 R13, R222 ;  /* 0x000000de000d7308 */ /* 0x000be20000000800 */
[----:B------:R-:W-:Y:S01]  /*35b0*/  FADD.FTZ R30, R30, -R231 ;  /* 0x800000e71e1e7221 */ /* 0x000fe20000010000 */
[----:B------:R-:W-:-:S06]  /*35c0*/  FMUL.FTZ R32, R94, R32 ;  /* 0x000000205e207220 */ /* 0x000fcc0000410000 */
[----:B------:R-:W-:Y:S01]  /*35d0*/  MUFU.EX2 R93, R93 ;  /* 0x0000005d005d7308 */ /* 0x000fe20000000800 */
[----:B-----5:R-:W-:-:S05]  /*35e0*/  FSEL R222, R191, -INF , !P5 ;  /* 0xff800000bfde7808 */ /* 0x020fca0006800000 */
[--C-:B-1----:R-:W-:Y:S01]  /*35f0*/  FFMA.FTZ R222, R222, UR4, -R223.reuse ;  /* 0x00000004dede7c23 */ /* 0x102fe200080108df */
        /* <DEDUP_REMOVED lines=10> */
[----:B------:R-:W1:Y:S07]  /*36a0*/  SHFL.IDX PT, R190, R190, R200, 0x1f ;  /* 0x00001fc8bebe7589 */ /* 0x000e6e00000e0000 */
[----:B------:R-:W4:Y:S08]  /*36b0*/  MUFU.EX2 R18, R221 ;  /* 0x000000dd00127308 */ /* 0x000f300000000800 */
[----:B------:R-:W-:Y:S08]  /*36c0*/  MUFU.EX2 R202, R202 ;  /* 0x000000ca00ca7308 */ /* 0x000ff00000000800 */
[----:B------:R-:W-:Y:S01]  /*36d0*/  MUFU.EX2 R206, R206 ;  /* 0x000000ce00ce7308 */ /* 0x000fe20000000800 */
[--C-:B-1----:R-:W-:Y:S01]  /*36e0*/  FADD.FTZ R37, R37, -R190.reuse ;  /* 0x800000be25257221 */ /* 0x102fe20000010000 */
[----:B------:R-:W-:Y:S01]  /*36f0*/  FADD.FTZ R39, R39, -R190 ;  /* 0x800000be27277221 */ /* 0x000fe20000010000 */
        /* <DEDUP_REMOVED lines=12> */
[----:B---3--:R-:W-:Y:S01]  /*37c0*/  FMUL.FTZ R73, R209, R34 ;  /* 0x00000022d1497220 */ /* 0x008fe20000410000 */
[----:B------:R-:W-:Y:S01]  /*37d0*/  FFMA.FTZ R32, -R75, R75, 1 ;  /* 0x3f8000004b207423 */ /* 0x000fe2000001014b */
[----:B------:R-:W-:Y:S01]  /*37e0*/  FMUL.FTZ R22, R22, R23 ;  /* 0x0000001716167220 */ /* 0x000fe20000410000 */
[----:B------:R-:W-:Y:S01]  /*37f0*/  FMUL.FTZ R23, R27, R28 ;  /* 0x0000001c1b177220 */ /* 0x000fe20000410000 */
[----:B----4-:R-:W-:Y:S01]  /*3800*/  FMUL.FTZ R27, R18, R232 ;  /* 0x000000e8121b7220 */ /* 0x010fe20000410000 */
[----:B------:R-:W-:Y:S01]  /*3810*/  FMUL.FTZ R32, R32, R73 ;  /* 0x0000004920207220 */ /* 0x000fe20000410000 */
[----:B------:R-:W-:Y:S01]  /*3820*/  FFMA.FTZ R30, -R72, R72, 1 ;  /* 0x3f800000481e7423 */ /* 0x000fe20000010148 */
[----:B------:R-:W1:Y:S01]  /*3830*/  SHFL.IDX PT, R73, R11, R117, 0x1f ;  /* 0x00001f750b497589 */ /* 0x000e6200000e0000 */
[----:B------:R-:W-:Y:S03]  /*3840*/  MUFU.EX2 R203, R203 ;  /* 0x000000cb00cb7308 */ /* 0x000fe60000000800 */
[----:B------:R-:W3:Y:S01]  /*3850*/  SHFL.IDX PT, R75, R11, R197, 0x1f ;  /* 0x00001fc50b4b7589 */ /* 0x000ee200000e0000 */
[----:B------:R-:W-:-:S04]  /*3860*/  FMUL.FTZ R30, R30, R27 ;  /* 0x0000001b1e1e7220 */ /* 0x000fc80000410000 */
[----:B------:R-:W4:Y:S01]  /*3870*/  MUFU.EX2 R27, R205 ;  /* 0x000000cd001b7308 */ /* 0x000f220000000800 */
[--C-:B------:R-:W-:Y:S01]  /*3880*/  FADD.FTZ R33, R33, -R230.reuse ;  /* 0x800000e621217221 */ /* 0x100fe20000010000 */
[----:B------:R-:W-:Y:S01]  /*3890*/  FADD.FTZ R35, R35, -R230 ;  /* 0x800000e623237221 */ /* 0x000fe20000010000 */
[----:B------:R-:W-:Y:S01]  /*38a0*/  FFMA.FTZ R34, -R74, R74, 1 ;  /* 0x3f8000004a227423 */ /* 0x000fe2000001014a */
[--C-:B------:R-:W-:Y:S01]  /*38b0*/  FADD.FTZ R36, R36, -R229.reuse ;  /* 0x800000e524247221 */ /* 0x100fe20000010000 */
[----:B------:R-:W-:Y:S01]  /*38c0*/  FMUL.FTZ R33, R93, R33 ;  /* 0x000000215d217220 */ /* 0x000fe20000410000 */
[----:B------:R-:W-:Y:S01]  /*38d0*/  FMUL.FTZ R35, R208, R35 ;  /* 0x00000023d0237220 */ /* 0x000fe20000410000 */
[----:B------:R-:W-:Y:S01]  /*38e0*/  FADD.FTZ R38, R38, -R229 ;  /* 0x800000e526267221 */ /* 0x000fe20000010000 */
[----:B------:R-:W-:Y:S01]  /*38f0*/  FMUL.FTZ R36, R95, R36 ;  /* 0x000000245f247220 */ /* 0x000fe20000410000 */
[----:B------:R-:W-:Y:S01]  /*3900*/  FMUL.FTZ R34, R34, R33 ;  /* 0x0000002122227220 */ /* 0x000fe20000410000 */
[----:B------:R-:W-:Y:S01]  /*3910*/  FMUL.FTZ R33, R76, R35 ;  /* 0x000000234c217220 */ /* 0x000fe20000410000 */
[----:B------:R-:W5:Y:S01]  /*3920*/  SHFL.IDX PT, R28, R11, R6, 0x1f ;  /* 0x00001f060b1c7589 */ /* 0x000f6200000e0000 */
[----:B------:R-:W-:Y:S01]  /*3930*/  FFMA.FTZ R35, -R79, R79, 1 ;  /* 0x3f8000004f237423 */ /* 0x000fe2000001014f */
[----:B------:R-:W-:Y:S01]  /*3940*/  FMUL.FTZ R36, R77, R36 ;  /* 0x000000244d247220 */ /* 0x000fe20000410000 */
[----:B------:R-:W5:Y:S01]  /*3950*/  MUFU.EX2 R204, R204 ;  /* 0x000000cc00cc7308 */ /* 0x000f620000000800 */
[----:B------:R-:W5:Y:S01]  /*3960*/  SHFL.IDX PT, R72, R11, R192, 0x1f ;  /* 0x00001fc00b487589 */ /* 0x000f6200000e0000 */
[----:B-1----:R-:W-:Y:S01]  /*3970*/  FADD.FTZ R79, R44, -R73 ;  /* 0x800000492c4f7221 */ /* 0x002fe20000010000 */
[----:B----4-:R-:W-:Y:S01]  /*3980*/  FMUL.FTZ R38, R27, R38 ;  /* 0x000000261b267220 */ /* 0x010fe20000410000 */
[----:B---3--:R-:W-:Y:S01]  /*3990*/  FADD.FTZ R44, R51, -R75 ;  /* 0x8000004b332c7221 */ /* 0x008fe20000010000 */
[----:B------:R-:W1:Y:S02]  /*39a0*/  SHFL.IDX PT, R77, R11, R200, 0x1f ;  /* 0x00001fc80b4d7589 */ /* 0x000e6400000e0000 */
[----:B------:R-:W-:Y:S01]  /*39b0*/  FMUL.FTZ R35, R35, R38 ;  /* 0x0000002623237220 */ /* 0x000fe20000410000 */
[----:B------:R-:W3:Y:S01]  /*39c0*/  MUFU.EX2 R218, R218 ;  /* 0x000000da00da7308 */ /* 0x000ee20000000800 */
[----:B------:R-:W-:Y:S04]  /*39d0*/  LDS R51, [R10+0x380] ;  /* 0x000380000a337984 */ /* 0x000fe80000000800 */
[----:B------:R-:W4:Y:S01]  /*39e0*/  SHFL.IDX PT, R38, R11, R118, 0x1f ;  /* 0x00001f760b267589 */ /* 0x000f2200000e0000 */
[----:B------:R-:W-:-:S02]  /*39f0*/  FFMA.FTZ R89, -R89, R89, 1 ;  /* 0x3f80000059597423 */ /* 0x000fc40000010159 */
[----:B------:R-:W3:Y:S01]  /*3a00*/  MUFU.EX2 R99, R99 ;  /* 0x0000006300637308 */ /* 0x000ee20000000800 */
[----:B------:R-:W3:Y:S01]  /*3a10*/  SHFL.IDX PT, R74, R11, R199, 0x1f ;  /* 0x00001fc70b4a7589 */ /* 0x000ee200000e0000 */
[----:B------:R-:W-:Y:S01]  /*3a20*/  FMUL.FTZ R39, R207, R39 ;  /* 0x00000027cf277220 */ /* 0x000fe20000410000 */
[----:B-----5:R-:W-:Y:S02]  /*3a30*/  FADD.FTZ R40, R40, -R28 ;  /* 0x8000001c28287221 */ /* 0x020fe40000010000 */
[----:B------:R5:W3:Y:S01]  /*3a40*/  SHFL.IDX PT, R76, R11, R198, 0x1f ;  /* 0x00001fc60b4c7589 */ /* 0x000ae200000e0000 */
[----:B------:R-:W-:Y:S02]  /*3a50*/  FADD.FTZ R73, R46, -R73 ;  /* 0x800000492e497221 */ /* 0x000fe40000010000 */
[----:B------:R-:W3:Y:S01]  /*3a60*/  MUFU.EX2 R217, R217 ;  /* 0x000000d900d97308 */ /* 0x000ee20000000800 */
[----:B------:R-:W-:Y:S01]  /*3a70*/  FADD.FTZ R41, R41, -R72 ;  /* 0x8000004829297221 */ /* 0x000fe20000010000 */
[----:B------:R-:W-:Y:S01]  /*3a80*/  FMUL.FTZ R40, R15, R40 ;  /* 0x000000280f287220 */ /* 0x000fe20000410000 */
[----:B-1----:R-:W-:-:S02]  /*3a90*/  FADD.FTZ R46, R53, -R77 ;  /* 0x8000004d352e7221 */ /* 0x002fc40000010000 */
[----:B------:R-:W-:Y:S01]  /*3aa0*/  FMUL.FTZ R53, R96, R41 ;  /* 0x0000002960357220 */ /* 0x000fe20000410000 */
[----:B-----5:R-:W-:Y:S01]  /*3ab0*/  FMUL.FTZ R11, R80, R39 ;  /* 0x00000027500b7220 */ /* 0x020fe20000410000 */
[----:B------:R-:W-:Y:S01]  /*3ac0*/  FADD.FTZ R39, R42, -R28 ;  /* 0x8000001c2a277221 */ /* 0x000fe20000010000 */
[----:B------:R-:W-:Y:S01]  /*3ad0*/  FMUL.FTZ R41, R81, R40 ;  /* 0x0000002851297220 */ /* 0x000fe20000410000 */
[----:B------:R-:W-:Y:S01]  /*3ae0*/  FMUL.FTZ R40, R82, R53 ;  /* 0x0000003552287220 */ /* 0x000fe20000410000 */
[----:B------:R-:W-:Y:S01]  /*3af0*/  FFMA.FTZ R84, -R84, R84, 1 ;  /* 0x3f80000054547423 */ /* 0x000fe20000010154 */
[----:B------:R-:W-:Y:S01]  /*3b00*/  FFMA.FTZ R83, -R83, R83, 1 ;  /* 0x3f80000053537423 */ /* 0x000fe20000010153 */
[----:B----4-:R-:W-:Y:S01]  /*3b10*/  FADD.FTZ R28, R45, -R38 ;  /* 0x800000262d1c7221 */ /* 0x010fe20000010000 */
[----:B------:R-:W-:Y:S01]  /*3b20*/  FFMA.FTZ R53, -R86, R86, 1 ;  /* 0x3f80000056357423 */ /* 0x000fe20000010156 */
[----:B------:R-:W1:Y:S02]  /*3b30*/  MUFU.EX2 R210, R210 ;  /* 0x000000d200d27308 */ /* 0x000e640000000800 */
[----:B------:R-:W-:Y:S01]  /*3b40*/  FMUL.FTZ R28, R97, R28 ;  /* 0x0000001c611c7220 */ /* 0x000fe20000410000 */
[----:B---3--:R-:W-:Y:S01]  /*3b50*/  FADD.FTZ R45, R48, -R74 ;  /* 0x8000004a302d7221 */ /* 0x008fe20000010000 */
[----:B------:R-:W-:Y:S01]  /*3b60*/  FADD.FTZ R38, R47, -R38 ;  /* 0x800000262f267221 */ /* 0x000fe20000010000 */
[----:B------:R-:W-:Y:S01]  /*3b70*/  FADD.FTZ R47, R50, -R74 ;  /* 0x8000004a322f7221 */ /* 0x000fe20000010000 */
[----:B------:R-:W-:Y:S01]  /*3b80*/  FMUL.FTZ R53, R53, R28 ;  /* 0x0000001c35357220 */ /* 0x000fe20000410000 */
[----:B------:R-:W-:Y:S01]  /*3b90*/  FMUL.FTZ R79, R14, R79 ;  /* 0x0000004f0e4f7220 */ /* 0x000fe20000410000 */
[----:B------:R-:W-:Y:S01]  /*3ba0*/  FMUL.FTZ R28, R98, R45 ;  /* 0x0000002d621c7220 */ /* 0x000fe20000410000 */
[----:B------:R-:W-:Y:S01]  /*3bb0*/  FFMA.FTZ R50, -R85, R85, 1 ;  /* 0x3f80000055327423 */ /* 0x000fe20000010155 */
[----:B------:R-:W-:Y:S01]  /*3bc0*/  FADD.FTZ R43, R43, -R72 ;  /* 0x800000482b2b7221 */ /* 0x000fe20000010000 */
[----:B------:R-:W3:Y:S01]  /*3bd0*/  SHFL.IDX PT, R192, R51, R192, 0x1f ;  /* 0x00001fc033c07589 */ /* 0x000ee200000e0000 */
[----:B------:R-:W-:Y:S01]  /*3be0*/  FMUL.FTZ R45, R89, R28 ;  /* 0x0000001c592d7220 */ /* 0x000fe20000410000 */
[----:B------:R-:W-:Y:S01]  /*3bf0*/  FMUL.FTZ R50, R50, R79 ;  /* 0x0000004f32327220 */ /* 0x000fe20000410000 */
[----:B------:R-:W-:Y:S01]  /*3c00*/  FADD.FTZ R42, R49, -R75 ;  /* 0x8000004b312a7221 */ /* 0x000fe20000010000 */
[----:B------:R-:W4:Y:S01]  /*3c10*/  SHFL.IDX PT, R79, R51, R6, 0x1f ;  /* 0x00001f06334f7589 */ /* 0x000f2200000e0000 */
[----:B------:R-:W-:Y:S01]  /*3c20*/  FMUL.FTZ R43, R202, R43 ;  /* 0x0000002bca2b7220 */ /* 0x000fe20000410000 */
[----:B------:R-:W5:Y:S02]  /*3c30*/  MUFU.EX2 R100, R100 ;  /* 0x0000006400647308 */ /* 0x000f640000000800 */
[----:B------:R-:W4:Y:S01]  /*3c40*/  SHFL.IDX PT, R28, R51, R197, 0x1f ;  /* 0x00001fc5331c7589 */ /* 0x000f2200000e0000 */
[----:B------:R-:W-:-:S03]  /*3c50*/  FMUL.FTZ R48, R206, R39 ;  /* 0x00000027ce307220 */ /* 0x000fc60000410000 */
[----:B------:R-:W4:Y:S01]  /*3c60*/  SHFL.IDX PT, R75, R51, R198, 0x1f ;  /* 0x00001fc6334b7589 */ /* 0x000f2200000e0000 */
[----:B------:R-:W-:Y:S01]  /*3c70*/  FFMA.FTZ R88, -R88, R88, 1 ;  /* 0x3f80000058587423 */ /* 0x000fe20000010158 */
[----:B------:R-:W4:Y:S02]  /*3c80*/  MUFU.EX2 R213, R213 ;  /* 0x000000d500d57308 */ /* 0x000f240000000800 */
[----:B------:R-:W4:Y:S01]  /*3c90*/  SHFL.IDX PT, R117, R51, R117, 0x1f ;  /* 0x00001f7533757589 */ /* 0x000f2200000e0000 */
[----:B------:R-:W-:-:S03]  /*3ca0*/  FMUL.FTZ R10, R84, R43 ;  /* 0x0000002b540a7220 */ /* 0x000fc60000410000 */
[----:B------:R-:W4:Y:S02]  /*3cb0*/  SHFL.IDX PT, R118, R51, R118, 0x1f ;  /* 0x00001f7633767589 */ /* 0x000f2400000e0000 */
[----:B------:R-:W4:Y:S02]  /*3cc0*/  MUFU.EX2 R102, R102 ;  /* 0x0000006600667308 */ /* 0x000f240000000800 */
[----:B------:R-:W4:Y:S01]  /*3cd0*/  SHFL.IDX PT, R199, R51, R199, 0x1f ;  /* 0x00001fc733c77589 */ /* 0x000f2200000e0000 */
[----:B------:R-:W-:Y:S01]  /*3ce0*/  FMUL.FTZ R39, R83, R48 ;  /* 0x0000003053277220 */ /* 0x000fe20000410000 */
[----:B------:R-:W-:Y:S01]  /*3cf0*/  FMUL.FTZ R43, R203, R38 ;  /* 0x00000026cb2b7220 */ /* 0x000fe20000410000 */
[----:B------:R-:W-:Y:S01]  /*3d00*/  FFMA.FTZ R48, -R87, R87, 1 ;  /* 0x3f80000057307423 */ /* 0x000fe20000010157 */
[----:B------:R-:W4:Y:S01]  /*3d10*/  SHFL.IDX PT, R200, R51, R200, 0x1f ;  /* 0x00001fc833c87589 */ /* 0x000f2200000e0000 */
[----:B------:R-:W-:Y:S01]  /*3d20*/  FMUL.FTZ R73, R204, R73 ;  /* 0x00000049cc497220 */ /* 0x000fe20000410000 */
[----:B------:R-:W-:Y:S01]  /*3d30*/  FMUL.FTZ R38, R218, R47 ;  /* 0x0000002fda267220 */ /* 0x000fe20000410000 */
[----:B------:R-:W-:Y:S01]  /*3d40*/  FMUL.FTZ R47, R88, R43 ;  /* 0x0000002b582f7220 */ /* 0x000fe20000410000 */
[----:B------:R-:W4:Y:S01]  /*3d50*/  MUFU.EX2 R101, R101 ;  /* 0x0000006500657308 */ /* 0x000f220000000800 */
[----:B------:R-:W-:Y:S01]  /*3d60*/  FMUL.FTZ R48, R48, R73 ;  /* 0x0000004930307220 */ /* 0x000fe20000410000 */
[----:B------:R-:W-:Y:S01]  /*3d70*/  FMUL.FTZ R43, R99, R42 ;  /* 0x0000002a632b7220 */ /* 0x000fe20000410000 */
[----:B------:R-:W-:Y:S01]  /*3d80*/  FMUL.FTZ R44, R217, R44 ;  /* 0x0000002cd92c7220 */ /* 0x000fe20000410000 */
[----:B------:R-:W-:Y:S01]  /*3d90*/  FFMA.FTZ R90, -R90, R90, 1 ;  /* 0x3f8000005a5a7423 */ /* 0x000fe2000001015a */
[----:B------:R-:W-:-:S03]  /*3da0*/  FFMA.FTZ R73, -R184, R184, 1 ;  /* 0x3f800000b8497423 */ /* 0x000fc600000101b8 */
[----:B------:R-:W4:Y:S01]  /*3db0*/  MUFU.EX2 R223, R223 ;  /* 0x000000df00df7308 */ /* 0x000f220000000800 */
[----:B------:R-:W-:Y:S01]  /*3dc0*/  FMUL.FTZ R42, R90, R43 ;  /* 0x0000002b5a2a7220 */ /* 0x000fe20000410000 */
[----:B------:R-:W-:Y:S01]  /*3dd0*/  FMUL.FTZ R73, R73, R44 ;  /* 0x0000002c49497220 */ /* 0x000fe20000410000 */
[----:B------:R-:W-:-:S05]  /*3de0*/  FADD.FTZ R55, R55, -R77 ;  /* 0x8000004d37377221 */ /* 0x000fca0000010000 */
[----:B------:R-:W2:Y:S01]  /*3df0*/  MUFU.EX2 R215, R215 ;  /* 0x000000d700d77308 */ /* 0x000ea20000000800 */
[--C-:B------:R-:W-:Y:S01]  /*3e00*/  FADD.FTZ R49, R52, -R76.reuse ;  /* 0x8000004c34317221 */ /* 0x100fe20000010000 */
[----:B------:R-:W-:-:S06]  /*3e10*/  FADD.FTZ R54, R54, -R76 ;  /* 0x8000004c36367221 */ /* 0x000fcc0000010000 */
[----:B------:R-:W2:Y:S08]  /*3e20*/  MUFU.EX2 R119, R119 ;  /* 0x0000007700777308 */ /* 0x000eb00000000800 */
[----:B------:R-:W2:Y:S01]  /*3e30*/  MUFU.EX2 R220, R220 ;  /* 0x000000dc00dc7308 */ /* 0x000ea20000000800 */
[----:B------:R-:W-:-:S07]  /*3e40*/  FFMA.FTZ R188, -R188, R188, 1 ;  /* 0x3f800000bcbc7423 */ /* 0x000fce00000101bc */
[----:B------:R-:W2:Y:S01]  /*3e50*/  MUFU.EX2 R92, R92 ;  /* 0x0000005c005c7308 */ /* 0x000ea20000000800 */
[----:B-1----:R-:W-:Y:S01]  /*3e60*/  FMUL.FTZ R55, R210, R55 ;  /* 0x00000037d2377220 */ /* 0x002fe20000410000 */
[----:B---3--:R-:W-:-:S06]  /*3e70*/  FADD.FTZ R81, R57, -R192 ;  /* 0x800000c039517221 */ /* 0x008fcc0000010000 */
[----:B------:R-:W1:Y:S01]  /*3e80*/  MUFU.EX2 R103, R103 ;  /* 0x0000006700677308 */ /* 0x000e620000000800 */
[----:B------:R-:W-:Y:S01]  /*3e90*/  FFMA.FTZ R52, -R185, R185, 1 ;  /* 0x3f800000b9347423 */ /* 0x000fe200000101b9 */
[----:B-----5:R-:W-:-:S06]  /*3ea0*/  FMUL.FTZ R49, R100, R49 ;  /* 0x0000003164317220 */ /* 0x020fcc0000410000 */
[----:B------:R-:W3:Y:S01]  /*3eb0*/  MUFU.EX2 R228, R228 ;  /* 0x000000e400e47308 */ /* 0x000ee20000000800 */
[----:B------:R-:W-:Y:S01]  /*3ec0*/  FFMA.FTZ R187, -R187, R187, 1 ;  /* 0x3f800000bbbb7423 */ /* 0x000fe200000101bb */
[----:B----4-:R-:W-:-:S06]  /*3ed0*/  FMUL.FTZ R54, R213, R54 ;  /* 0x00000036d5367220 */ /* 0x010fcc0000410000 */
[----:B------:R-:W-:Y:S01]  /*3ee0*/  MUFU.EX2 R225, R225 ;  /* 0x000000e100e17308 */ /* 0x000fe20000000800 */
[----:B------:R-:W-:Y:S01]  /*3ef0*/  FADD.FTZ R56, R56, -R79 ;  /* 0x8000004f38387221 */ /* 0x000fe20000010000 */
[----:B------:R-:W-:-:S06]  /*3f00*/  FADD.FTZ R65, R65, -R28 ;  /* 0x8000001c41417221 */ /* 0x000fcc0000010000 */
[----:B------:R-:W4:Y:S01]  /*3f10*/  MUFU.EX2 R214, R214 ;  /* 0x000000d600d67308 */ /* 0x000f220000000800 */
[----:B------:R-:W-:-:S07]  /*3f20*/  FMUL.FTZ R77, R13, R46 ;  /* 0x0000002e0d4d7220 */ /* 0x000fce0000410000 */
[----:B------:R-:W5:Y:S01]  /*3f30*/  MUFU.EX2 R43, R216 ;  /* 0x000000d8002b7308 */ /* 0x000f620000000800 */
[----:B------:R-:W-:-:S07]  /*3f40*/  FADD.FTZ R79, R58, -R79 ;  /* 0x8000004f3a4f7221 */ /* 0x000fce0000010000 */
[----:B------:R-:W5:Y:S01]  /*3f50*/  MUFU.EX2 R44, R211 ;  /* 0x000000d3002c7308 */ /* 0x000f620000000800 */
[----:B------:R-:W-:Y:S01]  /*3f60*/  FADD.FTZ R28, R67, -R28 ;  /* 0x8000001c431c7221 */ /* 0x000fe20000010000 */
[----:B------:R-:W-:-:S06]  /*3f70*/  FADD.FTZ R57, R68, -R75 ;  /* 0x8000004b44397221 */ /* 0x000fcc0000010000 */
[----:B------:R-:W-:Y:S01]  /*3f80*/  MUFU.EX2 R222, R222 ;  /* 0x000000de00de7308 */ /* 0x000fe20000000800 */
[----:B------:R-:W-:-:S07]  /*3f90*/  FADD.FTZ R70, R70, -R75 ;  /* 0x8000004b46467221 */ /* 0x000fce0000010000 */
[----:B------:R-:W5:Y:S01]  /*3fa0*/  MUFU.EX2 R212, R212 ;  /* 0x000000d400d47308 */ /* 0x000f620000000800 */
[----:B------:R-:W-:-:S07]  /*3fb0*/  FMUL.FTZ R46, R188, R55 ;  /* 0x00000037bc2e7220 */ /* 0x000fce0000410000 */
[----:B------:R-:W5:Y:S01]  /*3fc0*/  MUFU.EX2 R227, R227 ;  /* 0x000000e300e37308 */ /* 0x000f620000000800 */
[----:B------:R-:W-:-:S07]  /*3fd0*/  FADD.FTZ R62, R62, -R117 ;  /* 0x800000753e3e7221 */ /* 0x000fce0000010000 */
[----:B------:R-:W5:Y:S01]  /*3fe0*/  MUFU.EX2 R226, R226 ;  /* 0x000000e200e27308 */ /* 0x000f620000000800 */
[----:B------:R-:W-:Y:S01]  /*3ff0*/  FFMA.FTZ R75, -R105, R105, 1 ;  /* 0x3f800000694b7423 */ /* 0x000fe20000010169 */
[----:B------:R-:W-:Y:S01]  /*4000*/  FMUL.FTZ R58, R102, R81 ;  /* 0x00000051663a7220 */ /* 0x000fe20000410000 */
[----:B------:R-:W-:Y:S01]  /*4010*/  FADD.FTZ R25, R25, -R234 ;  /* 0x800000ea19197221 */ /* 0x000fe20000010000 */
[----:B------:R-:W-:Y:S01]  /*4020*/  FMUL.FTZ R52, R52, R49 ;  /* 0x0000003134347220 */ /* 0x000fe20000410000 */
[----:B------:R-:W-:Y:S01]  /*4030*/  FADD.FTZ R83, R61, -R118 ;  /* 0x800000763d537221 */ /* 0x000fe20000010000 */
[----:B------:R-:W-:Y:S01]  /*4040*/  FADD.FTZ R55, R64, -R199 ;  /* 0x800000c740377221 */ /* 0x000fe20000010000 */
[----:B------:R-:W-:Y:S01]  /*4050*/  FMUL.FTZ R49, R187, R54 ;  /* 0x00000036bb317220 */ /* 0x000fe20000410000 */
[----:B------:R-:W-:Y:S01]  /*4060*/  FADD.FTZ R192, R59, -R192 ;  /* 0x800000c03bc07221 */ /* 0x000fe20000010000 */
[----:B------:R-:W-:Y:S01]  /*4070*/  FFMA.FTZ R54, -R189, R189, 1 ;  /* 0x3f800000bd367423 */ /* 0x000fe200000101bd */
[----:B------:R-:W-:Y:S01]  /*4080*/  FMUL.FTZ R59, R101, R56 ;  /* 0x00000038653b7220 */ /* 0x000fe20000410000 */
[----:B------:R-:W-:Y:S01]  /*4090*/  FFMA.FTZ R115, -R115, R115, 1 ;  /* 0x3f80000073737423 */ /* 0x000fe20000010173 */
[----:B------:R-:W-:Y:S01]  /*40a0*/  FMUL.FTZ R28, R223, R28 ;  /* 0x0000001cdf1c7220 */ /* 0x000fe20000410000 */
[----:B------:R-:W-:Y:S01]  /*40b0*/  FFMA.FTZ R186, -R186, R186, 1 ;  /* 0x3f800000baba7423 */ /* 0x000fe200000101ba */
[----:B------:R-:W-:Y:S01]  /*40c0*/  FADD.FTZ R60, R60, -R117 ;  /* 0x800000753c3c7221 */ /* 0x000fe20000010000 */
[----:B------:R-:W-:Y:S01]  /*40d0*/  FMUL.FTZ R75, R75, R58 ;  /* 0x0000003a4b4b7220 */ /* 0x000fe20000410000 */
[----:B------:R-:W-:Y:S01]  /*40e0*/  FFMA.FTZ R76, -R110, R110, 1 ;  /* 0x3f8000006e4c7423 */ /* 0x000fe2000001016e */
[----:B--2---:R-:W-:Y:S01]  /*40f0*/  FMUL.FTZ R61, R215, R62 ;  /* 0x0000003ed73d7220 */ /* 0x004fe20000410000 */
[----:B------:R-:W-:Y:S01]  /*4100*/  FMUL.FTZ R25, R119, R25 ;  /* 0x0000001977197220 */ /* 0x000fe20000410000 */
[----:B------:R-:W-:Y:S01]  /*4110*/  FADD.FTZ R63, R63, -R118 ;  /* 0x800000763f3f7221 */ /* 0x000fe20000010000 */
[--C-:B------:R-:W-:Y:S01]  /*4120*/  FADD.FTZ R56, R69, -R200.reuse ;  /* 0x800000c845387221 */ /* 0x100fe20000010000 */
[----:B------:R-:W-:Y:S01]  /*4130*/  FFMA.FTZ R109, -R109, R109, 1 ;  /* 0x3f8000006d6d7423 */ /* 0x000fe2000001016d */
        /* <DEDUP_REMOVED lines=10> */
[----:B------:R-:W-:Y:S01]  /*41e0*/  FMUL.FTZ R51, R186, R77 ;  /* 0x0000004dba337220 */ /* 0x000fe20000410000 */
[----:B-1----:R-:W-:Y:S01]  /*41f0*/  FMUL.FTZ R59, R103, R60 ;  /* 0x0000003c673b7220 */ /* 0x002fe20000410000 */
[----:B------:R-:W-:Y:S01]  /*4200*/  FMUL.FTZ R76, R76, R61 ;  /* 0x0000003d4c4c7220 */ /* 0x000fe20000410000 */
[----:B---3--:R-:W-:Y:S01]  /*4210*/  FMUL.FTZ R28, R228, R57 ;  /* 0x00000039e41c7220 */ /* 0x008fe20000410000 */
[----:B------:R-:W-:Y:S01]  /*4220*/  FMUL.FTZ R25, R219, R25 ;  /* 0x00000019db197220 */ /* 0x000fe20000410000 */
[----:B------:R-:W-:Y:S01]  /*4230*/  FFMA.FTZ R72, -R106, R106, 1 ;  /* 0x3f8000006a487423 */ /* 0x000fe2000001016a */
[----:B------:R-:W-:Y:S01]  /*4240*/  FFMA.FTZ R77, -R107, R107, 1 ;  /* 0x3f8000006b4d7423 */ /* 0x000fe2000001016b */
[----:B----4-:R-:W-:Y:S01]  /*4250*/  FMUL.FTZ R79, R214, R79 ;  /* 0x0000004fd64f7220 */ /* 0x010fe20000410000 */
[----:B-----5:R-:W-:Y:S01]  /*4260*/  FMUL.FTZ R192, R43, R192 ;  /* 0x000000c02bc07220 */ /* 0x020fe20000410000 */
[----:B------:R-:W-:Y:S01]  /*4270*/  FFMA.FTZ R74, -R108, R108, 1 ;  /* 0x3f8000006c4a7423 */ /* 0x000fe2000001016c */
[----:B------:R-:W-:Y:S01]  /*4280*/  FFMA.FTZ R111, -R111, R111, 1 ;  /* 0x3f8000006f6f7423 */ /* 0x000fe2000001016f */
[----:B------:R-:W-:Y:S01]  /*4290*/  FMUL.FTZ R60, R44, R63 ;  /* 0x0000003f2c3c7220 */ /* 0x000fe20000410000 */
[----:B------:R-:W-:Y:S01]  /*42a0*/  FMUL.FTZ R109, R109, R58 ;  /* 0x0000003a6d6d7220 */ /* 0x000fe20000410000 */
        /* <DEDUP_REMOVED lines=8> */
[----:B------:R-:W-:Y:S01]  /*4330*/  FFMA.FTZ R193, -R193, R193, 1 ;  /* 0x3f800000c1c17423 */ /* 0x000fe200000101c1 */
[----:B------:R-:W-:Y:S01]  /*4340*/  FFMA.FTZ R194, -R194, R194, 1 ;  /* 0x3f800000c2c27423 */ /* 0x000fe200000101c2 */
[----:B------:R-:W-:Y:S01]  /*4350*/  FFMA.FTZ R196, -R196, R196, 1 ;  /* 0x3f800000c4c47423 */ /* 0x000fe200000101c4 */
[----:B------:R-:W-:Y:S01]  /*4360*/  FFMA.FTZ R201, -R201, R201, 1 ;  /* 0x3f800000c9c97423 */ /* 0x000fe200000101c9 */
[----:B------:R-:W-:Y:S01]  /*4370*/  FMUL.FTZ R55, R227, R70 ;  /* 0x00000046e3377220 */ /* 0x000fe20000410000 */
        /* <DEDUP_REMOVED lines=270> */
.L_x_2591:
        /* <DEDUP_REMOVED lines=56> */
.L_x_2592:
        /* <DEDUP_REMOVED lines=11> */
.L_x_2582:
[----:B-1----:R-:W2:Y:S02]  /*5890*/  LDL R8, [R1+0x2c] ;  /* 0x00002c0001087983 */ /* 0x002ea40000100800 */
[----:B--2---:R-:W-:-:S13]  /*58a0*/  ISETP.GE.AND P0, PT, R16, R8, PT ;  /* 0x000000081000720c */ /* 0x004fda0003f06270 */
[----:B------:R-:W-:Y:S05]  /*58b0*/  @P0 BRA `(.L_x_2594) ;  /* 0x00000040006c0947 */ /* 0x000fea0003800000 */
[----:B------:R-:W2:Y:S01]  /*58c0*/  LDL.LU R14, [R1+0x1c] ;  /* 0x00001c00010e7983 */ /* 0x000ea20000300800 */
[----:B------:R-:W1:Y:S03]  /*58d0*/  LDC R24, c[0x0][0x290] ;  /* 0x0000a400ff187b82 */ /* 0x000e660000000800 */
[----:B------:R-:W3:Y:S04]  /*58e0*/  LDL.LU R21, [R1+0x10] ;  /* 0x0000100001157983 */ /* 0x000ee80000300800 */
[----:B------:R-:W4:Y:S01]  /*58f0*/  LDL.LU R25, [R1+0xc] ;  /* 0x00000c0001197983 */ /* 0x000f220000300800 */
[----:B------:R-:W5:Y:S02]  /*5900*/  S2R R6, SR_TID.X ;  /* 0x0000000000067919 */ /* 0x000f640000002100 */
[----:B-----5:R-:W-:-:S05]  /*5910*/  VIADD R6, R6, 0xffffff80 ;  /* 0xffffff8006067836 */ /* 0x020fca0000000000 */
[----:B------:R-:W-:-:S04]  /*5920*/  SHF.R.S32.HI R7, RZ, 0x1f, R6 ;  /* 0x0000001fff077819 */ /* 0x000fc80000011406 */
[CC--:B------:R-:W-:Y:S02]  /*5930*/  LEA.HI R8, R7.reuse, R6.reuse, RZ, 0x5 ;  /* 0x0000000607087211 */ /* 0x0c0fe400078f28ff */
[CC--:B------:R-:W-:Y:S02]  /*5940*/  LEA.HI R12, R7.reuse, R6.reuse, RZ, 0x2 ;  /* 0x00000006070c7211 */ /* 0x0c0fe400078f10ff */
[----:B------:R-:W-:Y:S02]  /*5950*/  LOP3.LUT R9, R8, 0xffffffe0, RZ, 0xc0, !PT ;  /* 0xffffffe008097812 */ /* 0x000fe400078ec0ff */
[----:B------:R-:W-:Y:S02]  /*5960*/  LEA.HI R8, R7, R6, RZ, 0x7 ;  /* 0x0000000607087211 */ /* 0x000fe400078f38ff */
[----:B------:R-:W-:Y:S02]  /*5970*/  IADD3 R9, R6, -R9, RZ ;  /* 0x8000000906097210 */ /* 0x000fe40007ffe0ff */
[----:B------:R-:W-:-:S02]  /*5980*/  LOP3.LUT R7, R8, 0xffffff80, RZ, 0xc0, !PT ;  /* 0xffffff8008077812 */ /* 0x000fc400078ec0ff */
[----:B------:R-:W-:Y:S02]  /*5990*/  SHF.R.S32.HI R10, RZ, 0x1f, R9 ;  /* 0x0000001fff0a7819 */ /* 0x000fe40000011409 */
[----:B------:R-:W-:Y:S01]  /*59a0*/  SHF.R.S32.HI R8, RZ, 0x7, R8 ;  /* 0x00000007ff087819 */ /* 0x000fe20000011408 */
[----:B------:R-:W-:Y:S01]  /*59b0*/  IMAD.IADD R7, R6, 0x1, -R7 ;  /* 0x0000000106077824 */ /* 0x000fe200078e0a07 */
[CC--:B------:R-:W-:Y:S02]  /*59c0*/  LEA.HI R11, R10.reuse, R9.reuse, RZ, 0x3 ;  /* 0x000000090a0b7211 */ /* 0x0c0fe400078f18ff */
[----:B------:R-:W-:Y:S02]  /*59d0*/  LEA.HI R10, R10, R9, RZ, 0x2 ;  /* 0x000000090a0a7211 */ /* 0x000fe400078f10ff */
[----:B------:R-:W-:Y:S02]  /*59e0*/  LOP3.LUT R9, R12, 0xfffffffc, RZ, 0xc0, !PT ;  /* 0xfffffffc0c097812 */ /* 0x000fe400078ec0ff */
[----:B------:R-:W-:-:S02]  /*59f0*/  SHF.R.S32.HI R11, RZ, 0x3, R11 ;  /* 0x00000003ff0b7819 */ /* 0x000fc4000001140b */
[----:B------:R-:W-:Y:S01]  /*5a00*/  SHF.R.S32.HI R13, RZ, 0x2, R10 ;  /* 0x00000002ff0d7819 */ /* 0x000fe2000001140a */
[----:B------:R-:W-:Y:S01]  /*5a10*/  IMAD.IADD R9, R6, 0x1, -R9 ;  /* 0x0000000106097824 */ /* 0x000fe200078e0a09 */
[----:B------:R-:W-:Y:S02]  /*5a20*/  LEA.HI R6, R8, R8, RZ, 0x1 ;  /* 0x0000000808067211 */ /* 0x000fe400078f08ff */
[C---:B------:R-:W-:Y:S01]  /*5a30*/  IADD3 R12, R13.reuse, 0x8, RZ ;  /* 0x000000080d0c7810 */ /* 0x040fe20007ffe0ff */
[----:B------:R-:W-:Y:S01]  /*5a40*/  VIADD R18, R13, 0x10 ;  /* 0x000000100d127836 */ /* 0x000fe20000000000 */
[----:B------:R-:W-:Y:S01]  /*5a50*/  LEA.HI R10, R10, R13, RZ, 0x1 ;  /* 0x0000000d0a0a7211 */ /* 0x000fe200078f08ff */
[----:B-1----:R-:W-:-:S03]  /*5a60*/  VIADD R24, R24, -UR42 ;  /* 0x8000002a18187c36 */ /* 0x002fc60008000000 */
[----:B------:R-:W-:Y:S02]  /*5a70*/  LEA.HI R19, R18, R18, RZ, 0x1 ;  /* 0x0000001212137211 */ /* 0x000fe400078f08ff */
[----:B------:R-:W-:Y:S02]  /*5a80*/  LOP3.LUT R10, R10, 0xfffffffe, RZ, 0xc0, !PT ;  /* 0xfffffffe0a0a7812 */ /* 0x000fe400078ec0ff */
[----:B------:R-:W-:Y:S02]  /*5a90*/  SHF.R.S32.HI R20, RZ, 0x1, R19 ;  /* 0x00000001ff147819 */ /* 0x000fe40000011413 */
[----:B------:R-:W-:Y:S02]  /*5aa0*/  IADD3 R10, R13, -R10, RZ ;  /* 0x8000000a0d0a7210 */ /* 0x000fe40007ffe0ff */
[----:B------:R-:W-:-:S04]  /*5ab0*/  LOP3.LUT R19, R19, 0xfffffffe, RZ, 0xc0, !PT ;  /* 0xfffffffe13137812 */ /* 0x000fc800078ec0ff */
[----:B------:R-:W-:Y:S01]  /*5ac0*/  IADD3 R19, R18, -R19, RZ ;  /* 0x8000001312137210 */ /* 0x000fe20007ffe0ff */
[----:B------:R-:W-:Y:S01]  /*5ad0*/  IMAD.MOV.U32 R185, RZ, RZ, 0x40000040 ;  /* 0x40000040ffb97424 */ /* 0x000fe200078e00ff */
[----:B------:R-:W-:Y:S01]  /*5ae0*/  MOV R189, 0x40000040 ;  /* 0x4000004000bd7802 */ /* 0x000fe20000000f00 */
[----:B------:R-:W-:Y:S02]  /*5af0*/  IMAD.MOV.U32 R187, RZ, RZ, 0x40000040 ;  /* 0x40000040ffbb7424 */ /* 0x000fe400078e00ff */
[----:B------:R-:W-:Y:S02]  /*5b00*/  IMAD.MOV.U32 R191, RZ, RZ, 0x40000040 ;  /* 0x40000040ffbf7424 */ /* 0x000fe400078e00ff */
[----:B------:R-:W-:Y:S01]  /*5b10*/  IMAD.MOV.U32 R193, RZ, RZ, 0x40000040 ;  /* 0x40000040ffc17424 */ /* 0x000fe200078e00ff */
[----:B--2---:R-:W-:Y:S02]  /*5b20*/  LEA.HI R23, R14, R7, RZ, 0x5 ;  /* 0x000000070e177211 */ /* 0x004fe400078f28ff */
[----:B------:R-:W-:Y:S01]  /*5b30*/  LOP3.LUT R7, R6, 0xfffffffe, RZ, 0xc0, !PT ;  /* 0xfffffffe06077812 */ /* 0x000fe200078ec0ff */
[----:B------:R-:W-:-:S04]  /*5b40*/  IMAD.HI R6, R11, 0x2aaaaaab, RZ ;  /* 0x2aaaaaab0b067827 */ /* 0x000fc800078e02ff */
[----:B------:R-:W-:Y:S01]  /*5b50*/  IMAD.IADD R22, R8, 0x1, -R7 ;  /* 0x0000000108167824 */ /* 0x000fe200078e0a07 */
[----:B------:R-:W-:Y:S02]  /*5b60*/  SHF.R.U32.HI R7, RZ, 0x1, R6 ;  /* 0x00000001ff077819 */ /* 0x000fe40000011606 */
[----:B------:R-:W-:Y:S02]  /*5b70*/  LEA.HI R14, R12, R12, RZ, 0x1 ;  /* 0x0000000c0c0e7211 */ /* 0x000fe400078f08ff */
[----:B------:R-:W-:Y:S02]  /*5b80*/  LEA.HI R6, R6, R7, RZ, 0x1 ;  /* 0x0000000706067211 */ /* 0x000fe400078f08ff */
[----:B------:R-:W-:-:S03]  /*5b90*/  SHF.R.S32.HI R15, RZ, 0x1, R14 ;  /* 0x00000001ff0f7819 */ /* 0x000fc6000001140e */
[----:B------:R-:W-:Y:S01]  /*5ba0*/  IMAD R11, R6, -0xc, R11 ;  /* 0xfffffff4060b7824 */ /* 0x000fe200078e020b */
[--C-:B---3--:R-:W-:Y:S02]  /*5bb0*/  SHF.R.S32.HI R6, RZ, 0x2, R21.reuse ;  /* 0x00000002ff067819 */ /* 0x108fe40000011415 */
[----:B------:R-:W-:Y:S02]  /*5bc0*/  SHF.R.S32.HI R21, RZ, 0x1f, R21 ;  /* 0x0000001fff157819 */ /* 0x000fe40000011415 */
[----:B------:R-:W-:Y:S01]  /*5bd0*/  SHF.R.S32.HI R23, RZ, 0x5, R23 ;  /* 0x00000005ff177819 */ /* 0x000fe20000011417 */
[----:B------:R-:W-:Y:S01]  /*5be0*/  IMAD.HI R8, R15, 0x2aaaaaab, RZ ;  /* 0x2aaaaaab0f087827 */ /* 0x000fe200078e02ff */
[----:B------:R-:W-:-:S03]  /*5bf0*/  LEA.HI R21, R21, R6, RZ, 0x3 ;  /* 0x0000000615157211 */ /* 0x000fc600078f18ff */
[----:B------:R-:W-:Y:S01]  /*5c00*/  IMAD R23, R23, -0x10, R24 ;  /* 0xfffffff017177824 */ /* 0x000fe200078e0218 */
[----:B------:R-:W-:Y:S02]  /*5c10*/  LOP3.LUT R21, R21, 0xfffffff8, RZ, 0xc0, !PT ;  /* 0xfffffff815157812 */ /* 0x000fe400078ec0ff */
[----:B------:R-:W-:Y:S01]  /*5c20*/  LOP3.LUT R7, R14, 0xfffffffe, RZ, 0xc0, !PT ;  /* 0xfffffffe0e077812 */ /* 0x000fe200078ec0ff */
[----:B------:R-:W-:Y:S01]  /*5c30*/  IMAD.HI R14, R20, 0x2aaaaaab, RZ ;  /* 0x2aaaaaab140e7827 */ /* 0x000fe200078e02ff */
[----:B------:R-:W-:Y:S02]  /*5c40*/  SHF.R.U32.HI R13, RZ, 0x1, R8 ;  /* 0x00000001ff0d7819 */ /* 0x000fe40000011608 */
[----:B------:R-:W-:Y:S01]  /*5c50*/  IADD3 R21, R23, R21, -R6 ;  /* 0x0000001517157210 */ /* 0x000fe20007ffe806 */
[----:B------:R-:W-:Y:S01]  /*5c60*/  IMAD R10, R11, 0x8, R10 ;  /* 0x000000080b0a7824 */ /* 0x000fe200078e020a */
[----:B------:R-:W-:Y:S02]  /*5c70*/  LEA.HI R8, R8, R13, RZ, 0x1 ;  /* 0x0000000d08087211 */ /* 0x000fe400078f08ff */
[C---:B------:R-:W-:Y:S01]  /*5c80*/  LEA R6, R5.reuse, R17, 0xb ;  /* 0x0000001105067211 */ /* 0x040fe200078e58ff */
[----:B------:R-:W-:Y:S01]  /*5c90*/  IMAD R5, R5, 0x2000, R17 ;  /* 0x0000200005057824 */ /* 0x000fe200078e0211 */
[----:B------:R-:W-:Y:S01]  /*5ca0*/  SHF.R.U32.HI R13, RZ, 0x1, R14 ;  /* 0x00000001ff0d7819 */ /* 0x000fe2000001160e */
[----:B------:R1:W-:Y:S01]  /*5cb0*/  STL [R1+0x28], R10 ;  /* 0x0000280a01007387 */ /* 0x0003e20000100800 */
[----:B------:R-:W-:Y:S01]  /*5cc0*/  IMAD.IADD R7, R12, 0x1, -R7 ;  /* 0x000000010c077824 */ /* 0x000fe200078e0a07 */
[----:B------:R-:W-:Y:S01]  /*5cd0*/  IADD3 R6, R6, 0x1a800, RZ ;  /* 0x0001a80006067810 */ /* 0x000fe20007ffe0ff */
[----:B------:R-:W-:Y:S01]  /*5ce0*/  IMAD R8, R8, -0xc, R15 ;  /* 0xfffffff408087824 */ /* 0x000fe200078e020f */
[----:B------:R-:W-:-:S02]  /*5cf0*/  LEA.HI R13, R14, R13, RZ, 0x1 ;  /* 0x0000000d0e0d7211 */ /* 0x000fc400078f08ff */
[----:B------:R-:W-:Y:S01]  /*5d00*/  SHF.R.U32.HI R6, RZ, 0x4, R6 ;  /* 0x00000004ff067819 */ /* 0x000fe20000011606 */
[----:B-1----:R-:W-:Y:S01]  /*5d10*/  VIADD R10, R5, 0x4000 ;  /* 0x00004000050a7836 */ /* 0x002fe20000000000 */
[----:B------:R-:W-:Y:S01]  /*5d20*/  SHF.R.U32.HI R5, RZ, 0x4, R5 ;  /* 0x00000004ff057819 */ /* 0x000fe20000011605 */
[----:B------:R-:W-:Y:S02]  /*5d30*/  IMAD R7, R8, 0x8, R7 ;  /* 0x0000000808077824 */ /* 0x000fe400078e0207 */
[----:B------:R-:W-:Y:S01]  /*5d40*/  IMAD R20, R13, -0xc, R20 ;  /* 0xfffffff40d147824 */ /* 0x000fe200078e0214 */
[----:B------:R-:W-:Y:S02]  /*5d50*/  SHF.R.U32.HI R10, RZ, 0x4, R10 ;  /* 0x00000004ff0a7819 */ /* 0x000fe4000001160a */
[----:B------:R-:W-:Y:S01]  /*5d60*/  LOP3.LUT R5, R5, 0x3fff, RZ, 0xc0, !PT ;  /* 0x00003fff05057812 */ /* 0x000fe200078ec0ff */
[----:B------:R1:W-:Y:S01]  /*5d70*/  STL [R1+0x24], R7 ;  /* 0x0000240701007387 */ /* 0x0003e20000100800 */
[----:B------:R-:W-:-:S02]  /*5d80*/  LOP3.LUT R6, R6, 0x3fff, RZ, 0xc0, !PT ;  /* 0x00003fff06067812 */ /* 0x000fc400078ec0ff */
[----:B------:R-:W-:Y:S02]  /*5d90*/  LOP3.LUT R10, R10, 0x3fff, RZ, 0xc0, !PT ;  /* 0x00003fff0a0a7812 */ /* 0x000fe400078ec0ff */
[----:B------:R-:W-:Y:S02]  /*5da0*/  LOP3.LUT R11, R5, 0x10000, RZ, 0xfc, !PT ;  /* 0x00010000050b7812 */ /* 0x000fe400078efcff */
[----:B------:R-:W-:Y:S01]  /*5db0*/  LOP3.LUT R6, R6, 0x10000, RZ, 0xfc, !PT ;  /* 0x0001000006067812 */ /* 0x000fe200078efcff */
[----:B-1----:R-:W-:Y:S01]  /*5dc0*/  IMAD R7, R20, 0x8, R19 ;  /* 0x0000000814077824 */ /* 0x002fe200078e0213 */
[----:B------:R-:W-:-:S04]  /*5dd0*/  LOP3.LUT R5, R10, 0x10000, RZ, 0xfc, !PT ;  /* 0x000100000a057812 */ /* 0x000fc800078efcff */
[----:B------:R4:W-:Y:S01]  /*5de0*/  STL [R1+0x1c], R7 ;  /* 0x00001c0701007387 */ /* 0x0009e20000100800 */
[C---:B------:R-:W-:Y:S01]  /*5df0*/  VIADD R188, R5.reuse, 0x2 ;  /* 0x0000000205bc7836 */ /* 0x040fe20000000000 */
[C---:B------:R-:W-:Y:S02]  /*5e00*/  IADD3 R190, R5.reuse, 0x4, RZ ;  /* 0x0000000405be7810 */ /* 0x040fe40007ffe0ff */
[----:B------:R-:W-:Y:S01]  /*5e10*/  STL [R1+0x14], R11 ;  /* 0x0000140b01007387 */ /* 0x000fe20000100800 */
[----:B------:R-:W-:-:S03]  /*5e20*/  VIADD R192, R5, 0x6 ;  /* 0x0000000605c07836 */ /* 0x000fc60000000000 */
[----:B------:R1:W-:Y:S01]  /*5e30*/  STL [R1+0x20], R6 ;  /* 0x0000200601007387 */ /* 0x0003e20000100800 */
[----:B------:R-:W-:Y:S01]  /*5e40*/  IMAD R8, R22, -0x40, R21 ;  /* 0xffffffc016087824 */ /* 0x000fe200078e0215 */
[----:B------:R-:W-:Y:S02]  /*5e50*/  IADD3 R10, R9, 0x8, RZ ;  /* 0x00000008090a7810 */ /* 0x000fe40007ffe0ff */
[----:B------:R2:W-:Y:S01]  /*5e60*/  STL [R1+0x10], R5 ;  /* 0x0000100501007387 */ /* 0x0005e20000100800 */
[----:B----4-:R-:W-:Y:S01]  /*5e70*/  LOP3.LUT R7, R25, 0x1, RZ, 0xfc, !PT ;  /* 0x0000000119077812 */ /* 0x010fe200078efcff */
[C---:B------:R-:W-:Y:S01]  /*5e80*/  VIADD R22, R11.reuse, 0x2 ;  /* 0x000000020b167836 */ /* 0x040fe20000000000 */
[C---:B------:R-:W-:Y:S01]  /*5e90*/  IADD3 R184, R11.reuse, 0x4, RZ ;  /* 0x000000040bb87810 */ /* 0x040fe20007ffe0ff */
[----:B------:R-:W-:Y:S01]  /*5ea0*/  VIADD R186, R11, 0x6 ;  /* 0x000000060bba7836 */ /* 0x000fe20000000000 */
[C---:B------:R-:W-:Y:S01]  /*5eb0*/  IADD3 R10, R9.reuse, 0x14, RZ ;  /* 0x00000014090a7810 */ /* 0x040fe20007ffe0ff */
[C---:B-1----:R-:W-:Y:S01]  /*5ec0*/  VIADD R6, R9.reuse, 0xc ;  /* 0x0000000c09067836 */ /* 0x042fe20000000000 */
[----:B------:R-:W-:Y:S01]  /*5ed0*/  MOV R23, 0x40000040 ;  /* 0x4000004000177802 */ /* 0x000fe20000000f00 */
[----:B------:R-:W-:-:S02]  /*5ee0*/  VIADD R6, R9, 0x18 ;  /* 0x0000001809067836 */ /* 0x000fc40000000000 */
[C---:B--2---:R-:W-:Y:S02]  /*5ef0*/  VIADD R5, R9.reuse, 0x4 ;  /* 0x0000000409057836 */ /* 0x044fe40000000000 */
[C---:B------:R-:W-:Y:S02]  /*5f00*/  VIADD R5, R9.reuse, 0x10 ;  /* 0x0000001009057836 */ /* 0x040fe40000000000 */
[----:B------:R-:W-:-:S07]  /*5f10*/  VIADD R5, R9, 0x1c ;  /* 0x0000001c09057836 */ /* 0x000fce0000000000 */
.L_x_2605:
[----:B------:R-:W-:Y:S01]  /*5f20*/  ISETP.NE.AND P0, PT, R7, 0x3, PT ;  /* 0x000000030700780c */ /* 0x000fe20003f05270 */
[----:B------:R-:W-:-:S12]  /*5f30*/  YIELD ;  /* 0x0000000000007946 */ /* 0x000fd80003800000 */
[----:B------:R-:W-:Y:S05]  /*5f40*/  @!P0 BRA `(.L_x_2595) ;  /* 0x0000000000048947 */ /* 0x000fea0003800000 */
[----:B------:R-:W-:Y:S01]  /*5f50*/  BPT.TRAP 0x1 ;  /* 0x000000040000795c */ /* 0x000fe20000300000 */
.L_x_2595:
[----:B------:R-:W-:Y:S02]  /*5f60*/  LEA R6, R0, R17, 0x3 ;  /* 0x0000001100067211 */ /* 0x000fe400078e18ff */
[----:B------:R-:W-:-:S04]  /*5f70*/  SHF.L.U32 R15, R4, 0x1f, RZ ;  /* 0x0000001f040f7819 */ /* 0x000fc800000006ff */
[----:B------:R1:W2:Y:S01]  /*5f80*/  SYNCS.PHASECHK.TRANS64.TRYWAIT P1, [R6+URZ+0x26810], R15 ;  /* 0x0268100f060075a7 */ /* 0x0002a2000802017f */
[----:B------:R-:W-:Y:S05]  /*5f90*/  @!P0 BRA `(.L_x_2596) ;  /* 0x0000000000048947 */ /* 0x000fea0003800000 */
[----:B------:R-:W-:Y:S01]  /*5fa0*/  BPT.TRAP 0x1 ;  /* 0x000000040000795c */ /* 0x000fe20000300000 */
.L_x_2596:
[----:B------:R-:W-:-:S05]  /*5fb0*/  VIADD R5, R17, 0xe000 ;  /* 0x0000e00011057836 */ /* 0x000fca0000000000 */
[----:B------:R-:W-:-:S04]  /*5fc0*/  SHF.R.U32.HI R5, RZ, 0x4, R5 ;  /* 0x00000004ff057819 */ /* 0x000fc80000011605 */
[----:B------:R-:W-:-:S04]  /*5fd0*/  LOP3.LUT R5, R5, 0x3fff, RZ, 0xc0, !PT ;  /* 0x00003fff05057812 */ /* 0x000fc800078ec0ff */
[----:B------:R-:W-:Y:S01]  /*5fe0*/  LOP3.LUT R11, R5, 0x10000, RZ, 0xfc, !PT ;  /* 0x00010000050b7812 */ /* 0x000fe200078efcff */
[----:B--2---:R-:W-:Y:S06]  /*5ff0*/  @P1 BRA `(.L_x_2597) ;  /* 0x0000000000081947 */ /* 0x004fec0003800000 */
[----:B------:R-:W2:Y:S02]  /*6000*/  SYNCS.PHASECHK.TRANS64.TRYWAIT P1, [R6+URZ+0x26810], R15 ;  /* 0x0268100f060075a7 */ /* 0x000ea4000802017f */
[----:B--2---:R-:W-:Y:S05]  /*6010*/  @!P1 BRA `(.L_x_2598) ;  /* 0x0000008800f89947 */ /* 0x004fea0003800000 */
.L_x_2597:
        /* <DEDUP_REMOVED lines=54> */
.L_x_2599:
[----:B------:R1:W1:Y:S01]  /*6380*/  SYNCS.PHASECHK.TRANS64.TRYWAIT P1, [R6+URZ+0x26830], R15 ;  /* 0x0268300f060075a7 */ /* 0x000262000802017f */
[----:B------:R-:W-:Y:S05]  /*6390*/  @!P0 BRA `(.L_x_2600) ;  /* 0x0000000000048947 */ /* 0x000fea0003800000 */
[----:B------:R-:W-:Y:S01]  /*63a0*/  BPT.TRAP 0x1 ;  /* 0x000000040000795c */ /* 0x000fe20000300000 */
.L_x_2600:
        /* <DEDUP_REMOVED lines=8> */
.L_x_2601:
        /* <DEDUP_REMOVED lines=290> */
[----:B------:R-:W-:-:S02]  /*7650*/  FADD.FTZ R30, R30, -R233 ;  /* 0x800000e91e1e7221 */ /* 0x000fc40000010000 */
        /* <DEDUP_REMOVED lines=27> */
[C---:B------:R-:W-:Y:S01]  /*7810*/  VIADD R229, R9.reuse, 0x14 ;  /* 0x0000001409e57836 */ /* 0x040fe20000000000 */
[----:B------:R-:W-:Y:S01]  /*7820*/  IADD3 R233, R9, 0x18, RZ ;  /* 0x0000001809e97810 */ /* 0x000fe20007ffe0ff */
[----:B------:R-:W4:Y:S01]  /*7830*/  SHFL.IDX PT, R227, R227, R12, 0x1f ;  /* 0x00001f0ce3e37589 */ /* 0x000f2200000e0000 */
[----:B------:R-:W-:Y:S01]  /*7840*/  FFMA.FTZ R77, -R77, R77, 1 ;  /* 0x3f8000004d4d7423 */ /* 0x000fe2000001014d */
[----:B------:R-:W-:Y:S01]  /*7850*/  FFMA.FTZ R80, -R80, R80, 1 ;  /* 0x3f80000050507423 */ /* 0x000fe20000010150 */
[----:B------:R-:W-:Y:S01]  /*7860*/  FFMA.FTZ R76, -R76, R76, 1 ;  /* 0x3f8000004c4c7423 */ /* 0x000fe2000001014c */
[----:B------:R-:W-:Y:S01]  /*7870*/  FFMA.FTZ R79, -R79, R79, 1 ;  /* 0x3f8000004f4f7423 */ /* 0x000fe2000001014f */
[----:B-1----:R-:W-:Y:S01]  /*7880*/  FMUL.FTZ R35, R92, R35 ;  /* 0x000000235c237220 */ /* 0x002fe20000410000 */
[----:B------:R-:W-:Y:S01]  /*7890*/  FFMA.FTZ R72, -R72, R72, 1 ;  /* 0x3f80000048487423 */ /* 0x000fe20000010148 */
[----:B------:R-:W-:Y:S01]  /*78a0*/  FFMA.FTZ R99, -R99, R99, 1 ;  /* 0x3f80000063637423 */ /* 0x000fe20000010163 */
[----:B------:R-:W-:Y:S01]  /*78b0*/  MUFU.EX2 R201, R201 ;  /* 0x000000c900c97308 */ /* 0x000fe20000000800 */
[----:B------:R-:W-:Y:S01]  /*78c0*/  FFMA.FTZ R81, -R81, R81, 1 ;  /* 0x3f80000051517423 */ /* 0x000fe20000010151 */
[----:B------:R-:W-:Y:S01]  /*78d0*/  FFMA.FTZ R100, -R100, R100, 1 ;  /* 0x3f80000064647423 */ /* 0x000fe20000010164 */
[----:B------:R-:W-:-:S05]  /*78e0*/  FFMA.FTZ R82, -R82, R82, 1 ;  /* 0x3f80000052527423 */ /* 0x000fca0000010152 */
[----:B------:R-:W-:Y:S08]  /*78f0*/  MUFU.EX2 R199, R199 ;  /* 0x000000c700c77308 */ /* 0x000ff00000000800 */
[----:B------:R-:W-:Y:S01]  /*7900*/  MUFU.EX2 R200, R200 ;  /* 0x000000c800c87308 */ /* 0x000fe20000000800 */
[----:B--2---:R-:W-:Y:S01]  /*7910*/  FADD.FTZ R34, R34, -R228 ;  /* 0x800000e422227221 */ /* 0x004fe20000010000 */
[--C-:B----4-:R-:W-:Y:S01]  /*7920*/  FADD.FTZ R37, R37, -R227.reuse ;  /* 0x800000e325257221 */ /* 0x110fe20000010000 */
[----:B------:R-:W-:-:S05]  /*7930*/  FADD.FTZ R39, R39, -R227 ;  /* 0x800000e327277221 */ /* 0x000fca0000010000 */
[----:B------:R-:W-:Y:S08]  /*7940*/  MUFU.EX2 R202, R202 ;  /* 0x000000ca00ca7308 */ /* 0x000ff00000000800 */
[----:B------:R-:W-:Y:S08]  /*7950*/  MUFU.EX2 R203, R203 ;  /* 0x000000cb00cb7308 */ /* 0x000ff00000000800 */
[----:B------:R-:W-:Y:S08]  /*7960*/  MUFU.EX2 R204, R204 ;  /* 0x000000cc00cc7308 */ /* 0x000ff00000000800 */
[----:B------:R-:W-:Y:S08]  /*7970*/  MUFU.EX2 R205, R205 ;  /* 0x000000cd00cd7308 */ /* 0x000ff00000000800 */
[----:B------:R-:W-:Y:S08]  /*7980*/  MUFU.EX2 R209, R209 ;  /* 0x000000d100d17308 */ /* 0x000ff00000000800 */
[----:B------:R-:W-:Y:S08]  /*7990*/  MUFU.EX2 R207, R207 ;  /* 0x000000cf00cf7308 */ /* 0x000ff00000000800 */
[----:B------:R-:W-:Y:S01]  /*79a0*/  MUFU.EX2 R210, R210 ;  /* 0x000000d200d27308 */ /* 0x000fe20000000800 */
[----:B------:R-:W-:-:S07]  /*79b0*/  FFMA.FTZ R101, -R101, R101, 1 ;  /* 0x3f80000065657423 */ /* 0x000fce0000010165 */
[----:B------:R-:W-:Y:S01]  /*79c0*/  MUFU.EX2 R208, R208 ;  /* 0x000000d000d07308 */ /* 0x000fe20000000800 */
[----:B------:R-:W-:-:S07]  /*79d0*/  FFMA.FTZ R103, -R103, R103, 1 ;  /* 0x3f80000067677423 */ /* 0x000fce0000010167 */
[----:B------:R-:W-:Y:S01]  /*79e0*/  MUFU.EX2 R211, R211 ;  /* 0x000000d300d37308 */ /* 0x000fe20000000800 */
[----:B------:R-:W-:-:S07]  /*79f0*/  FFMA.FTZ R237, -R237, R237, 1 ;  /* 0x3f800000eded7423 */ /* 0x000fce00000101ed */
[----:B------:R-:W-:Y:S01]  /*7a00*/  MUFU.EX2 R212, R212 ;  /* 0x000000d400d47308 */ /* 0x000fe20000000800 */
[----:B---3--:R-:W-:Y:S01]  /*7a10*/  FMUL.FTZ R30, R85, R30 ;  /* 0x0000001e551e7220 */ /* 0x008fe20000410000 */
        /* <DEDUP_REMOVED lines=68> */
[----:B------:R-:W-:Y:S01]  /*7e60*/  FMUL.FTZ R36, R97, R39 ;  /* 0x0000002761247220 */ /* 0x000fe20000410000 */
[----:B------:R-:W-:Y:S01]  /*7e70*/  FFMA.FTZ R21, -R20, R20, 1 ;  /* 0x3f80000014157423 */ /* 0x000fe20000010114 */
[----:B------:R-:W-:Y:S01]  /*7e80*/  FMUL.FTZ R39, R74, R37 ;  /* 0x000000254a277220 */ /* 0x000fe20000410000 */
[----:B------:R1:W3:Y:S01]  /*7e90*/  MUFU.EX2 R20, R221 ;  /* 0x000000dd00147308 */ /* 0x0002e20000000800 */
[----:B------:R-:W-:Y:S01]  /*7ea0*/  LDS R74, [R11+0x380] ;  /* 0x000380000b4a7984 */ /* 0x000fe20000000800 */
[----:B------:R-:W-:Y:S02]  /*7eb0*/  VIADD R232, R9, 0x8 ;  /* 0x0000000809e87836 */ /* 0x000fe40000000000 */
[----:B-1----:R-:W-:-:S04]  /*7ec0*/  FMUL.FTZ R221, R93, R228 ;  /* 0x000000e45ddd7220 */ /* 0x002fc80000410000 */
[----:B------:R-:W-:Y:S02]  /*7ed0*/  FMUL.FTZ R221, R21, R221 ;  /* 0x000000dd15dd7220 */ /* 0x000fe40000410000 */
[----:B------:R1:W-:Y:S01]  /*7ee0*/  MUFU.EX2 R21, R218 ;  /* 0x000000da00157308 */ /* 0x0003e20000000800 */
[----:B------:R-:W4:Y:S04]  /*7ef0*/  SHFL.IDX PT, R227, R226, R229, 0x1f ;  /* 0x00001fe5e2e37589 */ /* 0x000f2800000e0000 */
[----:B-1----:R-:W1:Y:S01]  /*7f00*/  SHFL.IDX PT, R218, R226, R232, 0x1f ;  /* 0x00001fe8e2da7589 */ /* 0x002e6200000e0000 */
[----:B------:R-:W-:Y:S02]  /*7f10*/  VIADD R234, R9, 0x1c ;  /* 0x0000001c09ea7836 */ /* 0x000fe40000000000 */
[----:B------:R-:W-:Y:S01]  /*7f20*/  FMUL.FTZ R40, R95, R40 ;  /* 0x000000285f287220 */ /* 0x000fe20000410000 */
[----:B------:R-:W-:Y:S01]  /*7f30*/  FMUL.FTZ R43, R94, R43 ;  /* 0x0000002b5e2b7220 */ /* 0x000fe20000410000 */
[----:B------:R-:W3:Y:S02]  /*7f40*/  SHFL.IDX PT, R228, R226, R233, 0x1f ;  /* 0x00001fe9e2e47589 */ /* 0x000ee400000e0000 */
[----:B------:R-:W-:Y:S01]  /*7f50*/  FMUL.FTZ R41, R77, R40 ;  /* 0x000000284d297220 */ /* 0x000fe20000410000 */
[----:B------:R-:W-:Y:S01]  /*7f60*/  FMUL.FTZ R40, R80, R43 ;  /* 0x0000002b50287220 */ /* 0x000fe20000410000 */
[----:B------:R-:W3:Y:S01]  /*7f70*/  SHFL.IDX PT, R226, R226, R234, 0x1f ;  /* 0x00001feae2e27589 */ /* 0x000ee200000e0000 */
[----:B------:R-:W-:Y:S01]  /*7f80*/  FADD.FTZ R50, R50, -R225 ;  /* 0x800000e132327221 */ /* 0x000fe20000010000 */
[----:B------:R-:W-:Y:S01]  /*7f90*/  FFMA.FTZ R43, -R83, R83, 1 ;  /* 0x3f800000532b7423 */ /* 0x000fe20000010153 */
[----:B------:R-:W-:-:S02]  /*7fa0*/  FMUL.FTZ R28, R13, R28 ;  /* 0x0000001c0d1c7220 */ /* 0x000fc40000410000 */
[----:B------:R-:W-:Y:S01]  /*7fb0*/  FMUL.FTZ R77, R10, R50 ;  /* 0x000000320a4d7220 */ /* 0x000fe20000410000 */
[----:B----4-:R-:W-:Y:S01]  /*7fc0*/  FADD.FTZ R49, R49, -R227 ;  /* 0x800000e331317221 */ /* 0x010fe20000010000 */
[----:B-1----:R-:W-:-:S04]  /*7fd0*/  FADD.FTZ R46, R46, -R218 ;  /* 0x800000da2e2e7221 */ /* 0x002fc80000010000 */
[----:B------:R-:W-:Y:S01]  /*7fe0*/  FMUL.FTZ R46, R18, R46 ;  /* 0x0000002e122e7220 */ /* 0x000fe20000410000 */
[----:B------:R-:W-:Y:S01]  /*7ff0*/  FADD.FTZ R51, R51, -R227 ;  /* 0x800000e333337221 */ /* 0x000fe20000010000 */
[----:B------:R-:W1:Y:S02]  /*8000*/  SHFL.IDX PT, R83, R74, R9, 0x1f ;  /* 0x00001f094a537589 */ /* 0x000e6400000e0000 */
[----:B------:R-:W-:Y:S01]  /*8010*/  FMUL.FTZ R43, R43, R46 ;  /* 0x0000002e2b2b7220 */ /* 0x000fe20000410000 */
[----:B------:R-:W-:Y:S01]  /*8020*/  FFMA.FTZ R46, -R98, R98, 1 ;  /* 0x3f800000622e7423 */ /* 0x000fe20000010162 */
        /* <DEDUP_REMOVED lines=8> */
[----:B------:R-:W4:Y:S01]  /*80b0*/  SHFL.IDX PT, R76, R74, R231, 0x1f ;  /* 0x00001fe74a4c7589 */ /* 0x000f2200000e0000 */
[----:B------:R-:W-:Y:S01]  /*80c0*/  FMUL.FTZ R72, R72, R35 ;  /* 0x0000002348487220 */ /* 0x000fe20000410000 */
[----:B------:R-:W-:-:S02]  /*80d0*/  FMUL.FTZ R50, R50, R49 ;  /* 0x0000003132327220 */ /* 0x000fc40000410000 */
[----:B------:R-:W4:Y:S01]  /*80e0*/  SHFL.IDX PT, R77, R74, R233, 0x1f ;  /* 0x00001fe94a4d7589 */ /* 0x000f2200000e0000 */
[----:B------:R-:W1:Y:S01]  /*80f0*/  MUFU.EX2 R35, R216 ;  /* 0x000000d800237308 */ /* 0x000e620000000800 */
[----:B------:R-:W-:Y:S01]  /*8100*/  FMUL.FTZ R49, R99, R28 ;  /* 0x0000001c63317220 */ /* 0x000fe20000410000 */
[----:B------:R-:W-:Y:S01]  /*8110*/  FADD.FTZ R44, R44, -R218 ;  /* 0x800000da2c2c7221 */ /* 0x000fe20000010000 */
[----:B------:R-:W4:Y:S04]  /*8120*/  SHFL.IDX PT, R28, R74, R229, 0x1f ;  /* 0x00001fe54a1c7589 */ /* 0x000f2800000e0000 */
[----:B------:R-:W4:Y:S01]  /*8130*/  SHFL.IDX PT, R78, R74, R234, 0x1f ;  /* 0x00001fea4a4e7589 */ /* 0x000f2200000e0000 */
[----:B------:R-:W4:Y:S01]  /*8140*/  MUFU.EX2 R36, R206 ;  /* 0x000000ce00247308 */ /* 0x000f220000000800 */
[----:B------:R-:W-:-:S02]  /*8150*/  FMUL.FTZ R44, R12, R44 ;  /* 0x0000002c0c2c7220 */ /* 0x000fc40000410000 */
[----:B------:R4:W4:Y:S01]  /*8160*/  SHFL.IDX PT, R79, R74, R230, 0x1f ;  /* 0x00001fe64a4f7589 */ /* 0x00092200000e0000 */
[----:B---3--:R-:W-:Y:S01]  /*8170*/  FADD.FTZ R52, R52, -R228 ;  /* 0x800000e434347221 */ /* 0x008fe20000010000 */
[----:B------:R-:W-:Y:S01]  /*8180*/  FADD.FTZ R45, R45, -R219 ;  /* 0x800000db2d2d7221 */ /* 0x000fe20000010000 */
[--C-:B------:R-:W-:Y:S01]  /*8190*/  FADD.FTZ R53, R53, -R226.reuse ;  /* 0x800000e235357221 */ /* 0x100fe20000010000 */
[----:B------:R-:W-:Y:S01]  /*81a0*/  FMUL.FTZ R44, R81, R44 ;  /* 0x0000002c512c7220 */ /* 0x000fe20000410000 */
[----:B------:R-:W-:Y:S01]  /*81b0*/  FMUL.FTZ R81, R20, R52 ;  /* 0x0000003414517220 */ /* 0x000fe20000410000 */
[----:B------:R-:W-:Y:S01]  /*81c0*/  FMUL.FTZ R45, R25, R45 ;  /* 0x0000002d192d7220 */ /* 0x000fe20000410000 */
[----:B------:R-:W-:Y:S01]  /*81d0*/  FADD.FTZ R55, R55, -R226 ;  /* 0x800000e237377221 */ /* 0x000fe20000010000 */
[----:B------:R-:W-:Y:S01]  /*81e0*/  FMUL.FTZ R52, R34, R53 ;  /* 0x0000003522347220 */ /* 0x000fe20000410000 */
[----:B------:R-:W-:Y:S01]  /*81f0*/  FMUL.FTZ R53, R100, R81 ;  /* 0x0000005164357220 */ /* 0x000fe20000410000 */
[----:B------:R-:W-:Y:S01]  /*8200*/  FMUL.FTZ R45, R82, R45 ;  /* 0x0000002d522d7220 */ /* 0x000fe20000410000 */
[----:B-1----:R-:W-:Y:S01]  /*8210*/  FADD.FTZ R81, R56, -R83 ;  /* 0x8000005338517221 */ /* 0x002fe20000010000 */
[----:B------:R-:W-:Y:S01]  /*8220*/  FMUL.FTZ R82, R35, R55 ;  /* 0x0000003723527220 */ /* 0x000fe20000410000 */
[--C-:B----4-:R-:W-:Y:S01]  /*8230*/  FADD.FTZ R57, R57, -R80.reuse ;  /* 0x8000005039397221 */ /* 0x110fe20000010000 */
[----:B------:R-:W-:Y:S01]  /*8240*/  FADD.FTZ R80, R59, -R80 ;  /* 0x800000503b507221 */ /* 0x000fe20000010000 */
[----:B------:R-:W-:Y:S01]  /*8250*/  FADD.FTZ R55, R60, -R75 ;  /* 0x8000004b3c377221 */ /* 0x000fe20000010000 */
[--C-:B------:R-:W-:Y:S01]  /*8260*/  FADD.FTZ R61, R61, -R76.reuse ;  /* 0x8000004c3d3d7221 */ /* 0x100fe20000010000 */
[----:B------:R-:W-:Y:S01]  /*8270*/  FADD.FTZ R60, R63, -R76 ;  /* 0x8000004c3f3c7221 */ /* 0x000fe20000010000 */
[----:B------:R-:W-:Y:S01]  /*8280*/  FADD.FTZ R54, R54, -R228 ;  /* 0x800000e436367221 */ /* 0x000fe20000010000 */
[----:B------:R-:W-:Y:S01]  /*8290*/  FADD.FTZ R58, R58, -R83 ;  /* 0x800000533a3a7221 */ /* 0x000fe20000010000 */
[----:B------:R-:W-:Y:S01]  /*82a0*/  FADD.FTZ R62, R62, -R75 ;  /* 0x8000004b3e3e7221 */ /* 0x000fe20000010000 */
[----:B------:R-:W-:Y:S01]  /*82b0*/  FFMA.FTZ R76, -R104, R104, 1 ;  /* 0x3f800000684c7423 */ /* 0x000fe20000010168 */
[----:B------:R-:W-:Y:S01]  /*82c0*/  FMUL.FTZ R81, R36, R81 ;  /* 0x0000005124517220 */ /* 0x000fe20000410000 */
[----:B------:R-:W1:Y:S01]  /*82d0*/  MUFU.EX2 R74, R213 ;  /* 0x000000d5004a7308 */ /* 0x000e620000000800 */
[--C-:B------:R-:W-:Y:S01]  /*82e0*/  FADD.FTZ R68, R68, -R77.reuse ;  /* 0x8000004d44447221 */ /* 0x100fe20000010000 */
[----:B------:R-:W-:Y:S01]  /*82f0*/  FADD.FTZ R59, R70, -R77 ;  /* 0x8000004d463b7221 */ /* 0x000fe20000010000 */
[----:B------:R-:W-:Y:S01]  /*8300*/  FFMA.FTZ R77, -R107, R107, 1 ;  /* 0x3f8000006b4d7423 */ /* 0x000fe2000001016b */
[----:B------:R-:W-:Y:S01]  /*8310*/  FMUL.FTZ R80, R201, R80 ;  /* 0x00000050c9507220 */ /* 0x000fe20000410000 */
[----:B------:R-:W-:-:S03]  /*8320*/  FFMA.FTZ R51, -R102, R102, 1 ;  /* 0x3f80000066337423 */ /* 0x000fc60000010166 */
[----:B------:R-:W3:Y:S01]  /*8330*/  MUFU.EX2 R75, R214 ;  /* 0x000000d6004b7308 */ /* 0x000ee20000000800 */
[----:B------:R-:W-:Y:S01]  /*8340*/  FMUL.FTZ R54, R21, R54 ;  /* 0x0000003615367220 */ /* 0x000fe20000410000 */
[----:B------:R-:W-:Y:S01]  /*8350*/  FMUL.FTZ R76, R76, R81 ;  /* 0x000000514c4c7220 */ /* 0x000fe20000410000 */
[----:B------:R-:W-:Y:S01]  /*8360*/  FMUL.FTZ R63, R199, R58 ;  /* 0x0000003ac73f7220 */ /* 0x000fe20000410000 */
[--C-:B------:R-:W-:Y:S01]  /*8370*/  FADD.FTZ R56, R65, -R28.reuse ;  /* 0x8000001c41387221 */ /* 0x100fe20000010000 */
[----:B------:R-:W-:Y:S01]  /*8380*/  FADD.FTZ R67, R67, -R28 ;  /* 0x8000001c43437221 */ /* 0x000fe20000010000 */
[----:B------:R-:W-:Y:S01]  /*8390*/  FFMA.FTZ R81, -R105, R105, 1 ;  /* 0x3f80000069517423 */ /* 0x000fe20000010169 */
[----:B------:R-:W-:Y:S01]  /*83a0*/  FMUL.FTZ R58, R200, R57 ;  /* 0x00000039c83a7220 */ /* 0x000fe20000410000 */
[--C-:B------:R-:W-:Y:S01]  /*83b0*/  FADD.FTZ R69, R69, -R78.reuse ;  /* 0x8000004e45457221 */ /* 0x100fe20000010000 */
[----:B------:R-:W-:Y:S01]  /*83c0*/  FADD.FTZ R28, R71, -R78 ;  /* 0x8000004e471c7221 */ /* 0x000fe20000010000 */
[----:B------:R-:W-:Y:S01]  /*83d0*/  FMUL.FTZ R77, R77, R80 ;  /* 0x000000504d4d7220 */ /* 0x000fe20000410000 */
[----:B------:R-:W-:Y:S01]  /*83e0*/  FFMA.FTZ R78, -R106, R106, 1 ;  /* 0x3f8000006a4e7423 */ /* 0x000fe2000001016a */
[----:B------:R-:W-:Y:S01]  /*83f0*/  FFMA.FTZ R80, -R108, R108, 1 ;  /* 0x3f8000006c507423 */ /* 0x000fe2000001016c */
[----:B------:R-:W-:Y:S01]  /*8400*/  FMUL.FTZ R55, R202, R55 ;  /* 0x00000037ca377220 */ /* 0x000fe20000410000 */
[----:B------:R-:W-:Y:S01]  /*8410*/  FMUL.FTZ R51, R51, R54 ;  /* 0x0000003633337220 */ /* 0x000fe20000410000 */
[----:B------:R-:W-:Y:S01]  /*8420*/  FMUL.FTZ R57, R203, R62 ;  /* 0x0000003ecb397220 */ /* 0x000fe20000410000 */
[----:B------:R-:W-:Y:S01]  /*8430*/  FMUL.FTZ R54, R101, R52 ;  /* 0x0000003465367220 */ /* 0x000fe20000410000 */
[--C-:B------:R-:W-:Y:S01]  /*8440*/  FADD.FTZ R64, R64, -R79.reuse ;  /* 0x8000004f40407221 */ /* 0x100fe20000010000 */
        /* <DEDUP_REMOVED lines=14> */
[----:B------:R-:W-:Y:S01]  /*8530*/  FMUL.FTZ R82, R82, R61 ;  /* 0x0000003d52527220 */ /* 0x000fe20000410000 */
[----:B------:R-:W-:Y:S01]  /*8540*/  FFMA.FTZ R84, -R114, R114, 1 ;  /* 0x3f80000072547423 */ /* 0x000fe20000010172 */
[----:B------:R-:W-:Y:S01]  /*8550*/  FMUL.FTZ R61, R208, R79 ;  /* 0x0000004fd03d7220 */ /* 0x000fe20000410000 */
[----:B------:R-:W-:Y:S01]  /*8560*/  FFMA.FTZ R83, -R109, R109, 1 ;  /* 0x3f8000006d537423 */ /* 0x000fe2000001016d */
[----:B------:R-:W-:Y:S01]  /*8570*/  FMUL.FTZ R79, R112, R57 ;  /* 0x00000039704f7220 */ /* 0x000fe20000410000 */
[----:B------:R-:W-:Y:S01]  /*8580*/  FMUL.FTZ R99, R99, R56 ;  /* 0x0000003863637220 */ /* 0x000fe20000410000 */
[----:B-1----:R-:W-:Y:S01]  /*8590*/  FMUL.FTZ R69, R74, R69 ;  /* 0x000000454a457220 */ /* 0x002fe20000410000 */
[----:B------:R-:W-:Y:S01]  /*85a0*/  F2FP.F16.F32.PACK_AB R71, R29, R30 ;  /* 0x0000001e1d47723e */ /* 0x000fe200000000ff */
[----:B------:R-:W-:Y:S01]  /*85b0*/  FFMA.FTZ R98, -R113, R113, 1 ;  /* 0x3f80000071627423 */ /* 0x000fe20000010171 */
[----:B------:R-:W-:Y:S01]  /*85c0*/  FMUL.FTZ R57, R211, R68 ;  /* 0x00000044d3397220 */ /* 0x000fe20000410000 */
[----:B------:R-:W-:Y:S01]  /*85d0*/  FMUL.FTZ R56, R212, R59 ;  /* 0x0000003bd4387220 */ /* 0x000fe20000410000 */
[----:B---3--:R-:W-:Y:S01]  /*85e0*/  FMUL.FTZ R28, R75, R28 ;  /* 0x0000001c4b1c7220 */ /* 0x008fe20000410000 */
        /* <DEDUP_REMOVED lines=258> */
.L_x_2603:
        /* <DEDUP_REMOVED lines=58> */
.L_x_2604:
[----:B--2---:R-:W2:Y:S01]  /*99b0*/  LDL R5, [R1+0x2c] ;  /* 0x00002c0001057983 */ /* 0x004ea20000100800 */
        /* <DEDUP_REMOVED lines=10> */
[----:B-1----:R-:W-:Y:S05]  /*9a60*/  @!P1 BRA `(.L_x_2605) ;  /* 0xffffffc4002c9947 */ /* 0x002fea000383ffff */
.L_x_2594:
        /* <DEDUP_REMOVED lines=34> */
.L_x_2574:
[----:B------:R-:W-:Y:S05]  /*9c90*/  @P0 BRA `(.L_x_2606) ;  /* 0x0000000800c40947 */ /* 0x000fea0003800000 */
[----:B------:R-:W1:Y:S01]  /*9ca0*/  S2R R3, SR_CgaCtaId ;  /* 0x0000000000037919 */ /* 0x000e620000008800 */
[----:B------:R-:W-:-:S04]  /*9cb0*/  MOV R0, 0x400 ;  /* 0x0000040000007802 */ /* 0x000fc80000000f00 */
[----:B-1----:R-:W-:-:S04]  /*9cc0*/  LEA R17, R3, R0, 0x18 ;  /* 0x0000000003117211 */ /* 0x002fc800078ec0ff */
        /* <DEDUP_REMOVED lines=18> */
.L_x_2607:
        /* <DEDUP_REMOVED lines=19> */
.L_x_2608:
        /* <DEDUP_REMOVED lines=9> */
[----:B------:R-:W-:Y:S01]  /*9fb0*/  MOV R6, UR6 ;  /* 0x0000000600067c02 */ /* 0x000fe20008000f00 */
[----:B------:R-:W-:Y:S01]  /*9fc0*/  IMAD.U32 R7, RZ, RZ, UR7 ;  /* 0x00000007ff077e24 */ /* 0x000fe2000f8e00ff */
[----:B------:R-:W-:Y:S01]  /*9fd0*/  MOV R11, UR5 ;  /* 0x00000005000b7c02 */ /* 0x000fe20008000f00 */
[----:B------:R-:W-:Y:S01]  /*9fe0*/  IMAD.U32 R10, RZ, RZ, UR4 ;  /* 0x00000004ff0a7e24 */ /* 0x000fe2000f8e00ff */
[----:B------:R-:W-:Y:S01]  /*9ff0*/  MOV R13, RZ ;  /* 0x000000ff000d7202 */ /* 0x000fe20000000f00 */
[----:B------:R-:W-:-:S02]  /*a000*/  IMAD.MOV.U32 R8, RZ, RZ, 0x70 ;  /* 0x00000070ff087424 */ /* 0x000fc400078e00ff */
[----:B-1----:R-:W-:-:S07]  /*a010*/  IMAD.MOV.U32 R12, RZ, RZ, 0x1 ;  /* 0x00000001ff0c7424 */ /* 0x002fce00078e00ff */
[----:B------:R-:W-:-:S07]  /*a020*/  LEPC R20, `(.L_x_2609) ;  /* 0x000000001014794e */ /* 0x000fce0000000000 */
[----:B--2---:R-:W-:Y:S05]  /*a030*/  CALL.ABS.NOINC R2 ;  /* 0x0000000002007343 */ /* 0x004fea0003c00000 */
.L_x_2609:
        /* <DEDUP_REMOVED lines=18> */
.L_x_2610:
[----:B------:R-:W1:Y:S01]  /*a160*/  S2R R0, SR_TID.X ;  /* 0x0000000000007919 */ /* 0x000e620000002100 */
        /* <DEDUP_REMOVED lines=17> */
[----:B-1----:R-:W-:Y:S01]  /*a280*/  VIADD R7, R0, 0xffffff80 ;  /* 0xffffff8000077836 */ /* 0x002fe20000000000 */
        /* <DEDUP_REMOVED lines=45> */
[----:B------:R-:W1:Y:S01]  /*a560*/  SHFL.IDX PT, R5, R6, RZ, 0x1f ;  /* 0x00001fff06057589 */ /* 0x000e6200000e0000 */
        /* <DEDUP_REMOVED lines=8> */
[----:B-1----:R-:W-:-:S03]  /*a5f0*/  ISETP.NE.AND P0, PT, R5, 0x7, PT ;  /* 0x000000070500780c */ /* 0x002fc60003f05270 */
        /* <DEDUP_REMOVED lines=12> */
[----:B------:R-:W-:Y:S01]  /*a6c0*/  R2UR UR6, R17 ;  /* 0x00000000110672ca */ /* 0x000fe200000e0000 */
[----:B------:R-:W-:Y:S01]  /*a6d0*/  ULDC.64 UR8, c[0x0][0x198] ;  /* 0x0000660000087ab9 */ /* 0x000fe20000000a00 */
[----:B------:R-:W-:Y:S01]  /*a6e0*/  UMOV UR41, URZ ;  /* 0x0000003f00297c82 */ /* 0x000fe20008000000 */
[----:B------:R-:W-:Y:S02]  /*a6f0*/  UIADD3 UR4, UP0, UR8, 0x770, URZ ;  /* 0x0000077008047890 */ /* 0x000fe4000ff1e03f */
[----:B------:R-:W-:Y:S02]  /*a700*/  UIADD3 UR8, UP1, UR8, 0x670, URZ ;  /* 0x0000067008087890 */ /* 0x000fe4000ff3e03f */
[----:B------:R-:W-:Y:S02]  /*a710*/  UIADD3.X UR5, URZ, UR9, URZ, UP0, !UPT ;  /* 0x000000093f057290 */ /* 0x000fe400087fe43f */
[----:B------:R-:W-:-:S04]  /*a720*/  UIADD3.X UR9, URZ, UR9, URZ, UP1, !UPT ;  /* 0x000000093f097290 */ /* 0x000fc80008ffe43f */
[----:B------:R-:W-:-:S09]  /*a730*/  UIADD3 UR40, UR6, 0x4000, URZ ;  /* 0x0000400006287890 */ /* 0x000fd2000fffe03f */
[----:B------:R1:W-:Y:S02]  /*a740*/  UTMASTG.4D [UR40], [UR4] ;  /* 0x00000028040073b5 */ /* 0x0003e40008018000 */
[----:B-1----:R-:W-:Y:S02]  /*a750*/  UMOV UR40, UR6 ;  /* 0x0000000600287c82 */ /* 0x002fe40008000000 */
[----:B------:R1:W-:Y:S02]  /*a760*/  UTMASTG.4D [UR40], [UR8] ;  /* 0x00000028080073b5 */ /* 0x0003e40008018000 */
[----:B-1----:R0:W-:Y:S02]  /*a770*/  UTMACMDFLUSH ;  /* 0x00000000000079b7 */ /* 0x0021e40000000000 */
.L_x_2612:
[----:B------:R-:W-:Y:S05]  /*a780*/  BSYNC B0 ;  /* 0x0000000000007941 */ /* 0x000fea0003800000 */
.L_x_2611:
[----:B------:R-:W-:-:S04]  /*a790*/  DEPBAR.LE SB0, 0x0 ;  /* 0x000080000000791a */ /* 0x000fc80000000000 */
[----:B------:R-:W-:Y:S05]  /*a7a0*/  BRA `(.L_x_2573) ;  /* 0x0000004000b47947 */ /* 0x000fea0003800000 */
.L_x_2606:
[----:B------:R-:W1:Y:S01]  /*a7b0*/  S2R R0, SR_TID.X ;  /* 0x0000000000007919 */ /* 0x000e620000002100 */
[----:B------:R-:W2:Y:S01]  /*a7c0*/  LDC.64 R6, c[0x0][0x820] ;  /* 0x00020800ff067b82 */ /* 0x000ea20000000a00 */
[----:B------:R-:W-:Y:S01]  /*a7d0*/  IMAD.U32 R9, RZ, RZ, UR43 ;  /* 0x0000002bff097e24 */ /* 0x000fe2000f8e00ff */
[----:B------:R-:W-:Y:S01]  /*a7e0*/  ULOP3.LUT UR4, URZ, UR38, URZ, 0x33, !UPT ;  /* 0x000000263f047292 */ /* 0x000fe2000f8e333f */
[----:B------:R-:W-:Y:S01]  /*a7f0*/  IMAD.U32 R25, RZ, RZ, UR44 ;  /* 0x0000002cff197e24 */ /* 0x000fe2000f8e00ff */
[----:B------:R-:W-:Y:S02]  /*a800*/  BSSY B0, `(.L_x_2613) ;  /* 0x0000036000007945 */ /* 0x000fe40003800000 */
[----:B------:R-:W-:Y:S02]  /*a810*/  SHF.R.S32.HI R9, RZ, 0x1f, R9 ;  /* 0x0000001fff097819 */ /* 0x000fe40000011409 */
[----:B------:R-:W3:Y:S01]  /*a820*/  LDC.64 R18, c[0x0][0x808] ;  /* 0x00020200ff127b82 */ /* 0x000ee20000000a00 */
[----:B------:R-:W-:-:S07]  /*a830*/  SHF.R.S32.HI R25, RZ, 0x1f, R25 ;  /* 0x0000001fff197819 */ /* 0x000fce0000011419 */
[----:B------:R-:W4:Y:S08]  /*a840*/  LDC.64 R14, c[0x0][0x828] ;  /* 0x00020a00ff0e7b82 */ /* 0x000f300000000a00 */
[----:B------:R-:W5:Y:S01]  /*a850*/  LDC R10, c[0x0][0xb2c] ;  /* 0x0002cb00ff0a7b82 */ /* 0x000f620000000800 */
[----:B-1----:R-:W-:-:S07]  /*a860*/  VIADD R3, R0, 0xffffff80 ;  /* 0xffffff8000037836 */ /* 0x002fce0000000000 */
[----:B------:R-:W1:Y:S01]  /*a870*/  LDC.64 R16, c[0x0][0x850] ;  /* 0x00021400ff107b82 */ /* 0x000e620000000a00 */
[----:B---3--:R-:W-:Y:S01]  /*a880*/  VIADD R11, R18, -UR42 ;  /* 0x8000002a120b7c36 */ /* 0x008fe20008000000 */
[----:B------:R-:W-:-:S04]  /*a890*/  SHF.R.S32.HI R0, RZ, 0x1f, R3 ;  /* 0x0000001fff007819 */ /* 0x000fc80000011403 */
[----:B------:R-:W-:Y:S02]  /*a8a0*/  LEA.HI R8, R0, R3, RZ, 0x3 ;  /* 0x0000000300087211 */ /* 0x000fe400078f18ff */
[----:B------:R-:W3:Y:S02]  /*a8b0*/  LDC R23, c[0x0][0x83c] ;  /* 0x00020f00ff177b82 */ /* 0x000ee40000000800 */
[----:B------:R-:W-:-:S04]  /*a8c0*/  LOP3.LUT R0, R8, 0x1ffffff8, RZ, 0xc0, !PT ;  /* 0x1ffffff808007812 */ /* 0x000fc800078ec0ff */
[----:B------:R-:W-:Y:S02]  /*a8d0*/  IADD3 R0, R3, -R0, RZ ;  /* 0x8000000003007210 */ /* 0x000fe40007ffe0ff */
[----:B------:R-:W3:Y:S03]  /*a8e0*/  LDC.64 R20, c[0x0][0x858] ;  /* 0x00021600ff147b82 */ /* 0x000ee60000000a00 */
[----:B------:R-:W-:Y:S02]  /*a8f0*/  IMAD.SHL.U32 R4, R0, 0x8, RZ ;  /* 0x0000000800047824 */ /* 0x000fe400078e00ff */
[----:B--2---:R-:W-:-:S03]  /*a900*/  IMAD R0, R9, R6, RZ ;  /* 0x0000000609007224 */ /* 0x004fc600078e02ff */
[----:B------:R-:W-:Y:S01]  /*a910*/  SHF.R.S32.HI R5, RZ, 0x1f, R4 ;  /* 0x0000001fff057819 */ /* 0x000fe20000011404 */
[----:B------:R-:W-:Y:S02]  /*a920*/  IMAD R7, R7, UR43, R0 ;  /* 0x0000002b07077c24 */ /* 0x000fe4000f8e0200 */
[----:B----4-:R-:W-:Y:S02]  /*a930*/  IMAD R0, R25, R14, RZ ;  /* 0x0000000e19007224 */ /* 0x010fe400078e02ff */
[----:B------:R-:W-:-:S04]  /*a940*/  IMAD.WIDE.U32 R2, R6, UR43, R4 ;  /* 0x0000002b06027c25 */ /* 0x000fc8000f8e0004 */
[----:B------:R-:W-:Y:S01]  /*a950*/  IMAD.MOV.U32 R6, RZ, RZ, R2 ;  /* 0x000000ffff067224 */ /* 0x000fe200078e0002 */
[----:B------:R-:W-:Y:S01]  /*a960*/  SHF.R.S32.HI R2, RZ, 0x3, R8 ;  /* 0x00000003ff027819 */ /* 0x000fe20000011408 */
[----:B------:R-:W-:Y:S01]  /*a970*/  IMAD R15, R15, UR44, R0 ;  /* 0x0000002c0f0f7c24 */ /* 0x000fe2000f8e0200 */
[----:B------:R-:W-:Y:S02]  /*a980*/  IADD3 R7, R3, R7, RZ ;  /* 0x0000000703077210 */ /* 0x000fe40007ffe0ff */
[C---:B------:R-:W-:Y:S01]  /*a990*/  ISETP.GE.AND P2, PT, R2.reuse, R11, PT ;  /* 0x0000000b0200720c */ /* 0x040fe20003f46270 */
[C---:B------:R-:W-:Y:S01]  /*a9a0*/  VIADD R3, R2.reuse, 0x40 ;  /* 0x0000004002037836 */ /* 0x040fe20000000000 */
[C---:B------:R-:W-:Y:S01]  /*a9b0*/  IADD3 R0, R2.reuse, 0x20, RZ ;  /* 0x0000002002007810 */ /* 0x040fe20007ffe0ff */
[----:B------:R-:W-:Y:S01]  /*a9c0*/  VIADD R8, R2, 0x60 ;  /* 0x0000006002087836 */ /* 0x000fe20000000000 */
[----:B------:R-:W-:Y:S01]  /*a9d0*/  ISETP.GE.OR P6, PT, R4, R19, P2 ;  /* 0x000000130400720c */ /* 0x000fe200017c6670 */
[----:B------:R-:W-:Y:S01]  /*a9e0*/  IMAD.WIDE.U32 R12, R14, UR44, R6 ;  /* 0x0000002c0e0c7c25 */ /* 0x000fe2000f8e0006 */
[----:B------:R-:W-:-:S02]  /*a9f0*/  ISETP.GE.AND P3, PT, R0, R11, PT ;  /* 0x0000000b0000720c */ /* 0x000fc40003f66270 */
[-C--:B------:R-:W-:Y:S01]  /*aa00*/  ISETP.GE.AND P0, PT, R3, R11.reuse, PT ;  /* 0x0000000b0300720c */ /* 0x080fe20003f06270 */
[----:B-1----:R-:W-:Y:S01]  /*aa10*/  IMAD R0, R9, R16, RZ ;  /* 0x0000001009007224 */ /* 0x002fe200078e02ff */
[----:B------:R-:W-:Y:S01]  /*aa20*/  ISETP.GE.AND P1, PT, R8, R11, PT ;  /* 0x0000000b0800720c */ /* 0x000fe20003f26270 */
[----:B------:R-:W-:Y:S01]  /*aa30*/  IMAD.WIDE.U32 R8, R16, UR43, R4 ;  /* 0x0000002b10087c25 */ /* 0x000fe2000f8e0004 */
[----:B-----5:R-:W-:Y:S02]  /*aa40*/  IADD3 R11, R10, UR4, RZ ;  /* 0x000000040a0b7c10 */ /* 0x020fe4000fffe0ff */
[----:B------:R-:W-:Y:S01]  /*aa50*/  SHF.R.S32.HI R3, RZ, 0x1f, R2 ;  /* 0x0000001fff037819 */ /* 0x000fe20000011402 */
[----:B------:R-:W-:Y:S01]  /*aa60*/  IMAD R17, R17, UR43, R0 ;  /* 0x0000002b11117c24 */ /* 0x000fe2000f8e0200 */
[CC--:B------:R-:W-:Y:S01]  /*aa70*/  ISETP.GE.OR P4, PT, R4.reuse, R19.reuse, P3 ;  /* 0x000000130400720c */ /* 0x0c0fe20001f86670 */
[----:B------:R-:W-:Y:S01]  /*aa80*/  IMAD.IADD R7, R13, 0x1, R15 ;  /* 0x000000010d077824 */ /* 0x000fe200078e020f */
[----:B------:R-:W-:Y:S01]  /*aa90*/  ISETP.GE.OR P5, PT, R4, R19, P0 ;  /* 0x000000130400720c */ /* 0x000fe200007a6670 */
[----:B------:R-:W-:Y:S01]  /*aaa0*/  IMAD.WIDE R10, R11, 0x80, R2 ;  /* 0x000000800b0a7825 */ /* 0x000fe200078e0202 */
[----:B------:R-:W-:Y:S11]  /*aab0*/  @P6 BRA `(.L_x_2614) ;  /* 0x0000000000286947 */ /* 0x000ff60003800000 */
        /* <DEDUP_REMOVED lines=10> */
.L_x_2614:
[----:B------:R-:W-:Y:S05]  /*ab60*/  BSYNC B0 ;  /* 0x0000000000007941 */ /* 0x000fea0003800000 */
.L_x_2613:
[----:B------:R-:W-:Y:S01]  /*ab70*/  IMAD.IADD R9, R9, 0x1, R17 ;  /* 0x0000000109097824 */ /* 0x000fe200078e0211 */
[----:B------:R-:W-:Y:S01]  /*ab80*/  BSSY B0, `(.L_x_2615) ;  /* 0x0000017000007945 */ /* 0x000fe20003800000 */
[----:B---3--:R-:W-:Y:S01]  /*ab90*/  IMAD R0, R25, R20, RZ ;  /* 0x0000001419007224 */ /* 0x008fe200078e02ff */
        /* <DEDUP_REMOVED lines=21> */
.L_x_2616:
[----:B------:R-:W-:Y:S05]  /*acf0*/  BSYNC B0 ;  /* 0x0000000000007941 */ /* 0x000fea0003800000 */
.L_x_2615:
        /* <DEDUP_REMOVED lines=15> */
.L_x_2618:
[----:B------:R-:W-:Y:S05]  /*adf0*/  BSYNC B0 ;  /* 0x0000000000007941 */ /* 0x000fea0003800000 */
.L_x_2617:
        /* <DEDUP_REMOVED lines=15> */
.L_x_2620:
[----:B------:R-:W-:Y:S05]  /*aef0*/  BSYNC B0 ;  /* 0x0000000000007941 */ /* 0x000fea0003800000 */
.L_x_2619:
[----:B------:R-:W-:Y:S01]  /*af00*/  BSSY B0, `(.L_x_2621) ;  /* 0x000000d000007945 */ /* 0x000fe20003800000 */
[----:B-123--:R-:W-:-:S03]  /*af10*/  IMAD.IADD R5, R9, 0x1, R15 ;  /* 0x0000000109057824 */ /* 0x00efc600078e020f */
[----:B------:R-:W-:Y:S05]  /*af20*/  @P2 BRA `(.L_x_2622) ;  /* 0x0000000000282947 */ /* 0x000fea0003800000 */
        /* <DEDUP_REMOVED lines=10> */
.L_x_2622:
[----:B------:R-:W-:Y:S05]  /*afd0*/  BSYNC B0 ;  /* 0x0000000000007941 */ /* 0x000fea0003800000 */
.L_x_2621:
        /* <DEDUP_REMOVED lines=15> */
.L_x_2624:
[----:B------:R-:W-:Y:S05]  /*b0d0*/  BSYNC B0 ;  /* 0x0000000000007941 */ /* 0x000fea0003800000 */
.L_x_2623:
[----:B------:R-:W-:Y:S04]  /*b0e0*/  BSSY B0, `(.L_x_2625) ;  /* 0x000000f000007945 */ /* 0x000fe80003800000 */
[----:B------:R-:W-:Y:S05]  /*b0f0*/  @P0 BRA `(.L_x_2626) ;  /* 0x0000000000340947 */ /* 0x000fea0003800000 */
[----:B-12---:R-:W-:Y:S01]  /*b100*/  IADD3 R7, P0, R10, 0x40, RZ ;  /* 0x000000400a077810 */ /* 0x006fe20007f1e0ff */
        /* <DEDUP_REMOVED lines=12> */
.L_x_2626:
[----:B------:R-:W-:Y:S05]  /*b1d0*/  BSYNC B0 ;  /* 0x0000000000007941 */ /* 0x000fea0003800000 */
.L_x_2625:
[----:B------:R-:W-:Y:S05]  /*b1e0*/  @P1 BRA `(.L_x_2573) ;  /* 0x0000003800241947 */ /* 0x000fea0003800000 */
[----:B-123--:R-:W-:Y:S01]  /*b1f0*/  IADD3 R7, P0, R10, 0x60, RZ ;  /* 0x000000600a077810 */ /* 0x00efe20007f1e0ff */
        /* <DEDUP_REMOVED lines=13> */
.L_x_2569:
        /* <DEDUP_REMOVED lines=29> */
.L_x_2628:
[----:B------:R-:W-:Y:S01]  /*b4a0*/  ULDC UR9, c[0x0][0xb44] ;  /* 0x0002d10000097ab9 */ /* 0x000fe20000000800 */
[----:B------:R-:W-:Y:S01]  /*b4b0*/  UMOV UR7, UR8 ;  /* 0x0000000800077c82 */ /* 0x000fe20008000000 */
[----:B------:R-:W-:-:S11]  /*b4c0*/  UISETP.NE.AND UP0, UPT, UR9, 0x1, UPT ;  /* 0x000000010900788c */ /* 0x000fd6000bf05270 */
[----:B------:R-:W-:Y:S02]  /*b4d0*/  @UP0 ULDC.64 UR10, c[0x0][0xb48] ;  /* 0x0002d200000a0ab9 */ /* 0x000fe40000000a00 */
[----:B------:R-:W-:-:S04]  /*b4e0*/  UIMAD.WIDE.U32 UR4, UR8, UR10, URZ ;  /* 0x0000000a080472a5 */ /* 0x000fc8000f8e003f */
[----:B------:R-:W-:-:S04]  /*b4f0*/  @UP0 USHF.R.U32.HI UR7, URZ, UR11, UR5 ;  /* 0x0000000b3f070299 */ /* 0x000fc80008011605 */
[----:B------:R-:W-:-:S12]  /*b500*/  UIMAD UR4, UR7, UR9, URZ ;  /* 0x00000009070472a4 */ /* 0x000fd8000f8e023f */
.L_x_2629:
[----:B------:R-:W-:Y:S01]  /*b510*/  ULDC UR17, c[0x0][0xb38] ;  /* 0x0002ce0000117ab9 */ /* 0x000fe20000000800 */
[----:B------:R-:W-:Y:S02]  /*b520*/  UIADD3 UR4, UR8, -UR4, URZ ;  /* 0x8000000408047290 */ /* 0x000fe4000fffe03f */
[----:B------:R-:W-:Y:S01]  /*b530*/  UISETP.NE.AND UP0, UPT, UR17, 0x1, UPT ;  /* 0x000000011100788c */ /* 0x000fe2000bf05270 */
[----:B------:R-:W-:Y:S01]  /*b540*/  ULDC UR5, c[0x0][0xb44] ;  /* 0x0002d10000057ab9 */ /* 0x000fe20000000800 */
[----:B------:R-:W-:Y:S02]  /*b550*/  ULOP3.LUT UR7, URZ, UR7, URZ, 0x33, !UPT ;  /* 0x000000073f077292 */ /* 0x000fe4000f8e333f */
[----:B------:R-:W-:Y:S01]  /*b560*/  UIMAD UR6, UR6, UR5, UR4 ;  /* 0x00000005060672a4 */ /* 0x000fe2000f8e0204 */
[----:B------:R-:W-:Y:S02]  /*b570*/  ULDC UR18, c[0x0][0xb2c] ;  /* 0x0002cb0000127ab9 */ /* 0x000fe40000000800 */
[----:B------:R-:W-:-:S04]  /*b580*/  UIADD3 UR18, UR7, UR18, URZ ;  /* 0x0000001207127290 */ /* 0x000fc8000fffe03f */
        /* <DEDUP_REMOVED lines=12> */
[----:B------:R-:W-:-:S03]  /*b650*/  ULDC UR5, c[0x0][0x74c] ;  /* 0x0001d30000057ab9 */ /* 0x000fc60000000800 */
[----:B------:R-:W-:-:S04]  /*b660*/  UIADD3 UR4, -UR5, UR4, -UR16 ;  /* 0x0000000405047290 */ /* 0x000fc8000fffe910 */
[----:B------:R-:W-:Y:S02]  /*b670*/  UIMAD.WIDE UR6, UR4, 0x2aaaaaab, URZ ;  /* 0x2aaaaaab040678a5 */ /* 0x000fe4000f8e023f */
[----:B------:R-:W-:Y:S02]  /*b680*/  UIADD3 UR4, UR14, 0x5f, URZ ;  /* 0x0000005f0e047890 */ /* 0x000fe4000fffe03f */
[----:B------:R-:W-:Y:S02]  /*b690*/  USHF.R.U32.HI UR6, URZ, 0x1f, UR7 ;  /* 0x0000001f3f067899 */ /* 0x000fe40008011607 */
[----:B------:R-:W-:Y:S02]  /*b6a0*/  UIMAD.WIDE UR4, UR4, 0x2aaaaaab, URZ ;  /* 0x2aaaaaab040478a5 */ /* 0x000fe4000f8e023f */
[----:B------:R-:W-:Y:S02]  /*b6b0*/  ULEA.HI.SX32 UR6, UR7, UR6, 0x1c ;  /* 0x0000000607067291 */ /* 0x000fe4000f8fe23f */
[----:B------:R-:W-:-:S02]  /*b6c0*/  USHF.R.U32.HI UR4, URZ, 0x1f, UR5 ;  /* 0x0000001f3f047899 */ /* 0x000fc40008011605 */
[----:B------:R-:W-:Y:S02]  /*b6d0*/  UISETP.LT.AND UP0, UPT, URZ, UR6, UPT ;  /* 0x000000063f00728c */ /* 0x000fe4000bf01270 */
[----:B------:R-:W-:Y:S02]  /*b6e0*/  ULEA.HI.SX32 UR5, UR5, UR4, 0x1c ;  /* 0x0000000405057291 */ /* 0x000fe4000f8fe23f */
[----:B------:R-:W-:-:S04]  /*b6f0*/  USEL UR8, URZ, UR6, !UP0 ;  /* 0x000000063f087287 */ /* 0x000fc8000c000000 */
[----:B------:R-:W-:-:S06]  /*b700*/  UISETP.GT.AND UP0, UPT, UR5, UR8, UPT ;  /* 0x000000080500728c */ /* 0x000fcc000bf04270 */
[----:B------:R-:W-:-:S13]  /*b710*/  PLOP3.LUT P0, PT, PT, PT, UP0, 0x80, 0x0 ;  /* 0x000000000000781c */ /* 0x000fda0003f0f008 */
[----:B------:R-:W-:Y:S05]  /*b720*/  @!P0 BRA `(.L_x_2573) ;  /* 0x0000003000d48947 */ /* 0x000fea0003800000 */
[----:B------:R-:W-:Y:S01]  /*b730*/  USHF.R.S32.HI UR19, URZ, 0x1f, UR17 ;  /* 0x0000001f3f137899 */ /* 0x000fe20008011411 */
[----:B------:R-:W1:Y:S01]  /*b740*/  S2R R0, SR_TID.X ;  /* 0x0000000000007919 */ /* 0x000e620000002100 */
[----:B------:R-:W-:Y:S01]  /*b750*/  ULDC.64 UR12, c[0x0][0x2d8] ;  /* 0x0000b600000c7ab9 */ /* 0x000fe20000000a00 */
[----:B------:R-:W-:Y:S01]  /*b760*/  USHF.R.S32.HI UR9, URZ, 0x1f, UR10 ;  /* 0x0000001f3f097899 */ /* 0x000fe2000801140a */
[----:B------:R-:W-:Y:S01]  /*b770*/  LOP3.LUT R8, RZ, UR18, RZ, 0x33, !PT ;  /* 0x00000012ff087c12 */ /* 0x000fe2000f8e33ff */
[----:B------:R-:W-:Y:S02]  /*b780*/  UIMAD UR4, UR19, UR12, URZ ;  /* 0x0000000c130472a4 */ /* 0x000fe4000f8e023f */
[----:B------:R-:W-:Y:S02]  /*b790*/  UIMAD.WIDE.U32 UR6, UR17, UR12, URZ ;  /* 0x0000000c110672a5 */ /* 0x000fe4000f8e003f */
[----:B------:R-:W-:Y:S02]  /*b7a0*/  UIMAD UR4, UR17, UR13, UR4 ;  /* 0x0000000d110472a4 */ /* 0x000fe4000f8e0204 */
[----:B------:R-:W-:-:S02]  /*b7b0*/  UIADD3 UR11, UR5, -UR8, URZ ;  /* 0x80000008050b7290 */ /* 0x000fc4000fffe03f */
[----:B------:R-:W-:Y:S01]  /*b7c0*/  UIADD3 UR7, UR7, UR4, URZ ;  /* 0x0000000407077290 */ /* 0x000fe2000fffe03f */
[----:B------:R-:W-:Y:S01]  /*b7d0*/  ULDC.64 UR12, c[0x0][0x2e0] ;  /* 0x0000b800000c7ab9 */ /* 0x000fe20000000a00 */
[----:B------:R-:W-:Y:S02]  /*b7e0*/  UIADD3 UR4, UR16, 0x7f, URZ ;  /* 0x0000007f10047890 */ /* 0x000fe4000fffe03f */
[----:B------:R-:W-:Y:S02]  /*b7f0*/  UIMAD UR9, UR9, UR12, URZ ;  /* 0x0000000c090972a4 */ /* 0x000fe4000f8e023f */
[----:B------:R-:W-:Y:S02]  /*b800*/  UIMAD.WIDE.U32 UR6, UR10, UR12, UR6 ;  /* 0x0000000c0a0672a5 */ /* 0x000fe4000f8e0006 */
[----:B------:R-:W-:Y:S02]  /*b810*/  UIADD3 UR12, UR16, 0xdf, -UR14 ;  /* 0x000000df100c7890 */ /* 0x000fe4000fffe80e */
[----:B------:R-:W-:Y:S01]  /*b820*/  ULOP3.LUT UR14, UR11, 0x1, URZ, 0xc0, !UPT ;  /* 0x000000010b0e7892 */ /* 0x000fe2000f8ec03f */
[----:B------:R-:W-:Y:S01]  /*b830*/  ULDC UR15, c[0x0][0x288] ;  /* 0x0000a200000f7ab9 */ /* 0x000fe20000000800 */
[----:B------:R-:W-:-:S02]  /*b840*/  UIMAD UR9, UR10, UR13, UR9 ;  /* 0x0000000d0a0972a4 */ /* 0x000fc4000f8e0209 */
[----:B------:R-:W-:Y:S02]  /*b850*/  UISETP.NE.U32.AND UP0, UPT, UR14, 0x1, UPT ;  /* 0x000000010e00788c */ /* 0x000fe4000bf05070 */
[----:B------:R-:W-:Y:S02]  /*b860*/  UIMAD UR10, UR10, UR15, URZ ;  /* 0x0000000f0a0a72a4 */ /* 0x000fe4000f8e023f */
[----:B------:R-:W-:Y:S01]  /*b870*/  USHF.R.S32.HI UR11, URZ, 0x1f, UR4 ;  /* 0x0000001f3f0b7899 */ /* 0x000fe20008011404 */
[----:B-1----:R-:W-:Y:S01]  /*b880*/  LOP3.LUT R0, R0, 0x1f, RZ, 0xc0, !PT ;  /* 0x0000001f00007812 */ /* 0x002fe200078ec0ff */
[----:B------:R-:W-:Y:S01]  /*b890*/  UIADD3 UR13, UP1, UR17, UR10, URZ ;  /* 0x0000000a110d7290 */ /* 0x000fe2000ff3e03f */
[----:B------:R-:W-:Y:S01]  /*b8a0*/  PLOP3.LUT P1, PT, PT, PT, UP0, 0x80, 0x0 ;  /* 0x000000000000781c */ /* 0x000fe20003f2f008 */
[----:B------:R-:W-:Y:S01]  /*b8b0*/  ULEA.HI UR11, UR11, UR4, URZ, 0x7 ;  /* 0x000000040b0b7291 */ /* 0x000fe2000f8f383f */
[----:B------:R-:W-:Y:S01]  /*b8c0*/  ULDC UR16, c[0x0][0x760] ;  /* 0x0001d80000107ab9 */ /* 0x000fe20000000800 */
[----:B------:R-:W-:Y:S01]  /*b8d0*/  ELECT P0, URZ, PT ;  /* 0x00000000003f782f */ /* 0x000fe20003800000 */
[----:B------:R-:W-:-:S02]  /*b8e0*/  UIMAD UR14, UR15, UR16, URZ ;  /* 0x000000100f0e72a4 */ /* 0x000fc4000f8e023f */
[----:B------:R-:W-:Y:S02]  /*b8f0*/  ULEA.HI.X.SX32 UR15, UR10, UR19, 0x1, UP1 ;  /* 0x000000130a0f7291 */ /* 0x000fe400088f0e3f */
[----:B------:R-:W-:Y:S02]  /*b900*/  USHF.R.S32.HI UR16, URZ, 0x7, UR11 ;  /* 0x000000073f107899 */ /* 0x000fe4000801140b */
[----:B------:R-:W-:-:S03]  /*b910*/  UIADD3 UR25, UR7, UR9, URZ ;  /* 0x0000000907197290 */ /* 0x000fc6000fffe03f */
[----:B------:R-:W-:Y:S09]  /*b920*/  @P1 BRA `(.L_x_2630) ;  /* 0x0000000400881947 */ /* 0x000ff20003800000 */
        /* <DEDUP_REMOVED lines=8> */
[----:B------:R-:W-:-:S04]  /*b9b0*/  IMAD.U32 R2, RZ, RZ, UR11 ;  /* 0x0000000bff027e24 */ /* 0x000fc8000f8e00ff */
[----:B------:R-:W-:Y:S01]  /*b9c0*/  MOV R3, UR4 ;  /* 0x0000000400037c02 */ /* 0x000fe20008000f00 */
[----:B------:R-:W-:Y:S06]  /*b9d0*/  @P2 BRA `(.L_x_2632) ;  /* 0x0000000000302947 */ /* 0x000fec0003800000 */
[----:B------:R-:W-:-:S04]  /*b9e0*/  UIMAD UR4, UR8, 0x60, UR12 ;  /* 0x00000060080478a4 */ /* 0x000fc8000f8e020c */
[----:B------:R-:W-:-:S04]  /*b9f0*/  USHF.R.S32.HI UR10, URZ, 0x1f, UR4 ;  /* 0x0000001f3f0a7899 */ /* 0x000fc80008011404 */
[----:B------:R-:W-:-:S04]  /*ba00*/  ULEA.HI UR10, UR10, UR4, URZ, 0x7 ;  /* 0x000000040a0a7291 */ /* 0x000fc8000f8f383f */
[----:B------:R-:W-:-:S04]  /*ba10*/  USHF.R.S32.HI UR10, URZ, 0x7, UR10 ;  /* 0x000000073f0a7899 */ /* 0x000fc8000801140a */
[----:B------:R-:W-:-:S04]  /*ba20*/  UISETP.LT.AND UP0, UPT, UR16, UR10, UPT ;  /* 0x0000000a1000728c */ /* 0x000fc8000bf01270 */
[----:B------:R-:W-:-:S06]  /*ba30*/  USEL UR10, UR16, UR10, UP0 ;  /* 0x0000000a100a7287 */ /* 0x000fcc0008000000 */
[----:B------:R-:W-:-:S07]  /*ba40*/  VIADD R5, R8, UR10 ;  /* 0x0000000a08057c36 */ /* 0x000fce0008000000 */
.L_x_2633:
[----:B------:R-:W2:Y:S04]  /*ba50*/  LDG.E.STRONG.GPU R4, desc[UR36][R2.64] ;  /* 0x0000002402047981 */ /* 0x000ea8000c1ef900 */
[----:B--2---:R-:W-:Y:S01]  /*ba60*/  CCTL.IVALL ;  /* 0x00000000ff00798f */ /* 0x004fe20002000000 */
[----:B------:R-:W-:Y:S05]  /*ba70*/  YIELD ;  /* 0x0000000000007946 */ /* 0x000fea0003800000 */
[----:B------:R-:W-:-:S13]  /*ba80*/  ISETP.NE.AND P1, PT, R4, R5, PT ;  /* 0x000000050400720c */ /* 0x000fda0003f25270 */
[----:B------:R-:W-:Y:S05]  /*ba90*/  @P1 BRA `(.L_x_2633) ;  /* 0xfffffffc00ec1947 */ /* 0x000fea000383ffff */
.L_x_2632:
[----:B------:R-:W-:Y:S05]  /*baa0*/  BSYNC B0 ;  /* 0x0000000000007941 */ /* 0x000fea0003800000 */
.L_x_2631:
[----:B------:R-:W-:-:S03]  /*bab0*/  UMOV UR4, 0xffffffff ;  /* 0xffffffff00047882 */ /* 0x000fc60000000000 */
[----:B------:R-:W-:Y:S05]  /*bac0*/  BRA.DIV UR4, `(.L_x_2634) ;  /* 0x0000003204747947 */ /* 0x000fea000b800000 */
[----:B------:R-:W-:Y:S01]  /*bad0*/  NOP ;  /* 0x0000000000007918 */ /* 0x000fe20000000000 */
.L_x_2703:
[----:B------:R-:W-:Y:S01]  /*bae0*/  IMAD.U32 R9, RZ, RZ, UR8 ;  /* 0x00000008ff097e24 */ /* 0x000fe2000f8e00ff */
[----:B------:R-:W-:Y:S05]  /*baf0*/  WARPSYNC.ALL ;  /* 0x0000000000007948 */ /* 0x000fea0003800000 */
[----:B------:R-:W-:Y:S01]  /*bb00*/  BAR.SYNC.DEFER_BLOCKING 0xd, 0xa0 ;  /* 0x0342800000007b1d */ /* 0x000fe20000010000 */
[----:B------:R-:W-:-:S05]  /*bb10*/  IMAD R9, R9, 0x1800, RZ ;  /* 0x0000180009097824 */ /* 0x000fca00078e02ff */
[----:B------:R-:W-:Y:S04]  /*bb20*/  BSSY B0, `(.L_x_2635) ;  /* 0x0000012000007945 */ /* 0x000fe80003800000 */
[----:B------:R-:W-:Y:S05]  /*bb30*/  @!P0 BRA `(.L_x_2636) ;  /* 0x0000000000408947 */ /* 0x000fea0003800000 */
[----:B------:R-:W1:Y:S01]  /*bb40*/  LDC.64 R6, c[0x0][0x2c0] ;  /* 0x0000b000ff067b82 */ /* 0x000e620000000a00 */
[----:B------:R-:W-:Y:S01]  /*bb50*/  IADD3 R5, P1, R9, UR6, RZ ;  /* 0x0000000609057c10 */ /* 0x000fe2000ff3e0ff */
[----:B------:R-:W-:Y:S01]  /*bb60*/  UMOV UR4, 0x400 ;  /* 0x0000040000047882 */ /* 0x000fe20000000000 */
[----:B------:R-:W-:Y:S01]  /*bb70*/  UMOV UR20, 0x0 ;  /* 0x0000000000147882 */ /* 0x000fe20000000000 */
[----:B------:R-:W-:-:S04]  /*bb80*/  UMOV UR21, 0x14f00000 ;  /* 0x14f0000000157882 */ /* 0x000fc80000000000 */
[----:B------:R-:W2:Y:S01]  /*bb90*/  S2UR UR10, SR_CgaCtaId ;  /* 0x00000000000a79c3 */ /* 0x000ea20000008800 */
[----:B-1----:R-:W-:Y:S02]  /*bba0*/  LEA R4, P3, R5, R6, 0x2 ;  /* 0x0000000605047211 */ /* 0x002fe400078610ff */
[----:B------:R-:W-:Y:S02]  /*bbb0*/  LEA.HI.X.SX32 R6, R9, UR25, 0x1, P1 ;  /* 0x0000001909067c11 */ /* 0x000fe400088f0eff */
[----:B------:R-:W-:Y:S02]  /*bbc0*/  R2UR UR18, R4 ;  /* 0x00000000041272ca */ /* 0x000fe400000e0000 */
[----:B------:R-:W-:Y:S01]  /*bbd0*/  LEA.HI.X R5, R5, R7, R6, 0x2, P3 ;  /* 0x0000000705057211 */ /* 0x000fe200018f1406 */
[----:B--2---:R-:W-:-:S03]  /*bbe0*/  ULEA UR4, UR10, UR4, 0x18 ;  /* 0x000000040a047291 */ /* 0x004fc6000f8ec03f */
[----:B------:R-:W-:Y:S01]  /*bbf0*/  R2UR UR19, R5 ;  /* 0x00000000051372ca */ /* 0x000fe200000e0000 */
[----:B------:R-:W-:Y:S01]  /*bc00*/  UMOV UR10, 0x300 ;  /* 0x00000300000a7882 */ /* 0x000fe20000000000 */
[----:B------:R-:W-:-:S11]  /*bc10*/  UIADD3 UR4, UR4, 0x8000, URZ ;  /* 0x0000800004047890 */ /* 0x000fd6000fffe03f */
[----:B------:R1:W-:Y:S02]  /*bc20*/  UBLKRED.G.S.ADD.F32.RN [UR18], [UR4], UR10, desc[UR20] ;  /* 0x00001412040073bb */ /* 0x0003e400080a140a */
[----:B-1----:R0:W-:Y:S02]  /*bc30*/  UTMACMDFLUSH ;  /* 0x00000000000079b7 */ /* 0x0021e40000000000 */
.L_x_2636:
[----:B------:R-:W-:Y:S05]  /*bc40*/  BSYNC B0 ;  /* 0x0000000000007941 */ /* 0x000fea0003800000 */
.L_x_2635:
        /* <DEDUP_REMOVED lines=20> */
.L_x_2638:
[----:B------:R-:W-:Y:S05]  /*bd90*/  BSYNC B0 ;  /* 0x0000000000007941 */ /* 0x000fea0003800000 */
.L_x_2637:
[----:B------:R-:W-:Y:S06]  /*bda0*/  BAR.ARV 0xa, 0xa0 ;  /* 0x0282800000007b1d */ /* 0x000fec0000002000 */
[----:B------:R-:W-:Y:S04]  /*bdb0*/  BSSY B0, `(.L_x_2639) ;  /* 0x0000003000007945 */ /* 0x000fe80003800000 */
[----:B------:R-:W-:Y:S05]  /*bdc0*/  @!P0 BRA `(.L_x_2640) ;  /* 0x0000000000048947 */ /* 0x000fea0003800000 */
[----:B------:R-:W-:-:S04]  /*bdd0*/  DEPBAR.LE SB0, 0x0 ;  /* 0x000080000000791a */ /* 0x000fc80000000000 */
.L_x_2640:
[----:B------:R-:W-:Y:S05]  /*bde0*/  BSYNC B0 ;  /* 0x0000000000007941 */ /* 0x000fea0003800000 */
.L_x_2639:
        /* <DEDUP_REMOVED lines=19> */
.L_x_2642:
[----:B------:R-:W-:Y:S05]  /*bf20*/  BSYNC B0 ;  /* 0x0000000000007941 */ /* 0x000fea0003800000 */
.L_x_2641:
[----:B------:R-:W-:Y:S01]  /*bf30*/  UIADD3 UR17, UR8, 0x1, URZ ;  /* 0x0000000108117890 */ /* 0x000fe2000fffe03f */
[----:B------:R-:W-:Y:S11]  /*bf40*/  BRA `(.L_x_2643) ;  /* 0x0000000000047947 */ /* 0x000ff60003800000 */
.L_x_2630:
[----:B------:R-:W-:-:S05]  /*bf50*/  UMOV UR17, UR8 ;  /* 0x0000000800117c82 */ /* 0x000fca0008000000 */
.L_x_2643:
[----:B------:R-:W-:-:S04]  /*bf60*/  UIADD3 UR4, UR8, 0x1, URZ ;  /* 0x0000000108047890 */ /* 0x000fc8000fffe03f */
[----:B------:R-:W-:-:S06]  /*bf70*/  UISETP.NE.AND UP0, UPT, UR5, UR4, UPT ;  /* 0x000000040500728c */ /* 0x000fcc000bf05270 */
[----:B------:R-:W-:-:S13]  /*bf80*/  PLOP3.LUT P1, PT, PT, PT, UP0, 0x80, 0x0 ;  /* 0x000000000000781c */ /* 0x000fda0003f2f008 */
[----:B------:R-:W-:Y:S05]  /*bf90*/  @!P1 BRA `(.L_x_2573) ;  /* 0x0000002800b89947 */ /* 0x000fea0003800000 */
[----:B------:R-:W-:Y:S01]  /*bfa0*/  ULDC.64 UR10, c[0x0][0x2c0] ;  /* 0x0000b000000a7ab9 */ /* 0x000fe20000000a00 */
[----:B------:R-:W-:Y:S02]  /*bfb0*/  UIADD3 UR21, UR9, UR7, URZ ;  /* 0x0000000709157290 */ /* 0x000fe4000fffe03f */
[----:B------:R-:W-:Y:S01]  /*bfc0*/  ULEA UR20, UP0, UR6, UR10, 0x2 ;  /* 0x0000000a06147291 */ /* 0x000fe2000f80103f */
[----:B------:R-:W-:Y:S01]  /*bfd0*/  UMOV UR22, UR17 ;  /* 0x0000001100167c82 */ /* 0x000fe20008000000 */
[----:B------:R-:W-:Y:S02]  /*bfe0*/  UMOV UR4, URZ ;  /* 0x0000003f00047c82 */ /* 0x000fe40008000000 */
[----:B------:R-:W-:Y:S02]  /*bff0*/  ULEA.HI.X UR21, UR6, UR11, UR21, 0x2, UP0 ;  /* 0x0000000b06157291 */ /* 0x000fe400080f1415 */
[----:B------:R-:W-:-:S04]  /*c000*/  UIADD3 UR20, UP0, UR20, 0x3000, URZ ;  /* 0x0000300014147890 */ /* 0x000fc8000ff1e03f */
[----:B------:R-:W-:-:S12]  /*c010*/  UIADD3.X UR21, URZ, UR21, URZ, UP0, !UPT ;  /* 0x000000153f157290 */ /* 0x000fd800087fe43f */
.L_x_2668:
[----:B------:R-:W-:Y:S01]  /*c020*/  UIMAD UR23, UR14, UR17, URZ ;  /* 0x000000110e1772a4 */ /* 0x000fe2000f8e023f */
[----:B------:R-:W-:Y:S01]  /*c030*/  ISETP.NE.AND P2, PT, R0, RZ, PT ;  /* 0x000000ff0000720c */ /* 0x000fe20003f45270 */
[----:B------:R-:W-:Y:S01]  /*c040*/  ULDC.64 UR10, c[0x0][0x768] ;  /* 0x0001da00000a7ab9 */ /* 0x000fe20000000a00 */
[----:B------:R-:W-:Y:S01]  /*c050*/  UIMAD UR28, UR17, 0x60, UR12 ;  /* 0x00000060111c78a4 */ /* 0x000fe2000f8e020c */
        /* <DEDUP_REMOVED lines=8> */
[----:B------:R-:W-:-:S04]  /*c0e0*/  USHF.R.S32.HI UR18, URZ, 0x1f, UR28 ;  /* 0x0000001f3f127899 */ /* 0x000fc8000801141c */
[----:B------:R-:W-:-:S04]  /*c0f0*/  ULEA.HI UR18, UR18, UR28, URZ, 0x7 ;  /* 0x0000001c12127291 */ /* 0x000fc8000f8f383f */
[----:B------:R-:W-:-:S04]  /*c100*/  USHF.R.S32.HI UR18, URZ, 0x7, UR18 ;  /* 0x000000073f127899 */ /* 0x000fc80008011412 */
[----:B------:R-:W-:-:S04]  /*c110*/  UISETP.LT.AND UP0, UPT, UR16, UR18, UPT ;  /* 0x000000121000728c */ /* 0x000fc8000bf01270 */
[----:B------:R-:W-:-:S06]  /*c120*/  USEL UR18, UR16, UR18, UP0 ;  /* 0x0000001210127287 */ /* 0x000fcc0008000000 */
[----:B------:R-:W-:-:S07]  /*c130*/  VIADD R5, R8, UR18 ;  /* 0x0000001208057c36 */ /* 0x000fce0008000000 */
.L_x_2646:
[----:B------:R-:W2:Y:S04]  /*c140*/  LDG.E.STRONG.GPU R4, desc[UR36][R2.64] ;  /* 0x0000002402047981 */ /* 0x000ea8000c1ef900 */
[----:B--2---:R-:W-:Y:S01]  /*c150*/  CCTL.IVALL ;  /* 0x00000000ff00798f */ /* 0x004fe20002000000 */
[----:B------:R-:W-:Y:S05]  /*c160*/  YIELD ;  /* 0x0000000000007946 */ /* 0x000fea0003800000 */
[----:B------:R-:W-:-:S13]  /*c170*/  ISETP.NE.AND P1, PT, R4, R5, PT ;  /* 0x000000050400720c */ /* 0x000fda0003f25270 */
[----:B------:R-:W-:Y:S05]  /*c180*/  @P1 BRA `(.L_x_2646) ;  /* 0xfffffffc00ec1947 */ /* 0x000fea000383ffff */
.L_x_2645:
[----:B------:R-:W-:Y:S05]  /*c190*/  BSYNC B0 ;  /* 0x0000000000007941 */ /* 0x000fea0003800000 */
.L_x_2644:
[----:B------:R-:W-:-:S03]  /*c1a0*/  UMOV UR18, 0xffffffff ;  /* 0xffffffff00127882 */ /* 0x000fc60000000000 */
[----:B------:R-:W-:Y:S05]  /*c1b0*/  BRA.DIV UR18, `(.L_x_2647) ;  /* 0x0000002a12d47947 */ /* 0x000fea000b800000 */
[----:B------:R-:W-:Y:S01]  /*c1c0*/  NOP ;  /* 0x0000000000007918 */ /* 0x000fe20000000000 */
.L_x_2706:
[----:B------:R-:W-:Y:S05]  /*c1d0*/  WARPSYNC.ALL ;  /* 0x0000000000007948 */ /* 0x000fea0003800000 */
[----:B------:R-:W-:Y:S06]  /*c1e0*/  BAR.SYNC.DEFER_BLOCKING 0xd, 0xa0 ;  /* 0x0342800000007b1d */ /* 0x000fec0000010000 */
[----:B------:R-:W-:Y:S04]  /*c1f0*/  BSSY B0, `(.L_x_2648) ;  /* 0x0000011000007945 */ /* 0x000fe80003800000 */
[----:B------:R-:W-:Y:S05]  /*c200*/  @!P0 BRA `(.L_x_2649) ;  /* 0x00000000003c8947 */ /* 0x000fea0003800000 */
[----:B------:R-:W1:Y:S01]  /*c210*/  S2UR UR24, SR_CgaCtaId ;  /* 0x00000000001879c3 */ /* 0x000e620000008800 */
[----:B------:R-:W-:Y:S01]  /*c220*/  UIMAD UR18, UR17, 0x1800, URZ ;  /* 0x00001800111278a4 */ /* 0x000fe2000f8e023f */
        /* <DEDUP_REMOVED lines=13> */
.L_x_2649:
[----:B------:R-:W-:Y:S05]  /*c300*/  BSYNC B0 ;  /* 0x0000000000007941 */ /* 0x000fea0003800000 */
.L_x_2648:
[----:B------:R-:W-:Y:S01]  /*c310*/  UIMAD UR18, UR22, 0x1800, UR4 ;  /* 0x00001800161278a4 */ /* 0x000fe2000f8e0204 */
        /* <DEDUP_REMOVED lines=14> */
.L_x_2651:
[----:B------:R-:W-:Y:S05]  /*c400*/  BSYNC B0 ;  /* 0x0000000000007941 */ /* 0x000fea0003800000 */
.L_x_2650:
[----:B------:R-:W-:Y:S06]  /*c410*/  BAR.ARV 0xa, 0xa0 ;  /* 0x0282800000007b1d */ /* 0x000fec0000002000 */
[----:B------:R-:W-:Y:S04]  /*c420*/  BSSY B0, `(.L_x_2652) ;  /* 0x0000003000007945 */ /* 0x000fe80003800000 */
[----:B------:R-:W-:Y:S05]  /*c430*/  @!P0 BRA `(.L_x_2653) ;  /* 0x0000000000048947 */ /* 0x000fea0003800000 */
[----:B------:R-:W-:-:S04]  /*c440*/  DEPBAR.LE SB0, 0x0 ;  /* 0x000080000000791a */ /* 0x000fc80000000000 */
.L_x_2653:
[----:B------:R-:W-:Y:S05]  /*c450*/  BSYNC B0 ;  /* 0x0000000000007941 */ /* 0x000fea0003800000 */
.L_x_2652:
        /* <DEDUP_REMOVED lines=19> */
.L_x_2655:
[----:B------:R-:W-:Y:S05]  /*c590*/  BSYNC B0 ;  /* 0x0000000000007941 */ /* 0x000fea0003800000 */
.L_x_2654:
        /* <DEDUP_REMOVED lines=9> */
[----:B------:R-:W-:-:S04]  /*c630*/  UIADD3 UR10, UR28, 0x60, URZ ;  /* 0x000000601c0a7890 */ /* 0x000fc8000fffe03f */
[----:B------:R-:W-:-:S04]  /*c640*/  USHF.R.S32.HI UR11, URZ, 0x1f, UR10 ;  /* 0x0000001f3f0b7899 */ /* 0x000fc8000801140a */
[----:B------:R-:W-:-:S04]  /*c650*/  ULEA.HI UR11, UR11, UR10, URZ, 0x7 ;  /* 0x0000000a0b0b7291 */ /* 0x000fc8000f8f383f */
[----:B------:R-:W-:-:S04]  /*c660*/  USHF.R.S32.HI UR11, URZ, 0x7, UR11 ;  /* 0x000000073f0b7899 */ /* 0x000fc8000801140b */
[----:B------:R-:W-:-:S04]  /*c670*/  UISETP.LT.AND UP0, UPT, UR16, UR11, UPT ;  /* 0x0000000b1000728c */ /* 0x000fc8000bf01270 */
[----:B------:R-:W-:-:S06]  /*c680*/  USEL UR11, UR16, UR11, UP0 ;  /* 0x0000000b100b7287 */ /* 0x000fcc0008000000 */
[----:B------:R-:W-:-:S07]  /*c690*/  VIADD R5, R8, UR11 ;  /* 0x0000000b08057c36 */ /* 0x000fce0008000000 */
.L_x_2658:
[----:B------:R-:W2:Y:S04]  /*c6a0*/  LDG.E.STRONG.GPU R4, desc[UR36][R2.64] ;  /* 0x0000002402047981 */ /* 0x000ea8000c1ef900 */
[----:B--2---:R-:W-:Y:S01]  /*c6b0*/  CCTL.IVALL ;  /* 0x00000000ff00798f */ /* 0x004fe20002000000 */
[----:B------:R-:W-:Y:S05]  /*c6c0*/  YIELD ;  /* 0x0000000000007946 */ /* 0x000fea0003800000 */
[----:B------:R-:W-:-:S13]  /*c6d0*/  ISETP.NE.AND P1, PT, R4, R5, PT ;  /* 0x000000050400720c */ /* 0x000fda0003f25270 */
[----:B------:R-:W-:Y:S05]  /*c6e0*/  @P1 BRA `(.L_x_2658) ;  /* 0xfffffffc00ec1947 */ /* 0x000fea000383ffff */
.L_x_2657:
[----:B------:R-:W-:Y:S05]  /*c6f0*/  BSYNC B0 ;  /* 0x0000000000007941 */ /* 0x000fea0003800000 */
.L_x_2656:
[----:B------:R-:W-:-:S03]  /*c700*/  UMOV UR10, 0xffffffff ;  /* 0xffffffff000a7882 */ /* 0x000fc60000000000 */
[----:B------:R-:W-:Y:S05]  /*c710*/  BRA.DIV UR10, `(.L_x_2659) ;  /* 0x000000260a987947 */ /* 0x000fea000b800000 */
[----:B------:R-:W-:Y:S01]  /*c720*/  NOP ;  /* 0x0000000000007918 */ /* 0x000fe20000000000 */
.L_x_2709:
        /* <DEDUP_REMOVED lines=15> */
.L_x_2661:
[----:B------:R-:W-:Y:S05]  /*c820*/  BSYNC B0 ;  /* 0x0000000000007941 */ /* 0x000fea0003800000 */
.L_x_2660:
        /* <DEDUP_REMOVED lines=15> */
.L_x_2663:
[----:B------:R-:W-:Y:S05]  /*c920*/  BSYNC B0 ;  /* 0x0000000000007941 */ /* 0x000fea0003800000 */
.L_x_2662:
[----:B------:R-:W-:Y:S06]  /*c930*/  BAR.ARV 0xa, 0xa0 ;  /* 0x0282800000007b1d */ /* 0x000fec0000002000 */
[----:B------:R-:W-:Y:S04]  /*c940*/  BSSY B0, `(.L_x_2664) ;  /* 0x0000003000007945 */ /* 0x000fe80003800000 */
[----:B------:R-:W-:Y:S05]  /*c950*/  @!P0 BRA `(.L_x_2665) ;  /* 0x0000000000048947 */ /* 0x000fea0003800000 */
[----:B------:R-:W-:-:S04]  /*c960*/  DEPBAR.LE SB0, 0x0 ;  /* 0x000080000000791a */ /* 0x000fc80000000000 */
.L_x_2665:
[----:B------:R-:W-:Y:S05]  /*c970*/  BSYNC B0 ;  /* 0x0000000000007941 */ /* 0x000fea0003800000 */
.L_x_2664:
        /* <DEDUP_REMOVED lines=19> */
.L_x_2667:
[----:B------:R-:W-:Y:S05]  /*cab0*/  BSYNC B0 ;  /* 0x0000000000007941 */ /* 0x000fea0003800000 */
.L_x_2666:
[----:B------:R-:W-:Y:S02]  /*cac0*/  UIADD3 UR17, UR17, 0x2, URZ ;  /* 0x0000000211117890 */ /* 0x000fe4000fffe03f */
[----:B------:R-:W-:Y:S02]  /*cad0*/  UIADD3 UR4, UR4, 0x3000, URZ ;  /* 0x0000300004047890 */ /* 0x000fe4000fffe03f */
[----:B------:R-:W-:-:S06]  /*cae0*/  UISETP.GE.AND UP0, UPT, UR17, UR5, UPT ;  /* 0x000000051100728c */ /* 0x000fcc000bf06270 */
[----:B------:R-:W-:-:S13]  /*caf0*/  PLOP3.LUT P1, PT, PT, PT, UP0, 0x80, 0x0 ;  /* 0x000000000000781c */ /* 0x000fda0003f2f008 */
[----:B------:R-:W-:Y:S05]  /*cb00*/  @!P1 BRA `(.L_x_2668) ;  /* 0xfffffff400449947 */ /* 0x000fea000383ffff */
[----:B------:R-:W-:Y:S05]  /*cb10*/  BRA `(.L_x_2573) ;  /* 0x0000001c00d87947 */ /* 0x000fea0003800000 */
.L_x_2627:
        /* <DEDUP_REMOVED lines=21> */
.L_x_2669:
[----:B------:R-:W-:Y:S01]  /*cc70*/  ULDC UR9, c[0x0][0xb44] ;  /* 0x0002d10000097ab9 */ /* 0x000fe20000000800 */
[----:B------:R-:W-:Y:S01]  /*cc80*/  UMOV UR7, UR8 ;  /* 0x0000000800077c82 */ /* 0x000fe20008000000 */
[----:B------:R-:W-:-:S11]  /*cc90*/  UISETP.NE.AND UP0, UPT, UR9, 0x1, UPT ;  /* 0x000000010900788c */ /* 0x000fd6000bf05270 */
[----:B------:R-:W-:Y:S02]  /*cca0*/  @UP0 ULDC.64 UR10, c[0x0][0xb48] ;  /* 0x0002d200000a0ab9 */ /* 0x000fe40000000a00 */
[----:B------:R-:W-:-:S04]  /*ccb0*/  UIMAD.WIDE.U32 UR4, UR8, UR10, URZ ;  /* 0x0000000a080472a5 */ /* 0x000fc8000f8e003f */
[----:B------:R-:W-:-:S04]  /*ccc0*/  @UP0 USHF.R.U32.HI UR7, URZ, UR11, UR5 ;  /* 0x0000000b3f070299 */ /* 0x000fc80008011605 */
[----:B------:R-:W-:-:S12]  /*ccd0*/  UIMAD UR4, UR7, UR9, URZ ;  /* 0x00000009070472a4 */ /* 0x000fd8000f8e023f */
.L_x_2670:
        /* <DEDUP_REMOVED lines=17> */
[----:B------:R-:W-:Y:S01]  /*cdf0*/  ULOP3.LUT UR7, URZ, UR7, URZ, 0x33, !UPT ;  /* 0x000000073f077292 */ /* 0x000fe2000f8e333f */
[----:B------:R-:W-:-:S03]  /*ce00*/  ULDC UR4, c[0x0][0xb2c] ;  /* 0x0002cb0000047ab9 */ /* 0x000fc60000000800 */
[----:B------:R-:W-:-:S03]  /*ce10*/  UIADD3 UR7, UR7, UR4, URZ ;  /* 0x0000000407077290 */ /* 0x000fc6000fffe03f */
[----:B------:R-:W1:Y:S01]  /*ce20*/  LDC R2, c[0x0][0x290] ;  /* 0x0000a400ff027b82 */ /* 0x000e620000000800 */
[----:B------:R-:W-:Y:S01]  /*ce30*/  USHF.L.U32 UR11, UR7, 0x7, URZ ;  /* 0x00000007070b7899 */ /* 0x000fe2000800063f */
[----:B------:R-:W-:-:S05]  /*ce40*/  ULDC UR4, c[0x0][0x74c] ;  /* 0x0001d30000047ab9 */ /* 0x000fca0000000800 */
        /* <DEDUP_REMOVED lines=56> */
.L_x_2710:
        /* <DEDUP_REMOVED lines=12> */
.L_x_2674:
        /* <DEDUP_REMOVED lines=68> */
[----:B------:R-:W-:Y:S01]  /*d6d0*/  MOV R13, R5 ;  /* 0x00000005000d7202 */ /* 0x000fe20000000f00 */
[----:B------:R-:W-:-:S07]  /*d6e0*/  IMAD.MOV.U32 R8, RZ, RZ, 0x1 ;  /* 0x00000001ff087424 */ /* 0x000fce00078e00ff */
.L_x_2685:
[----:B--23--:R-:W-:-:S04]  /*d6f0*/  SHF.L.U32 R17, R8, 0x1f, RZ ;  /* 0x0000001f08117819 */ /* 0x00cfc800000006ff */
[----:B------:R-:W2:Y:S02]  /*d700*/  SYNCS.PHASECHK.TRANS64.TRYWAIT P1, [R0+URZ+0x26840], R17 ;  /* 0x02684011000075a7 */ /* 0x000ea4000802017f */
[----:B--2---:R-:W-:Y:S05]  /*d710*/  @!P1 BRA `(.L_x_2677) ;  /* 0x0000001400c89947 */ /* 0x004fea0003800000 */
.L_x_2711:
[----:B------:R-:W-:Y:S05]  /*d720*/  @P0 BRA `(.L_x_2678) ;  /* 0x00000000001c0947 */ /* 0x000fea0003800000 */
[----:B------:R-:W3:Y:S01]  /*d730*/  S2R R2, SR_TID.X ;  /* 0x0000000000027919 */ /* 0x000ee20000002100 */
[----:B------:R-:W-:-:S04]  /*d740*/  MOV R3, 0x3180 ;  /* 0x0000318000037802 */ /* 0x000fc80000000f00 */
[----:B------:R4:W-:Y:S01]  /*d750*/  SYNCS.ARRIVE.TRANS64 RZ, [R0+URZ+0x26830], R3 ;  /* 0x0268300300ff79a7 */ /* 0x0009e2000800003f */
[----:B---3--:R-:W-:-:S04]  /*d760*/  LOP3.LUT R2, R2, 0x1f, RZ, 0xc0, !PT ;  /* 0x0000001f02027812 */ /* 0x008fc800078ec0ff */
[----:B------:R-:W-:-:S13]  /*d770*/  ISETP.NE.AND P1, PT, R2, RZ, PT ;  /* 0x000000ff0200720c */ /* 0x000fda0003f25270 */
[----:B----4-:R-:W-:Y:S05]  /*d780*/  @!P1 BRA `(.L_x_2678) ;  /* 0x0000000000049947 */ /* 0x010fea0003800000 */
[----:B------:R-:W-:Y:S01]  /*d790*/  BPT.TRAP 0x1 ;  /* 0x000000040000795c */ /* 0x000fe20000300000 */
.L_x_2678:
        /* <DEDUP_REMOVED lines=29> */
.L_x_2712:
        /* <DEDUP_REMOVED lines=8> */
.L_x_2680:
[----:B------:R-:W3:Y:S01]  /*d9f0*/  LDL.64 R2, [R1] ;  /* 0x0000000001027983 */ /* 0x000ee20000100a00 */
[----:B------:R-:W-:Y:S01]  /*da00*/  VIADD R19, R18, 0x60 ;  /* 0x0000006012137836 */ /* 0x000fe20000000000 */
[----:B------:R-:W-:Y:S02]  /*da10*/  ULDC.64 UR4, c[0x0][0x700] ;  /* 0x0001c00000047ab9 */ /* 0x000fe40000000a00 */
[----:B------:R-:W-:Y:S02]  /*da20*/  MOV R9, UR4 ;  /* 0x0000000400097c02 */ /* 0x000fe40008000f00 */
[----:B---3--:R-:W-:-:S04]  /*da30*/  IADD3 R2, P1, R19, R2, RZ ;  /* 0x0000000213027210 */ /* 0x008fc80007f3e0ff */
[----:B------:R-:W-:-:S04]  /*da40*/  LEA R3, P2, R2, R9, 0x2 ;  /* 0x0000000902037211 */ /* 0x000fc800078410ff */
[----:B------:R-:W-:Y:S02]  /*da50*/  R2UR UR14, R3 ;  /* 0x00000000030e72ca */ /* 0x000fe400000e0000 */
[----:B------:R-:W3:Y:S01]  /*da60*/  LDL R3, [R1+0x8] ;  /* 0x0000080001037983 */ /* 0x000ee20000100800 */
[----:B------:R-:W-:Y:S01]  /*da70*/  SHF.R.S32.HI R20, RZ, 0x1f, R19 ;  /* 0x0000001fff147819 */ /* 0x000fe20000011413 */
[----:B------:R-:W-:Y:S01]  /*da80*/  IMAD.U32 R10, RZ, RZ, UR5 ;  /* 0x00000005ff0a7e24 */ /* 0x000fe2000f8e00ff */
[----:B------:R-:W-:Y:S01]  /*da90*/  R2UR UR8, R0 ;  /* 0x00000000000872ca */ /* 0x000fe200000e0000 */
[----:B------:R-:W-:Y:S01]  /*daa0*/  UMOV UR6, 0x0 ;  /* 0x0000000000067882 */ /* 0x000fe20000000000 */
[----:B------:R-:W-:Y:S01]  /*dab0*/  R2UR UR19, R19 ;  /* 0x00000000131372ca */ /* 0x000fe200000e0000 */
[----:B------:R-:W-:Y:S01]  /*dac0*/  UMOV UR7, 0x14f00000 ;  /* 0x14f0000000077882 */ /* 0x000fe20000000000 */
[----:B------:R-:W-:Y:S01]  /*dad0*/  UMOV UR18, URZ ;  /* 0x0000003f00127c82 */ /* 0x000fe20008000000 */
[----:B------:R-:W-:-:S08]  /*dae0*/  UMOV UR10, 0x18 ;  /* 0x00000018000a7882 */ /* 0x000fd00000000000 */
[----:B------:R-:W-:Y:S02]  /*daf0*/  UIADD3 UR16, UR8, 0x11000, URZ ;  /* 0x0001100008107890 */ /* 0x000fe4000fffe03f */
[----:B------:R-:W-:Y:S02]  /*db00*/  UIADD3 UR17, UR8, 0x26818, URZ ;  /* 0x0002681808117890 */ /* 0x000fe4000fffe03f */
[----:B------:R-:W-:-:S05]  /*db10*/  UIADD3 UR8, UR8, 0x1a200, URZ ;  /* 0x0001a20008087890 */ /* 0x000fca000fffe03f */
[----:B------:R-:W-:Y:S01]  /*db20*/  UMOV UR9, UR17 ;  /* 0x0000001100097c82 */ /* 0x000fe20008000000 */
[----:B---3--:R-:W-:-:S04]  /*db30*/  IADD3.X R3, R20, R3, RZ, P1, !PT ;  /* 0x0000000314037210 */ /* 0x008fc80000ffe4ff */
[----:B------:R-:W-:-:S04]  /*db40*/  LEA.HI.X R2, R2, R10, R3, 0x2, P2 ;  /* 0x0000000a02027211 */ /* 0x000fc800010f1403 */
[----:B------:R-:W-:Y:S02]  /*db50*/  R2UR UR15, R2 ;  /* 0x00000000020f72ca */ /* 0x000fe400000e0000 */
[----:B------:R-:W-:-:S04]  /*db60*/  IADD3 R2, P1, R11, 0xf0, RZ ;  /* 0x000000f00b027810 */ /* 0x000fc80007f3e0ff */
[----:B------:R-:W-:Y:S01]  /*db70*/  R2UR UR4, R2 ;  /* 0x00000000020472ca */ /* 0x000fe200000e0000 */
[----:B------:R-:W-:-:S05]  /*db80*/  IMAD.X R3, RZ, RZ, R12, P1 ;  /* 0x000000ffff037224 */ /* 0x000fca00008e060c */
[----:B------:R-:W-:-:S13]  /*db90*/  R2UR UR5, R3 ;  /* 0x00000000030572ca */ /* 0x000fda00000e0000 */
[----:B------:R3:W-:Y:S01]  /*dba0*/  UTMALDG.4D [UR16], [UR4], desc[UR6] ;  /* 0x00000610040075b4 */ /* 0x0007e20008019000 */
[----:B------:R3:W-:Y:S01]  /*dbb0*/  UBLKCP.S.G [UR8], [UR14], UR10 ;  /* 0x000000080e0073ba */ /* 0x0007e2000800020a */
[----:B------:R-:W4:Y:S02]  /*dbc0*/  SYNCS.PHASECHK.TRANS64.TRYWAIT P1, [R0+URZ+0x26848], R17 ;  /* 0x02684811000075a7 */ /* 0x000f24000802017f */
[----:B---34-:R-:W-:Y:S05]  /*dbd0*/  @!P1 BRA `(.L_x_2681) ;  /* 0x0000001000c09947 */ /* 0x018fea0003800000 */
.L_x_2713:
        /* <DEDUP_REMOVED lines=8> */
.L_x_2682:
        /* <DEDUP_REMOVED lines=23> */
[----:B----45:R-:W-:Y:S05]  /*ddd0*/  @!P1 BRA `(.L_x_2683) ;  /* 0x0000001000549947 */ /* 0x030fea0003800000 */
.L_x_2715:
        /* <DEDUP_REMOVED lines=8> */
.L_x_2684:
[----:B----4-:R-:W4:Y:S04]  /*de60*/  LDL.64 R4, [R1] ;  /* 0x0000000001047983 */ /* 0x010f280000100a00 */
[----:B------:R-:W5:Y:S01]  /*de70*/  LDL R14, [R1+0x8] ;  /* 0x00000800010e7983 */ /* 0x000f620000100800 */
        /* <DEDUP_REMOVED lines=8> */
[----:B------:R-:W-:Y:S01]  /*df00*/  R2UR UR5, R3 ;  /* 0x00000000030572ca */ /* 0x000fe200000e0000 */
[----:B------:R-:W-:-:S04]  /*df10*/  VIADD R13, R13, 0x2 ;  /* 0x000000020d0d7836 */ /* 0x000fc80000000000 */
        /* <DEDUP_REMOVED lines=8> */
[----:B------:R-:W-:Y:S01]  /*dfa0*/  R2UR UR14, R5 ;  /* 0x00000000050e72ca */ /* 0x000fe200000e0000 */
[----:B------:R-:W-:-:S05]  /*dfb0*/  IMAD.U32 R5, RZ, RZ, UR19 ;  /* 0x00000013ff057e24 */ /* 0x000fca000f8e00ff */
[----:B-----5:R-:W-:Y:S02]  /*dfc0*/  LEA.HI.X.SX32 R5, R5, R14, 0x1, P1 ;  /* 0x0000000e05057211 */ /* 0x020fe400008f0eff */
[----:B------:R-:W-:Y:S02]  /*dfd0*/  ISETP.NE.AND P1, PT, R16, RZ, PT ;  /* 0x000000ff1000720c */ /* 0x000fe40003f25270 */
[----:B------:R-:W-:-:S04]  /*dfe0*/  LEA.HI.X R5, R4, R10, R5, 0x2, P2 ;  /* 0x0000000a04057211 */ /* 0x000fc800010f1405 */
[----:B------:R-:W-:-:S13]  /*dff0*/  R2UR UR15, R5 ;  /* 0x00000000050f72ca */ /* 0x000fda00000e0000 */
[----:B------:R1:W-:Y:S02]  /*e000*/  UBLKCP.S.G [UR8], [UR14], UR10 ;  /* 0x000000080e0073ba */ /* 0x0003e4000800020a */
[----:B-1----:R-:W-:Y:S05]  /*e010*/  @P1 BRA `(.L_x_2685) ;  /* 0xfffffff400b41947 */ /* 0x002fea000383ffff */
.L_x_2676:
[----:B-1----:R-:W4:Y:S04]  /*e020*/  LDL.LU R4, [R1+0x18] ;  /* 0x0000180001047983 */ /* 0x002f280000300800 */
[----:B------:R1:W5:Y:S01]  /*e030*/  LDL R5, [R1+0x1c] ;  /* 0x00001c0001057983 */ /* 0x0003620000100800 */
[----:B----4-:R-:W-:-:S13]  /*e040*/  ISETP.NE.AND P1, PT, R4, RZ, PT ;  /* 0x000000ff0400720c */ /* 0x010fda0003f25270 */
[----:B-1----:R-:W-:Y:S05]  /*e050*/  @!P1 BRA `(.L_x_2675) ;  /* 0x0000000400249947 */ /* 0x002fea0003800000 */
[----:B------:R-:W-:-:S04]  /*e060*/  SHF.L.U32 R14, R8, 0x1f, RZ ;  /* 0x0000001f080e7819 */ /* 0x000fc800000006ff */
[----:B------:R-:W1:Y:S02]  /*e070*/  SYNCS.PHASECHK.TRANS64.TRYWAIT P1, [R0+URZ+0x26840], R14 ;  /* 0x0268400e000075a7 */ /* 0x000e64000802017f */
[----:B-1----:R-:W-:Y:S05]  /*e080*/  @!P1 BRA `(.L_x_2686) ;  /* 0x0000000c00c09947 */ /* 0x002fea0003800000 */
.L_x_2716:
[----:B------:R-:W-:Y:S05]  /*e090*/  @P0 BRA `(.L_x_2687) ;  /* 0x00000000001c0947 */ /* 0x000fea0003800000 */
[----:B------:R-:W4:Y:S02]  /*e0a0*/  S2R R4, SR_TID.X ;  /* 0x0000000000047919 */ /* 0x000f240000002100 */
[----:B----45:R-:W-:Y:S02]  /*e0b0*/  LOP3.LUT R5, R4, 0x1f, RZ, 0xc0, !PT ;  /* 0x0000001f04057812 */ /* 0x030fe400078ec0ff */
[----:B------:R-:W-:Y:S02]  /*e0c0*/  MOV R4, 0x3180 ;  /* 0x0000318000047802 */ /* 0x000fe40000000f00 */
[----:B------:R-:W-:Y:S02]  /*e0d0*/  ISETP.NE.AND P1, PT, R5, RZ, PT ;  /* 0x000000ff0500720c */ /* 0x000fe40003f25270 */
[----:B------:R4:W-:Y:S11]  /*e0e0*/  SYNCS.ARRIVE.TRANS64 RZ, [R0+URZ+0x26830], R4 ;  /* 0x0268300400ff79a7 */ /* 0x0009f6000800003f */
[----:B----4-:R-:W-:Y:S05]  /*e0f0*/  @!P1 BRA `(.L_x_2687) ;  /* 0x0000000000049947 */ /* 0x010fea0003800000 */
[----:B------:R-:W-:Y:S01]  /*e100*/  BPT.TRAP 0x1 ;  /* 0x000000040000795c */ /* 0x000fe20000300000 */
.L_x_2687:
        /* <DEDUP_REMOVED lines=24> */
[----:B------:R-:W1:Y:S02]  /*e290*/  SYNCS.PHASECHK.TRANS64.TRYWAIT P1, [R0+URZ+0x26828], R14 ;  /* 0x0268280e000075a7 */ /* 0x000e64000802017f */
[----:B-1--4-:R-:W-:Y:S05]  /*e2a0*/  @!P1 BRA `(.L_x_2688) ;  /* 0x0000000c004c9947 */ /* 0x012fea0003800000 */
.L_x_2717:
[----:B------:R-:W-:Y:S05]  /*e2b0*/  @P0 BRA `(.L_x_2689) ;  /* 0x00000000001c0947 */ /* 0x000fea0003800000 */
[----:B------:R-:W4:Y:S01]  /*e2c0*/  S2R R4, SR_TID.X ;  /* 0x0000000000047919 */ /* 0x000f220000002100 */
[----:B------:R-:W-:-:S04]  /*e2d0*/  MOV R5, 0x3180 ;  /* 0x0000318000057802 */ /* 0x000fc80000000f00 */
[----:B------:R1:W-:Y:S01]  /*e2e0*/  SYNCS.ARRIVE.TRANS64 RZ, [R0+URZ+0x26818], R5 ;  /* 0x0268180500ff79a7 */ /* 0x0003e2000800003f */
[----:B----4-:R-:W-:-:S04]  /*e2f0*/  LOP3.LUT R4, R4, 0x1f, RZ, 0xc0, !PT ;  /* 0x0000001f04047812 */ /* 0x010fc800078ec0ff */
[----:B------:R-:W-:-:S13]  /*e300*/  ISETP.NE.AND P0, PT, R4, RZ, PT ;  /* 0x000000ff0400720c */ /* 0x000fda0003f05270 */
[----:B-1----:R-:W-:Y:S05]  /*e310*/  @!P0 BRA `(.L_x_2689) ;  /* 0x0000000000048947 */ /* 0x002fea0003800000 */
[----:B------:R-:W-:Y:S01]  /*e320*/  BPT.TRAP 0x1 ;  /* 0x000000040000795c */ /* 0x000fe20000300000 */
.L_x_2689:
        /* <DEDUP_REMOVED lines=14> */
[----:B------:R-:W-:-:S04]  /*e410*/  MOV R2, 0x1 ;  /* 0x0000000100027802 */ /* 0x000fc80000000f00 */
[----:B------:R-:W-:Y:S02]  /*e420*/  UMOV UR9, UR17 ;  /* 0x0000001100097c82 */ /* 0x000fe40008000000 */
[----:B------:R1:W-:Y:S01]  /*e430*/  UTMALDG.4D [UR16], [UR4], desc[UR6] ;  /* 0x00000610040075b4 */ /* 0x0003e20008019000 */
[----:B----4-:R-:W-:Y:S01]  /*e440*/  IMAD.U32 R5, RZ, RZ, UR19 ;  /* 0x00000013ff057e24 */ /* 0x010fe2000f8e00ff */
[----:B------:R-:W-:-:S04]  /*e450*/  IADD3 R4, P0, R4, UR19, RZ ;  /* 0x0000001304047c10 */ /* 0x000fc8000ff1e0ff */
        /* <DEDUP_REMOVED lines=9> */
.L_x_2675:
[----:B------:R-:W4:Y:S01]  /*e4f0*/  LDL R3, [R1+0x10] ;  /* 0x0000100001037983 */ /* 0x000f220000100800 */
[----:B------:R-:W1:Y:S02]  /*e500*/  S2R R2, SR_TID.X ;  /* 0x0000000000027919 */ /* 0x000e640000002100 */
[----:B-1----:R-:W-:-:S04]  /*e510*/  LOP3.LUT R2, R2, 0x7f, RZ, 0xc0, !PT ;  /* 0x0000007f02027812 */ /* 0x002fc800078ec0ff */
[----:B------:R-:W-:Y:S01]  /*e520*/  ISETP.NE.AND P1, PT, R2, RZ, PT ;  /* 0x000000ff0200720c */ /* 0x000fe20003f25270 */
[----:B----4-:R-:W-:Y:S01]  /*e530*/  IMAD R4, R3, 0x8, R0 ;  /* 0x0000000803047824 */ /* 0x010fe200078e0200 */
[----:B------:R-:W-:-:S04]  /*e540*/  SHF.L.U32 R3, R8, 0x1f, RZ ;  /* 0x0000001f08037819 */ /* 0x000fc800000006ff */
[----:B------:R-:W1:Y:S02]  /*e550*/  SYNCS.PHASECHK.TRANS64.TRYWAIT P0, [R4+URZ+0x26840], R3 ;  /* 0x02684003040075a7 */ /* 0x000e64000800017f */
[----:B-1----:R-:W-:Y:S05]  /*e560*/  @!P0 BRA `(.L_x_2690) ;  /* 0x0000000800b08947 */ /* 0x002fea0003800000 */
.L_x_2718:
[----:B------:R-:W-:Y:S05]  /*e570*/  @P1 BRA `(.L_x_2691) ;  /* 0x0000000000181947 */ /* 0x000fea0003800000 */
[----:B------:R-:W4:Y:S01]  /*e580*/  S2R R2, SR_TID.X ;  /* 0x0000000000027919 */ /* 0x000f220000002100 */
[----:B-1----:R-:W-:-:S04]  /*e590*/  MOV R3, 0x3180 ;  /* 0x0000318000037802 */ /* 0x002fc80000000f00 */
[----:B------:R1:W-:Y:S01]  /*e5a0*/  SYNCS.ARRIVE.TRANS64 RZ, [R4+URZ+0x26830], R3 ;  /* 0x0268300304ff79a7 */ /* 0x0003e2000800003f */
[----:B----4-:R-:W-:-:S13]  /*e5b0*/  LOP3.LUT P0, RZ, R2, 0x1f, RZ, 0xc0, !PT ;  /* 0x0000001f02ff7812 */ /* 0x010fda000780c0ff */
[----:B-1----:R-:W-:Y:S05]  /*e5c0*/  @!P0 BRA `(.L_x_2691) ;  /* 0x0000000000048947 */ /* 0x002fea0003800000 */
[----:B------:R-:W-:Y:S01]  /*e5d0*/  BPT.TRAP 0x1 ;  /* 0x000000040000795c */ /* 0x000fe20000300000 */
.L_x_2691:
        /* <DEDUP_REMOVED lines=10> */
[----:B------:R-:W-:Y:S01]  /*e680*/  IMAD.U32 R10, RZ, RZ, UR19 ;  /* 0x00000013ff0a7e24 */ /* 0x000fe2000f8e00ff */
[----:B------:R-:W-:Y:S02]  /*e690*/  IADD3 R6, P0, R6, UR19, RZ ;  /* 0x0000001306067c10 */ /* 0x000fe4000ff1e0ff */
[----:B------:R-:W-:Y:S02]  /*e6a0*/  UMOV UR9, UR17 ;  /* 0x0000001100097c82 */ /* 0x000fe40008000000 */
[----:B------:R-:W-:Y:S02]  /*e6b0*/  LEA.HI.X.SX32 R21, R10, R21, 0x1, P0 ;  /* 0x000000150a157211 */ /* 0x000fe400000f0eff */
[----:B-1----:R-:W-:-:S04]  /*e6c0*/  LEA R2, P0, R6, R2, 0x2 ;  /* 0x0000000206027211 */ /* 0x002fc800078010ff */
[----:B------:R-:W-:Y:S02]  /*e6d0*/  LEA.HI.X R3, R6, R3, R21, 0x2, P0 ;  /* 0x0000000306037211 */ /* 0x000fe400000f1415 */
[----:B------:R-:W-:Y:S02]  /*e6e0*/  IADD3 R11, P0, R11, 0x1f0, RZ ;  /* 0x000001f00b0b7810 */ /* 0x000fe40007f1e0ff */
[----:B------:R-:W-:Y:S02]  /*e6f0*/  R2UR UR14, R2 ;  /* 0x00000000020e72ca */ /* 0x000fe400000e0000 */
[----:B------:R-:W-:Y:S01]  /*e700*/  R2UR UR4, R11 ;  /* 0x000000000b0472ca */ /* 0x000fe200000e0000 */
[----:B------:R-:W-:Y:S01]  /*e710*/  IMAD.X R12, RZ, RZ, R12, P0 ;  /* 0x000000ffff0c7224 */ /* 0x000fe200000e060c */
[----:B------:R-:W-:-:S04]  /*e720*/  R2UR UR15, R3 ;  /* 0x00000000030f72ca */ /* 0x000fc800000e0000 */
[----:B------:R-:W-:Y:S01]  /*e730*/  R2UR UR5, R12 ;  /* 0x000000000c0572ca */ /* 0x000fe200000e0000 */
[C---:B----4-:R-:W-:Y:S01]  /*e740*/  IMAD R4, R9.reuse, 0x3000, R0 ;  /* 0x0000300009047824 */ /* 0x050fe200078e0200 */
[----:B--23--:R-:W-:-:S04]  /*e750*/  LEA R0, R9, R0, 0x9 ;  /* 0x0000000009007211 */ /* 0x00cfc800078e48ff */
[----:B------:R-:W-:Y:S02]  /*e760*/  R2UR UR16, R4 ;  /* 0x00000000041072ca */ /* 0x000fe400000e0000 */
[----:B------:R-:W-:Y:S02]  /*e770*/  R2UR UR8, R0 ;  /* 0x00000000000872ca */ /* 0x000fe400000e0000 */
[----:B------:R-:W-:-:S04]  /*e780*/  IADD3 R0, R9, 0x1, RZ ;  /* 0x0000000109007810 */ /* 0x000fc80007ffe0ff */
        /* <DEDUP_REMOVED lines=9> */
.L_x_2672:
[----:B------:R-:W-:Y:S05]  /*e820*/  BSYNC B0 ;  /* 0x0000000000007941 */ /* 0x000fea0003800000 */
.L_x_2671:
[----:B------:R-:W-:-:S03]  /*e830*/  UMOV UR4, 0xffffffff ;  /* 0xffffffff00047882 */ /* 0x000fc60000000000 */
[----:B------:R-:W-:Y:S05]  /*e840*/  BRA.DIV UR4, `(.L_x_2692) ;  /* 0x0000000a040c7947 */ /* 0x000fea000b800000 */
[----:B------:R-:W-:-:S13]  /*e850*/  ELECT P6, URZ, PT ;  /* 0x00000000003f782f */ /* 0x000fda00038c0000 */
.L_x_2721:
[----:B------:R-:W-:Y:S05]  /*e860*/  @!P6 BRA `(.L_x_2573) ;  /* 0x000000000084e947 */ /* 0x000fea0003800000 */
[----:B------:R-:W2:Y:S02]  /*e870*/  LDL.LU R2, [R1+0xc] ;  /* 0x00000c0001027983 */ /* 0x000ea40000300800 */
[----:B--2---:R-:W-:-:S04]  /*e880*/  LOP3.LUT R2, R2, 0x2, RZ, 0xfc, !PT ;  /* 0x0000000202027812 */ /* 0x004fc800078efcff */
[----:B------:R-:W-:-:S13]  /*e890*/  ISETP.NE.AND P2, PT, R2, 0x3, PT ;  /* 0x000000030200780c */ /* 0x000fda0003f45270 */
[----:B------:R-:W-:Y:S05]  /*e8a0*/  @!P2 BRA `(.L_x_2693) ;  /* 0x000000000004a947 */ /* 0x000fea0003800000 */
[----:B------:R-:W-:Y:S01]  /*e8b0*/  BPT.TRAP 0x1 ;  /* 0x000000040000795c */ /* 0x000fe20000300000 */
.L_x_2693:
        /* <DEDUP_REMOVED lines=15> */
.L_x_2722:
[----:B------:R-:W2:Y:S02]  /*e9b0*/  SYNCS.PHASECHK.TRANS64.TRYWAIT P0, [R3+URZ], R2 ;  /* 0x00000002030075a7 */ /* 0x000ea4000800017f */
[----:B--2---:R-:W-:Y:S05]  /*e9c0*/  @!P0 BRA `(.L_x_2695) ;  /* 0x0000000400e08947 */ /* 0x004fea0003800000 */
.L_x_2723:
[----:B------:R-:W-:Y:S05]  /*e9d0*/  @!P2 BRA `(.L_x_2696) ;  /* 0x000000000004a947 */ /* 0x000fea0003800000 */
[----:B------:R-:W-:Y:S01]  /*e9e0*/  BPT.TRAP 0x1 ;  /* 0x000000040000795c */ /* 0x000fe20000300000 */
.L_x_2696:
[----:B--2---:R-:W-:-:S05]  /*e9f0*/  VIADD R3, R9, 0x26840 ;  /* 0x0002684009037836 */ /* 0x004fca0000000000 */
[----:B------:R-:W-:-:S04]  /*ea00*/  LEA R5, R0, R3, 0x3 ;  /* 0x0000000300057211 */ /* 0x000fc800078e18ff */
[----:B------:R-:W2:Y:S02]  /*ea10*/  SYNCS.PHASECHK.TRANS64.TRYWAIT P0, [R5+URZ], R4 ;  /* 0x00000004050075a7 */ /* 0x000ea4000800017f */
[----:B--2---:R-:W-:Y:S05]  /*ea20*/  @!P0 BRA `(.L_x_2697) ;  /* 0x0000000400dc8947 */ /* 0x004fea0003800000 */
.L_x_2724:
[----:B------:R-:W-:-:S07]  /*ea30*/  IMAD R3, R6, 0x8, R3 ;  /* 0x0000000806037824 */ /* 0x000fce00078e0203 */
.L_x_2698:
[----:B---3--:R3:W4:Y:S02]  /*ea40*/  SYNCS.PHASECHK.TRANS64.TRYWAIT P0, [R3+URZ], R2 ;  /* 0x00000002030075a7 */ /* 0x008724000800017f */
[----:B----4-:R-:W-:Y:S05]  /*ea50*/  @!P0 NANOSLEEP.SYNCS 0x989680 ;  /* 0x009896800000895d */ /* 0x010fea0003900000 */
[----:B------:R-:W4:Y:S02]  /*ea60*/  @!P0 SYNCS.PHASECHK.TRANS64 P0, [R3+URZ], R2 ;  /* 0x00000002030085a7 */ /* 0x000f24000800007f */
[----:B----4-:R-:W-:Y:S05]  /*ea70*/  @!P0 BRA `(.L_x_2698) ;  /* 0xfffffffc00f08947 */ /* 0x010fea000383ffff */
.L_x_2573:
[----:B------:R-:W-:Y:S05]  /*ea80*/  BSYNC B6 ;  /* 0x0000000000067941 */ /* 0x000fea0003800000 */
.L_x_2568:
[----:B------:R-:W-:Y:S05]  /*ea90*/  EXIT ;  /* 0x000000000000794d */ /* 0x000fea0003800000 */
.L_x_2579:
[----:B------:R-:W-:Y:S01]  /*eaa0*/  MOV R12, RZ ;  /* 0x000000ff000c7202 */ /* 0x000fe20000000f00 */
[----:B------:R-:W-:Y:S01]  /*eab0*/  IMAD.MOV.U32 R11, RZ, RZ, 0x1f ;  /* 0x0000001fff0b7424 */ /* 0x000fe200078e00ff */
[----:B------:R-:W-:-:S07]  /*eac0*/  MOV R15, 0xffffffff ;  /* 0xffffffff000f7802 */ /* 0x000fce0000000f00 */
[----:B------:R-:W-:Y:S05]  /*ead0*/  WARPSYNC.COLLECTIVE R15, `(.L_x_2699) ;  /* 0x000000000f087348 */ /* 0x000fea0003c00000 */
[----:B------:R1:W2:Y:S02]  /*eae0*/  SHFL.IDX P6, R14, R13, R12, R11 ;  /* 0x0000000c0d0e7389 */ /* 0x0002a400000c000b */
[----:B-12---:R-:W-:Y:S01]  /*eaf0*/  ENDCOLLECTIVE ;  /* 0x000000000000791b */ /* 0x006fe20003800000 */
.L_x_2699:
[----:B------:R-:W-:Y:S05]  /*eb00*/  BRA `(.L_x_2700) ;  /* 0xffffff24009c7947 */ /* 0x000fea000383ffff */
.L_x_2581:
[----:B----4-:R4:W1:Y:S02]  /*eb10*/  SYNCS.PHASECHK.TRANS64.TRYWAIT P0, [R17+URZ+0x26800], R2 ;  /* 0x02680002110075a7 */ /* 0x010864000800017f */
[----:B-1----:R-:W-:Y:S05]  /*eb20*/  @!P0 NANOSLEEP.SYNCS 0x989680 ;  /* 0x009896800000895d */ /* 0x002fea0003900000 */
[----:B------:R-:W1:Y:S02]  /*eb30*/  @!P0 SYNCS.PHASECHK.TRANS64 P0, [R17+URZ+0x26800], R2 ;  /* 0x02680002110085a7 */ /* 0x000e64000800007f */
[----:B-1----:R-:W-:Y:S05]  /*eb40*/  @!P0 BRA `(.L_x_2581) ;  /* 0xfffffffc00f08947 */ /* 0x002fea000383ffff */
[----:B------:R-:W-:Y:S05]  /*eb50*/  BRA `(.L_x_2580) ;  /* 0xffffff2400b07947 */ /* 0x000fea000383ffff */
.L_x_2586:
[----:B--2---:R2:W3:Y:S02]  /*eb60*/  SYNCS.PHASECHK.TRANS64.TRYWAIT P1, [R8+URZ+0x26810], R21 ;  /* 0x02681015080075a7 */ /* 0x0044e4000802017f */
[----:B---3--:R-:W-:Y:S05]  /*eb70*/  @!P1 NANOSLEEP.SYNCS 0x989680 ;  /* 0x009896800000995d */ /* 0x008fea0003900000 */
[----:B------:R-:W3:Y:S02]  /*eb80*/  @!P1 SYNCS.PHASECHK.TRANS64 P1, [R8+URZ+0x26810], R21 ;  /* 0x02681015080095a7 */ /* 0x000ee4000802007f */
[----:B---3--:R-:W-:Y:S05]  /*eb90*/  @!P1 BRA `(.L_x_2586) ;  /* 0xfffffffc00f09947 */ /* 0x008fea000383ffff */
[----:B------:R-:W-:Y:S05]  /*eba0*/  BRA `(.L_x_2585) ;  /* 0xffffff2c00ec7947 */ /* 0x000fea000383ffff */
.L_x_2590:
[----:B------:R1:W1:Y:S02]  /*ebb0*/  SYNCS.PHASECHK.TRANS64.TRYWAIT P1, [R8+URZ+0x26830], R21 ;  /* 0x02683015080075a7 */ /* 0x000264000802017f */
[----:B-1----:R-:W-:Y:S05]  /*ebc0*/  @!P1 NANOSLEEP.SYNCS 0x989680 ;  /* 0x009896800000995d */ /* 0x002fea0003900000 */
[----:B------:R-:W1:Y:S02]  /*ebd0*/  @!P1 SYNCS.PHASECHK.TRANS64 P1, [R8+URZ+0x26830], R21 ;  /* 0x02683015080095a7 */ /* 0x000e64000802007f */
[----:B-1----:R-:W-:Y:S05]  /*ebe0*/  @!P1 BRA `(.L_x_2590) ;  /* 0xfffffffc00f09947 */ /* 0x002fea000383ffff */
[----:B------:R-:W-:Y:S05]  /*ebf0*/  BRA `(.L_x_2589) ;  /* 0xffffff3000e87947 */ /* 0x000fea000383ffff */
.L_x_2598:
[----:B--2---:R2:W3:Y:S02]  /*ec00*/  SYNCS.PHASECHK.TRANS64.TRYWAIT P1, [R6+URZ+0x26810], R15 ;  /* 0x0268100f060075a7 */ /* 0x0044e4000802017f */
[----:B---3--:R-:W-:Y:S05]  /*ec10*/  @!P1 NANOSLEEP.SYNCS 0x989680 ;  /* 0x009896800000995d */ /* 0x008fea0003900000 */
[----:B------:R-:W3:Y:S02]  /*ec20*/  @!P1 SYNCS.PHASECHK.TRANS64 P1, [R6+URZ+0x26810], R15 ;  /* 0x0268100f060095a7 */ /* 0x000ee4000802007f */
[----:B---3--:R-:W-:Y:S05]  /*ec30*/  @!P1 BRA `(.L_x_2598) ;  /* 0xfffffffc00f09947 */ /* 0x008fea000383ffff */
[----:B------:R-:W-:Y:S05]  /*ec40*/  BRA `(.L_x_2597) ;  /* 0xffffff7000f47947 */ /* 0x000fea000383ffff */
.L_x_2602:
[----:B------:R1:W1:Y:S02]  /*ec50*/  SYNCS.PHASECHK.TRANS64.TRYWAIT P1, [R6+URZ+0x26830], R15 ;  /* 0x0268300f060075a7 */ /* 0x000264000802017f */
[----:B-1----:R-:W-:Y:S05]  /*ec60*/  @!P1 NANOSLEEP.SYNCS 0x989680 ;  /* 0x009896800000995d */ /* 0x002fea0003900000 */
[----:B------:R-:W1:Y:S02]  /*ec70*/  @!P1 SYNCS.PHASECHK.TRANS64 P1, [R6+URZ+0x26830], R15 ;  /* 0x0268300f060095a7 */ /* 0x000e64000802007f */
[----:B-1----:R-:W-:Y:S05]  /*ec80*/  @!P1 BRA `(.L_x_2602) ;  /* 0xfffffffc00f09947 */ /* 0x002fea000383ffff */
[----:B------:R-:W-:Y:S05]  /*ec90*/  BRA `(.L_x_2601) ;  /* 0xffffff7400e47947 */ /* 0x000fea000383ffff */
.L_x_2634:
[----:B------:R-:W-:Y:S01]  /*eca0*/  BSSY B0, `(.L_x_2701) ;  /* 0x0000005000007945 */ /* 0x000fe20003800000 */
[----:B------:R-:W-:-:S07]  /*ecb0*/  IMAD.MOV.U32 R15, RZ, RZ, -0x1 ;  /* 0xffffffffff0f7424 */ /* 0x000fce00078e00ff */
[----:B------:R-:W-:Y:S05]  /*ecc0*/  WARPSYNC.COLLECTIVE R15, `(.L_x_2702) ;  /* 0x000000000f087348 */ /* 0x000fea0003c00000 */
[----:B------:R-:W-:Y:S01]  /*ecd0*/  NOP ;  /* 0x0000000000007918 */ /* 0x000fe20000000000 */
[----:B------:R-:W-:Y:S01]  /*ece0*/  ENDCOLLECTIVE ;  /* 0x000000000000791b */ /* 0x000fe20003800000 */
.L_x_2702:
[----:B------:R-:W-:Y:S05]  /*ecf0*/  BSYNC B0 ;  /* 0x0000000000007941 */ /* 0x000fea0003800000 */
.L_x_2701:
[----:B------:R-:W-:Y:S05]  /*ed00*/  BRA `(.L_x_2703) ;  /* 0xffffffcc00747947 */ /* 0x000fea000383ffff */
.L_x_2647:
[----:B------:R-:W-:Y:S01]  /*ed10*/  BSSY B0, `(.L_x_2704) ;  /* 0x0000005000007945 */ /* 0x000fe20003800000 */
[----:B------:R-:W-:-:S07]  /*ed20*/  MOV R15, 0xffffffff ;  /* 0xffffffff000f7802 */ /* 0x000fce0000000f00 */
[----:B------:R-:W-:Y:S05]  /*ed30*/  WARPSYNC.COLLECTIVE R15, `(.L_x_2705) ;  /* 0x000000000f087348 */ /* 0x000fea0003c00000 */
[----:B------:R-:W-:Y:S01]  /*ed40*/  NOP ;  /* 0x0000000000007918 */ /* 0x000fe20000000000 */
[----:B------:R-:W-:Y:S01]  /*ed50*/  ENDCOLLECTIVE ;  /* 0x000000000000791b */ /* 0x000fe20003800000 */
.L_x_2705:
[----:B------:R-:W-:Y:S05]  /*ed60*/  BSYNC B0 ;  /* 0x0000000000007941 */ /* 0x000fea0003800000 */
.L_x_2704:
[----:B------:R-:W-:Y:S05]  /*ed70*/  BRA `(.L_x_2706) ;  /* 0xffffffd400147947 */ /* 0x000fea000383ffff */
.L_x_2659:
[----:B------:R-:W-:Y:S01]  /*ed80*/  BSSY B0, `(.L_x_2707) ;  /* 0x0000005000007945 */ /* 0x000fe20003800000 */
[----:B------:R-:W-:-:S07]  /*ed90*/  IMAD.MOV.U32 R15, RZ, RZ, -0x1 ;  /* 0xffffffffff0f7424 */ /* 0x000fce00078e00ff */
[----:B------:R-:W-:Y:S05]  /*eda0*/  WARPSYNC.COLLECTIVE R15, `(.L_x_2708) ;  /* 0x000000000f087348 */ /* 0x000fea0003c00000 */
[----:B------:R-:W-:Y:S01]  /*edb0*/  NOP ;  /* 0x0000000000007918 */ /* 0x000fe20000000000 */
[----:B------:R-:W-:Y:S01]  /*edc0*/  ENDCOLLECTIVE ;  /* 0x000000000000791b */ /* 0x000fe20003800000 */
.L_x_2708:
[----:B------:R-:W-:Y:S05]  /*edd0*/  BSYNC B0 ;  /* 0x0000000000007941 */ /* 0x000fea0003800000 */
.L_x_2707:
[----:B------:R-:W-:Y:S05]  /*ede0*/  BRA `(.L_x_2709) ;  /* 0xffffffd800507947 */ /* 0x000fea000383ffff */
.L_x_2673:
[----:B-1----:R1:W2:Y:S02]  /*edf0*/  SYNCS.PHASECHK.TRANS64.TRYWAIT P1, [R0+URZ+0x26820], R3 ;  /* 0x02682003000075a7 */ /* 0x0022a4000802017f */
[----:B--2---:R-:W-:Y:S05]  /*ee00*/  @!P1 NANOSLEEP.SYNCS 0x989680 ;  /* 0x009896800000995d */ /* 0x004fea0003900000 */
[----:B------:R-:W2:Y:S02]  /*ee10*/  @!P1 SYNCS.PHASECHK.TRANS64 P1, [R0+URZ+0x26820], R3 ;  /* 0x02682003000095a7 */ /* 0x000ea4000802007f */
[----:B--2---:R-:W-:Y:S05]  /*ee20*/  @!P1 BRA `(.L_x_2673) ;  /* 0xfffffffc00f09947 */ /* 0x004fea000383ffff */
[----:B------:R-:W-:Y:S05]  /*ee30*/  BRA `(.L_x_2710) ;  /* 0xffffffe000e47947 */ /* 0x000fea000383ffff */
.L_x_2677:
[----:B--2---:R2:W3:Y:S02]  /*ee40*/  SYNCS.PHASECHK.TRANS64.TRYWAIT P1, [R0+URZ+0x26840], R17 ;  /* 0x02684011000075a7 */ /* 0x0044e4000802017f */
[----:B---3--:R-:W-:Y:S05]  /*ee50*/  @!P1 NANOSLEEP.SYNCS 0x989680 ;  /* 0x009896800000995d */ /* 0x008fea0003900000 */
[----:B------:R-:W3:Y:S02]  /*ee60*/  @!P1 SYNCS.PHASECHK.TRANS64 P1, [R0+URZ+0x26840], R17 ;  /* 0x02684011000095a7 */ /* 0x000ee4000802007f */
[----:B---3--:R-:W-:Y:S05]  /*ee70*/  @!P1 BRA `(.L_x_2677) ;  /* 0xfffffffc00f09947 */ /* 0x008fea000383ffff */
[----:B------:R-:W-:Y:S05]  /*ee80*/  BRA `(.L_x_2711) ;  /* 0xffffffe800247947 */ /* 0x000fea000383ffff */
.L_x_2679:
[----:B-1----:R1:W3:Y:S02]  /*ee90*/  SYNCS.PHASECHK.TRANS64.TRYWAIT P1, [R0+URZ+0x26828], R17 ;  /* 0x02682811000075a7 */ /* 0x0022e4000802017f */
[----:B---3--:R-:W-:Y:S05]  /*eea0*/  @!P1 NANOSLEEP.SYNCS 0x989680 ;  /* 0x009896800000995d */ /* 0x008fea0003900000 */
[----:B------:R-:W3:Y:S02]  /*eeb0*/  @!P1 SYNCS.PHASECHK.TRANS64 P1, [R0+URZ+0x26828], R17 ;  /* 0x02682811000095a7 */ /* 0x000ee4000802007f */
[----:B---3--:R-:W-:Y:S05]  /*eec0*/  @!P1 BRA `(.L_x_2679) ;  /* 0xfffffffc00f09947 */ /* 0x008fea000383ffff */
[----:B------:R-:W-:Y:S05]  /*eed0*/  BRA `(.L_x_2712) ;  /* 0xffffffe800a47947 */ /* 0x000fea000383ffff */
.L_x_2681:
[----:B---3--:R3:W4:Y:S02]  /*eee0*/  SYNCS.PHASECHK.TRANS64.TRYWAIT P1, [R0+URZ+0x26848], R17 ;  /* 0x02684811000075a7 */ /* 0x008724000802017f */
[----:B----4-:R-:W-:Y:S05]  /*eef0*/  @!P1 NANOSLEEP.SYNCS 0x989680 ;  /* 0x009896800000995d */ /* 0x010fea0003900000 */
[----:B------:R-:W4:Y:S02]  /*ef00*/  @!P1 SYNCS.PHASECHK.TRANS64 P1, [R0+URZ+0x26848], R17 ;  /* 0x02684811000095a7 */ /* 0x000f24000802007f */
[----:B----4-:R-:W-:Y:S05]  /*ef10*/  @!P1 BRA `(.L_x_2681) ;  /* 0xfffffffc00f09947 */ /* 0x010fea000383ffff */
[----:B------:R-:W-:Y:S05]  /*ef20*/  BRA `(.L_x_2713) ;  /* 0xffffffec002c7947 */ /* 0x000fea000383ffff */
.L_x_2683:
[----:B------:R-:W-:-:S07]  /*ef30*/  SHF.L.U32 R4, R8, 0x1f, RZ ;  /* 0x0000001f08047819 */ /* 0x000fce00000006ff */
.L_x_2714:
[----:B----4-:R4:W1:Y:S02]  /*ef40*/  SYNCS.PHASECHK.TRANS64.TRYWAIT P1, [R0+URZ+0x26820], R4 ;  /* 0x02682004000075a7 */ /* 0x010864000802017f */
[----:B-1----:R-:W-:Y:S05]  /*ef50*/  @!P1 NANOSLEEP.SYNCS 0x989680 ;  /* 0x009896800000995d */ /* 0x002fea0003900000 */
[----:B------:R-:W1:Y:S02]  /*ef60*/  @!P1 SYNCS.PHASECHK.TRANS64 P1, [R0+URZ+0x26820], R4 ;  /* 0x02682004000095a7 */ /* 0x000e64000802007f */
[----:B-1----:R-:W-:Y:S05]  /*ef70*/  @!P1 BRA `(.L_x_2714) ;  /* 0xfffffffc00f09947 */ /* 0x002fea000383ffff */
[----:B------:R-:W-:Y:S05]  /*ef80*/  BRA `(.L_x_2715) ;  /* 0xffffffec00947947 */ /* 0x000fea000383ffff */
.L_x_2686:
[----:B-1----:R1:W4:Y:S02]  /*ef90*/  SYNCS.PHASECHK.TRANS64.TRYWAIT P1, [R0+URZ+0x26840], R14 ;  /* 0x0268400e000075a7 */ /* 0x002324000802017f */
[----:B----4-:R-:W-:Y:S05]  /*efa0*/  @!P1 NANOSLEEP.SYNCS 0x989680 ;  /* 0x009896800000995d */ /* 0x010fea0003900000 */
[----:B------:R-:W4:Y:S02]  /*efb0*/  @!P1 SYNCS.PHASECHK.TRANS64 P1, [R0+URZ+0x26840], R14 ;  /* 0x0268400e000095a7 */ /* 0x000f24000802007f */
[----:B----4-:R-:W-:Y:S05]  /*efc0*/  @!P1 BRA `(.L_x_2686) ;  /* 0xfffffffc00f09947 */ /* 0x010fea000383ffff */
[----:B------:R-:W-:Y:S05]  /*efd0*/  BRA `(.L_x_2716) ;  /* 0xfffffff0002c7947 */ /* 0x000fea000383ffff */
.L_x_2688:
[----:B-1----:R1:W4:Y:S02]  /*efe0*/  SYNCS.PHASECHK.TRANS64.TRYWAIT P1, [R0+URZ+0x26828], R14 ;  /* 0x0268280e000075a7 */ /* 0x002324000802017f */
[----:B----4-:R-:W-:Y:S05]  /*eff0*/  @!P1 NANOSLEEP.SYNCS 0x989680 ;  /* 0x009896800000995d */ /* 0x010fea0003900000 */
[----:B------:R-:W4:Y:S02]  /*f000*/  @!P1 SYNCS.PHASECHK.TRANS64 P1, [R0+URZ+0x26828], R14 ;  /* 0x0268280e000095a7 */ /* 0x000f24000802007f */
[----:B----4-:R-:W-:Y:S05]  /*f010*/  @!P1 BRA `(.L_x_2688) ;  /* 0xfffffffc00f09947 */ /* 0x010fea000383ffff */
[----:B------:R-:W-:Y:S05]  /*f020*/  BRA `(.L_x_2717) ;  /* 0xfffffff000a07947 */ /* 0x000fea000383ffff */
.L_x_2690:
[----:B-1----:R1:W4:Y:S02]  /*f030*/  SYNCS.PHASECHK.TRANS64.TRYWAIT P0, [R4+URZ+0x26840], R3 ;  /* 0x02684003040075a7 */ /* 0x002324000800017f */
[----:B----4-:R-:W-:Y:S05]  /*f040*/  @!P0 NANOSLEEP.SYNCS 0x989680 ;  /* 0x009896800000895d */ /* 0x010fea0003900000 */
[----:B------:R-:W4:Y:S02]  /*f050*/  @!P0 SYNCS.PHASECHK.TRANS64 P0, [R4+URZ+0x26840], R3 ;  /* 0x02684003040085a7 */ /* 0x000f24000800007f */
[----:B----4-:R-:W-:Y:S05]  /*f060*/  @!P0 BRA `(.L_x_2690) ;  /* 0xfffffffc00f08947 */ /* 0x010fea000383ffff */
[----:B------:R-:W-:Y:S05]  /*f070*/  BRA `(.L_x_2718) ;  /* 0xfffffff4003c7947 */ /* 0x000fea000383ffff */
.L_x_2692:
[----:B------:R-:W-:Y:S01]  /*f080*/  BSSY B0, `(.L_x_2719) ;  /* 0x0000006000007945 */ /* 0x000fe20003800000 */
[----:B------:R-:W-:-:S07]  /*f090*/  MOV R15, 0xffffffff ;  /* 0xffffffff000f7802 */ /* 0x000fce0000000f00 */
[----:B------:R-:W-:Y:S05]  /*f0a0*/  WARPSYNC.COLLECTIVE R15, `(.L_x_2720) ;  /* 0x000000000f0c7348 */ /* 0x000fea0003c00000 */
[----:B------:R-:W-:Y:S02]  /*f0b0*/  ELECT P6, UR62, PT ;  /* 0x00000000003e782f */ /* 0x000fe400038c0000 */
[----:B------:R-:W-:Y:S01]  /*f0c0*/  MOV R14, UR62 ;  /* 0x0000003e000e7c02 */ /* 0x000fe20008000f00 */
[----:B------:R-:W-:Y:S10]  /*f0d0*/  ENDCOLLECTIVE ;  /* 0x000000000000791b */ /* 0x000ff40003800000 */
.L_x_2720:
[----:B------:R-:W-:Y:S05]  /*f0e0*/  BSYNC B0 ;  /* 0x0000000000007941 */ /* 0x000fea0003800000 */
.L_x_2719:
[----:B------:R-:W-:Y:S05]  /*f0f0*/  BRA `(.L_x_2721) ;  /* 0xfffffff400d87947 */ /* 0x000fea000383ffff */
.L_x_2694:
[----:B-1----:R1:W2:Y:S02]  /*f100*/  SYNCS.PHASECHK.TRANS64.TRYWAIT P0, [R7+URZ], R4 ;  /* 0x00000004070075a7 */ /* 0x0022a4000800017f */
[----:B--2---:R-:W-:Y:S05]  /*f110*/  @!P0 NANOSLEEP.SYNCS 0x989680 ;  /* 0x009896800000895d */ /* 0x004fea0003900000 */
[----:B------:R-:W2:Y:S02]  /*f120*/  @!P0 SYNCS.PHASECHK.TRANS64 P0, [R7+URZ], R4 ;  /* 0x00000004070085a7 */ /* 0x000ea4000800007f */
[----:B--2---:R-:W-:Y:S05]  /*f130*/  @!P0 BRA `(.L_x_2694) ;  /* 0xfffffffc00f08947 */ /* 0x004fea000383ffff */
[----:B------:R-:W-:Y:S05]  /*f140*/  BRA `(.L_x_2722) ;  /* 0xfffffff800187947 */ /* 0x000fea000383ffff */
.L_x_2695:
[----:B--2---:R2:W3:Y:S02]  /*f150*/  SYNCS.PHASECHK.TRANS64.TRYWAIT P0, [R3+URZ], R2 ;  /* 0x00000002030075a7 */ /* 0x0044e4000800017f */
[----:B---3--:R-:W-:Y:S05]  /*f160*/  @!P0 NANOSLEEP.SYNCS 0x989680 ;  /* 0x009896800000895d */ /* 0x008fea0003900000 */
[----:B------:R-:W3:Y:S02]  /*f170*/  @!P0 SYNCS.PHASECHK.TRANS64 P0, [R3+URZ], R2 ;  /* 0x00000002030085a7 */ /* 0x000ee4000800007f */
[----:B---3--:R-:W-:Y:S05]  /*f180*/  @!P0 BRA `(.L_x_2695) ;  /* 0xfffffffc00f08947 */ /* 0x008fea000383ffff */
[----:B------:R-:W-:Y:S05]  /*f190*/  BRA `(.L_x_2723) ;  /* 0xfffffff8000c7947 */ /* 0x000fea000383ffff */
.L_x_2697:
[----:B--2---:R2:W3:Y:S02]  /*f1a0*/  SYNCS.PHASECHK.TRANS64.TRYWAIT P0, [R5+URZ], R4 ;  /* 0x00000004050075a7 */ /* 0x0044e4000800017f */
[----:B---3--:R-:W-:Y:S05]  /*f1b0*/  @!P0 NANOSLEEP.SYNCS 0x989680 ;  /* 0x009896800000895d */ /* 0x008fea0003900000 */
[----:B------:R-:W3:Y:S02]  /*f1c0*/  @!P0 SYNCS.PHASECHK.TRANS64 P0, [R5+URZ], R4 ;  /* 0x00000004050085a7 */ /* 0x000ee4000800007f */
[----:B---3--:R-:W-:Y:S05]  /*f1d0*/  @!P0 BRA `(.L_x_2697) ;  /* 0xfffffffc00f08947 */ /* 0x008fea000383ffff */
[----:B------:R-:W-:Y:S05]  /*f1e0*/  BRA `(.L_x_2724) ;  /* 0xfffffff800107947 */ /* 0x000fea000383ffff */
.L_x_2725:
        /* <DEDUP_REMOVED lines=9> */
.L_x_3738:


//--------------------- .text._ZN7cutlass13device_kernelIN5flash11enable_sm90INS1_16FlashAttnBwdSm90INS1_25CollectiveMainloopBwdSm90ILi2ELi2ELi2EN4cute5tupleIJNS5_1CILi1EEES8_S8_EEENS6_IJNS7_ILi96EEENS7_ILi128EEENS7_ILi64EEEEEENS_6half_tEfNS_4arch4Sm90ELb1ELb0ELb1ELb0ELb0ELb1ELb0ELb1ELi2ELi1ELi2ELi2ELb0EEENS1_24CollectiveEpilogueBwdGQAISD_fSG_Li256ELb0ELb0EEENS1_25SingleTileBwdLPTSchedulerILb0ELi128ELb0EEEEEEEEEvNT_6ParamsE --------------------------
	.section	.text._ZN7cutlass13device_kernelIN5flash11enable_sm90INS1_16FlashAttnBwdSm90INS1_25CollectiveMainloopBwdSm90ILi2ELi2ELi2EN4cute5tupleIJNS5_1CILi1EEES8_S8_EEENS6_IJNS7_ILi96EEENS7_ILi128EEENS7_ILi64EEEEEENS_6half_tEfNS_4arch4Sm90ELb1ELb0ELb1ELb0ELb0ELb1ELb0ELb1ELi2ELi1ELi2ELi2ELb0EEENS1_24CollectiveEpilogueBwdGQAISD_fSG_Li256ELb0ELb0EEENS1_25SingleTileBwdLPTSchedulerILb0ELi128ELb0EEEEEEEEEvNT_6ParamsE,"ax",@progbits
	.align	128
.text._ZN7cutlass13device_kernelIN5flash11enable_sm90INS1_16FlashAttnBwdSm90INS1_25CollectiveMainloopBwdSm90ILi2ELi2ELi2EN4cute5tupleIJNS5_1CILi1EEES8_S8_EEENS6_IJNS7_ILi96EEENS7_ILi128EEENS7_ILi64EEEEEENS_6half_tEfNS_4arch4Sm90ELb1ELb0ELb1ELb0ELb0ELb1ELb0ELb1ELi2ELi1ELi2ELi2ELb0EEENS1_24CollectiveEpilogueBwdGQAISD_fSG_Li256ELb0ELb0EEENS1_25SingleTileBwdLPTSchedulerILb0ELi128ELb0EEEEEEEEEvNT_6ParamsE:
        .type           _ZN7cutlass13device_kernelIN5flash11enable_sm90INS1_16FlashAttnBwdSm90INS1_25CollectiveMainloopBwdSm90ILi2ELi2ELi2EN4cute5tupleIJNS5_1CILi1EEES8_S8_EEENS6_IJNS7_ILi96EEENS7_ILi128EEENS7_ILi64EEEEEENS_6half_tEfNS_4arch4Sm90ELb1ELb0ELb1ELb0ELb0ELb1ELb0ELb1ELi2ELi1ELi2ELi2ELb0EEENS1_24CollectiveEpilogueBwdGQAISD_fSG_Li256ELb0ELb0EEENS1_25SingleTileBwdLPTSchedulerILb0ELi128ELb0EEEEEEEEEvNT_6ParamsE,@function
        .size           _ZN7cutlass13device_kernelIN5flash11enable_sm90INS1_16FlashAttnBwdSm90INS1_25CollectiveMainloopBwdSm90ILi2ELi2ELi2EN4cute5tupleIJNS5_1CILi1EEES8_S8_EEENS6_IJNS7_ILi96EEENS7_ILi128EEENS7_ILi64EEEEEENS_6half_tEfNS_4arch4Sm90ELb1ELb0ELb1ELb0ELb0ELb1ELb0ELb1ELi2ELi1ELi2ELi2ELb0EEENS1_24CollectiveEpilogueBwdGQAISD_fSG_Li256ELb0ELb0EEENS1_25SingleTileBwdLPTSchedulerILb0ELi128ELb0EEEEEEEEEvNT_6ParamsE,(.L_x_3739 - _ZN7cutlass13device_kernelIN5flash11enable_sm90INS1_16FlashAttnBwdSm90INS1_25CollectiveMainloopBwdSm90ILi2ELi2ELi2EN4cute5tupleIJNS5_1CILi1EEES8_S8_EEENS6_IJNS7_ILi96EEENS7_ILi128EEENS7_ILi64EEEEEENS_6half_tEfNS_4arch4Sm90ELb1ELb0ELb1ELb0ELb0ELb1ELb0ELb1ELi2ELi1ELi2ELi2ELb0EEENS1_24CollectiveEpilogueBwdGQAISD_fSG_Li256ELb0ELb0EEENS1_25SingleTileBwdLPTSchedulerILb0ELi128ELb0EEEEEEEEEvNT_6ParamsE)
        .other          _ZN7cutlass13device_kernelIN5flash11enable_sm90INS1_16FlashAttnBwdSm90INS1_25CollectiveMainloopBwdSm90ILi2ELi2ELi2EN4cute5tupleIJNS5_1CILi1EEES8_S8_EEENS6_IJNS7_ILi96EEENS7_ILi128EEENS7_ILi64EEEEEENS_6half_tEfNS_4arch4Sm90ELb1ELb0ELb1ELb0ELb0ELb1ELb0ELb1ELi2ELi1ELi2ELi2ELb0EEENS1_24CollectiveEpilogueBwdGQAISD_fSG_Li256ELb0ELb0EEENS1_25SingleTileBwdLPTSchedulerILb0ELi128ELb0EEEEEEEEEvNT_6ParamsE,@"STO_CUDA_ENTRY STV_DEFAULT"
_ZN7cutlass13device_kernelIN5flash11enable_sm90INS1_16FlashAttnBwdSm90INS1_25CollectiveMainloopBwdSm90ILi2ELi2ELi2EN4cute5tupleIJNS5_1CILi1EEES8_S8_EEENS6_IJNS7_ILi96EEENS7_ILi128EEENS7_ILi64EEEEEENS_6half_tEfNS_4arch4Sm90ELb1ELb0ELb1ELb0ELb0ELb1ELb0ELb1ELi2ELi1ELi2ELi2ELb0EEENS1_24CollectiveEpilogueBwdGQAISD_fSG_Li256ELb0ELb0EEENS1_25SingleTileBwdLPTSchedulerILb0ELi128ELb0EEEEEEEEEvNT_6ParamsE:
        /* <DEDUP_REMOVED lines=23> */
.L_x_2727:
[----:B------:R-:W-:Y:S05]  /*0170*/  BSYNC B0 ;  /* 0x0000000000007941 */ /* 0x000fea0003800000 */
.L_x_2726:
        /* <DEDUP_REMOVED lines=34> */
.L_x_2728:
        /* <DEDUP_REMOVED lines=22> */
.L_x_2729:
        /* <DEDUP_REMOVED lines=8> */
.L_x_2732:
        /* <DEDUP_REMOVED lines=24> */
[----:B------:R-:W1:Y:S01]  /*0700*/  LDC R2, c[0x0][0x8e4] ;  /* 0x00023900ff027b82 */ /* 0x000e620000000800 */
[----:B------:R-:W-:Y:S01]  /*0710*/  IMAD.U32 R3, RZ, RZ, UR4 ;  /* 0x00000004ff037e24 */ /* 0x000fe2000f8e00ff */
[----:B-1----:R-:W-:-:S13]  /*0720*/  ISETP.NE.AND P0, PT, R2, 0x1, PT ;  /* 0x000000010200780c */ /* 0x002fda0003f05270 */
[----:B------:R-:W1:Y:S02]  /*0730*/  @P0 LDC.64 R4, c[0x0][0x8e8] ;  /* 0x00023a00ff040b82 */ /* 0x000e640000000a00 */
[----:B-1----:R-:W-:-:S05]  /*0740*/  @P0 IMAD.HI.U32 R0, R4, UR4, RZ ;  /* 0x0000000404000c27 */ /* 0x002fca000f8e00ff */
[----:B------:R-:W-:-:S05]  /*0750*/  @P0 SHF.R.U32.HI R3, RZ, R5, R0 ;  /* 0x00000005ff030219 */ /* 0x000fca0000011600 */
[----:B------:R1:W-:Y:S01]  /*0760*/  STL [R1+0x30], R3 ;  /* 0x0000300301007387 */ /* 0x0003e20000100800 */
[----:B------:R-:W-:Y:S01]  /*0770*/  IMAD R0, R3, R2, RZ ;  /* 0x0000000203007224 */ /* 0x000fe200078e02ff */
[----:B------:R-:W-:Y:S06]  /*0780*/  BRA `(.L_x_2734) ;  /* 0x0000000000207947 */ /* 0x000fec0003800000 */
.L_x_2733:
[----:B------:R-:W1:Y:S01]  /*0790*/  LDC R2, c[0x0][0x8cc] ;  /* 0x00023300ff027b82 */ /* 0x000e620000000800 */
[----:B------:R-:W-:Y:S01]  /*07a0*/  IMAD.U32 R3, RZ, RZ, UR4 ;  /* 0x00000004ff037e24 */ /* 0x000fe2000f8e00ff */
[----:B-1----:R-:W-:-:S13]  /*07b0*/  ISETP.NE.AND P0, PT, R2, 0x1, PT ;  /* 0x000000010200780c */ /* 0x002fda0003f05270 */
[----:B------:R-:W1:Y:S02]  /*07c0*/  @P0 LDC.64 R4, c[0x0][0x8d0] ;  /* 0x00023400ff040b82 */ /* 0x000e640000000a00 */
[----:B-1----:R-:W-:-:S05]  /*07d0*/  @P0 IMAD.HI.U32 R0, R4, UR4, RZ ;  /* 0x0000000404000c27 */ /* 0x002fca000f8e00ff */
[----:B------:R-:W-:-:S05]  /*07e0*/  @P0 SHF.R.U32.HI R3, RZ, R5, R0 ;  /* 0x00000005ff030219 */ /* 0x000fca0000011600 */
[----:B------:R2:W-:Y:S01]  /*07f0*/  STL [R1+0x30], R3 ;  /* 0x0000300301007387 */ /* 0x0005e20000100800 */
[----:B------:R-:W-:-:S07]  /*0800*/  IMAD R0, R3, R2, RZ ;  /* 0x0000000203007224 */ /* 0x000fce00078e02ff */
.L_x_2734:
[----:B------:R-:W3:Y:S01]  /*0810*/  LDC R2, c[0x0][0x8c0] ;  /* 0x00023000ff027b82 */ /* 0x000ee20000000800 */
[----:B------:R-:W-:-:S07]  /*0820*/  IADD3 R0, -R0, UR4, RZ ;  /* 0x0000000400007c10 */ /* 0x000fce000fffe1ff */
[----:B------:R-:W4:Y:S01]  /*0830*/  LDC R7, c[0x0][0x8cc] ;  /* 0x00023300ff077b82 */ /* 0x000f220000000800 */
[----:B---3--:R-:W-:Y:S01]  /*0840*/  ISETP.NE.AND P0, PT, R2, 0x1, PT ;  /* 0x000000010200780c */ /* 0x008fe20003f05270 */
[----:B----4-:R-:W-:-:S12]  /*0850*/  IMAD R4, R7, UR6, R0 ;  /* 0x0000000607047c24 */ /* 0x010fd8000f8e0200 */
[----:B-12---:R-:W1:Y:S01]  /*0860*/  @P0 LDC R3, c[0x0][0x8c4] ;  /* 0x00023100ff030b82 */ /* 0x006e620000000800 */
[----:B------:R-:W-:-:S07]  /*0870*/  MOV R6, R4 ;  /* 0x0000000400067202 */ /* 0x000fce0000000f00 */
[----:B------:R-:W2:Y:S01]  /*0880*/  @P0 LDC R5, c[0x0][0x8c8] ;  /* 0x00023200ff050b82 */ /* 0x000ea20000000800 */
[----:B-1----:R-:W-:-:S05]  /*0890*/  @P0 IMAD.HI.U32 R0, R4, R3, RZ ;  /* 0x0000000304000227 */ /* 0x002fca00078e00ff */
[----:B--2---:R-:W-:-:S04]  /*08a0*/  @P0 SHF.R.U32.HI R6, RZ, R5, R0 ;  /* 0x00000005ff060219 */ /* 0x004fc80000011600 */
[----:B------:R-:W-:Y:S01]  /*08b0*/  ISETP.GE.AND P0, PT, R6, RZ, PT ;  /* 0x000000ff0600720c */ /* 0x000fe20003f06270 */
[----:B------:R1:W-:Y:S01]  /*08c0*/  STL [R1+0x34], R6 ;  /* 0x0000340601007387 */ /* 0x0003e20000100800 */
[----:B------:R-:W-:-:S04]  /*08d0*/  IMAD.MOV R3, RZ, RZ, -R6 ;  /* 0x000000ffff037224 */ /* 0x000fc800078e0a06 */
[----:B------:R-:W-:-:S07]  /*08e0*/  IMAD R0, R2, R3, R4 ;  /* 0x0000000302007224 */ /* 0x000fce00078e0204 */
[----:B-1----:R-:W-:Y:S05]  /*08f0*/  @!P0 BRA `(.L_x_2735) ;  /* 0x000000c8009c8947 */ /* 0x002fea0003800000 */
[----:B------:R-:W2:Y:S01]  /*0900*/  LDL R6, [R1+0x30] ;  /* 0x0000300001067983 */ /* 0x000ea20000100800 */
[----:B------:R-:W2:Y:S01]  /*0910*/  LDC R2, c[0x0][0x280] ;  /* 0x0000a000ff027b82 */ /* 0x000ea20000000800 */
[----:B------:R-:W-:Y:S01]  /*0920*/  ULDC UR4, c[0x0][0x290] ;  /* 0x0000a40000047ab9 */ /* 0x000fe20000000800 */
[----:B------:R-:W-:Y:S01]  /*0930*/  PLOP3.LUT P0, PT, PT, PT, PT, 0x80, 0x0 ;  /* 0x000000000000781c */ /* 0x000fe20003f0f070 */
[----:B------:R1:W-:Y:S01]  /*0940*/  STL [R1+0x38], R0 ;  /* 0x0000380001007387 */ /* 0x0003e20000100800 */
[----:B------:R-:W-:Y:S02]  /*0950*/  CS2R R120, SRZ ;  /* 0x0000000000787805 */ /* 0x000fe4000001ff00 */
[----:B------:R-:W-:Y:S02]  /*0960*/  CS2R R152, SRZ ;  /* 0x0000000000987805 */ /* 0x000fe4000001ff00 */
[----:B------:R-:W-:Y:S02]  /*0970*/  CS2R R122, SRZ ;  /* 0x00000000007a7805 */ /* 0x000fe4000001ff00 */
[----:B------:R-:W-:Y:S01]  /*0980*/  CS2R R124, SRZ ;  /* 0x00000000007c7805 */ /* 0x000fe2000001ff00 */
[----:B------:R-:W3:Y:S01]  /*0990*/  LDC R4, c[0x0][0x74c] ;  /* 0x0001d300ff047b82 */ /* 0x000ee20000000800 */
        /* <DEDUP_REMOVED lines=28> */
[----:B--2---:R-:W-:Y:S01]  /*0b60*/  IMAD R3, R6, 0x80, R2 ;  /* 0x0000008006037824 */ /* 0x004fe200078e0202 */
[----:B------:R-:W-:-:S04]  /*0b70*/  IADD3 R2, R2, 0x5f, RZ ;  /* 0x0000005f02027810 */ /* 0x000fc80007ffe0ff */
[----:B---3--:R-:W-:Y:S01]  /*0b80*/  IADD3 R3, R3, -UR4, -R4 ;  /* 0x8000000403037c10 */ /* 0x008fe2000fffe804 */
[----:B------:R-:W-:-:S04]  /*0b90*/  IMAD.HI R2, R2, 0x2aaaaaab, RZ ;  /* 0x2aaaaaab02027827 */ /* 0x000fc800078e02ff */
        /* <DEDUP_REMOVED lines=30> */
.L_x_2738:
        /* <DEDUP_REMOVED lines=15> */
.L_x_2737:
        /* <DEDUP_REMOVED lines=22> */
.L_x_2740:
        /* <DEDUP_REMOVED lines=15> */
.L_x_2739:
[----:B------:R-:W-:Y:S01]  /*10c0*/  SHF.R.S32.HI R7, RZ, 0x1f, R18 ;  /* 0x0000001fff077819 */ /* 0x000fe20000011412 */
[----:B------:R-:W-:-:S03]  /*10d0*/  UMOV UR4, 0xffffffff ;  /* 0xffffffff00047882 */ /* 0x000fc60000000000 */
[----:B------:R-:W-:-:S04]  /*10e0*/  LEA.HI R0, R7, R18, RZ, 0x7 ;  /* 0x0000001207007211 */ /* 0x000fc800078f38ff */
[----:B------:R-:W-:Y:S01]  /*10f0*/  SHF.R.S32.HI R13, RZ, 0x7, R0 ;  /* 0x00000007ff0d7819 */ /* 0x000fe20000011400 */
[----:B------:R-:W-:Y:S06]  /*1100*/  BRA.DIV UR4, `(.L_x_2741) ;  /* 0x000000c204a07947 */ /* 0x000fec000b800000 */
[----:B------:R1:W2:Y:S02]  /*1110*/  SHFL.IDX PT, R14, R13, RZ, 0x1f ;  /* 0x00001fff0d0e7589 */ /* 0x0002a400000e0000 */
.L_x_2827:
[----:B------:R-:W-:Y:S01]  /*1120*/  SHF.L.U32 R2, RZ, 0x1f, RZ ;  /* 0x0000001fff027819 */ /* 0x000fe200000006ff */
[----:B------:R-:W3:Y:S01]  /*1130*/  LDC R10, c[0x0][0x280] ;  /* 0x0000a000ff0a7b82 */ /* 0x000ee20000000800 */
[----:B------:R-:W-:Y:S02]  /*1140*/  SHF.L.U32 R3, R18, 0x6, RZ ;  /* 0x0000000612037819 */ /* 0x000fe400000006ff */
[CC--:B------:R-:W-:Y:S02]  /*1150*/  LEA.HI R8, R7.reuse, R18.reuse, RZ, 0x5 ;  /* 0x0000001207087211 */ /* 0x0c0fe400078f28ff */
[----:B------:R-:W-:Y:S01]  /*1160*/  LEA.HI R5, R7, R18, RZ, 0x4 ;  /* 0x0000001207057211 */ /* 0x000fe200078f20ff */
[----:B------:R-:W4:Y:S02]  /*1170*/  SYNCS.PHASECHK.TRANS64.TRYWAIT P0, [R17+URZ+0x26800], R2 ;  /* 0x02680002110075a7 */ /* 0x000f24000800017f */
[----:B------:R-:W1:Y:S01]  /*1180*/  LDC R11, c[0x0][0x290] ;  /* 0x0000a400ff0b7b82 */ /* 0x000e620000000800 */
[----:B----4-:R-:W-:Y:S05]  /*1190*/  @P0 BRA `(.L_x_2742) ;  /* 0x0000000000080947 */ /* 0x010fea0003800000 */
[----:B------:R-:W4:Y:S02]  /*11a0*/  SYNCS.PHASECHK.TRANS64.TRYWAIT P0, [R17+URZ+0x26800], R2 ;  /* 0x02680002110075a7 */ /* 0x000f24000800017f */
[----:B----4-:R-:W-:Y:S05]  /*11b0*/  @!P0 BRA `(.L_x_2743) ;  /* 0x000000c000908947 */ /* 0x010fea0003800000 */
.L_x_2742:
[----:B------:R-:W5:Y:S01]  /*11c0*/  LDL R12, [R1+0x30] ;  /* 0x00003000010c7983 */ /* 0x000f620000100800 */
[----:B----4-:R-:W-:Y:S01]  /*11d0*/  SHF.R.S32.HI R2, RZ, 0x5, R8 ;  /* 0x00000005ff027819 */ /* 0x010fe20000011408 */
[----:B------:R-:W-:Y:S01]  /*11e0*/  ULDC UR4, c[0x0][0x74c] ;  /* 0x0001d30000047ab9 */ /* 0x000fe20000000800 */
[----:B------:R-:W-:Y:S01]  /*11f0*/  SHF.R.S32.HI R6, RZ, 0x4, R5 ;  /* 0x00000004ff067819 */ /* 0x000fe20000011405 */
[----:B------:R-:W4:Y:S01]  /*1200*/  LDL R15, [R1+0x2c] ;  /* 0x00002c00010f7983 */ /* 0x000f220000100800 */
[----:B------:R-:W-:Y:S01]  /*1210*/  LOP3.LUT R3, R3, 0x1c0, RZ, 0xc0, !PT ;  /* 0x000001c003037812 */ /* 0x000fe200078ec0ff */
[----:B------:R-:W-:Y:S01]  /*1220*/  IMAD.SHL.U32 R4, R2, 0x10, RZ ;  /* 0x0000001002047824 */ /* 0x000fe200078e00ff */
[----:B------:R-:W-:Y:S02]  /*1230*/  LEA.HI R9, R5, R6, RZ, 0x1 ;  /* 0x0000000605097211 */ /* 0x000fe400078f08ff */
[----:B-1-3--:R-:W-:Y:S02]  /*1240*/  IADD3 R10, -R11, 0x7f, R10 ;  /* 0x0000007f0b0a7810 */ /* 0x00afe40007ffe10a */
[----:B------:R-:W-:-:S02]  /*1250*/  LOP3.LUT R9, R9, 0x7ffffe, RZ, 0xc0, !PT ;  /* 0x007ffffe09097812 */ /* 0x000fc400078ec0ff */
[----:B------:R-:W-:Y:S02]  /*1260*/  LEA.HI R2, R7, R18, RZ, 0x3 ;  /* 0x0000001207027211 */ /* 0x000fe400078f18ff */
[----:B------:R-:W-:Y:S01]  /*1270*/  LOP3.LUT R5, R3, 0x30, R4, 0xf8, !PT ;  /* 0x0000003003057812 */ /* 0x000fe200078ef804 */
[----:B------:R-:W-:Y:S01]  /*1280*/  IMAD.IADD R6, R6, 0x1, -R9 ;  /* 0x0000000106067824 */ /* 0x000fe200078e0a09 */
[----:B------:R-:W-:Y:S02]  /*1290*/  SHF.R.U32.HI R3, RZ, 0x3, R3 ;  /* 0x00000003ff037819 */ /* 0x000fe40000011603 */
[----:B------:R-:W-:Y:S01]  /*12a0*/  LOP3.LUT R4, R5, 0x8, R2, 0xf8, !PT ;  /* 0x0000000805047812 */ /* 0x000fe200078ef802 */
[----:B------:R-:W-:Y:S01]  /*12b0*/  IMAD R6, R13, 0xc, R6 ;  /* 0x0000000c0d067824 */ /* 0x000fe200078e0206 */
[----:B--2---:R-:W-:Y:S02]  /*12c0*/  LEA.HI R2, R14, R14, RZ, 0x1 ;  /* 0x0000000e0e027211 */ /* 0x004fe400078f08ff */
[----:B------:R-:W-:-:S02]  /*12d0*/  LOP3.LUT R3, R4, R3, RZ, 0x3c, !PT ;  /* 0x0000000304037212 */ /* 0x000fc400078e3cff */
[----:B------:R-:W-:Y:S02]  /*12e0*/  LOP3.LUT R5, R2, 0xfffffffe, RZ, 0xc0, !PT ;  /* 0xfffffffe02057812 */ /* 0x000fe400078ec0ff */
[----:B------:R-:W-:Y:S02]  /*12f0*/  LEA R2, R6, R3, 0x9 ;  /* 0x0000000306027211 */ /* 0x000fe400078e48ff */
[----:B------:R-:W-:Y:S01]  /*1300*/  LOP3.LUT R3, R0, 0xffffff80, RZ, 0xc0, !PT ;  /* 0xffffff8000037812 */ /* 0x000fe200078ec0ff */
[----:B------:R-:W-:-:S03]  /*1310*/  IMAD.IADD R5, R14, 0x1, -R5 ;  /* 0x000000010e057824 */ /* 0x000fc600078e0a05 */
[----:B------:R-:W-:-:S04]  /*1320*/  IADD3 R6, R18, -R3, RZ ;  /* 0x8000000312067210 */ /* 0x000fc80007ffe0ff */
[--C-:B------:R-:W-:Y:S01]  /*1330*/  SHF.R.S32.HI R14, RZ, 0x1f, R6.reuse ;  /* 0x0000001fff0e7819 */ /* 0x100fe20000011406 */
[----:B------:R1:W-:Y:S04]  /*1340*/  STL [R1+0x18], R2 ;  /* 0x0000180201007387 */ /* 0x0003e80000100800 */
[----:B------:R2:W-:Y:S01]  /*1350*/  STL [R1+0x1c], R14 ;  /* 0x00001c0e01007387 */ /* 0x0005e20000100800 */
[----:B-1----:R-:W-:-:S04]  /*1360*/  IMAD R2, R13, 0x300, R6 ;  /* 0x000003000d027824 */ /* 0x002fc800078e0206 */
[----:B------:R-:W-:Y:S01]  /*1370*/  IMAD.SHL.U32 R2, R2, 0x4, RZ ;  /* 0x0000000402027824 */ /* 0x000fe200078e00ff */
[----:B------:R-:W-:Y:S01]  /*1380*/  CS2R R120, SRZ ;  /* 0x0000000000787805 */ /* 0x000fe2000001ff00 */
[----:B------:R-:W-:Y:S01]  /*1390*/  IMAD.MOV.U32 R0, RZ, RZ, RZ ;  /* 0x000000ffff007224 */ /* 0x000fe200078e00ff */
[----:B------:R-:W-:Y:S01]  /*13a0*/  CS2R R122, SRZ ;  /* 0x00000000007a7805 */ /* 0x000fe2000001ff00 */
[----:B------:R-:W-:Y:S01]  /*13b0*/  IMAD.MOV.U32 R4, RZ, RZ, RZ ;  /* 0x000000ffff047224 */ /* 0x000fe200078e00ff */
        /* <DEDUP_REMOVED lines=29> */
[----:B------:R-:W-:Y:S01]  /*1590*/  CS2R R182, SRZ ;  /* 0x0000000000b67805 */ /* 0x000fe2000001ff00 */
[----:B------:R-:W-:Y:S02]  /*15a0*/  IMAD R2, R2, 0x4, R17 ;  /* 0x0000000402027824 */ /* 0x000fe400078e0211 */
[----:B-----5:R-:W-:-:S05]  /*15b0*/  IMAD R10, R12, 0x80, R10 ;  /* 0x000000800c0a7824 */ /* 0x020fca00078e020a */
[----:B------:R-:W-:-:S05]  /*15c0*/  IADD3 R10, R10, -UR4, RZ ;  /* 0x800000040a0a7c10 */ /* 0x000fca000fffe0ff */
[----:B------:R-:W-:-:S05]  /*15d0*/  IMAD.HI R10, R10, 0x2aaaaaab, RZ ;  /* 0x2aaaaaab0a0a7827 */ /* 0x000fca00078e02ff */
[----:B------:R-:W-:-:S04]  /*15e0*/  SHF.R.U32.HI R9, RZ, 0x1f, R10 ;  /* 0x0000001fff097819 */ /* 0x000fc8000001160a */
[----:B------:R-:W-:Y:S02]  /*15f0*/  LEA.HI.SX32 R9, R10, R9, 0x1c ;  /* 0x000000090a097211 */ /* 0x000fe400078fe2ff */
[----:B------:R-:W-:Y:S02]  /*1600*/  LEA.HI R10, R14, R6, RZ, 0x2 ;  /* 0x000000060e0a7211 */ /* 0x000fe400078f10ff */
[----:B----4-:R-:W-:-:S03]  /*1610*/  VIADDMNMX R237, R9, 0x1, R15, PT ;  /* 0x0000000109ed7846 */ /* 0x010fc6000380010f */
[----:B------:R2:W-:Y:S01]  /*1620*/  STL [R1+0x10], R10 ;  /* 0x0000100a01007387 */ /* 0x0005e20000100800 */
[----:B------:R-:W-:Y:S02]  /*1630*/  ISETP.GE.AND P0, PT, R16, R237, PT ;  /* 0x000000ed1000720c */ /* 0x000fe40003f06270 */
[----:B------:R-:W-:-:S04]  /*1640*/  LOP3.LUT R3, R10, 0xfffffffc, RZ, 0xc0, !PT ;  /* 0xfffffffc0a037812 */ /* 0x000fc800078ec0ff */
[----:B------:R-:W-:-:S07]  /*1650*/  IADD3 R3, R6, -R3, RZ ;  /* 0x8000000306037210 */ /* 0x000fce0007ffe0ff */
[----:B--2---:R-:W-:Y:S05]  /*1660*/  @P0 BRA `(.L_x_2744) ;  /* 0x0000004000ec0947 */ /* 0x004fea0003800000 */
[----:B------:R-:W-:Y:S01]  /*1670*/  LOP3.LUT R9, R8, 0xffffffe0, RZ, 0xc0, !PT ;  /* 0xffffffe008097812 */ /* 0x000fe200078ec0ff */
[----:B------:R-:W-:Y:S01]  /*1680*/  IMAD R11, R12, -0x80, R11 ;  /* 0xffffff800c0b7824 */ /* 0x000fe200078e020b */
[----:B------:R-:W-:Y:S02]  /*1690*/  LEA.HI R6, R14, R6, RZ, 0x5 ;  /* 0x000000060e067211 */ /* 0x000fe400078f28ff */
[----:B------:R-:W-:Y:S02]  /*16a0*/  CS2R R150, SRZ ;  /* 0x0000000000967805 */ /* 0x000fe4000001ff00 */
[----:B------:R-:W-:Y:S01]  /*16b0*/  LEA.HI R4, R13, R13, RZ, 0x1 ;  /* 0x0000000d0d047211 */ /* 0x000fe200078f08ff */
[----:B------:R-:W-:Y:S01]  /*16c0*/  IMAD.IADD R9, R18, 0x1, -R9 ;  /* 0x0000000112097824 */ /* 0x000fe200078e0a09 */
[----:B------:R-:W-:Y:S02]  /*16d0*/  SHF.R.S32.HI R8, RZ, 0x5, R6 ;  /* 0x00000005ff087819 */ /* 0x000fe40000011406 */
[----:B------:R-:W-:-:S02]  /*16e0*/  CS2R R148, SRZ ;  /* 0x0000000000947805 */ /* 0x000fc4000001ff00 */
[----:B------:R-:W-:Y:S02]  /*16f0*/  LOP3.LUT R6, R4, 0xfffffffe, RZ, 0xc0, !PT ;  /* 0xfffffffe04067812 */ /* 0x000fe400078ec0ff */
[----:B------:R-:W-:Y:S02]  /*1700*/  CS2R R146, SRZ ;  /* 0x0000000000927805 */ /* 0x000fe4000001ff00 */
[----:B------:R-:W-:Y:S01]  /*1710*/  SHF.R.S32.HI R0, RZ, 0x1f, R9 ;  /* 0x0000001fff007819 */ /* 0x000fe20000011409 */
[----:B------:R-:W-:Y:S01]  /*1720*/  IMAD R23, R8, -0x10, R11 ;  /* 0xfffffff008177824 */ /* 0x000fe200078e020b */
[----:B------:R-:W-:Y:S01]  /*1730*/  SHF.R.S32.HI R14, RZ, 0x2, R10 ;  /* 0x00000002ff0e7819 */ /* 0x000fe2000001140a */
[----:B------:R-:W-:Y:S01]  /*1740*/  IMAD.IADD R22, R13, 0x1, -R6 ;  /* 0x000000010d167824 */ /* 0x000fe200078e0a06 */
[----:B------:R-:W-:Y:S02]  /*1750*/  LEA.HI R4, R0, R9, RZ, 0x2 ;  /* 0x0000000900047211 */ /* 0x000fe400078f10ff */
[----:B------:R-:W-:-:S02]  /*1760*/  CS2R R144, SRZ ;  /* 0x0000000000907805 */ /* 0x000fc4000001ff00 */
[----:B------:R-:W-:Y:S02]  /*1770*/  LEA.HI R6, R7, R18, RZ, 0x2 ;  /* 0x0000001207067211 */ /* 0x000fe400078f10ff */
[----:B------:R-:W-:Y:S02]  /*1780*/  CS2R R142, SRZ ;  /* 0x00000000008e7805 */ /* 0x000fe4000001ff00 */
[----:B------:R-:W-:Y:S02]  /*1790*/  SHF.R.S32.HI R11, RZ, 0x2, R4 ;  /* 0x00000002ff0b7819 */ /* 0x000fe40000011404 */
[----:B------:R-:W-:Y:S02]  /*17a0*/  CS2R R140, SRZ ;  /* 0x00000000008c7805 */ /* 0x000fe4000001ff00 */
[----:B------:R-:W-:Y:S02]  /*17b0*/  LEA.HI R0, R0, R9, RZ, 0x3 ;  /* 0x0000000900007211 */ /* 0x000fe400078f18ff */
[----:B------:R-:W-:-:S02]  /*17c0*/  CS2R R138, SRZ ;  /* 0x00000000008a7805 */ /* 0x000fc4000001ff00 */
[----:B------:R-:W-:Y:S01]  /*17d0*/  LOP3.LUT R9, R6, 0xfffffffc, RZ, 0xc0, !PT ;  /* 0xfffffffc06097812 */ /* 0x000fe200078ec0ff */
[C---:B------:R-:W-:Y:S01]  /*17e0*/  VIADD R15, R11.reuse, 0x10 ;  /* 0x000000100b0f7836 */ /* 0x040fe20000000000 */
[----:B------:R-:W-:Y:S02]  /*17f0*/  IADD3 R8, R11, 0x8, RZ ;  /* 0x000000080b087810 */ /* 0x000fe40007ffe0ff */
[----:B------:R-:W-:Y:S02]  /*1800*/  CS2R R136, SRZ ;  /* 0x0000000000887805 */ /* 0x000fe4000001ff00 */
        /* <DEDUP_REMOVED lines=8> */
[----:B------:R-:W-:Y:S02]  /*1890*/  SHF.R.S32.HI R12, RZ, 0x1, R10 ;  /* 0x00000001ff0c7819 */ /* 0x000fe4000001140a */
[----:B------:R-:W-:-:S02]  /*18a0*/  CS2R R128, SRZ ;  /* 0x0000000000807805 */ /* 0x000fc4000001ff00 */
[----:B------:R-:W-:Y:S01]  /*18b0*/  LEA.HI R7, R7, R14, RZ, 0x3 ;  /* 0x0000000e07077211 */ /* 0x000fe200078f18ff */
[----:B------:R-:W-:Y:S01]  /*18c0*/  IMAD.HI R6, R0, 0x2aaaaaab, RZ ;  /* 0x2aaaaaab00067827 */ /* 0x000fe200078e02ff */
[----:B------:R-:W-:Y:S02]  /*18d0*/  SHF.R.S32.HI R19, RZ, 0x1, R18 ;  /* 0x00000001ff137819 */ /* 0x000fe40000011412 */
[----:B------:R-:W-:Y:S02]  /*18e0*/  CS2R R126, SRZ ;  /* 0x00000000007e7805 */ /* 0x000fe4000001ff00 */
[----:B------:R-:W-:Y:S01]  /*18f0*/  LOP3.LUT R21, R7, 0xfffffff8, RZ, 0xc0, !PT ;  /* 0xfffffff807157812 */ /* 0x000fe200078ec0ff */
[----:B------:R-:W-:Y:S01]  /*1900*/  IMAD.HI R13, R12, 0x2aaaaaab, RZ ;  /* 0x2aaaaaab0c0d7827 */ /* 0x000fe200078e02ff */
[----:B------:R-:W-:Y:S02]  /*1910*/  LEA.HI R4, R4, R11, RZ, 0x1 ;  /* 0x0000000b04047211 */ /* 0x000fe400078f08ff */
[----:B------:R-:W-:-:S02]  /*1920*/  CS2R R124, SRZ ;  /* 0x00000000007c7805 */ /* 0x000fc4000001ff00 */
[----:B------:R-:W-:Y:S01]  /*1930*/  SHF.R.U32.HI R7, RZ, 0x1, R6 ;  /* 0x00000001ff077819 */ /* 0x000fe20000011606 */
[----:B------:R-:W-:Y:S01]  /*1940*/  IMAD.HI R20, R19, 0x2aaaaaab, RZ ;  /* 0x2aaaaaab13147827 */ /* 0x000fe200078e02ff */
[----:B------:R-:W-:Y:S02]  /*1950*/  IADD3 R23, R23, R21, -R14 ;  /* 0x0000001517177210 */ /* 0x000fe40007ffe80e */
[----:B------:R-:W-:Y:S02]  /*1960*/  CS2R R122, SRZ ;  /* 0x00000000007a7805 */ /* 0x000fe4000001ff00 */
[----:B------:R-:W-:Y:S02]  /*1970*/  LOP3.LUT R4, R4, 0xfffffffe, RZ, 0xc0, !PT ;  /* 0xfffffffe04047812 */ /* 0x000fe400078ec0ff */
[----:B------:R-:W-:Y:S02]  /*1980*/  CS2R R120, SRZ ;  /* 0x0000000000787805 */ /* 0x000fe4000001ff00 */
[----:B------:R-:W-:-:S02]  /*1990*/  SHF.R.U32.HI R14, RZ, 0x1, R13 ;  /* 0x00000001ff0e7819 */ /* 0x000fc4000001160d */
[----:B------:R-:W-:Y:S02]  /*19a0*/  CS2R R182, SRZ ;  /* 0x0000000000b67805 */ /* 0x000fe4000001ff00 */
[----:B------:R-:W-:Y:S02]  /*19b0*/  SHF.R.U32.HI R21, RZ, 0x1, R20 ;  /* 0x00000001ff157819 */ /* 0x000fe40000011614 */
[----:B------:R-:W-:Y:S02]  /*19c0*/  CS2R R180, SRZ ;  /* 0x0000000000b47805 */ /* 0x000fe4000001ff00 */
[----:B------:R-:W-:Y:S02]  /*19d0*/  LEA.HI R7, R6, R7, RZ, 0x1 ;  /* 0x0000000706077211 */ /* 0x000fe400078f08ff */
[----:B------:R-:W-:Y:S02]  /*19e0*/  CS2R R178, SRZ ;  /* 0x0000000000b27805 */ /* 0x000fe4000001ff00 */
[----:B------:R-:W-:-:S02]  /*19f0*/  IADD3 R4, R11, -R4, RZ ;  /* 0x800000040b047210 */ /* 0x000fc40007ffe0ff */
[----:B------:R-:W-:Y:S02]  /*1a00*/  CS2R R176, SRZ ;  /* 0x0000000000b07805 */ /* 0x000fe4000001ff00 */
[----:B------:R-:W-:Y:S01]  /*1a10*/  LEA.HI R13, R13, R14, RZ, 0x1 ;  /* 0x0000000e0d0d7211 */ /* 0x000fe200078f08ff */
[----:B------:R-:W-:Y:S01]  /*1a20*/  IMAD R7, R7, -0xc, R0 ;  /* 0xfffffff407077824 */ /* 0x000fe200078e0200 */
[----:B------:R-:W-:Y:S02]  /*1a30*/  LOP3.LUT R11, R10, 0xfffffffe, RZ, 0xc0, !PT ;  /* 0xfffffffe0a0b7812 */ /* 0x000fe400078ec0ff */
[----:B------:R-:W-:Y:S02]  /*1a40*/  CS2R R174, SRZ ;  /* 0x0000000000ae7805 */ /* 0x000fe4000001ff00 */
[----:B------:R-:W-:Y:S01]  /*1a50*/  LEA.HI R20, R20, R21, RZ, 0x1 ;  /* 0x0000001514147211 */ /* 0x000fe200078f08ff */
[----:B------:R-:W-:Y:S01]  /*1a60*/  IMAD R12, R13, -0xc, R12 ;  /* 0xfffffff40d0c7824 */ /* 0x000fe200078e020c */
[----:B------:R-:W-:Y:S01]  /*1a70*/  LOP3.LUT R18, R18, 0xfffffffe, RZ, 0xc0, !PT ;  /* 0xfffffffe12127812 */ /* 0x000fe200078ec0ff */
[----:B------:R-:W-:Y:S01]  /*1a80*/  IMAD.IADD R11, R8, 0x1, -R11 ;  /* 0x00000001080b7824 */ /* 0x000fe200078e0a0b */
[----:B------:R-:W-:Y:S01]  /*1a90*/  LEA R4, R7, R4, 0x3 ;  /* 0x0000000407047211 */ /* 0x000fe200078e18ff */
[----:B------:R-:W-:Y:S01]  /*1aa0*/  IMAD R19, R20, -0xc, R19 ;  /* 0xfffffff414137824 */ /* 0x000fe200078e0213 */
[----:B------:R-:W-:Y:S01]  /*1ab0*/  CS2R R172, SRZ ;  /* 0x0000000000ac7805 */ /* 0x000fe2000001ff00 */
[----:B------:R-:W-:Y:S01]  /*1ac0*/  IMAD.IADD R18, R15, 0x1, -R18 ;  /* 0x000000010f127824 */ /* 0x000fe200078e0a12 */
[----:B------:R-:W-:Y:S01]  /*1ad0*/  CS2R R170, SRZ ;  /* 0x0000000000aa7805 */ /* 0x000fe2000001ff00 */
[----:B------:R-:W-:Y:S01]  /*1ae0*/  IMAD R0, R12, 0x8, R11 ;  /* 0x000000080c007824 */ /* 0x000fe200078e020b */
[----:B------:R1:W-:Y:S01]  /*1af0*/  STL [R1+0x8], R4 ;  /* 0x0000080401007387 */ /* 0x0003e20000100800 */
[----:B------:R-:W-:Y:S01]  /*1b00*/  IMAD R6, R19, 0x8, R18 ;  /* 0x0000000813067824 */ /* 0x000fe200078e0212 */
[----:B------:R-:W-:Y:S01]  /*1b10*/  CS2R R168, SRZ ;  /* 0x0000000000a87805 */ /* 0x000fe2000001ff00 */
[----:B------:R-:W-:Y:S01]  /*1b20*/  IMAD R8, R22, -0x40, R23 ;  /* 0xffffffc016087824 */ /* 0x000fe200078e0217 */
[----:B------:R2:W-:Y:S01]  /*1b30*/  STL [R1+0x4], R0 ;  /* 0x0000040001007387 */ /* 0x0005e20000100800 */
[----:B------:R-:W-:-:S02]  /*1b40*/  CS2R R166, SRZ ;  /* 0x0000000000a67805 */ /* 0x000fc4000001ff00 */
[----:B------:R-:W-:Y:S02]  /*1b50*/  CS2R R164, SRZ ;  /* 0x0000000000a47805 */ /* 0x000fe4000001ff00 */
[----:B------:R-:W-:Y:S01]  /*1b60*/  CS2R R162, SRZ ;  /* 0x0000000000a27805 */ /* 0x000fe2000001ff00 */
[----:B------:R3:W-:Y:S01]  /*1b70*/  STL [R1], R6 ;  /* 0x0000000601007387 */ /* 0x0007e20000100800 */
[----:B------:R-:W-:Y:S02]  /*1b80*/  CS2R R160, SRZ ;  /* 0x0000000000a07805 */ /* 0x000fe4000001ff00 */
[----:B-1----:R-:W-:Y:S02]  /*1b90*/  MOV R4, RZ ;  /* 0x000000ff00047202 */ /* 0x002fe40000000f00 */
[----:B------:R-:W-:Y:S02]  /*1ba0*/  CS2R R158, SRZ ;  /* 0x00000000009e7805 */ /* 0x000fe4000001ff00 */
[----:B------:R-:W-:-:S02]  /*1bb0*/  CS2R R156, SRZ ;  /* 0x00000000009c7805 */ /* 0x000fc4000001ff00 */
[----:B------:R-:W-:Y:S01]  /*1bc0*/  CS2R R154, SRZ ;  /* 0x00000000009a7805 */ /* 0x000fe2000001ff00 */
[----:B--2---:R-:W-:Y:S01]  /*1bd0*/  IMAD.MOV.U32 R0, RZ, RZ, RZ ;  /* 0x000000ffff007224 */ /* 0x004fe200078e00ff */
[----:B---3--:R-:W-:-:S07]  /*1be0*/  CS2R R152, SRZ ;  /* 0x0000000000987805 */ /* 0x008fce000001ff00 */
.L_x_2755:
[----:B-1----:R-:W2:Y:S02]  /*1bf0*/  LDL R6, [R1+0xc] ;  /* 0x00000c0001067983 */ /* 0x002ea40000100800 */
[----:B--2---:R-:W-:-:S04]  /*1c00*/  LOP3.LUT R6, R6, 0x1, RZ, 0xfc, !PT ;  /* 0x0000000106067812 */ /* 0x004fc800078efcff */
[----:B------:R-:W-:-:S13]  /*1c10*/  ISETP.NE.AND P0, PT, R6, 0x3, PT ;  /* 0x000000030600780c */ /* 0x000fda0003f05270 */
[----:B------:R-:W-:Y:S05]  /*1c20*/  @!P0 BRA `(.L_x_2745) ;  /* 0x0000000000048947 */ /* 0x000fea0003800000 */
[----:B------:R-:W-:Y:S01]  /*1c30*/  BPT.TRAP 0x1 ;  /* 0x000000040000795c */ /* 0x000fe20000300000 */
.L_x_2745:
[----:B------:R-:W-:Y:S01]  /*1c40*/  IMAD R6, R0, 0x8, R17 ;  /* 0x0000000800067824 */ /* 0x000fe200078e0211 */
[----:B------:R-:W-:-:S04]  /*1c50*/  SHF.L.U32 R21, R4, 0x1f, RZ ;  /* 0x0000001f04157819 */ /* 0x000fc800000006ff */
[----:B------:R1:W2:Y:S01]  /*1c60*/  SYNCS.PHASECHK.TRANS64.TRYWAIT P1, [R6+URZ+0x26810], R21 ;  /* 0x02681015060075a7 */ /* 0x0002a2000802017f */
[----:B------:R-:W-:Y:S05]  /*1c70*/  @!P0 BRA `(.L_x_2746) ;  /* 0x0000000000048947 */ /* 0x000fea0003800000 */
[----:B------:R-:W-:Y:S01]  /*1c80*/  BPT.TRAP 0x1 ;  /* 0x000000040000795c */ /* 0x000fe20000300000 */
.L_x_2746:
[----:B------:R-:W-:-:S04]  /*1c90*/  IADD3 R7, R17, 0xe000, RZ ;  /* 0x0000e00011077810 */ /* 0x000fc80007ffe0ff */
[----:B------:R-:W-:-:S04]  /*1ca0*/  SHF.R.U32.HI R7, RZ, 0x4, R7 ;  /* 0x00000004ff077819 */ /* 0x000fc80000011607 */
[----:B------:R-:W-:Y:S01]  /*1cb0*/  LOP3.LUT R7, R7, 0x3fff, RZ, 0xc0, !PT ;  /* 0x00003fff07077812 */ /* 0x000fe200078ec0ff */
[----:B--2---:R-:W-:Y:S06]  /*1cc0*/  @P1 BRA `(.L_x_2747) ;  /* 0x0000000000081947 */ /* 0x004fec0003800000 */
[----:B------:R-:W2:Y:S02]  /*1cd0*/  SYNCS.PHASECHK.TRANS64.TRYWAIT P1, [R6+URZ+0x26810], R21 ;  /* 0x02681015060075a7 */ /* 0x000ea4000802017f */
[----:B--2---:R-:W-:Y:S05]  /*1ce0*/  @!P1 BRA `(.L_x_2748) ;  /* 0x000000b400d89947 */ /* 0x004fea0003800000 */
.L_x_2747:
        /* <DEDUP_REMOVED lines=12> */
[----:B------:R-:W-:-:S02]  /*1db0*/  VIADD R19, R17, 0x1a000 ;  /* 0x0001a00011137836 */ /* 0x000fc40000000000 */
        /* <DEDUP_REMOVED lines=24> */
[----:B---3--:R-:W-:-:S04]  /*1f40*/  IMAD R10, R0, 0x80, R14 ;  /* 0x00000080000a7824 */ /* 0x008fc800078e020e */
[----:B------:R-:W-:Y:S01]  /*1f50*/  IMAD R10, R3, 0x2, R10 ;  /* 0x00000002030a7824 */ /* 0x000fe200078e020a */
[----:B----4-:R-:W-:-:S03]  /*1f60*/  LEA R12, R0, R12, 0x7 ;  /* 0x0000000c000c7211 */ /* 0x010fc600078e38ff */
[C---:B------:R-:W-:Y:S01]  /*1f70*/  IMAD R15, R10.reuse, 0x4, R17 ;  /* 0x000000040a0f7824 */ /* 0x040fe200078e0211 */
[----:B------:R-:W-:Y:S01]  /*1f80*/  LEA R190, R10, R19, 0x2 ;  /* 0x000000130abe7211 */ /* 0x000fe200078e10ff */
[----:B-----5:R-:W-:Y:S01]  /*1f90*/  IMAD R14, R0, 0x80, R13 ;  /* 0x00000080000e7824 */ /* 0x020fe200078e020d */
[----:B------:R-:W-:-:S03]  /*1fa0*/  LEA R12, R3, R12, 0x1 ;  /* 0x0000000c030c7211 */ /* 0x000fc600078e08ff */
[----:B------:R-:W-:Y:S01]  /*1fb0*/  IMAD R18, R3, 0x2, R14 ;  /* 0x0000000203127824 */ /* 0x000fe200078e020e */
[C---:B------:R-:W-:Y:S01]  /*1fc0*/  LEA R14, R12.reuse, R17, 0x2 ;  /* 0x000000110c0e7211 */ /* 0x040fe200078e10ff */
[----:B------:R-:W-:Y:S02]  /*1fd0*/  IMAD R11, R12, 0x4, R19 ;  /* 0x000000040c0b7824 */ /* 0x000fe400078e0213 */
[C---:B------:R-:W-:Y:S02]  /*1fe0*/  IMAD R13, R18.reuse, 0x4, R17 ;  /* 0x00000004120d7824 */ /* 0x040fe400078e0211 */
[----:B------:R-:W-:Y:S01]  /*1ff0*/  IMAD R10, R18, 0x4, R19 ;  /* 0x00000004120a7824 */ /* 0x000fe200078e0213 */
[----:B------:R-:W-:Y:S02]  /*2000*/  WARPGROUP.DEPBAR.LE gsb0, 0x0 ;  /* 0x00008000000079c5 */ /* 0x000fe40000010000 */
        /* <DEDUP_REMOVED lines=8> */
.L_x_2749:
[----:B------:R1:W1:Y:S01]  /*2090*/  SYNCS.PHASECHK.TRANS64.TRYWAIT P1, [R6+URZ+0x26830], R21 ;  /* 0x02683015060075a7 */ /* 0x000262000802017f */
[----:B------:R-:W-:Y:S05]  /*20a0*/  @!P0 BRA `(.L_x_2750) ;  /* 0x0000000000048947 */ /* 0x000fea0003800000 */
[----:B------:R-:W-:Y:S01]  /*20b0*/  BPT.TRAP 0x1 ;  /* 0x000000040000795c */ /* 0x000fe20000300000 */
.L_x_2750:
[----:B------:R-:W-:-:S04]  /*20c0*/  IADD3 R12, R17, 0x14000, RZ ;  /* 0x00014000110c7810 */ /* 0x000fc80007ffe0ff */
[----:B------:R-:W-:-:S04]  /*20d0*/  SHF.R.U32.HI R12, RZ, 0x4, R12 ;  /* 0x00000004ff0c7819 */ /* 0x000fc8000001160c */
[----:B------:R-:W-:-:S04]  /*20e0*/  LOP3.LUT R12, R12, 0x3fff, RZ, 0xc0, !PT ;  /* 0x00003fff0c0c7812 */ /* 0x000fc800078ec0ff */
[----:B------:R-:W-:Y:S01]  /*20f0*/  LOP3.LUT R19, R12, 0x10000, RZ, 0xfc, !PT ;  /* 0x000100000c137812 */ /* 0x000fe200078efcff */
[----:B-1----:R-:W-:Y:S06]  /*2100*/  @P1 BRA `(.L_x_2751) ;  /* 0x0000000000081947 */ /* 0x002fec0003800000 */
[----:B------:R-:W1:Y:S02]  /*2110*/  SYNCS.PHASECHK.TRANS64.TRYWAIT P1, [R6+URZ+0x26830], R21 ;  /* 0x02683015060075a7 */ /* 0x000e64000802017f */
[----:B-1----:R-:W-:Y:S05]  /*2120*/  @!P1 BRA `(.L_x_2752) ;  /* 0x000000b000dc9947 */ /* 0x002fea0003800000 */
.L_x_2751:
[----:B------:R-:W-:Y:S01]  /*2130*/  UIADD3 UR9, UR9, 0x4000, URZ ;  /* 0x0000400009097890 */ /* 0x000fe2000fffe03f */
[----:B------:R-:W-:Y:S01]  /*2140*/  IMAD R19, R0, 0x300, R19 ;  /* 0x0000030000137824 */ /* 0x000fe200078e0213 */
[----:B------:R-:W-:Y:S01]  /*2150*/  WARPGROUP.ARRIVE ;  /* 0x00000000000079c5 */ /* 0x000fe20000000000 */
[----:B------:R-:W-:Y:S01]  /*2160*/  UMOV UR7, 0x40000040 ;  /* 0x4000004000077882 */ /* 0x000fe20000000000 */
[----:B------:R-:W-:Y:S01]  /*2170*/  USHF.R.U32.HI UR9, URZ, 0x4, UR9 ;  /* 0x000000043f097899 */ /* 0x000fe20008011609 */
[C---:B------:R-:W-:Y:S01]  /*2180*/  ISETP.GT.AND P2, PT, R8.reuse, RZ, PT ;  /* 0x000000ff0800720c */ /* 0x040fe20003f44270 */
[----:B------:R-:W-:Y:S01]  /*2190*/  UMOV UR5, 0x40000040 ;  /* 0x4000004000057882 */ /* 0x000fe20000000000 */
[----:B------:R-:W-:Y:S01]  /*21a0*/  R2UR UR8, R19 ;  /* 0x00000000130872ca */ /* 0x000fe200000e0000 */
[----:B------:R-:W-:Y:S01]  /*21b0*/  ULOP3.LUT UR9, UR9, 0x3fff, URZ, 0xc0, !UPT ;  /* 0x00003fff09097892 */ /* 0x000fe2000f8ec03f */
[----:B------:R-:W-:Y:S01]  /*21c0*/  ISETP.GT.AND P1, PT, R8, 0x8, PT ;  /* 0x000000080800780c */ /* 0x000fe20003f24270 */
[----:B------:R-:W-:Y:S01]  /*21d0*/  ULDC UR10, c[0x0][0x75c] ;  /* 0x0001d700000a7ab9 */ /* 0x000fe20000000800 */
[----:B------:R-:W-:Y:S01]  /*21e0*/  IADD3 R199, R9, 0x10, RZ ;  /* 0x0000001009c77810 */ /* 0x000fe20007ffe0ff */
        /* <DEDUP_REMOVED lines=42> */
[C---:B------:R-:W-:Y:S01]  /*2490*/  VIADD R193, R93.reuse, 0x8 ;  /* 0x000000085dc17836 */ /* 0x040fe20000000000 */
[----:B------:R-:W-:Y:S01]  /*24a0*/  SEL R103, R93, 0x60, P2 ;  /* 0x000000605d677807 */ /* 0x000fe20001000000 */
[----:B------:R-:W-:Y:S01]  /*24b0*/  FMUL.FTZ R91, R98, UR10 ;  /* 0x0000000a625b7c20 */ /* 0x000fe20008410000 */
[----:B------:R-:W-:Y:S01]  /*24c0*/  FMUL.FTZ R189, R104, UR10 ;  /* 0x0000000a68bd7c20 */ /* 0x000fe20008410000 */
[----:B------:R-:W-:Y:S01]  /*24d0*/  FMUL.FTZ R83, R90, UR10 ;  /* 0x0000000a5a537c20 */ /* 0x000fe20008410000 */
[----:B------:R-:W4:Y:S01]  /*24e0*/  MUFU.TANH R74, R74 ;  /* 0x0000004a004a7308 */ /* 0x000f220000002400 */
[C---:B------:R-:W-:Y:S01]  /*24f0*/  ISETP.GT.AND P6, PT, R103.reuse, RZ, PT ;  /* 0x000000ff6700720c */ /* 0x040fe20003fc4270 */
[----:B---3--:R-:W3:Y:S01]  /*2500*/  SHFL.IDX PT, R104, R15, R9, 0x1f ;  /* 0x00001f090f687589 */ /* 0x008ee200000e0000 */
        /* <DEDUP_REMOVED lines=35> */
[----:B------:R-:W-:Y:S01]  /*2740*/  FMUL.FTZ R194, R117, UR10 ;  /* 0x0000000a75c27c20 */ /* 0x000fe20008410000 */
[----:B------:R-:W-:Y:S01]  /*2750*/  VIADD R117, R9, 0x8 ;  /* 0x0000000809757836 */ /* 0x000fe20000000000 */
[----:B------:R-:W1:Y:S01]  /*2760*/  MUFU.TANH R185, R185 ;  /* 0x000000b900b97308 */ /* 0x000e620000002400 */
[----:B--2---:R-:W-:Y:S01]  /*2770*/  FSEL R96, R85, -INF , !P6 ;  /* 0xff80000055607808 */ /* 0x004fe20007000000 */
[----:B------:R-:W-:Y:S01]  /*2780*/  FMUL.FTZ R201, R119, UR10 ;  /* 0x0000000a77c97c20 */ /* 0x000fe20008410000 */
[----:B------:R-:W-:Y:S01]  /*2790*/  ISETP.GT.AND P6, PT, R103, 0x39, PT ;  /* 0x000000396700780c */ /* 0x000fe20003fc4270 */
[----:B------:R-:W2:Y:S01]  /*27a0*/  SHFL.IDX PT, R228, R15, R117, 0x1f ;  /* 0x00001f750fe47589 */ /* 0x000ea200000e0000 */
[----:B------:R-:W-:Y:S01]  /*27b0*/  FMUL.FTZ R196, R118, UR10 ;  /* 0x0000000a76c47c20 */ /* 0x000fe20008410000 */
[----:B------:R-:W-:-:S02]  /*27c0*/  VIADD R118, R9, 0xc ;  /* 0x0000000c09767836 */ /* 0x000fc40000000000 */
[----:B------:R-:W-:Y:S01]  /*27d0*/  FMUL.FTZ R115, R115, UR10 ;  /* 0x0000000a73737c20 */ /* 0x000fe20008410000 */
[----:B------:R-:W5:Y:S01]  /*27e0*/  MUFU.TANH R19, R19 ;  /* 0x0000001300137308 */ /* 0x000f620000002400 */
[----:B----4-:R-:W-:Y:S01]  /*27f0*/  FSEL R97, R86, -INF , !P5 ;  /* 0xff80000056617808 */ /* 0x010fe20006800000 */
[----:B------:R-:W-:Y:S01]  /*2800*/  IMAD R236, R0, 0x300, R12 ;  /* 0x0000030000ec7824 */ /* 0x000fe200078e020c */
[----:B------:R-:W-:Y:S01]  /*2810*/  ISETP.GT.AND P5, PT, R193, RZ, PT ;  /* 0x000000ffc100720c */ /* 0x000fe20003fa4270 */
[----:B------:R-:W4:Y:S04]  /*2820*/  SHFL.IDX PT, R225, R15, R118, 0x1f ;  /* 0x00001f760fe17589 */ /* 0x000f2800000e0000 */
[----:B------:R-:W3:Y:S01]  /*2830*/  MUFU.TANH R186, R186 ;  /* 0x000000ba00ba7308 */ /* 0x000ee20000002400 */
[----:B-1----:R-:W-:Y:S01]  /*2840*/  FSEL R100, R185, -INF , !P4 ;  /* 0xff800000b9647808 */ /* 0x002fe20006000000 */
[----:B------:R-:W1:Y:S01]  /*2850*/  SHFL.IDX PT, R227, R15, R199, 0x1f ;  /* 0x00001fc70fe37589 */ /* 0x000e6200000e0000 */
[----:B------:R-:W-:-:S05]  /*2860*/  ISETP.GT.AND P4, PT, R193, 0x1, PT ;  /* 0x00000001c100780c */ /* 0x000fca0003f84270 */
[----:B------:R-:W2:Y:S01]  /*2870*/  MUFU.TANH R20, R20 ;  /* 0x0000001400147308 */ /* 0x000ea20000002400 */
        /* <DEDUP_REMOVED lines=14> */
[----:B--2---:R-:W-:-:S02]  /*2960*/  FSEL R224, R20, -INF , !P4 ;  /* 0xff80000014e07808 */ /* 0x004fc40006000000 */
[----:B------:R-:W-:-:S05]  /*2970*/  ISETP.GT.AND P4, PT, R193, 0x10, PT ;  /* 0x00000010c100780c */ /* 0x000fca0003f84270 */
[----:B------:R-:W2:Y:S01]  /*2980*/  MUFU.TANH R75, R75 ;  /* 0x0000004b004b7308 */ /* 0x000ea20000002400 */
[----:B-----5:R-:W-:Y:S02]  /*2990*/  FSEL R219, R23, -INF , !P6 ;  /* 0xff80000017db7808 */ /* 0x020fe40007000000 */
[----:B------:R-:W-:-:S05]  /*29a0*/  ISETP.GT.AND P6, PT, R193, 0x11, PT ;  /* 0x00000011c100780c */ /* 0x000fca0003fc4270 */
[----:B------:R-:W5:Y:S01]  /*29b0*/  MUFU.TANH R21, R21 ;  /* 0x0000001500157308 */ /* 0x000f620000002400 */
[----:B---3--:R-:W-:Y:S02]  /*29c0*/  FSEL R221, R72, -INF , !P5 ;  /* 0xff80000048dd7808 */ /* 0x008fe40006800000 */
[----:B------:R-:W-:-:S05]  /*29d0*/  ISETP.GT.AND P5, PT, R193, 0x18, PT ;  /* 0x00000018c100780c */ /* 0x000fca0003fa4270 */
[----:B------:R-:W3:Y:S01]  /*29e0*/  MUFU.TANH R76, R76 ;  /* 0x0000004c004c7308 */ /* 0x000ee20000002400 */
[----:B--2---:R-:W-:Y:S02]  /*29f0*/  FSEL R209, R75, -INF , !P4 ;  /* 0xff8000004bd17808 */ /* 0x004fe40006000000 */
        /* <DEDUP_REMOVED lines=28> */
[----:B--2---:R-:W-:Y:S02]  /*2bc0*/  FSEL R206, R81, -INF , !P2 ;  /* 0xff80000051ce7808 */ /* 0x004fe40005000000 */
[----:B------:R-:W-:Y:S01]  /*2bd0*/  ISETP.GT.AND P2, PT, R103, 0x31, PT ;  /* 0x000000316700780c */ /* 0x000fe20003f44270 */
[----:B------:R-:W-:Y:S01]  /*2be0*/  HGMMA.64x96x16.F32 R24, gdesc[UR4], R24, gsb0 ;  /* 0x01600000041879f0 */ /* 0x000fe20008000818 */
[----:B------:R-:W-:Y:S01]  /*2bf0*/  UIADD3 UR6, UR8, 0x6, URZ ;  /* 0x0000000608067890 */ /* 0x000fe2000fffe03f */
[----:B-----5:R-:W-:Y:S01]  /*2c00*/  FSEL R204, R87, -INF , !P4 ;  /* 0xff80000057cc7808 */ /* 0x020fe20006000000 */
[----:B------:R-:W-:Y:S01]  /*2c10*/  UIADD3 UR4, UR9, 0x6, URZ ;  /* 0x0000000609047890 */ /* 0x000fe2000fffe03f */
[----:B------:R-:W2:Y:S01]  /*2c20*/  MUFU.TANH R89, R89 ;  /* 0x0000005900597308 */ /* 0x000ea20000002400 */
[----:B------:R-:W-:Y:S01]  /*2c30*/  UMOV UR7, 0x40000040 ;  /* 0x4000004000077882 */ /* 0x000fe20000000000 */
[----:B------:R-:W-:Y:S01]  /*2c40*/  UMOV UR5, 0x40000040 ;  /* 0x4000004000057882 */ /* 0x000fe20000000000 */
        /* <DEDUP_REMOVED lines=35> */
[----:B-----5:R-:W-:Y:S01]  /*2e80*/  FSEL R214, R106, -INF , !P2 ;  /* 0xff8000006ad67808 */ /* 0x020fe20005000000 */
[----:B------:R-:W-:Y:S02]  /*2e90*/  WARPGROUP.DEPBAR.LE gsb0, 0x0 ;  /* 0x00008000000079c5 */ /* 0x000fe40000010000 */
[----:B------:R-:W5:Y:S01]  /*2ea0*/  LDS R190, [R190+0x380] ;  /* 0x00038000bebe7984 */ /* 0x000f620000000800 */
[----:B------:R-:W-:Y:S01]  /*2eb0*/  WARPGROUP.ARRIVE ;  /* 0x00000000000079c5 */ /* 0x000fe20000000000 */
[----:B------:R-:W-:Y:S02]  /*2ec0*/  ISETP.GT.AND P2, PT, R193, 0x49, PT ;  /* 0x00000049c100780c */ /* 0x000fe40003f44270 */
[----:B------:R-:W1:Y:S01]  /*2ed0*/  MUFU.TANH R110, R110 ;  /* 0x0000006e006e7308 */ /* 0x000e620000002400 */
[----:B---3--:R-:W-:Y:S02]  /*2ee0*/  FSEL R216, R107, -INF , !P4 ;  /* 0xff8000006bd87808 */ /* 0x008fe40006000000 */
[----:B------:R-:W-:Y:S01]  /*2ef0*/  HGMMA.64x96x16.F32 R24, gdesc[UR4], R24, gsb0 ;  /* 0x01600000041879f0 */ /* 0x000fe20008000818 */
[----:B------:R-:W-:Y:S01]  /*2f00*/  ULDC UR4, c[0x0][0x744] ;  /* 0x0001d10000047ab9 */ /* 0x000fe20000000800 */
[----:B------:R-:W-:Y:S01]  /*2f10*/  ISETP.GT.AND P4, PT, R193, 0x50, PT ;  /* 0x00000050c100780c */ /* 0x000fe20003f84270 */
[----:B------:R-:W-:Y:S01]  /*2f20*/  FFMA.FTZ R113, R113, UR4, -R104 ;  /* 0x0000000471717c23 */ /* 0x000fe20008010868 */
[----:B------:R-:W-:Y:S01]  /*2f30*/  FFMA.FTZ R198, R198, UR4, -R228 ;  /* 0x00000004c6c67c23 */ /* 0x000fe200080108e4 */
[----:B------:R-:W3:Y:S01]  /*2f40*/  MUFU.TANH R111, R111 ;  /* 0x0000006f006f7308 */ /* 0x000ee20000002400 */
[----:B--2---:R-:W-:Y:S01]  /*2f50*/  FSEL R220, R112, -INF , !P6 ;  /* 0xff80000070dc7808 */ /* 0x004fe20007000000 */
[----:B------:R-:W-:Y:S01]  /*2f60*/  FFMA.FTZ R104, R226, UR4, -R104 ;  /* 0x00000004e2687c23 */ /* 0x000fe20008010868 */
[----:B------:R-:W-:Y:S01]  /*2f70*/  ISETP.GT.AND P6, PT, R193, 0x48, PT ;  /* 0x00000048c100780c */ /* 0x000fe20003fc4270 */
[----:B----4-:R-:W-:Y:S01]  /*2f80*/  FFMA.FTZ R221, R221, UR4, -R225 ;  /* 0x00000004dddd7c23 */ /* 0x010fe200080108e1 */
[----:B------:R-:W-:Y:S01]  /*2f90*/  FFMA.FTZ R219, R219, UR4, -R228 ;  /* 0x00000004dbdb7c23 */ /* 0x000fe200080108e4 */
[--C-:B-1----:R-:W-:Y:S01]  /*2fa0*/  FFMA.FTZ R94, R94, UR4, -R227.reuse ;  /* 0x000000045e5e7c23 */ /* 0x102fe200080108e3 */
[----:B------:R-:W1:Y:S01]  /*2fb0*/  SHFL.IDX PT, R228, R14, R117, 0x1f ;  /* 0x00001f750ee47589 */ /* 0x000e6200000e0000 */
[----:B------:R-:W2:Y:S01]  /*2fc0*/  MUFU.TANH R114, R114 ;  /* 0x0000007200727308 */ /* 0x000ea20000002400 */
[----:B------:R-:W-:Y:S01]  /*2fd0*/  FSEL R215, R110, -INF , !P6 ;  /* 0xff8000006ed77808 */ /* 0x000fe20007000000 */
[----:B------:R-:W-:Y:S01]  /*2fe0*/  FFMA.FTZ R209, R209, UR4, -R227 ;  /* 0x00000004d1d17c23 */ /* 0x000fe200080108e3 */
[----:B------:R-:W-:Y:S01]  /*2ff0*/  ISETP.GT.AND P6, PT, R193, 0x51, PT ;  /* 0x00000051c100780c */ /* 0x000fe20003fc4270 */
[----:B------:R-:W4:Y:S04]  /*3000*/  SHFL.IDX PT, R227, R14, R118, 0x1f ;  /* 0x00001f760ee37589 */ /* 0x000f2800000e0000 */
[----:B------:R-:W4:Y:S01]  /*3010*/  MUFU.EX2 R113, R113 ;  /* 0x0000007100717308 */ /* 0x000f220000000800 */
[----:B---3--:R-:W-:-:S02]  /*3020*/  FSEL R210, R111, -INF , !P2 ;  /* 0xff8000006fd27808 */ /* 0x008fc40005000000 */
[----:B------:R-:W-:-:S05]  /*3030*/  ISETP.GT.AND P2, PT, R193, 0x58, PT ;  /* 0x00000058c100780c */ /* 0x000fca0003f44270 */
[----:B------:R-:W-:Y:S01]  /*3040*/  MUFU.TANH R191, R191 ;  /* 0x000000bf00bf7308 */ /* 0x000fe20000002400 */
[----:B--2---:R-:W-:Y:S02]  /*3050*/  FSEL R212, R114, -INF , !P4 ;  /* 0xff80000072d47808 */ /* 0x004fe40006000000 */
[----:B------:R-:W-:Y:S01]  /*3060*/  ISETP.GT.AND P4, PT, R193, 0x59, PT ;  /* 0x00000059c100780c */ /* 0x000fe20003f84270 */
[----:B-----5:R-:W-:Y:S01]  /*3070*/  SHFL.IDX PT, R195, R190, R9, 0x1f ;  /* 0x00001f09bec37589 */ /* 0x020fe200000e0000 */
[----:B-1----:R-:W-:-:S03]  /*3080*/  FFMA.FTZ R204, R204, UR4, -R228 ;  /* 0x00000004cccc7c23 */ /* 0x002fc600080108e4 */
[----:B------:R-:W-:Y:S01]  /*3090*/  MUFU.TANH R115, R115 ;  /* 0x0000007300737308 */ /* 0x000fe20000002400 */
[----:B------:R-:W-:Y:S01]  /*30a0*/  SHFL.IDX PT, R232, R190, R118, 0x1f ;  /* 0x00001f76bee87589 */ /* 0x000fe200000e0000 */
[--C-:B----4-:R-:W-:Y:S01]  /*30b0*/  FFMA.FTZ R97, R97, UR4, -R227.reuse ;  /* 0x0000000461617c23 */ /* 0x110fe200080108e3 */
[----:B------:R-:W-:Y:S02]  /*30c0*/  FFMA.FTZ R202, R202, UR4, -R227 ;  /* 0x00000004caca7c23 */ /* 0x000fe400080108e3 */
[----:B------:R-:W-:Y:S03]  /*30d0*/  SHFL.IDX PT, R233, R190, R199, 0x1f ;  /* 0x00001fc7bee97589 */ /* 0x000fe600000e0000 */
[----:B------:R-:W-:Y:S01]  /*30e0*/  MUFU.TANH R196, R196 ;  /* 0x000000c400c47308 */ /* 0x000fe20000002400 */
[----:B------:R-:W1:Y:S07]  /*30f0*/  SHFL.IDX PT, R227, R13, R117, 0x1f ;  /* 0x00001f750de37589 */ /* 0x000e6e00000e0000 */
[----:B------:R-:W-:Y:S08]  /*3100*/  MUFU.TANH R194, R194 ;  /* 0x000000c200c27308 */ /* 0x000ff00000002400 */
[----:B------:R-:W-:Y:S08]  /*3110*/  MUFU.TANH R201, R201 ;  /* 0x000000c900c97308 */ /* 0x000ff00000002400 */
[----:B------:R-:W2:Y:S01]  /*3120*/  MUFU.EX2 R104, R104 ;  /* 0x0000006800687308 */ /* 0x000ea20000000800 */
[--C-:B-1----:R-:W-:Y:S01]  /*3130*/  FFMA.FTZ R103, R103, UR4, -R227.reuse ;  /* 0x0000000467677c23 */ /* 0x102fe200080108e3 */
[----:B------:R-:W-:Y:S01]  /*3140*/  FFMA.FTZ R215, R215, UR4, -R227 ;  /* 0x00000004d7d77c23 */ /* 0x000fe200080108e3 */
[----:B------:R-:W-:-:S02]  /*3150*/  WARPGROUP.DEPBAR.LE gsb0, 0x0 ;  /* 0x00008000000079c5 */ /* 0x000fc40000010000 */
[--C-:B------:R-:W-:Y:S01]  /*3160*/  FADD.FTZ R24, R24, -R195.reuse ;  /* 0x800000c318187221 */ /* 0x100fe20000010000 */
[----:B------:R-:W-:Y:S01]  /*3170*/  FADD.FTZ R195, R26, -R195 ;  /* 0x800000c31ac37221 */ /* 0x000fe20000010000 */
[----:B------:R-:W-:Y:S01]  /*3180*/  FFMA.FTZ R26, -R192, R192, 1 ;  /* 0x3f800000c01a7423 */ /* 0x000fe200000101c0 */
[----:B------:R-:W-:Y:S01]  /*3190*/  FMUL.FTZ R192, R116, UR10 ;  /* 0x0000000a74c07c20 */ /* 0x000fe20008410000 */
[----:B------:R-:W-:Y:S01]  /*31a0*/  FMUL.FTZ R193, R113, R24 ;  /* 0x0000001871c17220 */ /* 0x000fe20000410000 */
[----:B------:R-:W-:Y:S01]  /*31b0*/  LDS R11, [R11+0x380] ;  /* 0x000380000b0b7984 */ /* 0x000fe20000000800 */
[----:B------:R-:W-:Y:S02]  /*31c0*/  MUFU.EX2 R209, R209 ;  /* 0x000000d100d17308 */ /* 0x000fe40000000800 */
[----:B------:R-:W-:Y:S01]  /*31d0*/  FMUL.FTZ R116, R26, R193 ;  /* 0x000000c11a747220 */ /* 0x000fe20000410000 */
[C---:B------:R-:W-:Y:S01]  /*31e0*/  IADD3 R193, R9.reuse, 0x4, RZ ;  /* 0x0000000409c17810 */ /* 0x040fe20007ffe0ff */
[----:B------:R-:W-:Y:S01]  /*31f0*/  FFMA.FTZ R26, R200, UR4, -R225 ;  /* 0x00000004c81a7c23 */ /* 0x000fe200080108e1 */
[----:B------:R-:W-:Y:S01]  /*3200*/  IADD3 R200, R9, 0x1c, RZ ;  /* 0x0000001c09c87810 */ /* 0x000fe20007ffe0ff */
[----:B------:R-:W-:Y:S02]  /*3210*/  SHFL.IDX PT, R225, R14, R9, 0x1f ;  /* 0x00001f090ee17589 */ /* 0x000fe400000e0000 */
[----:B------:R-:W1:Y:S02]  /*3220*/  MUFU.TANH R192, R192 ;  /* 0x000000c000c07308 */ /* 0x000e640000002400 */
[----:B------:R-:W3:Y:S04]  /*3230*/  SHFL.IDX PT, R24, R15, R193, 0x1f ;  /* 0x00001fc10f187589 */ /* 0x000ee800000e0000 */
[----:B------:R-:W4:Y:S01]  /*3240*/  SHFL.IDX PT, R229, R15, R200, 0x1f ;  /* 0x00001fc80fe57589 */ /* 0x000f2200000e0000 */
[----:B--2---:R-:W-:Y:S01]  /*3250*/  FMUL.FTZ R195, R104, R195 ;  /* 0x000000c368c37220 */ /* 0x004fe20000410000 */
[----:B------:R-:W-:Y:S01]  /*3260*/  FADD.FTZ R29, R29, -R232 ;  /* 0x800000e81d1d7221 */ /* 0x000fe20000010000 */
[----:B------:R-:W-:Y:S01]  /*3270*/  MUFU.EX2 R26, R26 ;  /* 0x0000001a001a7308 */ /* 0x000fe20000000800 */
[----:B------:R-:W2:Y:S01]  /*3280*/  SHFL.IDX PT, R234, R190, R193, 0x1f ;  /* 0x00001fc1beea7589 */ /* 0x000ea200000e0000 */
[----:B------:R-:W-:-:S06]  /*3290*/  FFMA.FTZ R76, -R76, R76, 1 ;  /* 0x3f8000004c4c7423 */ /* 0x000fcc000001014c */
[----:B------:R-:W-:Y:S01]  /*32a0*/  MUFU.EX2 R94, R94 ;  /* 0x0000005e005e7308 */ /* 0x000fe20000000800 */
[----:B------:R-:W-:Y:S01]  /*32b0*/  FFMA.FTZ R77, -R77, R77, 1 ;  /* 0x3f8000004d4d7423 */ /* 0x000fe2000001014d */
[----:B------:R-:W-:-:S06]  /*32c0*/  FFMA.FTZ R80, -R80, R80, 1 ;  /* 0x3f80000050507423 */ /* 0x000fcc0000010150 */
[----:B------:R-:W-:Y:S01]  /*32d0*/  MUFU.EX2 R204, R204 ;  /* 0x000000cc00cc7308 */ /* 0x000fe20000000800 */
[--C-:B---3--:R-:W-:Y:S01]  /*32e0*/  FFMA.FTZ R119, R197, UR4, -R24.reuse ;  /* 0x00000004c5777c23 */ /* 0x108fe20008010818 */
[----:B------:R-:W-:Y:S01]  /*32f0*/  FFMA.FTZ R224, R224, UR4, -R24 ;  /* 0x00000004e0e07c23 */ /* 0x000fe20008010818 */
[----:B------:R-:W-:Y:S02]  /*3300*/  VIADD R197, R9, 0x14 ;  /* 0x0000001409c57836 */ /* 0x000fe40000000000 */
[--C-:B----4-:R-:W-:Y:S01]  /*3310*/  FFMA.FTZ R92, R92, UR4, -R229.reuse ;  /* 0x000000045c5c7c23 */ /* 0x110fe200080108e5 */
[----:B------:R-:W-:Y:S01]  /*3320*/  FFMA.FTZ R207, R207, UR4, -R229 ;  /* 0x00000004cfcf7c23 */ /* 0x000fe200080108e5 */
[--C-:B------:R-:W-:Y:S01]  /*3330*/  FFMA.FTZ R229, R206, UR4, -R225.reuse ;  /* 0x00000004cee57c23 */ /* 0x100fe200080108e1 */
[----:B------:R3:W-:Y:S01]  /*3340*/  MUFU.EX2 R24, R198 ;  /* 0x000000c600187308 */ /* 0x0007e20000000800 */
[----:B------:R-:W4:Y:S01]  /*3350*/  SHFL.IDX PT, R231, R15, R197, 0x1f ;  /* 0x00001fc50fe77589 */ /* 0x000f2200000e0000 */
[----:B------:R-:W-:-:S03]  /*3360*/  FFMA.FTZ R206, R222, UR4, -R225 ;  /* 0x00000004dece7c23 */ /* 0x000fc600080108e1 */
[----:B------:R-:W5:Y:S01]  /*3370*/  SHFL.IDX PT, R225, R14, R197, 0x1f ;  /* 0x00001fc50ee17589 */ /* 0x000f6200000e0000 */
[----:B------:R-:W-:Y:S01]  /*3380*/  FMUL.FTZ R195, R19, R195 ;  /* 0x000000c313c37220 */ /* 0x000fe20000410000 */
[----:B------:R-:W-:Y:S01]  /*3390*/  FADD.FTZ R232, R31, -R232 ;  /* 0x800000e81fe87221 */ /* 0x000fe20000010000 */
[----:B--2---:R-:W-:Y:S01]  /*33a0*/  FADD.FTZ R27, R27, -R234 ;  /* 0x800000ea1b1b7221 */ /* 0x004fe20000010000 */
[----:B---3--:R-:W-:Y:S02]  /*33b0*/  VIADD R198, R9, 0x18 ;  /* 0x0000001809c67836 */ /* 0x008fe40000000000 */
[--C-:B------:R-:W-:Y:S01]  /*33c0*/  FADD.FTZ R34, R34, -R233.reuse ;  /* 0x800000e922227221 */ /* 0x100fe20000010000 */
[----:B------:R-:W-:Y:S01]  /*33d0*/  FADD.FTZ R32, R32, -R233 ;  /* 0x800000e920207221 */ /* 0x000fe20000010000 */
[----:B------:R-:W-:Y:S01]  /*33e0*/  MUFU.EX2 R97, R97 ;  /* 0x0000006100617308 */ /* 0x000fe20000000800 */
[----:B------:R-:W2:Y:S04]  /*33f0*/  SHFL.IDX PT, R226, R15, R198, 0x1f ;  /* 0x00001fc60fe27589 */ /* 0x000ea800000e0000 */
[----:B------:R-:W3:Y:S03]  /*3400*/  SHFL.IDX PT, R15, R14, R193, 0x1f ;  /* 0x00001fc10e0f7589 */ /* 0x000ee600000e0000 */
[----:B------:R-:W-:Y:S01]  /*3410*/  MUFU.EX2 R202, R202 ;  /* 0x000000ca00ca7308 */ /* 0x000fe20000000800 */
[----:B------:R-:W-:Y:S01]  /*3420*/  SHFL.IDX PT, R227, R13, R198, 0x1f ;  /* 0x00001fc60de37589 */ /* 0x000fe200000e0000 */
[--C-:B----4-:R-:W-:Y:S01]  /*3430*/  FFMA.FTZ R93, R93, UR4, -R231.reuse ;  /* 0x000000045d5d7c23 */ /* 0x110fe200080108e7 */
[----:B------:R-:W-:Y:S01]  /*3440*/  FFMA.FTZ R208, R208, UR4, -R231 ;  /* 0x00000004d0d07c23 */ /* 0x000fe200080108e7 */
[----:B------:R-:W-:Y:S01]  /*3450*/  FFMA.FTZ R231, R96, UR4, -R228 ;  /* 0x0000000460e77c23 */ /* 0x000fe200080108e4 */
[----:B------:R-:W-:Y:S01]  /*3460*/  FFMA.FTZ R91, -R91, R91, 1 ;  /* 0x3f8000005b5b7423 */ /* 0x000fe2000001015b */
[--C-:B-----5:R-:W-:Y:S01]  /*3470*/  FFMA.FTZ R99, R99, UR4, -R225.reuse ;  /* 0x0000000463637c23 */ /* 0x120fe200080108e1 */
[----:B------:R-:W-:Y:S01]  /*3480*/  FFMA.FTZ R217, R217, UR4, -R225 ;  /* 0x00000004d9d97c23 */ /* 0x000fe200080108e1 */
[----:B------:R-:W4:Y:S01]  /*3490*/  SHFL.IDX PT, R228, R13, R193, 0x1f ;  /* 0x00001fc10de47589 */ /* 0x000f2200000e0000 */
[----:B------:R-:W5:Y:S03]  /*34a0*/  MUFU.EX2 R19, R224 ;  /* 0x000000e000137308 */ /* 0x000f660000000800 */
[----:B------:R-:W1:Y:S01]  /*34b0*/  SHFL.IDX PT, R225, R13, R199, 0x1f ;  /* 0x00001fc70de17589 */ /* 0x000e6200000e0000 */
[--C-:B--2---:R-:W-:Y:S01]  /*34c0*/  FFMA.FTZ R95, R95, UR4, -R226.reuse ;  /* 0x000000045f5f7c23 */ /* 0x104fe200080108e2 */
[----:B------:R-:W-:-:S03]  /*34d0*/  FFMA.FTZ R205, R205, UR4, -R226 ;  /* 0x00000004cdcd7c23 */ /* 0x000fc600080108e2 */
[----:B------:R-:W2:Y:S01]  /*34e0*/  MUFU.EX2 R31, R219 ;  /* 0x000000db001f7308 */ /* 0x000ea20000000800 */
[----:B------:R-:W2:Y:S01]  /*34f0*/  SHFL.IDX PT, R226, R14, R199, 0x1f ;  /* 0x00001fc70ee27589 */ /* 0x000ea200000e0000 */
[--C-:B---3--:R-:W-:Y:S01]  /*3500*/  FFMA.FTZ R222, R98, UR4, -R15.reuse ;  /* 0x0000000462de7c23 */ /* 0x108fe2000801080f */
[----:B------:R-:W-:Y:S02]  /*3510*/  FFMA.FTZ R203, R203, UR4, -R15 ;  /* 0x00000004cbcb7c23 */ /* 0x000fe4000801080f */
[----:B------:R-:W3:Y:S03]  /*3520*/  SHFL.IDX PT, R98, R14, R198, 0x1f ;  /* 0x00001fc60e627589 */ /* 0x000ee600000e0000 */
[----:B------:R5:W-:Y:S01]  /*3530*/  MUFU.EX2 R96, R222 ;  /* 0x000000de00607308 */ /* 0x000be20000000800 */
[----:B----4-:R-:W-:-:S07]  /*3540*/  FFMA.FTZ R102, R102, UR4, -R228 ;  /* 0x0000000466667c23 */ /* 0x010fce00080108e4 */
[----:B------:R4:W-:Y:S01]  /*3550*/  MUFU.EX2 R15, R229 ;  /* 0x000000e5000f7308 */ /* 0x0009e20000000800 */
[----:B-----5:R-:W5:Y:S01]  /*3560*/  SHFL.IDX PT, R222, R13, R9, 0x1f ;  /* 0x00001f090dde7589 */ /* 0x020f6200000e0000 */
[----:B------:R-:W-:Y:S01]  /*3570*/  FFMA.FTZ R216, R216, UR4, -R228 ;  /* 0x00000004d8d87c23 */ /* 0x000fe200080108e4 */
[--C-:B-1----:R-:W-:Y:S01]  /*3580*/  FFMA.FTZ R220, R220, UR4, -R225.reuse ;  /* 0x00000004dcdc7c23 */ /* 0x102fe200080108e1 */
[----:B------:R-:W-:Y:S01]  /*3590*/  FFMA.FTZ R212, R212, UR4, -R225 ;  /* 0x00000004d4d47c23 */ /* 0x000fe200080108e1 */
[----:B------:R-:W-:Y:S02]  /*35a0*/  FSEL R225, R115, -INF , !P6 ;  /* 0xff80000073e17808 */ /* 0x000fe40007000000 */
[----:B------:R-:W-:Y:S01]  /*35b0*/  FSEL R228, R192, -INF , !P1 ;  /* 0xff800000c0e47808 */ /* 0x000fe20004800000 */
[----:B------:R-:W-:Y:S01]  /*35c0*/  FMUL.FTZ R27, R19, R27 ;  /* 0x0000001b131b7220 */ /* 0x000fe20000410000 */
[--C-:B--2---:R-:W-:Y:S01]  /*35d0*/  FFMA.FTZ R230, R230, UR4, -R226.reuse ;  /* 0x00000004e6e67c23 */ /* 0x104fe200080108e2 */
[----:B------:R-:W-:Y:S01]  /*35e0*/  FFMA.FTZ R218, R218, UR4, -R226 ;  /* 0x00000004dada7c23 */ /* 0x000fe200080108e2 */
[----:B----4-:R1:W2:Y:S01]  /*35f0*/  SHFL.IDX PT, R229, R14, R200, 0x1f ;  /* 0x00001fc80ee57589 */ /* 0x0102a200000e0000 */
[----:B------:R-:W-:Y:S01]  /*3600*/  FFMA.FTZ R228, R228, UR4, -R227 ;  /* 0x00000004e4e47c23 */ /* 0x000fe200080108e3 */
[--C-:B---3--:R-:W-:Y:S01]  /*3610*/  FFMA.FTZ R100, R100, UR4, -R98.reuse ;  /* 0x0000000464647c23 */ /* 0x108fe20008010862 */
[----:B------:R-:W-:Y:S01]  /*3620*/  FFMA.FTZ R213, R213, UR4, -R98 ;  /* 0x00000004d5d57c23 */ /* 0x000fe20008010862 */
[----:B------:R-:W3:Y:S01]  /*3630*/  SHFL.IDX PT, R226, R13, R118, 0x1f ;  /* 0x00001f760de27589 */ /* 0x000ee200000e0000 */
[----:B------:R4:W-:Y:S08]  /*3640*/  MUFU.EX2 R98, R230 ;  /* 0x000000e600627308 */ /* 0x0009f00000000800 */
[----:B-1----:R1:W-:Y:S01]  /*3650*/  MUFU.EX2 R14, R231 ;  /* 0x000000e7000e7308 */ /* 0x0023e20000000800 */
[--C-:B-----5:R-:W-:Y:S01]  /*3660*/  FFMA.FTZ R101, R101, UR4, -R222.reuse ;  /* 0x0000000465657c23 */ /* 0x120fe200080108de */
[----:B------:R-:W-:Y:S01]  /*3670*/  FFMA.FTZ R214, R214, UR4, -R222 ;  /* 0x00000004d6d67c23 */ /* 0x000fe200080108de */
[----:B----4-:R-:W-:Y:S04]  /*3680*/  SHFL.IDX PT, R230, R190, R197, 0x1f ;  /* 0x00001fc5bee67589 */ /* 0x010fe800000e0000 */
[----:B------:R-:W4:Y:S01]  /*3690*/  SHFL.IDX PT, R222, R13, R197, 0x1f ;  /* 0x00001fc50dde7589 */ /* 0x000f2200000e0000 */
[----:B------:R-:W-:Y:S01]  /*36a0*/  FFMA.FTZ R219, -R18, R18, 1 ;  /* 0x3f80000012db7423 */ /* 0x000fe20000010112 */
[----:B------:R-:W-:Y:S01]  /*36b0*/  MUFU.EX2 R93, R93 ;  /* 0x0000005d005d7308 */ /* 0x000fe20000000800 */
[--C-:B--2---:R-:W-:Y:S01]  /*36c0*/  FFMA.FTZ R223, R223, UR4, -R229.reuse ;  /* 0x00000004dfdf7c23 */ /* 0x104fe200080108e5 */
[----:B------:R-:W-:Y:S01]  /*36d0*/  FFMA.FTZ R211, R211, UR4, -R229 ;  /* 0x00000004d3d37c23 */ /* 0x000fe200080108e5 */
[----:B------:R-:W-:Y:S01]  /*36e0*/  FSEL R229, R201, -INF , !P4 ;  /* 0xff800000c9e57808 */ /* 0x000fe20006000000 */
[----:B-1----:R-:W-:Y:S01]  /*36f0*/  SHFL.IDX PT, R231, R190, R117, 0x1f ;  /* 0x00001f75bee77589 */ /* 0x002fe200000e0000 */
[--C-:B---3--:R-:W-:Y:S01]  /*3700*/  FFMA.FTZ R235, R235, UR4, -R226.reuse ;  /* 0x00000004ebeb7c23 */ /* 0x108fe200080108e2 */
[----:B------:R-:W-:-:S02]  /*3710*/  FFMA.FTZ R210, R210, UR4, -R226 ;  /* 0x00000004d2d27c23 */ /* 0x000fc400080108e2 */
[----:B------:R-:W-:Y:S01]  /*3720*/  MUFU.EX2 R208, R208 ;  /* 0x000000d000d07308 */ /* 0x000fe20000000800 */
[----:B------:R1:W2:Y:S07]  /*3730*/  SHFL.IDX PT, R226, R13, R200, 0x1f ;  /* 0x00001fc80de27589 */ /* 0x0002ae00000e0000 */
[----:B------:R3:W-:Y:S08]  /*3740*/  MUFU.EX2 R12, R235 ;  /* 0x000000eb000c7308 */ /* 0x0007f00000000800 */
[----:B-1----:R1:W-:Y:S01]  /*3750*/  MUFU.EX2 R13, R223 ;  /* 0x000000df000d7308 */ /* 0x0023e20000000800 */
[----:B---3--:R-:W3:Y:S07]  /*3760*/  LDL R235, [R1+0x18] ;  /* 0x0000180001eb7983 */ /* 0x008eee0000100800 */
[----:B------:R-:W-:Y:S01]  /*3770*/  MUFU.EX2 R95, R95 ;  /* 0x0000005f005f7308 */ /* 0x000fe20000000800 */
[----:B-1----:R-:W-:-:S05]  /*3780*/  FSEL R223, R191, -INF , !P5 ;  /* 0xff800000bfdf7808 */ /* 0x002fca0006800000 */
[--C-:B----4-:R-:W-:Y:S01]  /*3790*/  FFMA.FTZ R223, R223, UR4, -R222.reuse ;  /* 0x00000004dfdf7c23 */ /* 0x110fe200080108de */
[----:B------:R-:W-:Y:S01]  /*37a0*/  FFMA.FTZ R222, R225, UR4, -R222 ;  /* 0x00000004e1de7c23 */ /* 0x000fe200080108de */
[----:B------:R-:W-:Y:S01]  /*37b0*/  FSEL R225, R196, -INF , !P2 ;  /* 0xff800000c4e17808 */ /* 0x000fe20005000000 */
[----:B------:R-:W-:Y:S04]  /*37c0*/  MUFU.EX2 R207, R207 ;  /* 0x000000cf00cf7308 */ /* 0x000fe80000000800 */
[----:B------:R-:W-:Y:S01]  /*37d0*/  FFMA.FTZ R227, R225, UR4, -R227 ;  /* 0x00000004e1e37c23 */ /* 0x000fe200080108e3 */
[----:B------:R-:W-:Y:S01]  /*37e0*/  FSEL R225, R194, -INF , !P3 ;  /* 0xff800000c2e17808 */ /* 0x000fe20005800000 */
[----:B------:R-:W-:Y:S02]  /*37f0*/  FMUL.FTZ R32, R94, R32 ;  /* 0x000000205e207220 */ /* 0x000fe40000410000 */
[----:B------:R-:W-:Y:S02]  /*3800*/  MUFU.EX2 R206, R206 ;  /* 0x000000ce00ce7308 */ /* 0x000fe40000000800 */
[--C-:B--2---:R-:W-:Y:S01]  /*3810*/  FFMA.FTZ R225, R225, UR4, -R226.reuse ;  /* 0x00000004e1e17c23 */ /* 0x104fe200080108e2 */
[----:B------:R-:W-:-:S02]  /*3820*/  FFMA.FTZ R226, R229, UR4, -R226 ;  /* 0x00000004e5e27c23 */ /* 0x000fc400080108e2 */
[----:B------:R-:W-:Y:S03]  /*3830*/  SHFL.IDX PT, R229, R190, R198, 0x1f ;  /* 0x00001fc6bee57589 */ /* 0x000fe600000e0000 */
[----:B------:R-:W-:Y:S01]  /*3840*/  MUFU.EX2 R203, R203 ;  /* 0x000000cb00cb7308 */ /* 0x000fe20000000800 */
[----:B------:R-:W1:Y:S07]  /*3850*/  SHFL.IDX PT, R190, R190, R200, 0x1f ;  /* 0x00001fc8bebe7589 */ /* 0x000e6e00000e0000 */
[----:B------:R-:W2:Y:S01]  /*3860*/  MUFU.EX2 R18, R221 ;  /* 0x000000dd00127308 */ /* 0x000ea20000000800 */
[----:B------:R-:W-:-:S04]  /*3870*/  FADD.FTZ R30, R30, -R231 ;  /* 0x800000e71e1e7221 */ /* 0x000fc80000010000 */
[----:B------:R-:W-:-:S03]  /*3880*/  FMUL.FTZ R30, R31, R30 ;  /* 0x0000001e1f1e7220 */ /* 0x000fc60000410000 */
[----:B------:R-:W-:Y:S08]  /*3890*/  MUFU.EX2 R218, R218 ;  /* 0x000000da00da7308 */ /* 0x000ff00000000800 */
[----:B------:R-:W-:Y:S01]  /*38a0*/  MUFU.EX2 R217, R217 ;  /* 0x000000d900d97308 */ /* 0x000fe20000000800 */
[--C-:B-1----:R-:W-:Y:S01]  /*38b0*/  FADD.FTZ R37, R37, -R190.reuse ;  /* 0x800000be25257221 */ /* 0x102fe20000010000 */
[----:B------:R-:W-:Y:S01]  /*38c0*/  FADD.FTZ R39, R39, -R190 ;  /* 0x800000be27277221 */ /* 0x000fe20000010000 */
[----:B------:R-:W-:Y:S01]  /*38d0*/  FFMA.FTZ R190, -R21, R21, 1 ;  /* 0x3f80000015be7423 */ /* 0x000fe20000010115 */
[----:B------:R-:W-:-:S04]  /*38e0*/  FFMA.FTZ R21, -R20, R20, 1 ;  /* 0x3f80000014157423 */ /* 0x000fc80000010114 */
[----:B------:R-:W-:Y:S01]  /*38f0*/  FMUL.FTZ R21, R21, R27 ;  /* 0x0000001b15157220 */ /* 0x000fe20000410000 */
[----:B------:R-:W-:Y:S01]  /*3900*/  FFMA.FTZ R27, -R22, R22, 1 ;  /* 0x3f800000161b7423 */ /* 0x000fe20000010116 */
[----:B------:R-:W-:Y:S01]  /*3910*/  FFMA.FTZ R22, -R23, R23, 1 ;  /* 0x3f80000017167423 */ /* 0x000fe20000010117 */
[----:B------:R-:W-:Y:S01]  /*3920*/  FMUL.FTZ R23, R26, R29 ;  /* 0x0000001d1a177220 */ /* 0x000fe20000410000 */
[----:B------:R-:W-:Y:S02]  /*3930*/  MUFU.EX2 R99, R99 ;  /* 0x0000006300637308 */ /* 0x000fe40000000800 */
[----:B------:R-:W-:Y:S01]  /*3940*/  FMUL.FTZ R22, R22, R30 ;  /* 0x0000001e16167220 */ /* 0x000fe20000410000 */
[----:B------:R-:W-:Y:S01]  /*3950*/  FMUL.FTZ R23, R27, R23 ;  /* 0x000000171b177220 */ /* 0x000fe20000410000 */
[----:B--2---:R-:W-:Y:S01]  /*3960*/  FMUL.FTZ R27, R18, R232 ;  /* 0x000000e8121b7220 */ /* 0x004fe20000410000 */
[----:B------:R-:W-:Y:S01]  /*3970*/  FFMA.FTZ R30, -R72, R72, 1 ;  /* 0x3f800000481e7423 */ /* 0x000fe20000010148 */
[----:B------:R-:W-:Y:S01]  /*3980*/  FFMA.FTZ R89, -R89, R89, 1 ;  /* 0x3f80000059597423 */ /* 0x000fe20000010159 */
[----:B------:R-:W-:Y:S01]  /*3990*/  FFMA.FTZ R184, -R184, R184, 1 ;  /* 0x3f800000b8b87423 */ /* 0x000fe200000101b8 */
[----:B------:R-:W-:Y:S01]  /*39a0*/  MUFU.EX2 R100, R100 ;  /* 0x0000006400647308 */ /* 0x000fe20000000800 */
[----:B------:R-:W-:-:S07]  /*39b0*/  FMUL.FTZ R30, R30, R27 ;  /* 0x0000001b1e1e7220 */ /* 0x000fce0000410000 */
[----:B------:R-:W1:Y:S01]  /*39c0*/  MUFU.EX2 R27, R205 ;  /* 0x000000cd001b7308 */ /* 0x000e620000000800 */
[--C-:B------:R-:W-:Y:S01]  /*39d0*/  FADD.FTZ R33, R33, -R230.reuse ;  /* 0x800000e621217221 */ /* 0x100fe20000010000 */
[----:B------:R-:W-:Y:S01]  /*39e0*/  FADD.FTZ R35, R35, -R230 ;  /* 0x800000e623237221 */ /* 0x000fe20000010000 */
[----:B------:R-:W-:Y:S01]  /*39f0*/  FFMA.FTZ R29, -R73, R73, 1 ;  /* 0x3f800000491d7423 */ /* 0x000fe20000010149 */
[----:B------:R-:W-:Y:S01]  /*3a00*/  FMUL.FTZ R73, R209, R34 ;  /* 0x00000022d1497220 */ /* 0x000fe20000410000 */
[----:B------:R-:W-:Y:S01]  /*3a10*/  FFMA.FTZ R34, -R74, R74, 1 ;  /* 0x3f8000004a227423 */ /* 0x000fe2000001014a */
[----:B------:R-:W-:Y:S01]  /*3a20*/  FMUL.FTZ R33, R93, R33 ;  /* 0x000000215d217220 */ /* 0x000fe20000410000 */
[----:B------:R-:W-:Y:S01]  /*3a30*/  FADD.FTZ R38, R38, -R229 ;  /* 0x800000e526267221 */ /* 0x000fe20000010000 */
[----:B------:R-:W-:Y:S01]  /*3a40*/  FMUL.FTZ R35, R208, R35 ;  /* 0x00000023d0237220 */ /* 0x000fe20000410000 */
[----:B------:R-:W-:Y:S01]  /*3a50*/  FADD.FTZ R28, R28, -R231 ;  /* 0x800000e71c1c7221 */ /* 0x000fe20000010000 */
[----:B------:R-:W-:Y:S01]  /*3a60*/  FMUL.FTZ R34, R34, R33 ;  /* 0x0000002122227220 */ /* 0x000fe20000410000 */
[----:B------:R-:W-:Y:S01]  /*3a70*/  MUFU.EX2 R213, R213 ;  /* 0x000000d500d57308 */ /* 0x000fe20000000800 */
[----:B------:R-:W-:Y:S01]  /*3a80*/  FMUL.FTZ R33, R76, R35 ;  /* 0x000000234c217220 */ /* 0x000fe20000410000 */
[----:B------:R-:W-:Y:S01]  /*3a90*/  FFMA.FTZ R35, -R79, R79, 1 ;  /* 0x3f8000004f237423 */ /* 0x000fe2000001014f */
[----:B-1----:R-:W-:Y:S01]  /*3aa0*/  FMUL.FTZ R38, R27, R38 ;  /* 0x000000261b267220 */ /* 0x002fe20000410000 */
[----:B------:R-:W-:-:S04]  /*3ab0*/  FMUL.FTZ R20, R24, R28 ;  /* 0x0000001c18147220 */ /* 0x000fc80000410000 */
[----:B------:R-:W-:Y:S01]  /*3ac0*/  MUFU.EX2 R92, R92 ;  /* 0x0000005c005c7308 */ /* 0x000fe20000000800 */
[----:B------:R-:W1:Y:S01]  /*3ad0*/  SHFL.IDX PT, R28, R11, R9, 0x1f ;  /* 0x00001f090b1c7589 */ /* 0x000e6200000e0000 */
[----:B------:R-:W-:-:S03]  /*3ae0*/  FMUL.FTZ R35, R35, R38 ;  /* 0x0000002623237220 */ /* 0x000fc60000410000 */
[----:B------:R-:W2:Y:S01]  /*3af0*/  SHFL.IDX PT, R38, R11, R118, 0x1f ;  /* 0x00001f760b267589 */ /* 0x000ea200000e0000 */
[----:B------:R-:W-:Y:S02]  /*3b00*/  FFMA.FTZ R90, -R90, R90, 1 ;  /* 0x3f8000005a5a7423 */ /* 0x000fe4000001015a */
[----:B------:R-:W-:Y:S01]  /*3b10*/  MUFU.EX2 R101, R101 ;  /* 0x0000006500657308 */ /* 0x000fe20000000800 */
[----:B------:R-:W4:Y:S01]  /*3b20*/  SHFL.IDX PT, R74, R11, R199, 0x1f ;  /* 0x00001fc70b4a7589 */ /* 0x000f2200000e0000 */
[----:B------:R-:W-:Y:S01]  /*3b30*/  FADD.FTZ R36, R36, -R229 ;  /* 0x800000e524247221 */ /* 0x000fe20000010000 */
[----:B------:R-:W-:Y:S01]  /*3b40*/  FMUL.FTZ R29, R29, R32 ;  /* 0x000000201d1d7220 */ /* 0x000fe20000410000 */
[----:B------:R-:W-:Y:S02]  /*3b50*/  FFMA.FTZ R32, -R75, R75, 1 ;  /* 0x3f8000004b207423 */ /* 0x000fe4000001014b */
[----:B------:R-:W-:Y:S01]  /*3b60*/  FMUL.FTZ R36, R95, R36 ;  /* 0x000000245f247220 */ /* 0x000fe20000410000 */
[----:B------:R-:W-:Y:S01]  /*3b70*/  FMUL.FTZ R39, R207, R39 ;  /* 0x00000027cf277220 */ /* 0x000fe20000410000 */
[----:B------:R-:W-:Y:S01]  /*3b80*/  FMUL.FTZ R32, R32, R73 ;  /* 0x0000004920207220 */ /* 0x000fe20000410000 */
[----:B------:R-:W5:Y:S01]  /*3b90*/  SHFL.IDX PT, R72, R11, R193, 0x1f ;  /* 0x00001fc10b487589 */ /* 0x000f6200000e0000 */
[----:B------:R-:W-:Y:S01]  /*3ba0*/  FMUL.FTZ R36, R77, R36 ;  /* 0x000000244d247220 */ /* 0x000fe20000410000 */
[----:B------:R-:W-:Y:S02]  /*3bb0*/  MUFU.EX2 R102, R102 ;  /* 0x0000006600667308 */ /* 0x000fe40000000800 */
[----:B------:R-:W5:Y:S04]  /*3bc0*/  SHFL.IDX PT, R73, R11, R117, 0x1f ;  /* 0x00001f750b497589 */ /* 0x000f6800000e0000 */
[----:B------:R-:W5:Y:S01]  /*3bd0*/  SHFL.IDX PT, R75, R11, R197, 0x1f ;  /* 0x00001fc50b4b7589 */ /* 0x000f6200000e0000 */
[--C-:B-1----:R-:W-:Y:S01]  /*3be0*/  FADD.FTZ R40, R40, -R28.reuse ;  /* 0x8000001c28287221 */ /* 0x102fe20000010000 */
[----:B------:R-:W-:Y:S02]  /*3bf0*/  MUFU.EX2 R119, R119 ;  /* 0x0000007700777308 */ /* 0x000fe40000000800 */
[----:B------:R-:W-:Y:S04]  /*3c00*/  SHFL.IDX PT, R76, R11, R198, 0x1f ;  /* 0x00001fc60b4c7589 */ /* 0x000fe800000e0000 */
[----:B------:R1:W5:Y:S02]  /*3c10*/  SHFL.IDX PT, R77, R11, R200, 0x1f ;  /* 0x00001fc80b4d7589 */ /* 0x00036400000e0000 */
[----:B------:R-:W-:Y:S01]  /*3c20*/  MUFU.EX2 R103, R103 ;  /* 0x0000006700677308 */ /* 0x000fe20000000800 */
[----:B-1----:R-:W-:Y:S01]  /*3c30*/  FMUL.FTZ R11, R80, R39 ;  /* 0x00000027500b7220 */ /* 0x002fe20000410000 */
[----:B------:R-:W-:Y:S01]  /*3c40*/  FADD.FTZ R39, R42, -R28 ;  /* 0x8000001c2a277221 */ /* 0x000fe20000010000 */
[----:B--2---:R-:W-:Y:S01]  /*3c50*/  FADD.FTZ R28, R45, -R38 ;  /* 0x800000262d1c7221 */ /* 0x004fe20000010000 */
[----:B----4-:R-:W-:-:S02]  /*3c60*/  FADD.FTZ R45, R48, -R74 ;  /* 0x8000004a302d7221 */ /* 0x010fc40000010000 */
[----:B------:R1:W2:Y:S01]  /*3c70*/  LDS R48, [R10+0x380] ;  /* 0x000380000a307984 */ /* 0x0002a20000000800 */
[--C-:B-----5:R-:W-:Y:S01]  /*3c80*/  FADD.FTZ R41, R41, -R72.reuse ;  /* 0x8000004829297221 */ /* 0x120fe20000010000 */
[----:B------:R-:W-:Y:S01]  /*3c90*/  FADD.FTZ R72, R43, -R72 ;  /* 0x800000482b487221 */ /* 0x000fe20000010000 */
[--C-:B------:R-:W-:Y:S01]  /*3ca0*/  FADD.FTZ R43, R44, -R73.reuse ;  /* 0x800000492c2b7221 */ /* 0x100fe20000010000 */
[----:B------:R-:W-:Y:S01]  /*3cb0*/  FADD.FTZ R73, R46, -R73 ;  /* 0x800000492e497221 */ /* 0x000fe20000010000 */
[--C-:B------:R-:W-:Y:S01]  /*3cc0*/  FADD.FTZ R42, R51, -R75.reuse ;  /* 0x8000004b332a7221 */ /* 0x100fe20000010000 */
[----:B------:R-:W-:Y:S01]  /*3cd0*/  FFMA.FTZ R46, -R81, R81, 1 ;  /* 0x3f800000512e7423 */ /* 0x000fe20000010151 */
[----:B------:R-:W-:Y:S01]  /*3ce0*/  FMUL.FTZ R51, R15, R40 ;  /* 0x000000280f337220 */ /* 0x000fe20000410000 */
[----:B------:R-:W-:Y:S01]  /*3cf0*/  FADD.FTZ R79, R50, -R74 ;  /* 0x8000004a324f7221 */ /* 0x000fe20000010000 */
[----:B-1----:R-:W-:Y:S02]  /*3d00*/  FMUL.FTZ R10, R14, R43 ;  /* 0x0000002b0e0a7220 */ /* 0x002fe40000410000 */
[----:B------:R-:W-:Y:S01]  /*3d10*/  FMUL.FTZ R46, R46, R51 ;  /* 0x000000332e2e7220 */ /* 0x000fe20000410000 */
[----:B------:R-:W-:Y:S01]  /*3d20*/  FFMA.FTZ R51, -R85, R85, 1 ;  /* 0x3f80000055337423 */ /* 0x000fe20000010155 */
[----:B------:R-:W-:Y:S01]  /*3d30*/  FADD.FTZ R47, R47, -R38 ;  /* 0x800000262f2f7221 */ /* 0x000fe20000010000 */
        /* <DEDUP_REMOVED lines=8> */
[----:B------:R-:W-:Y:S01]  /*3dc0*/  FADD.FTZ R44, R53, -R77 ;  /* 0x8000004d352c7221 */ /* 0x000fe20000010000 */
[----:B------:R-:W-:Y:S01]  /*3dd0*/  FMUL.FTZ R10, R202, R47 ;  /* 0x0000002fca0a7220 */ /* 0x000fe20000410000 */
        /* <DEDUP_REMOVED lines=10> */
[----:B------:R-:W1:Y:S01]  /*3e80*/  MUFU.EX2 R10, R211 ;  /* 0x000000d3000a7308 */ /* 0x000e620000000800 */
[----:B------:R-:W-:Y:S01]  /*3e90*/  FMUL.FTZ R43, R99, R38 ;  /* 0x00000026632b7220 */ /* 0x000fe20000410000 */
[----:B--2---:R-:W2:Y:S04]  /*3ea0*/  SHFL.IDX PT, R73, R48, R9, 0x1f ;  /* 0x00001f0930497589 */ /* 0x004ea800000e0000 */
[----:B------:R-:W4:Y:S01]  /*3eb0*/  SHFL.IDX PT, R72, R48, R193, 0x1f ;  /* 0x00001fc130487589 */ /* 0x000f2200000e0000 */
[----:B------:R-:W-:-:S03]  /*3ec0*/  FMUL.FTZ R38, R184, R75 ;  /* 0x0000004bb8267220 */ /* 0x000fc60000410000 */
[----:B------:R-:W5:Y:S04]  /*3ed0*/  SHFL.IDX PT, R118, R48, R118, 0x1f ;  /* 0x00001f7630767589 */ /* 0x000f6800000e0000 */
[----:B------:R-:W5:Y:S04]  /*3ee0*/  SHFL.IDX PT, R199, R48, R199, 0x1f ;  /* 0x00001fc730c77589 */ /* 0x000f6800000e0000 */
[----:B------:R-:W5:Y:S04]  /*3ef0*/  SHFL.IDX PT, R28, R48, R197, 0x1f ;  /* 0x00001fc5301c7589 */ /* 0x000f6800000e0000 */
[----:B------:R-:W5:Y:S04]  /*3f00*/  SHFL.IDX PT, R117, R48, R117, 0x1f ;  /* 0x00001f7530757589 */ /* 0x000f6800000e0000 */
[----:B------:R-:W5:Y:S04]  /*3f10*/  SHFL.IDX PT, R75, R48, R198, 0x1f ;  /* 0x00001fc6304b7589 */ /* 0x000f6800000e0000 */
[----:B------:R4:W3:Y:S01]  /*3f20*/  SHFL.IDX PT, R200, R48, R200, 0x1f ;  /* 0x00001fc830c87589 */ /* 0x0008e200000e0000 */
[----:B------:R-:W5:Y:S01]  /*3f30*/  MUFU.EX2 R220, R220 ;  /* 0x000000dc00dc7308 */ /* 0x000f620000000800 */
[----:B------:R-:W-:Y:S01]  /*3f40*/  FMUL.FTZ R42, R90, R43 ;  /* 0x0000002b5a2a7220 */ /* 0x000fe20000410000 */
[----:B------:R-:W-:Y:S01]  /*3f50*/  FADD.FTZ R55, R55, -R77 ;  /* 0x8000004d37377221 */ /* 0x000fe20000010000 */
[----:B------:R-:W-:Y:S01]  /*3f60*/  FADD.FTZ R54, R54, -R76 ;  /* 0x8000004c36367221 */ /* 0x000fe20000010000 */
[----:B------:R-:W-:-:S04]  /*3f70*/  FFMA.FTZ R185, -R185, R185, 1 ;  /* 0x3f800000b9b97423 */ /* 0x000fc800000101b9 */
[----:B------:R-:W5:Y:S01]  /*3f80*/  MUFU.EX2 R214, R214 ;  /* 0x000000d600d67308 */ /* 0x000f620000000800 */
[----:B------:R-:W-:Y:S01]  /*3f90*/  FMUL.FTZ R74, R100, R49 ;  /* 0x00000031644a7220 */ /* 0x000fe20000410000 */
[----:B------:R-:W-:-:S06]  /*3fa0*/  FFMA.FTZ R188, -R188, R188, 1 ;  /* 0x3f800000bcbc7423 */ /* 0x000fcc00000101bc */
[----:B------:R-:W3:Y:S01]  /*3fb0*/  MUFU.EX2 R43, R216 ;  /* 0x000000d8002b7308 */ /* 0x000ee20000000800 */
[----:B-1----:R-:W-:-:S07]  /*3fc0*/  FMUL.FTZ R79, R10, R55 ;  /* 0x000000370a4f7220 */ /* 0x002fce0000410000 */
[----:B------:R-:W1:Y:S01]  /*3fd0*/  MUFU.EX2 R221, R222 ;  /* 0x000000de00dd7308 */ /* 0x000e620000000800 */
[----:B------:R-:W-:Y:S01]  /*3fe0*/  FFMA.FTZ R186, -R186, R186, 1 ;  /* 0x3f800000baba7423 */ /* 0x000fe200000101ba */
[----:B------:R-:W-:Y:S01]  /*3ff0*/  FFMA.FTZ R187, -R187, R187, 1 ;  /* 0x3f800000bbbb7423 */ /* 0x000fe200000101bb */
[----:B------:R-:W-:Y:S01]  /*4000*/  FMUL.FTZ R54, R213, R54 ;  /* 0x00000036d5367220 */ /* 0x000fe20000410000 */
[----:B------:R-:W-:-:S04]  /*4010*/  FMUL.FTZ R77, R13, R44 ;  /* 0x0000002c0d4d7220 */ /* 0x000fc80000410000 */
[----:B------:R-:W1:Y:S01]  /*4020*/  MUFU.EX2 R227, R227 ;  /* 0x000000e300e37308 */ /* 0x000e620000000800 */
[----:B------:R-:W-:Y:S01]  /*4030*/  FMUL.FTZ R55, R185, R74 ;  /* 0x0000004ab9377220 */ /* 0x000fe20000410000 */
[----:B--2---:R-:W-:Y:S01]  /*4040*/  FADD.FTZ R74, R56, -R73 ;  /* 0x80000049384a7221 */ /* 0x004fe20000010000 */
[----:B------:R-:W-:-:S05]  /*4050*/  FMUL.FTZ R44, R188, R79 ;  /* 0x0000004fbc2c7220 */ /* 0x000fca0000410000 */
[----:B------:R-:W2:Y:S01]  /*4060*/  MUFU.EX2 R215, R215 ;  /* 0x000000d700d77308 */ /* 0x000ea20000000800 */
[----:B------:R-:W-:Y:S01]  /*4070*/  FFMA.FTZ R78, -R78, R78, 1 ;  /* 0x3f8000004e4e7423 */ /* 0x000fe2000001014e */
[----:B------:R-:W-:-:S06]  /*4080*/  FMUL.FTZ R37, R92, R37 ;  /* 0x000000255c257220 */ /* 0x000fcc0000410000 */
[----:B------:R-:W2:Y:S01]  /*4090*/  MUFU.EX2 R210, R210 ;  /* 0x000000d200d27308 */ /* 0x000ea20000000800 */
[----:B----4-:R-:W-:Y:S01]  /*40a0*/  FADD.FTZ R79, R57, -R72 ;  /* 0x80000048394f7221 */ /* 0x010fe20000010000 */
[----:B------:R-:W-:-:S06]  /*40b0*/  FMUL.FTZ R49, R187, R54 ;  /* 0x00000036bb317220 */ /* 0x000fcc0000410000 */
[----:B------:R-:W-:Y:S01]  /*40c0*/  MUFU.EX2 R223, R223 ;  /* 0x000000df00df7308 */ /* 0x000fe20000000800 */
[----:B------:R-:W-:Y:S01]  /*40d0*/  FMUL.FTZ R48, R186, R77 ;  /* 0x0000004dba307220 */ /* 0x000fe20000410000 */
[----:B-----5:R-:W-:-:S06]  /*40e0*/  FADD.FTZ R81, R61, -R118 ;  /* 0x800000763d517221 */ /* 0x020fcc0000010000 */
[----:B------:R-:W-:Y:S01]  /*40f0*/  MUFU.EX2 R228, R228 ;  /* 0x000000e400e47308 */ /* 0x000fe20000000800 */
[----:B------:R-:W-:-:S07]  /*4100*/  FADD.FTZ R57, R64, -R199 ;  /* 0x800000c740397221 */ /* 0x000fce0000010000 */
[----:B------:R-:W-:Y:S01]  /*4110*/  MUFU.EX2 R225, R225 ;  /* 0x000000e100e17308 */ /* 0x000fe20000000800 */
[----:B------:R-:W-:-:S07]  /*4120*/  FFMA.FTZ R83, -R83, R83, 1 ;  /* 0x3f80000053537423 */ /* 0x000fce0000010153 */
[----:B------:R-:W4:Y:S01]  /*4130*/  MUFU.EX2 R212, R212 ;  /* 0x000000d400d47308 */ /* 0x000f220000000800 */
[----:B------:R-:W-:-:S07]  /*4140*/  FADD.FTZ R77, R58, -R73 ;  /* 0x800000493a4d7221 */ /* 0x000fce0000010000 */
[----:B------:R-:W5:Y:S01]  /*4150*/  MUFU.EX2 R226, R226 ;  /* 0x000000e200e27308 */ /* 0x000f620000000800 */
[----:B------:R-:W-:Y:S01]  /*4160*/  FADD.FTZ R76, R59, -R72 ;  /* 0x800000483b4c7221 */ /* 0x000fe20000010000 */
[----:B------:R-:W-:Y:S01]  /*4170*/  FADD.FTZ R56, R65, -R28 ;  /* 0x8000001c41387221 */ /* 0x000fe20000010000 */
[----:B------:R-:W-:Y:S01]  /*4180*/  FFMA.FTZ R54, -R189, R189, 1 ;  /* 0x3f800000bd367423 */ /* 0x000fe200000101bd */
[----:B------:R-:W-:Y:S01]  /*4190*/  FMUL.FTZ R61, R101, R74 ;  /* 0x0000004a653d7220 */ /* 0x000fe20000410000 */
[----:B------:R-:W-:Y:S01]  /*41a0*/  FADD.FTZ R25, R25, -R234 ;  /* 0x800000ea19197221 */ /* 0x000fe20000010000 */
[--C-:B------:R-:W-:Y:S01]  /*41b0*/  FADD.FTZ R60, R60, -R117.reuse ;  /* 0x800000753c3c7221 */ /* 0x100fe20000010000 */
[----:B------:R-:W-:Y:S01]  /*41c0*/  FADD.FTZ R28, R67, -R28 ;  /* 0x8000001c431c7221 */ /* 0x000fe20000010000 */
[----:B------:R-:W-:Y:S01]  /*41d0*/  FMUL.FTZ R37, R78, R37 ;  /* 0x000000254e257220 */ /* 0x000fe20000410000 */
[----:B------:R-:W-:Y:S01]  /*41e0*/  FADD.FTZ R78, R62, -R117 ;  /* 0x800000753e4e7221 */ /* 0x000fe20000010000 */
[--C-:B------:R-:W-:Y:S01]  /*41f0*/  FADD.FTZ R59, R68, -R75.reuse ;  /* 0x8000004b443b7221 */ /* 0x100fe20000010000 */
[----:B------:R-:W-:Y:S01]  /*4200*/  FADD.FTZ R70, R70, -R75 ;  /* 0x8000004b46467221 */ /* 0x000fe20000010000 */
[----:B------:R-:W-:Y:S01]  /*4210*/  FFMA.FTZ R112, -R112, R112, 1 ;  /* 0x3f80000070707423 */ /* 0x000fe20000010170 */
[----:B------:R-:W-:Y:S01]  /*4220*/  FMUL.FTZ R57, R220, R57 ;  /* 0x00000039dc397220 */ /* 0x000fe20000410000 */
[----:B------:R-:W-:Y:S01]  /*4230*/  FMUL.FTZ R20, R190, R20 ;  /* 0x00000014be147220 */ /* 0x000fe20000410000 */
[----:B------:R-:W-:Y:S01]  /*4240*/  FMUL.FTZ R40, R83, R40 ;  /* 0x0000002853287220 */ /* 0x000fe20000410000 */
[----:B------:R-:W-:Y:S01]  /*4250*/  FMUL.FTZ R54, R54, R61 ;  /* 0x0000003d36367220 */ /* 0x000fe20000410000 */
[----:B------:R-:W-:Y:S01]  /*4260*/  FFMA.FTZ R73, -R105, R105, 1 ;  /* 0x3f80000069497423 */ /* 0x000fe20000010169 */
[----:B------:R-:W-:Y:S01]  /*4270*/  FFMA.FTZ R72, -R106, R106, 1 ;  /* 0x3f8000006a487423 */ /* 0x000fe2000001016a */
[----:B------:R-:W-:Y:S01]  /*4280*/  FFMA.FTZ R75, -R107, R107, 1 ;  /* 0x3f8000006b4b7423 */ /* 0x000fe2000001016b */
[----:B------:R-:W-:Y:S01]  /*4290*/  FMUL.FTZ R77, R214, R77 ;  /* 0x0000004dd64d7220 */ /* 0x000fe20000410000 */
[----:B------:R-:W-:Y:S01]  /*42a0*/  FMUL.FTZ R62, R102, R79 ;  /* 0x0000004f663e7220 */ /* 0x000fe20000410000 */
[----:B---3--:R-:W-:Y:S01]  /*42b0*/  FMUL.FTZ R76, R43, R76 ;  /* 0x0000004c2b4c7220 */ /* 0x008fe20000410000 */
[----:B------:R-:W-:Y:S01]  /*42c0*/  FMUL.FTZ R25, R119, R25 ;  /* 0x0000001977197220 */ /* 0x000fe20000410000 */
[----:B------:R-:W-:Y:S01]  /*42d0*/  FADD.FTZ R83, R63, -R118 ;  /* 0x800000763f537221 */ /* 0x000fe20000010000 */
[----:B------:R-:W-:Y:S01]  /*42e0*/  FFMA.FTZ R74, -R108, R108, 1 ;  /* 0x3f8000006c4a7423 */ /* 0x000fe2000001016c */
[----:B------:R-:W-:Y:S01]  /*42f0*/  FMUL.FTZ R61, R103, R60 ;  /* 0x0000003c673d7220 */ /* 0x000fe20000410000 */
[----:B------:R-:W-:Y:S01]  /*4300*/  FFMA.FTZ R115, -R115, R115, 1 ;  /* 0x3f80000073737423 */ /* 0x000fe20000010173 */
[----:B-1----:R-:W-:Y:S01]  /*4310*/  FMUL.FTZ R28, R221, R28 ;  /* 0x0000001cdd1c7220 */ /* 0x002fe20000410000 */
[----:B------:R-:W-:Y:S01]  /*4320*/  FADD.FTZ R199, R66, -R199 ;  /* 0x800000c742c77221 */ /* 0x000fe20000010000 */
[--C-:B------:R-:W-:Y:S01]  /*4330*/  FADD.FTZ R58, R69, -R200.reuse ;  /* 0x800000c8453a7221 */ /* 0x100fe20000010000 */
[----:B------:R-:W-:Y:S01]  /*4340*/  FADD.FTZ R71, R71, -R200 ;  /* 0x800000c847477221 */ /* 0x000fe20000010000 */
        /* <DEDUP_REMOVED lines=11> */
[----:B------:R-:W-:Y:S01]  /*4400*/  FFMA.FTZ R79, -R111, R111, 1 ;  /* 0x3f8000006f4f7423 */ /* 0x000fe2000001016f */
[----:B--2---:R-:W-:Y:S01]  /*4410*/  FMUL.FTZ R63, R215, R78 ;  /* 0x0000004ed73f7220 */ /* 0x004fe20000410000 */
[----:B------:R-:W-:Y:S01]  /*4420*/  FMUL.FTZ R60, R12, R81 ;  /* 0x000000510c3c7220 */ /* 0x000fe20000410000 */
[----:B------:R-:W-:Y:S01]  /*4430*/  FMUL.FTZ R62, R210, R83 ;  /* 0x00000053d23e7220 */ /* 0x000fe20000410000 */
[----:B------:R-:W-:Y:S01]  /*4440*/  FMUL.FTZ R74, R74, R61 ;  /* 0x0000003d4a4a7220 */ /* 0x000fe20000410000 */
[----:B------:R-:W-:Y:S01]  /*4450*/  FMUL.FTZ R115, R115, R28 ;  /* 0x0000001c73737220 */ /* 0x000fe20000410000 */
[----:B------:R-:W-:Y:S01]  /*4460*/  F2FP.F16.F32.PACK_AB R70, R23, R20 ;  /* 0x000000141746723e */ /* 0x000fe200000000ff */
[----:B------:R-:W-:Y:S01]  /*4470*/  FFMA.FTZ R191, -R191, R191, 1 ;  /* 0x3f800000bfbf7423 */ /* 0x000fe200000101bf */
[----:B------:R-:W-:Y:S01]  /*4480*/  FFMA.FTZ R114, -R114, R114, 1 ;  /* 0x3f80000072727423 */ /* 0x000fe20000010172 */
[----:B----4-:R-:W-:Y:S01]  /*4490*/  FMUL.FTZ R199, R212, R199 ;  /* 0x000000c7d4c77220 */ /* 0x010fe20000410000 */
[----:B------:R-:W-:Y:S01]  /*44a0*/  FMUL.FTZ R56, R223, R56 ;  /* 0x00000038df387220 */ /* 0x000fe20000410000 */
[----:B------:R-:W-:Y:S01]  /*44b0*/  FFMA.FTZ R192, -R192, R192, 1 ;  /* 0x3f800000c0c07423 */ /* 0x000fe200000101c0 */
[----:B------:R-:W-:Y:S01]  /*44c0*/  FFMA.FTZ R194, -R194, R194, 1 ;  /* 0x3f800000c2c27423 */ /* 0x000fe200000101c2 */
[----:B------:R-:W-:Y:S01]  /*44d0*/  FFMA.FTZ R196, -R196, R196, 1 ;  /* 0x3f800000c4c47423 */ /* 0x000fe200000101c4 */
[----:B------:R-:W-:Y:S01]  /*44e0*/  FFMA.FTZ R201, -R201, R201, 1 ;  /* 0x3f800000c9c97423 */ /* 0x000fe200000101c9 */
[----:B------:R-:W-:Y:S01]  /*44f0*/  FMUL.FTZ R59, R228, R59 ;  /* 0x0000003be43b7220 */ /* 0x000fe20000410000 */
[----:B------:R-:W-:Y:S01]  /*4500*/  FMUL.FTZ R61, R225, R58 ;  /* 0x0000003ae13d7220 */ /* 0x000fe20000410000 */
[----:B-----5:R-:W-:Y:S01]  /*4510*/  FMUL.FTZ R28, R226, R71 ;  /* 0x00000047e21c7220 */ /* 0x020fe20000410000 */
        /* <DEDUP_REMOVED lines=29> */
[----:B------:R1:W-:Y:S01]  /*46f0*/  STSM.16.MT88.4 [R20+0x1a800], R68 ;  /* 0x01a8004414007844 */ /* 0x0003e20000004200 */
[----:B------:R-:W-:Y:S02]  /*4700*/  R2UR UR6, R236 ;  /* 0x00000000ec0672ca */ /* 0x000fe400000e0000 */
[----:B------:R-:W-:Y:S02]  /*4710*/  F2FP.F16.F32.PACK_AB R53, R75, R72 ;  /* 0x000000484b35723e */ /* 0x000fe400000000ff */
[----:B------:R-:W-:Y:S02]  /*4720*/  F2FP.F16.F32.PACK_AB R54, R77, R74 ;  /* 0x0000004a4d36723e */ /* 0x000fe400000000ff */
[----:B------:R-:W-:Y:S01]  /*4730*/  F2FP.F16.F32.PACK_AB R55, R79, R76 ;  /* 0x0000004c4f37723e */ /* 0x000fe200000000ff */
[----:B------:R1:W-:Y:S01]  /*4740*/  STSM.16.MT88.4 [R20+0x1b000], R64 ;  /* 0x01b0004014007844 */ /* 0x0003e20000004200 */
[----:B------:R-:W-:-:S02]  /*4750*/  F2FP.F16.F32.PACK_AB R48, R191, R112 ;  /* 0x00000070bf30723e */ /* 0x000fc400000000ff */
[----:B------:R-:W-:Y:S02]  /*4760*/  F2FP.F16.F32.PACK_AB R49, R115, R114 ;  /* 0x000000727331723e */ /* 0x000fe400000000ff */
[----:B------:R-:W-:Y:S02]  /*4770*/  F2FP.F16.F32.PACK_AB R50, R81, R192 ;  /* 0x000000c05132723e */ /* 0x000fe400000000ff */
[----:B------:R-:W-:Y:S01]  /*4780*/  F2FP.F16.F32.PACK_AB R51, R201, R196 ;  /* 0x000000c4c933723e */ /* 0x000fe200000000ff */
[----:B------:R1:W-:Y:S01]  /*4790*/  STSM.16.MT88.4 [R20+0x1b800], R60 ;  /* 0x01b8003c14007844 */ /* 0x0003e20000004200 */
[----:B------:R-:W-:Y:S02]  /*47a0*/  F2FP.F16.F32.PACK_AB R28, R119, R113 ;  /* 0x00000071771c723e */ /* 0x000fe400000000ff */
[----:B------:R-:W-:Y:S01]  /*47b0*/  F2FP.F16.F32.PACK_AB R30, R26, R24 ;  /* 0x000000181a1e723e */ /* 0x000fe200000000ff */
[----:B------:R1:W-:Y:S01]  /*47c0*/  STSM.16.MT88.4 [R20+0x1c000], R56 ;  /* 0x01c0003814007844 */ /* 0x0003e20000004200 */
[----:B------:R-:W-:-:S02]  /*47d0*/  F2FP.F16.F32.PACK_AB R29, R19, R104 ;  /* 0x00000068131d723e */ /* 0x000fc400000000ff */
[----:B------:R-:W-:Y:S01]  /*47e0*/  F2FP.F16.F32.PACK_AB R31, R18, R31 ;  /* 0x0000001f121f723e */ /* 0x000fe200000000ff */
[----:B------:R1:W-:Y:S04]  /*47f0*/  STSM.16.MT88.4 [R20+0x1c800], R52 ;  /* 0x01c8003414007844 */ /* 0x0003e80000004200 */
        /* <DEDUP_REMOVED lines=54> */
[----:B------:R-:W-:-:S05]  /*4b60*/  VIADD R11, R17, 0x1a800 ;  /* 0x0001a800110b7836 */ /* 0x000fca0000000000 */
[----:B------:R-:W-:-:S04]  /*4b70*/  LEA R10, R5, R11, 0xb ;  /* 0x0000000b050a7211 */ /* 0x000fc800078e58ff */
        /* <DEDUP_REMOVED lines=167> */
.L_x_2753:
        /* <DEDUP_REMOVED lines=56> */
.L_x_2754:
[----:B------:R-:W-:Y:S01]  /*5970*/  IADD3 R16, R16, 0x1, RZ ;  /* 0x0000000110107810 */ /* 0x000fe20007ffe0ff */
[----:B------:R-:W-:Y:S02]  /*5980*/  VIADD R0, R0, 0x1 ;  /* 0x0000000100007836 */ /* 0x000fe40000000000 */
[----:B------:R-:W-:Y:S01]  /*5990*/  VIADD R6, R6, 0x26820 ;  /* 0x0002682006067836 */ /* 0x000fe20000000000 */
[----:B------:R-:W-:Y:S02]  /*59a0*/  ISETP.GE.AND P1, PT, R16, R237, PT ;  /* 0x000000ed1000720c */ /* 0x000fe40003f26270 */
[----:B------:R-:W-:Y:S02]  /*59b0*/  ISETP.NE.AND P0, PT, R0, 0x2, PT ;  /* 0x000000020000780c */ /* 0x000fe40003f05270 */
[----:B------:R-:W-:Y:S02]  /*59c0*/  PRMT R6, RZ, 0x654, R6 ;  /* 0x00000654ff067816 */ /* 0x000fe40000000006 */
[----:B-1----:R-:W-:-:S02]  /*59d0*/  SEL R7, RZ, 0x1, P0 ;  /* 0x00000001ff077807 */ /* 0x002fc40000000000 */
[----:B------:R1:W-:Y:S01]  /*59e0*/  SYNCS.ARRIVE.TRANS64.RED.A1T0 RZ, [R6+URZ], RZ ;  /* 0x000000ff06ff79a7 */ /* 0x0003e2000810043f */
[----:B------:R-:W-:Y:S02]  /*59f0*/  SEL R0, R0, RZ, P0 ;  /* 0x000000ff00007207 */ /* 0x000fe40000000000 */
[----:B------:R-:W-:Y:S02]  /*5a00*/  LOP3.LUT R4, R4, R7, RZ, 0x3c, !PT ;  /* 0x0000000704047212 */ /* 0x000fe400078e3cff */
[----:B------:R-:W-:Y:S05]  /*5a10*/  @!P1 BRA `(.L_x_2755) ;  /* 0xffffffc000749947 */ /* 0x000fea000383ffff */
.L_x_2744:
[----:B-1----:R-:W2:Y:S02]  /*5a20*/  LDL R6, [R1+0x2c] ;  /* 0x00002c0001067983 */ /* 0x002ea40000100800 */
[----:B--2---:R-:W-:-:S13]  /*5a30*/  ISETP.GE.AND P0, PT, R16, R6, PT ;  /* 0x000000061000720c */ /* 0x004fda0003f06270 */
[----:B------:R-:W-:Y:S05]  /*5a40*/  @P0 BRA `(.L_x_2756) ;  /* 0x00000040006c0947 */ /* 0x000fea0003800000 */
[----:B------:R-:W2:Y:S01]  /*5a50*/  LDL.LU R13, [R1+0x1c] ;  /* 0x00001c00010d7983 */ /* 0x000ea20000300800 */
[----:B------:R-:W1:Y:S03]  /*5a60*/  LDC R23, c[0x0][0x290] ;  /* 0x0000a400ff177b82 */ /* 0x000e660000000800 */
[----:B------:R-:W3:Y:S04]  /*5a70*/  LDL.LU R26, [R1+0x10] ;  /* 0x00001000011a7983 */ /* 0x000ee80000300800 */
[----:B------:R-:W1:Y:S04]  /*5a80*/  LDL R25, [R1+0x30] ;  /* 0x0000300001197983 */ /* 0x000e680000100800 */
[----:B------:R-:W4:Y:S01]  /*5a90*/  LDL.LU R24, [R1+0xc] ;  /* 0x00000c0001187983 */ /* 0x000f220000300800 */
[----:B------:R-:W5:Y:S02]  /*5aa0*/  S2R R6, SR_TID.X ;  /* 0x0000000000067919 */ /* 0x000f640000002100 */
[----:B-----5:R-:W-:-:S05]  /*5ab0*/  VIADD R6, R6, 0xffffff80 ;  /* 0xffffff8006067836 */ /* 0x020fca0000000000 */
[----:B------:R-:W-:-:S04]  /*5ac0*/  SHF.R.S32.HI R7, RZ, 0x1f, R6 ;  /* 0x0000001fff077819 */ /* 0x000fc80000011406 */
[----:B------:R-:W-:-:S04]  /*5ad0*/  LEA.HI R8, R7, R6, RZ, 0x5 ;  /* 0x0000000607087211 */ /* 0x000fc800078f28ff */
[----:B------:R-:W-:Y:S02]  /*5ae0*/  LOP3.LUT R9, R8, 0xffffffe0, RZ, 0xc0, !PT ;  /* 0xffffffe008097812 */ /* 0x000fe400078ec0ff */
[----:B------:R-:W-:-:S03]  /*5af0*/  LEA.HI R8, R7, R6, RZ, 0x7 ;  /* 0x0000000607087211 */ /* 0x000fc600078f38ff */
[----:B------:R-:W-:Y:S01]  /*5b00*/  IMAD.IADD R10, R6, 0x1, -R9 ;  /* 0x00000001060a7824 */ /* 0x000fe200078e0a09 */
[----:B------:R-:W-:Y:S02]  /*5b10*/  LEA.HI R9, R7, R6, RZ, 0x2 ;  /* 0x0000000607097211 */ /* 0x000fe400078f10ff */
[----:B------:R-:W-:Y:S02]  /*5b20*/  LOP3.LUT R7, R8, 0xffffff80, RZ, 0xc0, !PT ;  /* 0xffffff8008077812 */ /* 0x000fe400078ec0ff */
[----:B------:R-:W-:Y:S02]  /*5b30*/  SHF.R.S32.HI R11, RZ, 0x1f, R10 ;  /* 0x0000001fff0b7819 */ /* 0x000fe4000001140a */
[----:B------:R-:W-:Y:S02]  /*5b40*/  LOP3.LUT R9, R9, 0xfffffffc, RZ, 0xc0, !PT ;  /* 0xfffffffc09097812 */ /* 0x000fe400078ec0ff */
[CC--:B------:R-:W-:Y:S02]  /*5b50*/  LEA.HI R12, R11.reuse, R10.reuse, RZ, 0x2 ;  /* 0x0000000a0b0c7211 */ /* 0x0c0fe400078f10ff */
[----:B------:R-:W-:Y:S01]  /*5b60*/  LEA.HI R10, R11, R10, RZ, 0x3 ;  /* 0x0000000a0b0a7211 */ /* 0x000fe200078f18ff */
[C---:B------:R-:W-:Y:S01]  /*5b70*/  IMAD.IADD R9, R6.reuse, 0x1, -R9 ;  /* 0x0000000106097824 */ /* 0x040fe200078e0a09 */
[----:B------:R-:W-:-:S02]  /*5b80*/  IADD3 R7, R6, -R7, RZ ;  /* 0x8000000706077210 */ /* 0x000fc40007ffe0ff */
[----:B------:R-:W-:Y:S02]  /*5b90*/  SHF.R.S32.HI R11, RZ, 0x2, R12 ;  /* 0x00000002ff0b7819 */ /* 0x000fe4000001140c */
[----:B------:R-:W-:Y:S02]  /*5ba0*/  SHF.R.S32.HI R8, RZ, 0x7, R8 ;  /* 0x00000007ff087819 */ /* 0x000fe40000011408 */
[----:B------:R-:W-:Y:S02]  /*5bb0*/  SHF.R.S32.HI R10, RZ, 0x3, R10 ;  /* 0x00000003ff0a7819 */ /* 0x000fe4000001140a */
[----:B------:R-:W-:Y:S02]  /*5bc0*/  LEA.HI R6, R8, R8, RZ, 0x1 ;  /* 0x0000000808067211 */ /* 0x000fe400078f08ff */
[----:B------:R-:W-:Y:S02]  /*5bd0*/  IADD3 R18, R11, 0x10, RZ ;  /* 0x000000100b127810 */ /* 0x000fe40007ffe0ff */
[----:B------:R-:W-:-:S02]  /*5be0*/  LEA.HI R12, R12, R11, RZ, 0x1 ;  /* 0x0000000b0c0c7211 */ /* 0x000fc400078f08ff */
[----:B------:R-:W-:Y:S02]  /*5bf0*/  LEA.HI R19, R18, R18, RZ, 0x1 ;  /* 0x0000001212137211 */ /* 0x000fe400078f08ff */
[----:B------:R-:W-:Y:S02]  /*5c00*/  LOP3.LUT R12, R12, 0xfffffffe, RZ, 0xc0, !PT ;  /* 0xfffffffe0c0c7812 */ /* 0x000fe400078ec0ff */
[----:B------:R-:W-:-:S03]  /*5c10*/  SHF.R.S32.HI R20, RZ, 0x1, R19 ;  /* 0x00000001ff147819 */ /* 0x000fc60000011413 */
[----:B------:R-:W-:Y:S01]  /*5c20*/  IMAD.IADD R12, R11, 0x1, -R12 ;  /* 0x000000010b0c7824 */ /* 0x000fe200078e0a0c */
[----:B------:R-:W-:-:S05]  /*5c30*/  LOP3.LUT R19, R19, 0xfffffffe, RZ, 0xc0, !PT ;  /* 0xfffffffe13137812 */ /* 0x000fca00078ec0ff */
[----:B------:R-:W-:Y:S01]  /*5c40*/  IMAD.IADD R19, R18, 0x1, -R19 ;  /* 0x0000000112137824 */ /* 0x000fe200078e0a13 */
[----:B------:R-:W-:Y:S01]  /*5c50*/  MOV R187, 0x40000040 ;  /* 0x4000004000bb7802 */ /* 0x000fe20000000f00 */
[----:B------:R-:W-:Y:S01]  /*5c60*/  IMAD.MOV.U32 R185, RZ, RZ, 0x40000040 ;  /* 0x40000040ffb97424 */ /* 0x000fe200078e00ff */
[----:B------:R-:W-:Y:S01]  /*5c70*/  MOV R193, 0x40000040 ;  /* 0x4000004000c17802 */ /* 0x000fe20000000f00 */
[----:B------:R-:W-:Y:S02]  /*5c80*/  IMAD.MOV.U32 R189, RZ, RZ, 0x40000040 ;  /* 0x40000040ffbd7424 */ /* 0x000fe400078e00ff */
[----:B------:R-:W-:Y:S01]  /*5c90*/  IMAD.MOV.U32 R191, RZ, RZ, 0x40000040 ;  /* 0x40000040ffbf7424 */ /* 0x000fe200078e00ff */
[----:B--2---:R-:W-:Y:S01]  /*5ca0*/  LEA.HI R22, R13, R7, RZ, 0x5 ;  /* 0x000000070d167211 */ /* 0x004fe200078f28ff */
[----:B------:R-:W-:Y:S01]  /*5cb0*/  VIADD R13, R11, 0x8 ;  /* 0x000000080b0d7836 */ /* 0x000fe20000000000 */
[----:B------:R-:W-:Y:S01]  /*5cc0*/  LOP3.LUT R7, R6, 0xfffffffe, RZ, 0xc0, !PT ;  /* 0xfffffffe06077812 */ /* 0x000fe200078ec0ff */
[----:B------:R-:W-:-:S03]  /*5cd0*/  IMAD.HI R6, R10, 0x2aaaaaab, RZ ;  /* 0x2aaaaaab0a067827 */ /* 0x000fc600078e02ff */
[----:B------:R-:W-:Y:S01]  /*5ce0*/  LEA.HI R14, R13, R13, RZ, 0x1 ;  /* 0x0000000d0d0e7211 */ /* 0x000fe200078f08ff */
[----:B------:R-:W-:Y:S01]  /*5cf0*/  IMAD.IADD R21, R8, 0x1, -R7 ;  /* 0x0000000108157824 */ /* 0x000fe200078e0a07 */
[----:B------:R-:W-:Y:S02]  /*5d00*/  SHF.R.U32.HI R7, RZ, 0x1, R6 ;  /* 0x00000001ff077819 */ /* 0x000fe40000011606 */
[----:B------:R-:W-:Y:S02]  /*5d10*/  SHF.R.S32.HI R15, RZ, 0x1, R14 ;  /* 0x00000001ff0f7819 */ /* 0x000fe4000001140e */
[----:B------:R-:W-:Y:S01]  /*5d20*/  LEA.HI R7, R6, R7, RZ, 0x1 ;  /* 0x0000000706077211 */ /* 0x000fe200078f08ff */
[----:B------:R-:W-:Y:S01]  /*5d30*/  IMAD.HI R6, R20, 0x2aaaaaab, RZ ;  /* 0x2aaaaaab14067827 */ /* 0x000fe200078e02ff */
[----:B------:R-:W-:-:S03]  /*5d40*/  LOP3.LUT R14, R14, 0xfffffffe, RZ, 0xc0, !PT ;  /* 0xfffffffe0e0e7812 */ /* 0x000fc600078ec0ff */
[----:B------:R-:W-:Y:S01]  /*5d50*/  IMAD.HI R8, R15, 0x2aaaaaab, RZ ;  /* 0x2aaaaaab0f087827 */ /* 0x000fe200078e02ff */
[----:B------:R-:W-:Y:S02]  /*5d60*/  IADD3 R14, R13, -R14, RZ ;  /* 0x8000000e0d0e7210 */ /* 0x000fe40007ffe0ff */
[----:B------:R-:W-:Y:S02]  /*5d70*/  SHF.R.U32.HI R13, RZ, 0x1, R6 ;  /* 0x00000001ff0d7819 */ /* 0x000fe40000011606 */
[----:B------:R-:W-:Y:S01]  /*5d80*/  SHF.R.U32.HI R11, RZ, 0x1, R8 ;  /* 0x00000001ff0b7819 */ /* 0x000fe20000011608 */
[----:B------:R-:W-:Y:S01]  /*5d90*/  IMAD R7, R7, -0xc, R10 ;  /* 0xfffffff407077824 */ /* 0x000fe200078e020a */
[--C-:B---3--:R-:W-:Y:S02]  /*5da0*/  SHF.R.S32.HI R10, RZ, 0x2, R26.reuse ;  /* 0x00000002ff0a7819 */ /* 0x108fe4000001141a */
[----:B------:R-:W-:Y:S02]  /*5db0*/  LEA.HI R8, R8, R11, RZ, 0x1 ;  /* 0x0000000b08087211 */ /* 0x000fe400078f08ff */
[----:B------:R-:W-:-:S02]  /*5dc0*/  SHF.R.S32.HI R11, RZ, 0x1f, R26 ;  /* 0x0000001fff0b7819 */ /* 0x000fc4000001141a */
[----:B------:R-:W-:Y:S01]  /*5dd0*/  LEA.HI R13, R6, R13, RZ, 0x1 ;  /* 0x0000000d060d7211 */ /* 0x000fe200078f08ff */
[----:B------:R-:W-:Y:S01]  /*5de0*/  IMAD R6, R7, 0x8, R12 ;  /* 0x0000000807067824 */ /* 0x000fe200078e020c */
[----:B------:R-:W-:Y:S01]  /*5df0*/  SHF.R.S32.HI R22, RZ, 0x5, R22 ;  /* 0x00000005ff167819 */ /* 0x000fe20000011416 */
[----:B-1----:R-:W-:Y:S01]  /*5e00*/  IMAD R23, R25, -0x80, R23 ;  /* 0xffffff8019177824 */ /* 0x002fe200078e0217 */
[----:B------:R-:W-:Y:S02]  /*5e10*/  LEA.HI R11, R11, R10, RZ, 0x3 ;  /* 0x0000000a0b0b7211 */ /* 0x000fe400078f18ff */
[----:B------:R1:W-:Y:S01]  /*5e20*/  STL [R1+0x28], R6 ;  /* 0x0000280601007387 */ /* 0x0003e20000100800 */
[----:B------:R-:W-:Y:S01]  /*5e30*/  IMAD R22, R22, -0x10, R23 ;  /* 0xfffffff016167824 */ /* 0x000fe200078e0217 */
[----:B------:R-:W-:Y:S01]  /*5e40*/  LOP3.LUT R11, R11, 0xfffffff8, RZ, 0xc0, !PT ;  /* 0xfffffff80b0b7812 */ /* 0x000fe200078ec0ff */
[----:B------:R-:W-:-:S03]  /*5e50*/  IMAD R15, R8, -0xc, R15 ;  /* 0xfffffff4080f7824 */ /* 0x000fc600078e020f */
[----:B------:R-:W-:Y:S01]  /*5e60*/  IADD3 R8, R22, R11, -R10 ;  /* 0x0000000b16087210 */ /* 0x000fe20007ffe80a */
[C-C-:B-1----:R-:W-:Y:S02]  /*5e70*/  IMAD R6, R5.reuse, 0x800, R17.reuse ;  /* 0x0000080005067824 */ /* 0x142fe400078e0211 */
[----:B------:R-:W-:Y:S02]  /*5e80*/  IMAD R5, R5, 0x2000, R17 ;  /* 0x0000200005057824 */ /* 0x000fe400078e0211 */
[----:B------:R-:W-:Y:S02]  /*5e90*/  VIADD R6, R6, 0x1a800 ;  /* 0x0001a80006067836 */ /* 0x000fe40000000000 */
[----:B------:R-:W-:Y:S01]  /*5ea0*/  VIADD R10, R5, 0x4000 ;  /* 0x00004000050a7836 */ /* 0x000fe20000000000 */
[----:B------:R-:W-:Y:S01]  /*5eb0*/  SHF.R.U32.HI R5, RZ, 0x4, R5 ;  /* 0x00000004ff057819 */ /* 0x000fe20000011605 */
[----:B------:R-:W-:Y:S01]  /*5ec0*/  IMAD R20, R13, -0xc, R20 ;  /* 0xfffffff40d147824 */ /* 0x000fe200078e0214 */
[----:B------:R-:W-:-:S02]  /*5ed0*/  LEA R7, R15, R14, 0x3 ;  /* 0x0000000e0f077211 */ /* 0x000fc400078e18ff */
[----:B------:R-:W-:Y:S02]  /*5ee0*/  SHF.R.U32.HI R6, RZ, 0x4, R6 ;  /* 0x00000004ff067819 */ /* 0x000fe40000011606 */
[----:B------:R-:W-:Y:S02]  /*5ef0*/  SHF.R.U32.HI R10, RZ, 0x4, R10 ;  /* 0x00000004ff0a7819 */ /* 0x000fe4000001160a */
[----:B------:R-:W-:Y:S01]  /*5f00*/  LOP3.LUT R5, R5, 0x3fff, RZ, 0xc0, !PT ;  /* 0x00003fff05057812 */ /* 0x000fe200078ec0ff */
[----:B------:R1:W-:Y:S01]  /*5f10*/  STL [R1+0x24], R7 ;  /* 0x0000240701007387 */ /* 0x0003e20000100800 */
[----:B------:R-:W-:Y:S02]  /*5f20*/  LOP3.LUT R6, R6, 0x3fff, RZ, 0xc0, !PT ;  /* 0x00003fff06067812 */ /* 0x000fe400078ec0ff */
[----:B------:R-:W-:Y:S02]  /*5f30*/  LOP3.LUT R10, R10, 0x3fff, RZ, 0xc0, !PT ;  /* 0x00003fff0a0a7812 */ /* 0x000fe400078ec0ff */
[----:B------:R-:W-:-:S02]  /*5f40*/  LOP3.LUT R11, R5, 0x10000, RZ, 0xfc, !PT ;  /* 0x00010000050b7812 */ /* 0x000fc400078efcff */
[----:B------:R-:W-:Y:S02]  /*5f50*/  LOP3.LUT R6, R6, 0x10000, RZ, 0xfc, !PT ;  /* 0x0001000006067812 */ /* 0x000fe400078efcff */
[----:B-1----:R-:W-:Y:S02]  /*5f60*/  LEA R7, R20, R19, 0x3 ;  /* 0x0000001314077211 */ /* 0x002fe400078e18ff */
[----:B------:R-:W-:-:S03]  /*5f70*/  LOP3.LUT R5, R10, 0x10000, RZ, 0xfc, !PT ;  /* 0x000100000a057812 */ /* 0x000fc600078efcff */
[----:B------:R4:W-:Y:S01]  /*5f80*/  STL [R1+0x1c], R7 ;  /* 0x00001c0701007387 */ /* 0x0009e20000100800 */
[C---:B------:R-:W-:Y:S01]  /*5f90*/  IADD3 R188, R5.reuse, 0x2, RZ ;  /* 0x0000000205bc7810 */ /* 0x040fe20007ffe0ff */
[C---:B------:R-:W-:Y:S02]  /*5fa0*/  VIADD R190, R5.reuse, 0x4 ;  /* 0x0000000405be7836 */ /* 0x040fe40000000000 */
[----:B------:R-:W-:Y:S01]  /*5fb0*/  STL [R1+0x14], R11 ;  /* 0x0000140b01007387 */ /* 0x000fe20000100800 */
[----:B------:R-:W-:-:S03]  /*5fc0*/  VIADD R192, R5, 0x6 ;  /* 0x0000000605c07836 */ /* 0x000fc60000000000 */
[----:B------:R1:W-:Y:S01]  /*5fd0*/  STL [R1+0x20], R6 ;  /* 0x0000200601007387 */ /* 0x0003e20000100800 */
[----:B------:R-:W-:-:S03]  /*5fe0*/  VIADD R10, R9, 0x8 ;  /* 0x00000008090a7836 */ /* 0x000fc60000000000 */
[----:B------:R2:W-:Y:S01]  /*5ff0*/  STL [R1+0x10], R5 ;  /* 0x0000100501007387 */ /* 0x0005e20000100800 */
[----:B------:R-:W-:Y:S01]  /*6000*/  IMAD R8, R21, -0x40, R8 ;  /* 0xffffffc015087824 */ /* 0x000fe200078e0208 */
[----:B----4-:R-:W-:Y:S01]  /*6010*/  LOP3.LUT R7, R24, 0x1, RZ, 0xfc, !PT ;  /* 0x0000000118077812 */ /* 0x010fe200078efcff */
[C---:B------:R-:W-:Y:S01]  /*6020*/  VIADD R184, R11.reuse, 0x4 ;  /* 0x000000040bb87836 */ /* 0x040fe20000000000 */
[C---:B------:R-:W-:Y:S01]  /*6030*/  IADD3 R22, R11.reuse, 0x2, RZ ;  /* 0x000000020b167810 */ /* 0x040fe20007ffe0ff */
[----:B------:R-:W-:Y:S02]  /*6040*/  VIADD R186, R11, 0x6 ;  /* 0x000000060bba7836 */ /* 0x000fe40000000000 */
[C---:B-1----:R-:W-:Y:S01]  /*6050*/  VIADD R6, R9.reuse, 0xc ;  /* 0x0000000c09067836 */ /* 0x042fe20000000000 */
[C---:B--2---:R-:W-:Y:S01]  /*6060*/  IADD3 R5, R9.reuse, 0x4, RZ ;  /* 0x0000000409057810 */ /* 0x044fe20007ffe0ff */
[C---:B------:R-:W-:Y:S01]  /*6070*/  VIADD R10, R9.reuse, 0x14 ;  /* 0x00000014090a7836 */ /* 0x040fe20000000000 */
[C---:B------:R-:W-:Y:S01]  /*6080*/  IADD3 R5, R9.reuse, 0x10, RZ ;  /* 0x0000001009057810 */ /* 0x040fe20007ffe0ff */
[C---:B------:R-:W-:Y:S01]  /*6090*/  VIADD R6, R9.reuse, 0x18 ;  /* 0x0000001809067836 */ /* 0x040fe20000000000 */
[----:B------:R-:W-:Y:S01]  /*60a0*/  IADD3 R5, R9, 0x1c, RZ ;  /* 0x0000001c09057810 */ /* 0x000fe20007ffe0ff */
[----:B------:R-:W-:-:S07]  /*60b0*/  IMAD.MOV.U32 R23, RZ, RZ, 0x40000040 ;  /* 0x40000040ff177424 */ /* 0x000fce00078e00ff */
.L_x_2767:
[----:B------:R-:W-:-:S13]  /*60c0*/  ISETP.NE.AND P0, PT, R7, 0x3, PT ;  /* 0x000000030700780c */ /* 0x000fda0003f05270 */
[----:B------:R-:W-:Y:S05]  /*60d0*/  @!P0 BRA `(.L_x_2757) ;  /* 0x0000000000048947 */ /* 0x000fea0003800000 */
[----:B------:R-:W-:Y:S01]  /*60e0*/  BPT.TRAP 0x1 ;  /* 0x000000040000795c */ /* 0x000fe20000300000 */
.L_x_2757:
[----:B------:R-:W-:Y:S01]  /*60f0*/  IMAD R6, R0, 0x8, R17 ;  /* 0x0000000800067824 */ /* 0x000fe200078e0211 */
[----:B------:R-:W-:-:S04]  /*6100*/  SHF.L.U32 R15, R4, 0x1f, RZ ;  /* 0x0000001f040f7819 */ /* 0x000fc800000006ff */
[----:B------:R1:W2:Y:S01]  /*6110*/  SYNCS.PHASECHK.TRANS64.TRYWAIT P1, [R6+URZ+0x26810], R15 ;  /* 0x0268100f060075a7 */ /* 0x0002a2000802017f */
[----:B------:R-:W-:Y:S05]  /*6120*/  @!P0 BRA `(.L_x_2758) ;  /* 0x0000000000048947 */ /* 0x000fea0003800000 */
[----:B------:R-:W-:Y:S01]  /*6130*/  BPT.TRAP 0x1 ;  /* 0x000000040000795c */ /* 0x000fe20000300000 */
.L_x_2758:
[----:B------:R-:W-:-:S05]  /*6140*/  VIADD R5, R17, 0xe000 ;  /* 0x0000e00011057836 */ /* 0x000fca0000000000 */
[----:B------:R-:W-:-:S04]  /*6150*/  SHF.R.U32.HI R5, RZ, 0x4, R5 ;  /* 0x00000004ff057819 */ /* 0x000fc80000011605 */
[----:B------:R-:W-:-:S04]  /*6160*/  LOP3.LUT R5, R5, 0x3fff, RZ, 0xc0, !PT ;  /* 0x00003fff05057812 */ /* 0x000fc800078ec0ff */
[----:B------:R-:W-:Y:S01]  /*6170*/  LOP3.LUT R11, R5, 0x10000, RZ, 0xfc, !PT ;  /* 0x00010000050b7812 */ /* 0x000fe200078efcff */
[----:B--2---:R-:W-:Y:S06]  /*6180*/  @P1 BRA `(.L_x_2759) ;  /* 0x0000000000081947 */ /* 0x004fec0003800000 */
[----:B------:R-:W2:Y:S02]  /*6190*/  SYNCS.PHASECHK.TRANS64.TRYWAIT P1, [R6+URZ+0x26810], R15 ;  /* 0x0268100f060075a7 */ /* 0x000ea4000802017f */
[----:B--2---:R-:W-:Y:S05]  /*61a0*/  @!P1 BRA `(.L_x_2760) ;  /* 0x0000007000d09947 */ /* 0x004fea0003800000 */
.L_x_2759:
        /* <DEDUP_REMOVED lines=12> */
[----:B------:R-:W-:-:S02]  /*6270*/  R2UR UR9, R23 ;  /* 0x00000000170972ca */ /* 0x000fc400000e0000 */
[----:B------:R-:W-:Y:S02]  /*6280*/  IADD3 R11, R17, 0x1a000, RZ ;  /* 0x0001a000110b7810 */ /* 0x000fe40007ffe0ff */
[----:B---3--:R-:W-:Y:S02]  /*6290*/  R2UR UR4, R14 ;  /* 0x000000000e0472ca */ /* 0x008fe400000e0000 */
[----:B----4-:R-:W-:-:S11]  /*62a0*/  LEA R10, R0, R10, 0x7 ;  /* 0x0000000a000a7211 */ /* 0x010fd600078e38ff */
[----:B------:R-:W-:Y:S01]  /*62b0*/  HGMMA.64x96x16.F32 R72, gdesc[UR4], RZ, !UPT, gsb0 ;  /* 0x01600000044879f0 */ /* 0x000fe2000c0008ff */
[----:B------:R-:W-:Y:S01]  /*62c0*/  UIADD3 UR4, UR6, 0x2, URZ ;  /* 0x0000000206047890 */ /* 0x000fe2000fffe03f */
[----:B------:R-:W-:Y:S01]  /*62d0*/  R2UR UR5, R187 ;  /* 0x00000000bb0572ca */ /* 0x000fe200000e0000 */
[----:B------:R-:W-:Y:S01]  /*62e0*/  UMOV UR7, 0x40000040 ;  /* 0x4000004000077882 */ /* 0x000fe20000000000 */
[C---:B-----5:R-:W-:Y:S01]  /*62f0*/  IMAD R12, R0.reuse, 0x80, R12 ;  /* 0x00000080000c7824 */ /* 0x060fe200078e020c */
[C---:B------:R-:W-:Y:S01]  /*6300*/  LEA R10, R3.reuse, R10, 0x1 ;  /* 0x0000000a030a7211 */ /* 0x040fe200078e08ff */
[----:B--2---:R-:W-:Y:S02]  /*6310*/  IMAD R14, R0, 0x80, R13 ;  /* 0x00000080000e7824 */ /* 0x004fe400078e020d */
[----:B------:R-:W-:Y:S01]  /*6320*/  UMOV UR10, UR4 ;  /* 0x00000004000a7c82 */ /* 0x000fe20008000000 */
[----:B------:R-:W-:Y:S01]  /*6330*/  UIADD3 UR4, UR6, 0x4, URZ ;  /* 0x0000000406047890 */ /* 0x000fe2000fffe03f */
[C---:B------:R-:W-:Y:S01]  /*6340*/  IMAD R12, R3.reuse, 0x2, R12 ;  /* 0x00000002030c7824 */ /* 0x040fe200078e020c */
[----:B------:R-:W-:Y:S01]  /*6350*/  UIADD3 UR6, UR6, 0x6, URZ ;  /* 0x0000000606067890 */ /* 0x000fe2000fffe03f */
[----:B------:R-:W-:Y:S01]  /*6360*/  IMAD R18, R3, 0x2, R14 ;  /* 0x0000000203127824 */ /* 0x000fe200078e020e */
[----:B------:R-:W-:Y:S01]  /*6370*/  LEA R198, R10, R17, 0x2 ;  /* 0x000000110ac67211 */ /* 0x000fe200078e10ff */
[----:B------:R-:W-:-:S02]  /*6380*/  IMAD R14, R12, 0x4, R17 ;  /* 0x000000040c0e7824 */ /* 0x000fc400078e0211 */
[----:B------:R-:W-:Y:S02]  /*6390*/  IMAD R13, R18, 0x4, R17 ;  /* 0x00000004120d7824 */ /* 0x000fe400078e0211 */
[--C-:B------:R-:W-:Y:S02]  /*63a0*/  IMAD R227, R10, 0x4, R11.reuse ;  /* 0x000000040ae37824 */ /* 0x100fe400078e020b */
[----:B------:R-:W-:Y:S01]  /*63b0*/  IMAD R10, R12, 0x4, R11 ;  /* 0x000000040c0a7824 */ /* 0x000fe200078e020b */
[----:B------:R-:W-:Y:S01]  /*63c0*/  LEA R11, R18, R11, 0x2 ;  /* 0x0000000b120b7211 */ /* 0x000fe200078e10ff */
        /* <DEDUP_REMOVED lines=20> */
.L_x_2761:
[----:B------:R1:W1:Y:S01]  /*6510*/  SYNCS.PHASECHK.TRANS64.TRYWAIT P1, [R6+URZ+0x26830], R15 ;  /* 0x0268300f060075a7 */ /* 0x000262000802017f */
[----:B------:R-:W-:Y:S05]  /*6520*/  @!P0 BRA `(.L_x_2762) ;  /* 0x0000000000048947 */ /* 0x000fea0003800000 */
[----:B------:R-:W-:Y:S01]  /*6530*/  BPT.TRAP 0x1 ;  /* 0x000000040000795c */ /* 0x000fe20000300000 */
.L_x_2762:
[----:B------:R-:W-:-:S05]  /*6540*/  VIADD R12, R17, 0x14000 ;  /* 0x00014000110c7836 */ /* 0x000fca0000000000 */
[----:B------:R-:W-:-:S04]  /*6550*/  SHF.R.U32.HI R12, RZ, 0x4, R12 ;  /* 0x00000004ff0c7819 */ /* 0x000fc8000001160c */
[----:B------:R-:W-:-:S04]  /*6560*/  LOP3.LUT R12, R12, 0x3fff, RZ, 0xc0, !PT ;  /* 0x00003fff0c0c7812 */ /* 0x000fc800078ec0ff */
[----:B------:R-:W-:-:S05]  /*6570*/  LOP3.LUT R19, R12, 0x10000, RZ, 0xfc, !PT ;  /* 0x000100000c137812 */ /* 0x000fca00078efcff */
[----:B------:R-:W-:Y:S01]  /*6580*/  IMAD R19, R0, 0x300, R19 ;  /* 0x0000030000137824 */ /* 0x000fe200078e0213 */
[----:B-1----:R-:W-:Y:S06]  /*6590*/  @P1 BRA `(.L_x_2763) ;  /* 0x0000000000081947 */ /* 0x002fec0003800000 */
[----:B------:R-:W1:Y:S02]  /*65a0*/  SYNCS.PHASECHK.TRANS64.TRYWAIT P1, [R6+URZ+0x26830], R15 ;  /* 0x0268300f060075a7 */ /* 0x000e64000802017f */
[----:B-1----:R-:W-:Y:S05]  /*65b0*/  @!P1 BRA `(.L_x_2764) ;  /* 0x0000006c00e09947 */ /* 0x002fea0003800000 */
.L_x_2763:
        /* <DEDUP_REMOVED lines=8> */
[C---:B------:R-:W-:Y:S01]  /*6640*/  VIADD R229, R9.reuse, 0xc ;  /* 0x0000000c09e57836 */ /* 0x040fe20000000000 */
[----:B------:R-:W-:Y:S01]  /*6650*/  STL [R1+0x48], R5 ;  /* 0x0000480501007387 */ /* 0x000fe20000100800 */
[C---:B------:R-:W-:Y:S01]  /*6660*/  VIADD R232, R9.reuse, 0x4 ;  /* 0x0000000409e87836 */ /* 0x040fe20000000000 */
[C---:B------:R-:W-:Y:S01]  /*6670*/  IADD3 R233, R9.reuse, 0x8, RZ ;  /* 0x0000000809e97810 */ /* 0x040fe20007ffe0ff */
[C---:B------:R-:W-:Y:S01]  /*6680*/  VIADD R208, R9.reuse, 0x10 ;  /* 0x0000001009d07836 */ /* 0x040fe20000000000 */
[----:B------:R1:W-:Y:S01]  /*6690*/  STL [R1+0x44], R4 ;  /* 0x0000440401007387 */ /* 0x0003e20000100800 */
[C---:B------:R-:W-:Y:S01]  /*66a0*/  IADD3 R230, R9.reuse, 0x14, RZ ;  /* 0x0000001409e67810 */ /* 0x040fe20007ffe0ff */
[C---:B------:R-:W-:Y:S01]  /*66b0*/  VIADD R209, R9.reuse, 0x1c ;  /* 0x0000001c09d17836 */ /* 0x040fe20000000000 */
[C---:B------:R-:W-:Y:S01]  /*66c0*/  ISETP.GT.AND P2, PT, R8.reuse, RZ, PT ;  /* 0x000000ff0800720c */ /* 0x040fe20003f44270 */
[----:B------:R-:W-:Y:S01]  /*66d0*/  STL [R1+0x40], R3 ;  /* 0x0000400301007387 */ /* 0x000fe20000100800 */
[C---:B------:R-:W-:Y:S01]  /*66e0*/  VIADD R231, R9.reuse, 0x18 ;  /* 0x0000001809e77836 */ /* 0x040fe20000000000 */
[----:B------:R-:W-:Y:S01]  /*66f0*/  ISETP.GT.AND P1, PT, R8, 0x8, PT ;  /* 0x000000080800780c */ /* 0x000fe20003f24270 */
[----:B------:R-:W-:Y:S01]  /*6700*/  IMAD R236, R0, 0x300, R12 ;  /* 0x0000030000ec7824 */ /* 0x000fe200078e020c */
[----:B------:R1:W-:Y:S01]  /*6710*/  STL [R1+0x3c], R2 ;  /* 0x00003c0201007387 */ /* 0x0003e20000100800 */
[----:B------:R-:W-:-:S03]  /*6720*/  VIADD R12, R9, 0x1c ;  /* 0x0000001c090c7836 */ /* 0x000fc60000000000 */
        /* <DEDUP_REMOVED lines=21> */
[----:B------:R-:W-:Y:S01]  /*6880*/  FMUL.FTZ R235, R79, UR5 ;  /* 0x000000054feb7c20 */ /* 0x000fe20008410000 */
[----:B------:R-:W-:Y:S01]  /*6890*/  UIADD3 UR6, UR6, 0x6, URZ ;  /* 0x0000000606067890 */ /* 0x000fe2000fffe03f */
[----:B-1----:R1:W-:Y:S01]  /*68a0*/  MUFU.TANH R4, R75 ;  /* 0x0000004b00047308 */ /* 0x0023e20000002400 */
[----:B------:R-:W-:Y:S01]  /*68b0*/  FMUL.FTZ R77, R77, UR5 ;  /* 0x000000054d4d7c20 */ /* 0x000fe20008410000 */
[----:B------:R-:W-:Y:S01]  /*68c0*/  FMUL.FTZ R72, R83, UR5 ;  /* 0x0000000553487c20 */ /* 0x000fe20008410000 */
[----:B------:R-:W-:Y:S01]  /*68d0*/  FMUL.FTZ R83, R94, UR5 ;  /* 0x000000055e537c20 */ /* 0x000fe20008410000 */
[----:B------:R-:W-:Y:S01]  /*68e0*/  FMUL.FTZ R73, R73, UR5 ;  /* 0x0000000549497c20 */ /* 0x000fe20008410000 */
[----:B------:R-:W-:Y:S01]  /*68f0*/  SHFL.IDX PT, R94, R198, R229, 0x1f ;  /* 0x00001fe5c65e7589 */ /* 0x000fe200000e0000 */
[----:B------:R-:W-:Y:S01]  /*6900*/  FMUL.FTZ R237, R78, UR5 ;  /* 0x000000054eed7c20 */ /* 0x000fe20008410000 */
[----:B------:R-:W-:Y:S01]  /*6910*/  FMUL.FTZ R79, R90, UR5 ;  /* 0x000000055a4f7c20 */ /* 0x000fe20008410000 */
[----:B------:R-:W2:Y:S01]  /*6920*/  MUFU.TANH R15, R15 ;  /* 0x0000000f000f7308 */ /* 0x000ea20000002400 */
[----:B-1----:R-:W-:Y:S01]  /*6930*/  FMUL.FTZ R75, R86, UR5 ;  /* 0x00000005564b7c20 */ /* 0x002fe20008410000 */
[----:B------:R-:W-:Y:S01]  /*6940*/  SHFL.IDX PT, R90, R198, R232, 0x1f ;  /* 0x00001fe8c65a7589 */ /* 0x000fe200000e0000 */
[----:B------:R-:W-:Y:S01]  /*6950*/  FMUL.FTZ R76, R76, UR5 ;  /* 0x000000054c4c7c20 */ /* 0x000fe20008410000 */
[----:B------:R-:W-:Y:S01]  /*6960*/  FMUL.FTZ R19, R80, UR5 ;  /* 0x0000000550137c20 */ /* 0x000fe20008410000 */
[----:B------:R-:W-:Y:S01]  /*6970*/  FMUL.FTZ R21, R82, UR5 ;  /* 0x0000000552157c20 */ /* 0x000fe20008410000 */
[----:B------:R-:W1:Y:S01]  /*6980*/  SHFL.IDX PT, R86, R198, R9, 0x1f ;  /* 0x00001f09c6567589 */ /* 0x000e6200000e0000 */
[----:B------:R-:W-:Y:S01]  /*6990*/  FMUL.FTZ R82, R93, UR5 ;  /* 0x000000055d527c20 */ /* 0x000fe20008410000 */
[----:B------:R-:W3:Y:S01]  /*69a0*/  MUFU.TANH R18, R18 ;  /* 0x0000001200127308 */ /* 0x000ee20000002400 */
[----:B------:R-:W-:Y:S01]  /*69b0*/  FMUL.FTZ R80, R91, UR5 ;  /* 0x000000055b507c20 */ /* 0x000fe20008410000 */
[----:B------:R-:W4:Y:S01]  /*69c0*/  SHFL.IDX PT, R93, R198, R233, 0x1f ;  /* 0x00001fe9c65d7589 */ /* 0x000f2200000e0000 */
[----:B------:R-:W-:Y:S01]  /*69d0*/  FMUL.FTZ R20, R81, UR5 ;  /* 0x0000000551147c20 */ /* 0x000fe20008410000 */
[----:B------:R-:W-:Y:S01]  /*69e0*/  FMUL.FTZ R74, R85, UR5 ;  /* 0x00000005554a7c20 */ /* 0x000fe20008410000 */
[----:B------:R-:W-:Y:S01]  /*69f0*/  FMUL.FTZ R81, R92, UR5 ;  /* 0x000000055c517c20 */ /* 0x000fe20008410000 */
[----:B------:R-:W4:Y:S01]  /*6a00*/  SHFL.IDX PT, R91, R198, R208, 0x1f ;  /* 0x00001fd0c65b7589 */ /* 0x000f2200000e0000 */
[----:B------:R-:W-:Y:S01]  /*6a10*/  FMUL.FTZ R195, R97, UR5 ;  /* 0x0000000561c37c20 */ /* 0x000fe20008410000 */
[----:B------:R3:W-:Y:S01]  /*6a20*/  MUFU.TANH R2, R77 ;  /* 0x0000004d00027308 */ /* 0x0007e20000002400 */
[----:B--2---:R-:W-:Y:S01]  /*6a30*/  FSEL R85, R15, -INF , P2 ;  /* 0xff8000000f557808 */ /* 0x004fe20001000000 */
[----:B------:R-:W2:Y:S01]  /*6a40*/  SHFL.IDX PT, R92, R198, R230, 0x1f ;  /* 0x00001fe6c65c7589 */ /* 0x000ea200000e0000 */
[----:B------:R-:W-:Y:S01]  /*6a50*/  FMUL.FTZ R78, R89, UR5 ;  /* 0x00000005594e7c20 */ /* 0x000fe20008410000 */
[----:B------:R-:W-:Y:S01]  /*6a60*/  FMUL.FTZ R196, R117, UR5 ;  /* 0x0000000575c47c20 */ /* 0x000fe20008410000 */
[----:B------:R-:W-:Y:S01]  /*6a70*/  FSEL R89, R4, -INF , P1 ;  /* 0xff80000004597808 */ /* 0x000fe20000800000 */
[----:B------:R-:W2:Y:S01]  /*6a80*/  SHFL.IDX PT, R97, R198, R209, 0x1f ;  /* 0x00001fd1c6617589 */ /* 0x000ea200000e0000 */
[----:B------:R-:W-:Y:S01]  /*6a90*/  FMUL.FTZ R197, R118, UR5 ;  /* 0x0000000576c57c20 */ /* 0x000fe20008410000 */
[----:B------:R-:W1:Y:S01]  /*6aa0*/  MUFU.TANH R235, R235 ;  /* 0x000000eb00eb7308 */ /* 0x000e620000002400 */
[----:B---3--:R-:W-:Y:S01]  /*6ab0*/  FMUL.FTZ R77, R88, UR5 ;  /* 0x00000005584d7c20 */ /* 0x008fe20008410000 */
[----:B------:R-:W-:Y:S01]  /*6ac0*/  FSEL R88, R18, -INF , P1 ;  /* 0xff80000012587808 */ /* 0x000fe20000800000 */
        /* <DEDUP_REMOVED lines=13> */
[----:B------:R2:W-:Y:S01]  /*6ba0*/  MUFU.TANH R3, R76 ;  /* 0x0000004c00037308 */ /* 0x0005e20000002400 */
[----:B---3--:R-:W-:Y:S01]  /*6bb0*/  FMUL.FTZ R73, R84, UR5 ;  /* 0x0000000554497c20 */ /* 0x008fe20008410000 */
[----:B-1----:R-:W-:Y:S01]  /*6bc0*/  FSEL R201, R235, -INF , P1 ;  /* 0xff800000ebc97808 */ /* 0x002fe20000800000 */
        /* <DEDUP_REMOVED lines=14> */
[----:B------:R-:W-:Y:S01]  /*6cb0*/  FMUL.FTZ R116, R116, UR5 ;  /* 0x0000000574747c20 */ /* 0x000fe20008410000 */
[----:B------:R-:W-:-:S06]  /*6cc0*/  FMUL.FTZ R119, R119, UR5 ;  /* 0x0000000577777c20 */ /* 0x000fcc0008410000 */
        /* <DEDUP_REMOVED lines=16> */
[--C-:B------:R-:W-:Y:S01]  /*6dd0*/  FFMA.FTZ R87, R87, UR4, -R94.reuse ;  /* 0x0000000457577c23 */ /* 0x100fe2000801085e */
[----:B------:R-:W-:Y:S01]  /*6de0*/  FFMA.FTZ R201, R201, UR4, -R94 ;  /* 0x00000004c9c97c23 */ /* 0x000fe2000801085e */
[----:B------:R-:W-:Y:S01]  /*6df0*/  FSEL R86, R3, -INF , P2 ;  /* 0xff80000003567808 */ /* 0x000fe20001000000 */
[----:B------:R-:W4:Y:S01]  /*6e00*/  SHFL.IDX PT, R94, R14, R232, 0x1f ;  /* 0x00001fe80e5e7589 */ /* 0x000f2200000e0000 */
[----:B------:R-:W-:Y:S01]  /*6e10*/  FSEL R85, R237, -INF , P1 ;  /* 0xff800000ed557808 */ /* 0x000fe20000800000 */
[----:B------:R-:W4:Y:S01]  /*6e20*/  MUFU.TANH R73, R73 ;  /* 0x0000004900497308 */ /* 0x000f220000002400 */
[--C-:B------:R-:W-:Y:S01]  /*6e30*/  FFMA.FTZ R117, R117, UR4, -R90.reuse ;  /* 0x0000000475757c23 */ /* 0x100fe2000801085a */
[----:B------:R-:W-:Y:S01]  /*6e40*/  FFMA.FTZ R89, R89, UR4, -R90 ;  /* 0x0000000459597c23 */ /* 0x000fe2000801085a */
[----:B--2---:R-:W-:Y:S01]  /*6e50*/  FSEL R90, R21, -INF , P1 ;  /* 0xff800000155a7808 */ /* 0x004fe20000800000 */
[--C-:B------:R-:W-:Y:S01]  /*6e60*/  FFMA.FTZ R86, R86, UR4, -R93.reuse ;  /* 0x0000000456567c23 */ /* 0x100fe2000801085d */
[----:B------:R-:W-:Y:S01]  /*6e70*/  FFMA.FTZ R85, R85, UR4, -R93 ;  /* 0x0000000455557c23 */ /* 0x000fe2000801085d */
[----:B---3--:R-:W-:Y:S01]  /*6e80*/  FSEL R93, R20, -INF , P2 ;  /* 0xff800000145d7808 */ /* 0x008fe20001000000 */
[--C-:B------:R-:W-:Y:S01]  /*6e90*/  FFMA.FTZ R200, R200, UR4, -R91.reuse ;  /* 0x00000004c8c87c23 */ /* 0x100fe2000801085b */
[----:B------:R-:W2:Y:S01]  /*6ea0*/  MUFU.TANH R75, R75 ;  /* 0x0000004b004b7308 */ /* 0x000ea20000002400 */
[----:B-1----:R-:W-:Y:S01]  /*6eb0*/  FSEL R95, R72, -INF , P1 ;  /* 0xff800000485f7808 */ /* 0x002fe20000800000 */
[----:B------:R-:W-:Y:S01]  /*6ec0*/  FFMA.FTZ R91, R90, UR4, -R91 ;  /* 0x000000045a5b7c23 */ /* 0x000fe2000801085b */
[----:B----4-:R-:W-:Y:S01]  /*6ed0*/  FSEL R90, R74, -INF , P2 ;  /* 0xff8000004a5a7808 */ /* 0x010fe20001000000 */
[--C-:B------:R-:W-:Y:S01]  /*6ee0*/  FFMA.FTZ R93, R93, UR4, -R92.reuse ;  /* 0x000000045d5d7c23 */ /* 0x100fe2000801085c */
[----:B------:R-:W-:Y:S01]  /*6ef0*/  FSEL R96, R76, -INF , P1 ;  /* 0xff8000004c607808 */ /* 0x000fe20000800000 */
[----:B------:R-:W-:-:S02]  /*6f00*/  FFMA.FTZ R92, R95, UR4, -R92 ;  /* 0x000000045f5c7c23 */ /* 0x000fc4000801085c */
[----:B------:R-:W1:Y:S01]  /*6f10*/  MUFU.TANH R77, R77 ;  /* 0x0000004d004d7308 */ /* 0x000e620000002400 */
[----:B------:R-:W-:Y:S01]  /*6f20*/  FSEL R95, R73, -INF , P2 ;  /* 0xff800000495f7808 */ /* 0x000fe20001000000 */
[--C-:B------:R-:W-:Y:S01]  /*6f30*/  FFMA.FTZ R90, R90, UR4, -R97.reuse ;  /* 0x000000045a5a7c23 */ /* 0x100fe20008010861 */
[----:B------:R-:W-:-:S03]  /*6f40*/  FFMA.FTZ R97, R96, UR4, -R97 ;  /* 0x0000000460617c23 */ /* 0x000fc60008010861 */
        /* <DEDUP_REMOVED lines=158> */
[----:B------:R-:W-:Y:S01]  /*7930*/  IADD3 R228, R9, 0x10, RZ ;  /* 0x0000001009e47810 */ /* 0x000fe20007ffe0ff */
[----:B------:R-:W-:Y:S01]  /*7940*/  FMUL.FTZ R28, R86, R28 ;  /* 0x0000001c561c7220 */ /* 0x000fe20000410000 */
[----:B------:R-:W-:Y:S01]  /*7950*/  FMUL.FTZ R29, R87, R29 ;  /* 0x0000001d571d7220 */ /* 0x000fe20000410000 */
[----:B--2---:R-:W-:Y:S01]  /*7960*/  FMUL.FTZ R38, R24, R38 ;  /* 0x0000002618267220 */ /* 0x004fe20000410000 */
[C---:B------:R-:W-:Y:S02]  /*7970*/  VIADD R231, R9.reuse, 0xc ;  /* 0x0000000c09e77836 */ /* 0x040fe40000000000 */
[----:B------:R-:W-:Y:S01]  /*7980*/  FMUL.FTZ R36, R26, R36 ;  /* 0x000000241a247220 */ /* 0x000fe20000410000 */
[----:B------:R-:W2:Y:S01]  /*7990*/  SHFL.IDX PT, R228, R227, R228, 0x1f ;  /* 0x00001fe4e3e47589 */ /* 0x000ea200000e0000 */
[C---:B------:R-:W-:Y:S01]  /*79a0*/  IADD3 R229, R9.reuse, 0x14, RZ ;  /* 0x0000001409e57810 */ /* 0x040fe20007ffe0ff */
[----:B------:R-:W-:-:S02]  /*79b0*/  VIADD R233, R9, 0x18 ;  /* 0x0000001809e97836 */ /* 0x000fc40000000000 */
[----:B------:R-:W-:Y:S01]  /*79c0*/  FFMA.FTZ R77, -R77, R77, 1 ;  /* 0x3f8000004d4d7423 */ /* 0x000fe2000001014d */
[----:B------:R-:W4:Y:S01]  /*79d0*/  SHFL.IDX PT, R227, R227, R12, 0x1f ;  /* 0x00001f0ce3e37589 */ /* 0x000f2200000e0000 */
[----:B------:R-:W-:Y:S01]  /*79e0*/  FFMA.FTZ R80, -R80, R80, 1 ;  /* 0x3f80000050507423 */ /* 0x000fe20000010150 */
[----:B------:R-:W-:Y:S01]  /*79f0*/  FFMA.FTZ R99, -R99, R99, 1 ;  /* 0x3f80000063637423 */ /* 0x000fe20000010163 */
[----:B------:R-:W-:Y:S01]  /*7a00*/  FFMA.FTZ R76, -R76, R76, 1 ;  /* 0x3f8000004c4c7423 */ /* 0x000fe2000001014c */
[----:B-1----:R-:W-:Y:S01]  /*7a10*/  FMUL.FTZ R35, R92, R35 ;  /* 0x000000235c237220 */ /* 0x002fe20000410000 */
        /* <DEDUP_REMOVED lines=30> */
[----:B------:R-:W-:Y:S01]  /*7c00*/  FFMA.FTZ R119, -R119, R119, 1 ;  /* 0x3f80000077777423 */ /* 0x000fe20000010177 */
[----:B------:R-:W-:Y:S01]  /*7c10*/  R2UR UR4, R236 ;  /* 0x00000000ec0472ca */ /* 0x000fe200000e0000 */
[----:B-1----:R-:W-:-:S05]  /*7c20*/  FFMA.FTZ R226, -R18, R18, 1 ;  /* 0x3f80000012e27423 */ /* 0x002fca0000010112 */
        /* <DEDUP_REMOVED lines=63> */
[----:B------:R4:W-:Y:S01]  /*8020*/  LDS R74, [R11+0x380] ;  /* 0x000380000b4a7984 */ /* 0x0009e20000000800 */
[----:B------:R-:W-:Y:S01]  /*8030*/  IADD3 R232, R9, 0x8, RZ ;  /* 0x0000000809e87810 */ /* 0x000fe20007ffe0ff */
[----:B-1----:R-:W-:-:S02]  /*8040*/  FMUL.FTZ R221, R93, R228 ;  /* 0x000000e45ddd7220 */ /* 0x002fc40000410000 */
[----:B------:R-:W1:Y:S02]  /*8050*/  SHFL.IDX PT, R227, R226, R229, 0x1f ;  /* 0x00001fe5e2e37589 */ /* 0x000e6400000e0000 */
[----:B------:R-:W-:Y:S02]  /*8060*/  FMUL.FTZ R221, R21, R221 ;  /* 0x000000dd15dd7220 */ /* 0x000fe40000410000 */
[----:B------:R4:W3:Y:S02]  /*8070*/  MUFU.EX2 R21, R218 ;  /* 0x000000da00157308 */ /* 0x0008e40000000800 */
[----:B----4-:R-:W4:Y:S01]  /*8080*/  SHFL.IDX PT, R218, R226, R232, 0x1f ;  /* 0x00001fe8e2da7589 */ /* 0x010f2200000e0000 */
[----:B------:R-:W-:Y:S01]  /*8090*/  FMUL.FTZ R40, R95, R40 ;  /* 0x000000285f287220 */ /* 0x000fe20000410000 */
[----:B------:R-:W-:Y:S01]  /*80a0*/  FADD.FTZ R50, R50, -R225 ;  /* 0x800000e132327221 */ /* 0x000fe20000010000 */
[----:B------:R-:W-:Y:S01]  /*80b0*/  FFMA.FTZ R11, -R79, R79, 1 ;  /* 0x3f8000004f0b7423 */ /* 0x000fe2000001014f */
[----:B------:R-:W-:Y:S01]  /*80c0*/  FMUL.FTZ R28, R13, R28 ;  /* 0x0000001c0d1c7220 */ /* 0x000fe20000410000 */
[----:B------:R-:W-:Y:S01]  /*80d0*/  FMUL.FTZ R43, R94, R43 ;  /* 0x0000002b5e2b7220 */ /* 0x000fe20000410000 */
[----:B------:R-:W3:Y:S01]  /*80e0*/  SHFL.IDX PT, R228, R226, R233, 0x1f ;  /* 0x00001fe9e2e47589 */ /* 0x000ee200000e0000 */
[----:B------:R-:W-:-:S02]  /*80f0*/  VIADD R234, R9, 0x1c ;  /* 0x0000001c09ea7836 */ /* 0x000fc40000000000 */
[----:B------:R-:W-:Y:S01]  /*8100*/  FMUL.FTZ R41, R77, R40 ;  /* 0x000000284d297220 */ /* 0x000fe20000410000 */
[--C-:B-1----:R-:W-:Y:S01]  /*8110*/  FADD.FTZ R49, R49, -R227.reuse ;  /* 0x800000e331317221 */ /* 0x102fe20000010000 */
[----:B------:R-:W-:Y:S01]  /*8120*/  FADD.FTZ R51, R51, -R227 ;  /* 0x800000e333337221 */ /* 0x000fe20000010000 */
[----:B------:R-:W-:Y:S01]  /*8130*/  FMUL.FTZ R11, R11, R28 ;  /* 0x0000001c0b0b7220 */ /* 0x000fe20000410000 */
[----:B------:R-:W-:Y:S01]  /*8140*/  FMUL.FTZ R40, R80, R43 ;  /* 0x0000002b50287220 */ /* 0x000fe20000410000 */
[----:B------:R-:W-:Y:S01]  /*8150*/  FMUL.FTZ R77, R10, R50 ;  /* 0x000000320a4d7220 */ /* 0x000fe20000410000 */
[----:B------:R-:W-:Y:S01]  /*8160*/  FFMA.FTZ R43, -R83, R83, 1 ;  /* 0x3f800000532b7423 */ /* 0x000fe20000010153 */
[----:B------:R-:W-:Y:S01]  /*8170*/  FFMA.FTZ R50, -R195, R195, 1 ;  /* 0x3f800000c3327423 */ /* 0x000fe200000101c3 */
[----:B------:R-:W-:Y:S01]  /*8180*/  FMUL.FTZ R49, R33, R49 ;  /* 0x0000003121317220 */ /* 0x000fe20000410000 */
[----:B------:R-:W-:Y:S01]  /*8190*/  FMUL.FTZ R28, R19, R51 ;  /* 0x00000033131c7220 */ /* 0x000fe20000410000 */
[----:B----4-:R-:W-:Y:S01]  /*81a0*/  FADD.FTZ R46, R46, -R218 ;  /* 0x800000da2e2e7221 */ /* 0x010fe20000010000 */
[----:B------:R-:W1:Y:S03]  /*81b0*/  SHFL.IDX PT, R226, R226, R234, 0x1f ;  /* 0x00001feae2e27589 */ /* 0x000e6600000e0000 */
[----:B------:R-:W-:Y:S01]  /*81c0*/  FMUL.FTZ R46, R18, R46 ;  /* 0x0000002e122e7220 */ /* 0x000fe20000410000 */
[----:B------:R-:W-:Y:S01]  /*81d0*/  FMUL.FTZ R50, R50, R49 ;  /* 0x0000003132327220 */ /* 0x000fe20000410000 */
[----:B------:R-:W-:Y:S01]  /*81e0*/  FMUL.FTZ R49, R99, R28 ;  /* 0x0000001c63317220 */ /* 0x000fe20000410000 */
[----:B------:R-:W4:Y:S01]  /*81f0*/  SHFL.IDX PT, R75, R74, R235, 0x1f ;  /* 0x00001feb4a4b7589 */ /* 0x000f2200000e0000 */
[----:B------:R-:W-:Y:S01]  /*8200*/  FMUL.FTZ R43, R43, R46 ;  /* 0x0000002e2b2b7220 */ /* 0x000fe20000410000 */
[----:B------:R-:W-:Y:S01]  /*8210*/  FFMA.FTZ R46, -R98, R98, 1 ;  /* 0x3f800000622e7423 */ /* 0x000fe20000010162 */
[----:B------:R-:W-:Y:S01]  /*8220*/  FMUL.FTZ R37, R76, R36 ;  /* 0x000000244c257220 */ /* 0x000fe20000410000 */
[----:B------:R-:W4:Y:S02]  /*8230*/  SHFL.IDX PT, R28, R74, R232, 0x1f ;  /* 0x00001fe84a1c7589 */ /* 0x000f2400000e0000 */
[----:B------:R-:W-:-:S02]  /*8240*/  FMUL.FTZ R46, R46, R77 ;  /* 0x0000004d2e2e7220 */ /* 0x000fc40000410000 */
[----:B------:R-:W4:Y:S04]  /*8250*/  SHFL.IDX PT, R80, R74, R9, 0x1f ;  /* 0x00001f094a507589 */ /* 0x000f2800000e0000 */
[----:B------:R-:W4:Y:S01]  /*8260*/  SHFL.IDX PT, R76, R74, R229, 0x1f ;  /* 0x00001fe54a4c7589 */ /* 0x000f2200000e0000 */
[----:B------:R-:W-:-:S03]  /*8270*/  FMUL.FTZ R72, R72, R35 ;  /* 0x0000002348487220 */ /* 0x000fc60000410000 */
[----:B------:R-:W4:Y:S01]  /*8280*/  SHFL.IDX PT, R77, R74, R231, 0x1f ;  /* 0x00001fe74a4d7589 */ /* 0x000f2200000e0000 */
[----:B------:R-:W4:Y:S01]  /*8290*/  MUFU.EX2 R35, R216 ;  /* 0x000000d800237308 */ /* 0x000f220000000800 */
[----:B------:R-:W-:Y:S02]  /*82a0*/  FADD.FTZ R44, R44, -R218 ;  /* 0x800000da2c2c7221 */ /* 0x000fe40000010000 */
[----:B------:R-:W4:Y:S04]  /*82b0*/  SHFL.IDX PT, R79, R74, R230, 0x1f ;  /* 0x00001fe64a4f7589 */ /* 0x000f2800000e0000 */
[----:B------:R-:W4:Y:S04]  /*82c0*/  SHFL.IDX PT, R78, R74, R233, 0x1f ;  /* 0x00001fe94a4e7589 */ /* 0x000f2800000e0000 */
[----:B------:R-:W4:Y:S01]  /*82d0*/  SHFL.IDX PT, R74, R74, R234, 0x1f ;  /* 0x00001fea4a4a7589 */ /* 0x000f2200000e0000 */
[----:B------:R-:W-:Y:S01]  /*82e0*/  FMUL.FTZ R44, R12, R44 ;  /* 0x0000002c0c2c7220 */ /* 0x000fe20000410000 */
[--C-:B---3--:R-:W-:Y:S01]  /*82f0*/  FADD.FTZ R52, R52, -R228.reuse ;  /* 0x800000e434347221 */ /* 0x108fe20000010000 */
[----:B------:R-:W-:-:S02]  /*8300*/  FADD.FTZ R54, R54, -R228 ;  /* 0x800000e436367221 */ /* 0x000fc40000010000 */
[----:B------:R-:W-:Y:S01]  /*8310*/  FMUL.FTZ R44, R81, R44 ;  /* 0x0000002c512c7220 */ /* 0x000fe20000410000 */
[----:B------:R-:W-:Y:S01]  /*8320*/  FMUL.FTZ R81, R20, R52 ;  /* 0x0000003414517220 */ /* 0x000fe20000410000 */
[----:B------:R-:W3:Y:S01]  /*8330*/  MUFU.EX2 R214, R214 ;  /* 0x000000d600d67308 */ /* 0x000ee20000000800 */
[----:B-1----:R-:W-:Y:S01]  /*8340*/  FADD.FTZ R55, R55, -R226 ;  /* 0x800000e237377221 */ /* 0x002fe20000010000 */
[----:B------:R-:W-:Y:S01]  /*8350*/  FMUL.FTZ R52, R21, R54 ;  /* 0x0000003615347220 */ /* 0x000fe20000410000 */
[----:B------:R-:W-:Y:S01]  /*8360*/  FMUL.FTZ R54, R100, R81 ;  /* 0x0000005164367220 */ /* 0x000fe20000410000 */
[----:B----4-:R-:W-:Y:S01]  /*8370*/  FADD.FTZ R81, R57, -R75 ;  /* 0x8000004b39517221 */ /* 0x010fe20000010000 */
[----:B------:R-:W-:-:S03]  /*8380*/  FADD.FTZ R45, R45, -R219 ;  /* 0x800000db2d2d7221 */ /* 0x000fc60000010000 */
[----:B------:R-:W1:Y:S01]  /*8390*/  MUFU.EX2 R36, R206 ;  /* 0x000000ce00247308 */ /* 0x000e620000000800 */
[--C-:B------:R-:W-:Y:S01]  /*83a0*/  FADD.FTZ R57, R60, -R28.reuse ;  /* 0x8000001c3c397221 */ /* 0x100fe20000010000 */
[----:B------:R-:W-:Y:S01]  /*83b0*/  FMUL.FTZ R84, R35, R55 ;  /* 0x0000003723547220 */ /* 0x000fe20000410000 */
[----:B------:R-:W-:Y:S01]  /*83c0*/  FADD.FTZ R28, R62, -R28 ;  /* 0x8000001c3e1c7221 */ /* 0x000fe20000010000 */
[----:B------:R-:W-:Y:S01]  /*83d0*/  FADD.FTZ R55, R56, -R80 ;  /* 0x8000005038377221 */ /* 0x000fe20000010000 */
[----:B------:R-:W-:-:S03]  /*83e0*/  FADD.FTZ R62, R65, -R76 ;  /* 0x8000004c413e7221 */ /* 0x000fc60000010000 */
[----:B------:R-:W4:Y:S01]  /*83f0*/  MUFU.EX2 R213, R213 ;  /* 0x000000d500d57308 */ /* 0x000f220000000800 */
[----:B------:R-:W-:Y:S01]  /*8400*/  FADD.FTZ R67, R67, -R76 ;  /* 0x8000004c43437221 */ /* 0x000fe20000010000 */
[----:B------:R-:W-:Y:S01]  /*8410*/  FADD.FTZ R56, R59, -R75 ;  /* 0x8000004b3b387221 */ /* 0x000fe20000010000 */
[----:B------:R-:W-:Y:S01]  /*8420*/  FFMA.FTZ R76, -R105, R105, 1 ;  /* 0x3f800000694c7423 */ /* 0x000fe20000010169 */
[----:B------:R-:W-:Y:S01]  /*8430*/  FMUL.FTZ R81, R200, R81 ;  /* 0x00000051c8517220 */ /* 0x000fe20000410000 */
[----:B------:R-:W-:Y:S01]  /*8440*/  FMUL.FTZ R45, R25, R45 ;  /* 0x0000002d192d7220 */ /* 0x000fe20000410000 */
[--C-:B------:R-:W-:Y:S01]  /*8450*/  FADD.FTZ R61, R61, -R77.reuse ;  /* 0x8000004d3d3d7221 */ /* 0x100fe20000010000 */
[----:B------:R-:W-:Y:S01]  /*8460*/  FADD.FTZ R60, R63, -R77 ;  /* 0x8000004d3f3c7221 */ /* 0x000fe20000010000 */
[----:B------:R-:W-:Y:S01]  /*8470*/  FADD.FTZ R53, R53, -R226 ;  /* 0x800000e235357221 */ /* 0x000fe20000010000 */
[----:B------:R-:W-:Y:S01]  /*8480*/  FADD.FTZ R58, R58, -R80 ;  /* 0x800000503a3a7221 */ /* 0x000fe20000010000 */
[----:B------:R-:W-:Y:S01]  /*8490*/  FFMA.FTZ R77, -R110, R110, 1 ;  /* 0x3f8000006e4d7423 */ /* 0x000fe2000001016e */
[----:B------:R-:W-:Y:S01]  /*84a0*/  FMUL.FTZ R28, R203, R28 ;  /* 0x0000001ccb1c7220 */ /* 0x000fe20000410000 */
[----:B------:R-:W-:Y:S01]  /*84b0*/  FFMA.FTZ R80, -R108, R108, 1 ;  /* 0x3f8000006c507423 */ /* 0x000fe2000001016c */
[----:B------:R-:W-:Y:S01]  /*84c0*/  FMUL.FTZ R57, R202, R57 ;  /* 0x00000039ca397220 */ /* 0x000fe20000410000 */
[--C-:B------:R-:W-:Y:S01]  /*84d0*/  FADD.FTZ R64, R64, -R79.reuse ;  /* 0x8000004f40407221 */ /* 0x100fe20000010000 */
[----:B------:R-:W-:Y:S01]  /*84e0*/  FMUL.FTZ R63, R201, R56 ;  /* 0x00000038c93f7220 */ /* 0x000fe20000410000 */
[----:B------:R-:W-:Y:S01]  /*84f0*/  FMUL.FTZ R76, R76, R81 ;  /* 0x000000514c4c7220 */ /* 0x000fe20000410000 */
[----:B------:R-:W-:Y:S01]  /*8500*/  FMUL.FTZ R45, R82, R45 ;  /* 0x0000002d522d7220 */ /* 0x000fe20000410000 */
[--C-:B------:R-:W-:Y:S01]  /*8510*/  FADD.FTZ R68, R68, -R78.reuse ;  /* 0x8000004e44447221 */ /* 0x100fe20000010000 */
[----:B------:R-:W-:Y:S01]  /*8520*/  FADD.FTZ R59, R70, -R78 ;  /* 0x8000004e463b7221 */ /* 0x000fe20000010000 */
[----:B------:R-:W-:Y:S01]  /*8530*/  FFMA.FTZ R81, -R109, R109, 1 ;  /* 0x3f8000006d517423 */ /* 0x000fe2000001016d */
[----:B------:R-:W-:Y:S01]  /*8540*/  FMUL.FTZ R56, R204, R61 ;  /* 0x0000003dcc387220 */ /* 0x000fe20000410000 */
[----:B------:R-:W-:Y:S01]  /*8550*/  FMUL.FTZ R30, R237, R30 ;  /* 0x0000001eed1e7220 */ /* 0x000fe20000410000 */
[----:B------:R-:W-:Y:S01]  /*8560*/  FMUL.FTZ R82, R34, R53 ;  /* 0x0000003522527220 */ /* 0x000fe20000410000 */
[----:B------:R-:W-:Y:S01]  /*8570*/  FADD.FTZ R79, R66, -R79 ;  /* 0x8000004f424f7221 */ /* 0x000fe20000010000 */
[--C-:B------:R-:W-:Y:S01]  /*8580*/  FADD.FTZ R71, R71, -R74.reuse ;  /* 0x8000004a47477221 */ /* 0x100fe20000010000 */
[----:B------:R-:W-:Y:S01]  /*8590*/  FFMA.FTZ R78, -R111, R111, 1 ;  /* 0x3f8000006f4e7423 */ /* 0x000fe2000001016f */
[----:B------:R-:W-:Y:S01]  /*85a0*/  FMUL.FTZ R61, R205, R60 ;  /* 0x0000003ccd3d7220 */ /* 0x000fe20000410000 */
[----:B------:R-:W-:Y:S01]  /*85b0*/  FMUL.FTZ R77, R77, R28 ;  /* 0x0000001c4d4d7220 */ /* 0x000fe20000410000 */
[----:B------:R-:W-:Y:S01]  /*85c0*/  FFMA.FTZ R51, -R102, R102, 1 ;  /* 0x3f80000066337423 */ /* 0x000fe20000010166 */
[----:B------:R-:W-:Y:S01]  /*85d0*/  FADD.FTZ R66, R69, -R74 ;  /* 0x8000004a45427221 */ /* 0x000fe20000010000 */
        /* <DEDUP_REMOVED lines=8> */
[----:B---3--:R-:W-:Y:S01]  /*8660*/  FMUL.FTZ R56, R214, R71 ;  /* 0x00000047d6387220 */ /* 0x008fe20000410000 */
[----:B------:R-:W-:Y:S01]  /*8670*/  FMUL.FTZ R51, R51, R52 ;  /* 0x0000003433337220 */ /* 0x000fe20000410000 */
[----:B-1----:R-:W-:Y:S01]  /*8680*/  FMUL.FTZ R55, R36, R55 ;  /* 0x0000003724377220 */ /* 0x002fe20000410000 */
[----:B------:R-:W-:Y:S01]  /*8690*/  FFMA.FTZ R82, -R114, R114, 1 ;  /* 0x3f80000072527423 */ /* 0x000fe20000010172 */
[----:B------:R-:W-:Y:S01]  /*86a0*/  FMUL.FTZ R61, R208, R79 ;  /* 0x0000004fd03d7220 */ /* 0x000fe20000410000 */
[----:B------:R-:W-:Y:S01]  /*86b0*/  FMUL.FTZ R83, R83, R28 ;  /* 0x0000001c53537220 */ /* 0x000fe20000410000 */
[----:B------:R-:W-:Y:S01]  /*86c0*/  F2FP.F16.F32.PACK_AB R71, R29, R30 ;  /* 0x0000001e1d47723e */ /* 0x000fe200000000ff */
[----:B------:R-:W-:Y:S01]  /*86d0*/  FMUL.FTZ R52, R103, R84 ;  /* 0x0000005467347220 */ /* 0x000fe20000410000 */
[----:B------:R-:W-:Y:S01]  /*86e0*/  FFMA.FTZ R75, -R106, R106, 1 ;  /* 0x3f8000006a4b7423 */ /* 0x000fe2000001016a */
[----:B------:R-:W-:Y:S01]  /*86f0*/  FMUL.FTZ R58, R199, R58 ;  /* 0x0000003ac73a7220 */ /* 0x000fe20000410000 */
[----:B------:R-:W-:Y:S01]  /*8700*/  FMUL.FTZ R74, R74, R63 ;  /* 0x0000003f4a4a7220 */ /* 0x000fe20000410000 */
[----:B------:R-:W-:Y:S01]  /*8710*/  FMUL.FTZ R79, R112, R57 ;  /* 0x00000039704f7220 */ /* 0x000fe20000410000 */
[----:B------:R-:W-:Y:S01]  /*8720*/  FMUL.FTZ R28, R212, R59 ;  /* 0x0000003bd41c7220 */ /* 0x000fe20000410000 */
[----:B------:R-:W-:Y:S01]  /*8730*/  FFMA.FTZ R84, -R113, R113, 1 ;  /* 0x3f80000071547423 */ /* 0x000fe20000010171 */
[----:B------:R-:W-:Y:S01]  /*8740*/  FMUL.FTZ R63, R209, R62 ;  /* 0x0000003ed13f7220 */ /* 0x000fe20000410000 */
[----:B------:R-:W-:Y:S01]  /*8750*/  FMUL.FTZ R57, R211, R68 ;  /* 0x00000044d3397220 */ /* 0x000fe20000410000 */
[----:B----4-:R-:W-:Y:S01]  /*8760*/  FMUL.FTZ R59, R213, R66 ;  /* 0x00000042d53b7220 */ /* 0x010fe20000410000 */
        /* <DEDUP_REMOVED lines=37> */
[----:B--2---:R-:W-:-:S05]  /*89c0*/  IMAD R30, R0, 0x3000, R194 ;  /* 0x00003000001e7824 */ /* 0x004fca00078e02c2 */
[----:B------:R-:W-:Y:S02]  /*89d0*/  LEA R11, R30, R17, 0x1 ;  /* 0x000000111e0b7211 */ /* 0x000fe400078e08ff */
[----:B------:R-:W-:-:S03]  /*89e0*/  F2FP.F16.F32.PACK_AB R30, R87, R86 ;  /* 0x00000056571e723e */ /* 0x000fc600000000ff */
        /* <DEDUP_REMOVED lines=219> */
.L_x_2765:
        /* <DEDUP_REMOVED lines=58> */
.L_x_2766:
[----:B--2---:R-:W2:Y:S01]  /*9b40*/  LDL R5, [R1+0x2c] ;  /* 0x00002c0001057983 */ /* 0x004ea20000100800 */
[----:B------:R-:W-:Y:S01]  /*9b50*/  IADD3 R16, R16, 0x1, RZ ;  /* 0x0000000110107810 */ /* 0x000fe20007ffe0ff */
[----:B------:R-:W-:Y:S02]  /*9b60*/  VIADD R0, R0, 0x1 ;  /* 0x0000000100007836 */ /* 0x000fe40000000000 */
[----:B------:R-:W-:-:S03]  /*9b70*/  VIADD R6, R6, 0x26820 ;  /* 0x0002682006067836 */ /* 0x000fc60000000000 */
[C---:B------:R-:W-:Y:S02]  /*9b80*/  ISETP.NE.AND P0, PT, R0.reuse, 0x2, PT ;  /* 0x000000020000780c */ /* 0x040fe40003f05270 */
[----:B------:R-:W-:Y:S02]  /*9b90*/  PRMT R6, RZ, 0x654, R6 ;  /* 0x00000654ff067816 */ /* 0x000fe40000000006 */
[----:B------:R-:W-:Y:S02]  /*9ba0*/  SEL R0, R0, RZ, P0 ;  /* 0x000000ff00007207 */ /* 0x000fe40000000000 */
[----:B------:R1:W-:Y:S01]  /*9bb0*/  SYNCS.ARRIVE.TRANS64.RED.A1T0 RZ, [R6+URZ], RZ ;  /* 0x000000ff06ff79a7 */ /* 0x0003e2000810043f */
[----:B--2---:R-:W-:Y:S02]  /*9bc0*/  ISETP.GE.AND P1, PT, R16, R5, PT ;  /* 0x000000051000720c */ /* 0x004fe40003f26270 */
[----:B------:R-:W-:-:S04]  /*9bd0*/  SEL R5, RZ, 0x1, P0 ;  /* 0x00000001ff057807 */ /* 0x000fc80000000000 */
[----:B------:R-:W-:-:S07]  /*9be0*/  LOP3.LUT R4, R4, R5, RZ, 0x3c, !PT ;  /* 0x0000000504047212 */ /* 0x000fce00078e3cff */
[----:B-1----:R-:W-:Y:S05]  /*9bf0*/  @!P1 BRA `(.L_x_2767) ;  /* 0xffffffc400309947 */ /* 0x002fea000383ffff */
.L_x_2756:
        /* <DEDUP_REMOVED lines=34> */
.L_x_2736:
[----:B------:R-:W-:Y:S05]  /*9e20*/  @P0 BRA `(.L_x_2735) ;  /* 0x0000003400500947 */ /* 0x000fea0003800000 */
[----:B------:R-:W2:Y:S01]  /*9e30*/  LDL.LU R6, [R1+0x30] ;  /* 0x0000300001067983 */ /* 0x000ea20000300800 */
[----:B------:R-:W1:Y:S01]  /*9e40*/  LDC R0, c[0x0][0x850] ;  /* 0x00021400ff007b82 */ /* 0x000e620000000800 */
[----:B------:R-:W3:Y:S01]  /*9e50*/  S2R R12, SR_TID.X ;  /* 0x00000000000c7919 */ /* 0x000ee20000002100 */
[----:B------:R-:W4:Y:S01]  /*9e60*/  S2R R5, SR_CgaCtaId ;  /* 0x0000000000057919 */ /* 0x000f220000008800 */
[----:B------:R-:W-:Y:S01]  /*9e70*/  MOV R4, 0x400 ;  /* 0x0000040000047802 */ /* 0x000fe20000000f00 */
[----:B------:R-:W-:Y:S01]  /*9e80*/  ULDC.64 UR4, c[0x0][0x818] ;  /* 0x0002060000047ab9 */ /* 0x000fe20000000a00 */
[----:B------:R-:W-:Y:S01]  /*9e90*/  ULDC.64 UR6, c[0x0][0x840] ;  /* 0x0002100000067ab9 */ /* 0x000fe20000000a00 */
[----:B------:R-:W5:Y:S04]  /*9ea0*/  LDL.LU R11, [R1+0x38] ;  /* 0x00003800010b7983 */ /* 0x000f680000300800 */
[----:B------:R-:W5:Y:S01]  /*9eb0*/  LDL.LU R10, [R1+0x34] ;  /* 0x00003400010a7983 */ /* 0x000f620000300800 */
[----:B-1----:R-:W-:Y:S01]  /*9ec0*/  ISETP.NE.AND P0, PT, R0, 0x1, PT ;  /* 0x000000010000780c */ /* 0x002fe20003f05270 */
[----:B---3--:R-:W-:-:S12]  /*9ed0*/  VIADD R13, R12, 0xffffff80 ;  /* 0xffffff800c0d7836 */ /* 0x008fd80000000000 */
[----:B------:R-:W5:Y:S01]  /*9ee0*/  @P0 LDC R0, c[0x0][0x854] ;  /* 0x00021500ff000b82 */ /* 0x000f620000000800 */
[----:B----4-:R-:W-:Y:S02]  /*9ef0*/  LEA R15, R5, R4, 0x18 ;  /* 0x00000004050f7211 */ /* 0x010fe400078ec0ff */
[----:B------:R-:W-:-:S05]  /*9f00*/  SHF.R.S32.HI R2, RZ, 0x1f, R13 ;  /* 0x0000001fff027819 */ /* 0x000fca000001140d */
[----:B------:R-:W1:Y:S01]  /*9f10*/  @P0 LDC R3, c[0x0][0x858] ;  /* 0x00021600ff030b82 */ /* 0x000e620000000800 */
[----:B------:R-:W-:Y:S01]  /*9f20*/  LEA.HI R2, R2, R13, RZ, 0x7 ;  /* 0x0000000d02027211 */ /* 0x000fe200078f38ff */
[----:B--2---:R-:W-:-:S05]  /*9f30*/  IMAD.SHL.U32 R4, R6, 0x2000, RZ ;  /* 0x0000200006047824 */ /* 0x004fca00078e00ff */
[----:B------:R-:W-:Y:S01]  /*9f40*/  SHF.R.S32.HI R5, RZ, 0x1f, R4 ;  /* 0x0000001fff057819 */ /* 0x000fe20000011404 */
[----:B-----5:R-:W-:-:S05]  /*9f50*/  @P0 IMAD.HI.U32 R0, R11, R0, RZ ;  /* 0x000000000b000227 */ /* 0x020fca00078e00ff */
[----:B-1----:R-:W-:Y:S02]  /*9f60*/  @P0 SHF.R.U32.HI R11, RZ, R3, R0 ;  /* 0x00000003ff0b0219 */ /* 0x002fe40000011600 */
[C---:B------:R-:W-:Y:S02]  /*9f70*/  LOP3.LUT R0, R2.reuse, 0xfffff80, RZ, 0xc0, !PT ;  /* 0x0fffff8002007812 */ /* 0x040fe400078ec0ff */
[----:B------:R-:W-:Y:S01]  /*9f80*/  SHF.R.S32.HI R3, RZ, 0x1f, R11 ;  /* 0x0000001fff037819 */ /* 0x000fe2000001140b */
[----:B------:R1:W-:Y:S01]  /*9f90*/  @P0 STL [R1+0x38], R11 ;  /* 0x0000380b01000387 */ /* 0x0003e20000100800 */
[----:B------:R-:W-:Y:S01]  /*9fa0*/  SHF.L.U32 R2, R2, 0x5, RZ ;  /* 0x0000000502027819 */ /* 0x000fe200000006ff */
[----:B------:R-:W-:Y:S02]  /*9fb0*/  IMAD.IADD R0, R13, 0x1, -R0 ;  /* 0x000000010d007824 */ /* 0x000fe400078e0a00 */
[C---:B------:R-:W-:Y:S01]  /*9fc0*/  IMAD R6, R3.reuse, UR4, RZ ;  /* 0x0000000403067c24 */ /* 0x040fe2000f8e02ff */
[----:B------:R-:W-:Y:S01]  /*9fd0*/  LOP3.LUT R7, R2, 0x3ffff000, RZ, 0xc0, !PT ;  /* 0x3ffff00002077812 */ /* 0x000fe200078ec0ff */
[----:B------:R-:W-:-:S02]  /*9fe0*/  IMAD R8, R3, UR6, RZ ;  /* 0x0000000603087c24 */ /* 0x000fc4000f8e02ff */
[----:B------:R-:W-:-:S04]  /*9ff0*/  IMAD.WIDE.U32 R2, R11, UR4, R4 ;  /* 0x000000040b027c25 */ /* 0x000fc8000f8e0004 */
[C---:B------:R-:W-:Y:S01]  /*a000*/  IMAD R9, R11.reuse, UR5, R6 ;  /* 0x000000050b097c24 */ /* 0x040fe2000f8e0206 */
[----:B------:R-:W-:Y:S01]  /*a010*/  SHF.R.S32.HI R6, RZ, 0x1f, R10 ;  /* 0x0000001fff067819 */ /* 0x000fe2000001140a */
[----:B------:R-:W-:Y:S01]  /*a020*/  IMAD.WIDE.U32 R4, R11, UR6, R4 ;  /* 0x000000060b047c25 */ /* 0x000fe2000f8e0004 */
[----:B------:R-:W-:Y:S02]  /*a030*/  ULDC.64 UR4, c[0x0][0x820] ;  /* 0x0002080000047ab9 */ /* 0x000fe40000000a00 */
[----:B------:R-:W-:Y:S01]  /*a040*/  IADD3 R3, R3, R9, RZ ;  /* 0x0000000903037210 */ /* 0x000fe20007ffe0ff */
[----:B-1----:R-:W-:Y:S01]  /*a050*/  IMAD R11, R11, UR7, R8 ;  /* 0x000000070b0b7c24 */ /* 0x002fe2000f8e0208 */
[----:B------:R-:W-:Y:S01]  /*a060*/  ULDC.64 UR6, c[0x0][0x848] ;  /* 0x0002120000067ab9 */ /* 0x000fe20000000a00 */
[----:B------:R-:W-:Y:S02]  /*a070*/  IMAD R0, R0, 0x4, R7 ;  /* 0x0000000400007824 */ /* 0x000fe400078e0207 */
[----:B------:R-:W-:-:S02]  /*a080*/  IMAD R7, R6, UR4, RZ ;  /* 0x0000000406077c24 */ /* 0x000fc4000f8e02ff */
[----:B------:R-:W-:Y:S02]  /*a090*/  IMAD.IADD R5, R5, 0x1, R11 ;  /* 0x0000000105057824 */ /* 0x000fe400078e020b */
[----:B------:R-:W-:Y:S02]  /*a0a0*/  IMAD R6, R6, UR6, RZ ;  /* 0x0000000606067c24 */ /* 0x000fe4000f8e02ff */
[C---:B------:R-:W-:Y:S02]  /*a0b0*/  IMAD R7, R10.reuse, UR5, R7 ;  /* 0x000000050a077c24 */ /* 0x040fe4000f8e0207 */
[----:B------:R-:W-:-:S04]  /*a0c0*/  IMAD.WIDE.U32 R2, R10, UR4, R2 ;  /* 0x000000040a027c25 */ /* 0x000fc8000f8e0002 */
[C---:B------:R-:W-:Y:S01]  /*a0d0*/  IMAD R9, R10.reuse, UR7, R6 ;  /* 0x000000070a097c24 */ /* 0x040fe2000f8e0206 */
[----:B------:R-:W-:Y:S01]  /*a0e0*/  IADD3 R7, R3, R7, RZ ;  /* 0x0000000703077210 */ /* 0x000fe20007ffe0ff */
[----:B------:R-:W-:Y:S01]  /*a0f0*/  IMAD.WIDE.U32 R4, R10, UR6, R4 ;  /* 0x000000060a047c25 */ /* 0x000fe2000f8e0004 */
[----:B------:R-:W-:Y:S05]  /*a100*/  WARPSYNC.ALL ;  /* 0x0000000000007948 */ /* 0x000fea0003800000 */
[----:B------:R-:W-:Y:S02]  /*a110*/  IMAD R0, R0, 0x4, R15 ;  /* 0x0000000400007824 */ /* 0x000fe400078e020f */
        /* <DEDUP_REMOVED lines=33> */
.L_x_2770:
[----:B------:R-:W-:Y:S01]  /*a330*/  @P0 ELECT P1, URZ, PT ;  /* 0x00000000003f082f */ /* 0x000fe20003820000 */
[----:B------:R1:W-:-:S12]  /*a340*/  UBLKRED.G.S.ADD.F32.RN [UR4], [UR6], UR7, desc[UR8] ;  /* 0x00000804060073bb */ /* 0x0003d800080a1407 */
[----:B------:R-:W-:Y:S02]  /*a350*/  @P1 PLOP3.LUT P0, PT, P1, PT, PT, 0x8, 0x0 ;  /* 0x000000000000181c */ /* 0x000fe40000f0e170 */
[----:B------:R-:W-:-:S11]  /*a360*/  PLOP3.LUT P1, PT, PT, PT, PT, 0x8, 0x0 ;  /* 0x000000000000781c */ /* 0x000fd60003f2e170 */
[----:B-1----:R-:W-:Y:S05]  /*a370*/  @P0 BRA.U.ANY `(.L_x_2770) ;  /* 0xfffffffd00ec0947 */ /* 0x002fea000393ffff */
[----:B------:R0:W-:Y:S01]  /*a380*/  UTMACMDFLUSH ;  /* 0x00000000000079b7 */ /* 0x0001e20000000000 */
[----:B------:R-:W-:-:S04]  /*a390*/  DEPBAR.LE SB0, 0x0 ;  /* 0x000080000000791a */ /* 0x000fc80000000000 */
.L_x_2769:
[----:B------:R-:W-:Y:S05]  /*a3a0*/  BSYNC B0 ;  /* 0x0000000000007941 */ /* 0x000fea0003800000 */
.L_x_2768:
        /* <DEDUP_REMOVED lines=25> */
.L_x_2771:
        /* <DEDUP_REMOVED lines=8> */
.L_x_2731:
        /* <DEDUP_REMOVED lines=29> */
.L_x_2773:
[----:B------:R-:W-:Y:S01]  /*a790*/  ULDC UR9, c[0x0][0x8cc] ;  /* 0x0002330000097ab9 */ /* 0x000fe20000000800 */
[----:B------:R-:W-:Y:S01]  /*a7a0*/  UMOV UR7, UR8 ;  /* 0x0000000800077c82 */ /* 0x000fe20008000000 */
[----:B------:R-:W-:-:S11]  /*a7b0*/  UISETP.NE.AND UP0, UPT, UR9, 0x1, UPT ;  /* 0x000000010900788c */ /* 0x000fd6000bf05270 */
[----:B------:R-:W-:Y:S02]  /*a7c0*/  @UP0 ULDC.64 UR10, c[0x0][0x8d0] ;  /* 0x00023400000a0ab9 */ /* 0x000fe40000000a00 */
[----:B------:R-:W-:-:S04]  /*a7d0*/  UIMAD.WIDE.U32 UR4, UR8, UR10, URZ ;  /* 0x0000000a080472a5 */ /* 0x000fc8000f8e003f */
[----:B------:R-:W-:-:S04]  /*a7e0*/  @UP0 USHF.R.U32.HI UR7, URZ, UR11, UR5 ;  /* 0x0000000b3f070299 */ /* 0x000fc80008011605 */
[----:B------:R-:W-:-:S12]  /*a7f0*/  UIMAD UR4, UR7, UR9, URZ ;  /* 0x00000009070472a4 */ /* 0x000fd8000f8e023f */
.L_x_2774:
        /* <DEDUP_REMOVED lines=67> */
.L_x_2777:
[----:B------:R-:W-:Y:S05]  /*ac30*/  BSYNC B0 ;  /* 0x0000000000007941 */ /* 0x000fea0003800000 */
.L_x_2776:
        /* <DEDUP_REMOVED lines=19> */
.L_x_2779:
[----:B------:R-:W-:Y:S05]  /*ad70*/  BSYNC B0 ;  /* 0x0000000000007941 */ /* 0x000fea0003800000 */
.L_x_2778:
[----:B------:R-:W-:Y:S06]  /*ad80*/  BAR.ARV 0xa, 0xa0 ;  /* 0x0282800000007b1d */ /* 0x000fec0000002000 */
[----:B------:R-:W-:Y:S04]  /*ad90*/  BSSY B0, `(.L_x_2780) ;  /* 0x0000003000007945 */ /* 0x000fe80003800000 */
[----:B------:R-:W-:Y:S05]  /*ada0*/  @!P0 BRA `(.L_x_2781) ;  /* 0x0000000000048947 */ /* 0x000fea0003800000 */
[----:B------:R-:W-:-:S04]  /*adb0*/  DEPBAR.LE SB0, 0x0 ;  /* 0x000080000000791a */ /* 0x000fc80000000000 */
.L_x_2781:
[----:B------:R-:W-:Y:S05]  /*adc0*/  BSYNC B0 ;  /* 0x0000000000007941 */ /* 0x000fea0003800000 */
.L_x_2780:
[----:B------:R-:W-:Y:S06]  /*add0*/  BAR.ARV 0xb, 0xa0 ;  /* 0x02c2800000007b1d */ /* 0x000fec0000002000 */
[----:B------:R-:W-:Y:S01]  /*ade0*/  UIADD3 UR12, UR8, 0x1, URZ ;  /* 0x00000001080c7890 */ /* 0x000fe2000fffe03f */
[----:B------:R-:W-:Y:S11]  /*adf0*/  BRA `(.L_x_2782) ;  /* 0x0000000000047947 */ /* 0x000ff60003800000 */
.L_x_2775:
[----:B------:R-:W-:-:S05]  /*ae00*/  UMOV UR12, UR8 ;  /* 0x00000008000c7c82 */ /* 0x000fca0008000000 */
.L_x_2782:
        /* <DEDUP_REMOVED lines=18> */
.L_x_2795:
        /* <DEDUP_REMOVED lines=20> */
.L_x_2784:
[----:B------:R-:W-:Y:S05]  /*b070*/  BSYNC B0 ;  /* 0x0000000000007941 */ /* 0x000fea0003800000 */
.L_x_2783:
        /* <DEDUP_REMOVED lines=13> */
.L_x_2786:
[----:B------:R-:W-:Y:S05]  /*b150*/  BSYNC B0 ;  /* 0x0000000000007941 */ /* 0x000fea0003800000 */
.L_x_2785:
[----:B------:R-:W-:Y:S06]  /*b160*/  BAR.ARV 0xa, 0xa0 ;  /* 0x0282800000007b1d */ /* 0x000fec0000002000 */
[----:B------:R-:W-:Y:S04]  /*b170*/  BSSY B0, `(.L_x_2787) ;  /* 0x0000003000007945 */ /* 0x000fe80003800000 */
[----:B------:R-:W-:Y:S05]  /*b180*/  @!P0 BRA `(.L_x_2788) ;  /* 0x0000000000048947 */ /* 0x000fea0003800000 */
[----:B------:R-:W-:-:S04]  /*b190*/  DEPBAR.LE SB0, 0x0 ;  /* 0x000080000000791a */ /* 0x000fc80000000000 */
.L_x_2788:
[----:B------:R-:W-:Y:S05]  /*b1a0*/  BSYNC B0 ;  /* 0x0000000000007941 */ /* 0x000fea0003800000 */
.L_x_2787:
        /* <DEDUP_REMOVED lines=13> */
.L_x_2790:
[----:B------:R-:W-:Y:S05]  /*b280*/  BSYNC B0 ;  /* 0x0000000000007941 */ /* 0x000fea0003800000 */
.L_x_2789:
        /* <DEDUP_REMOVED lines=13> */
.L_x_2792:
[----:B------:R-:W-:Y:S05]  /*b360*/  BSYNC B0 ;  /* 0x0000000000007941 */ /* 0x000fea0003800000 */
.L_x_2791:
[----:B------:R-:W-:Y:S01]  /*b370*/  UIADD3 UR12, UR12, 0x2, URZ ;  /* 0x000000020c0c7890 */ /* 0x000fe2000fffe03f */
[----:B------:R-:W-:Y:S06]  /*b380*/  BAR.ARV 0xa, 0xa0 ;  /* 0x0282800000007b1d */ /* 0x000fec0000002000 */
[----:B------:R-:W-:Y:S01]  /*b390*/  UISETP.GE.AND UP0, UPT, UR12, UR5, UPT ;  /* 0x000000050c00728c */ /* 0x000fe2000bf06270 */
[----:B------:R-:W-:Y:S04]  /*b3a0*/  BSSY B0, `(.L_x_2793) ;  /* 0x0000003000007945 */ /* 0x000fe80003800000 */
[----:B------:R-:W-:Y:S06]  /*b3b0*/  @!P0 BRA `(.L_x_2794) ;  /* 0x0000000000048947 */ /* 0x000fec0003800000 */
[----:B------:R-:W-:-:S04]  /*b3c0*/  DEPBAR.LE SB0, 0x0 ;  /* 0x000080000000791a */ /* 0x000fc80000000000 */
.L_x_2794:
[----:B------:R-:W-:Y:S05]  /*b3d0*/  BSYNC B0 ;  /* 0x0000000000007941 */ /* 0x000fea0003800000 */
.L_x_2793:
[----:B------:R-:W-:Y:S06]  /*b3e0*/  BAR.ARV 0xb, 0xa0 ;  /* 0x02c2800000007b1d */ /* 0x000fec0000002000 */
[----:B------:R-:W-:Y:S01]  /*b3f0*/  PLOP3.LUT P1, PT, PT, PT, UP0, 0x80, 0x0 ;  /* 0x000000000000781c */ /* 0x000fe20003f2f008 */
[----:B------:R-:W-:Y:S02]  /*b400*/  UIADD3 UR20, UR20, 0x3000, URZ ;  /* 0x0000300014147890 */ /* 0x000fe4000fffe03f */
[----:B------:R-:W-:-:S10]  /*b410*/  UIADD3 UR4, UR4, 0x3000, URZ ;  /* 0x0000300004047890 */ /* 0x000fd4000fffe03f */
[----:B------:R-:W-:Y:S05]  /*b420*/  @!P1 BRA `(.L_x_2795) ;  /* 0xfffffff800c09947 */ /* 0x000fea000383ffff */
[----:B------:R-:W-:Y:S05]  /*b430*/  BRA `(.L_x_2735) ;  /* 0x0000001c00cc7947 */ /* 0x000fea0003800000 */
.L_x_2772:
        /* <DEDUP_REMOVED lines=21> */
.L_x_2796:
[----:B------:R-:W-:Y:S01]  /*b590*/  ULDC UR8, c[0x0][0x8cc] ;  /* 0x0002330000087ab9 */ /* 0x000fe20000000800 */
[----:B------:R-:W-:Y:S01]  /*b5a0*/  UMOV UR11, UR7 ;  /* 0x00000007000b7c82 */ /* 0x000fe20008000000 */
[----:B------:R-:W-:-:S11]  /*b5b0*/  UISETP.NE.AND UP0, UPT, UR8, 0x1, UPT ;  /* 0x000000010800788c */ /* 0x000fd6000bf05270 */
[----:B------:R-:W-:Y:S02]  /*b5c0*/  @UP0 ULDC.64 UR12, c[0x0][0x8d0] ;  /* 0x00023400000c0ab9 */ /* 0x000fe40000000a00 */
[----:B------:R-:W-:-:S04]  /*b5d0*/  UIMAD.WIDE.U32 UR4, UR7, UR12, URZ ;  /* 0x0000000c070472a5 */ /* 0x000fc8000f8e003f */
[----:B------:R-:W-:-:S04]  /*b5e0*/  @UP0 USHF.R.U32.HI UR11, URZ, UR13, UR5 ;  /* 0x0000000d3f0b0299 */ /* 0x000fc80008011605 */
[----:B------:R-:W-:-:S12]  /*b5f0*/  UIMAD UR4, UR11, UR8, URZ ;  /* 0x000000080b0472a4 */ /* 0x000fd8000f8e023f */
.L_x_2797:
        /* <DEDUP_REMOVED lines=20> */
[----:B-1----:R-:W-:Y:S01]  /*b740*/  IADD3 R2, -R2, UR11, R3 ;  /* 0x0000000b02027c10 */ /* 0x002fe2000fffe103 */
[----:B------:R-:W-:-:S03]  /*b750*/  VIADD R3, R3, 0x5f ;  /* 0x0000005f03037836 */ /* 0x000fc60000000000 */
[----:B------:R-:W-:Y:S01]  /*b760*/  IADD3 R2, R2, -UR4, RZ ;  /* 0x8000000402027c10 */ /* 0x000fe2000fffe0ff */
        /* <DEDUP_REMOVED lines=10> */
[----:B------:R-:W-:Y:S01]  /*b810*/  MOV R9, UR20 ;  /* 0x0000001400097c02 */ /* 0x000fe20008000f00 */
[----:B------:R-:W-:Y:S01]  /*b820*/  ULDC UR4, c[0x0][0x2e8] ;  /* 0x0000ba0000047ab9 */ /* 0x000fe20000000800 */
[----:B------:R-:W-:Y:S01]  /*b830*/  ELECT P0, URZ, PT ;  /* 0x00000000003f782f */ /* 0x000fe20003800000 */
[----:B------:R-:W-:Y:S01]  /*b840*/  BSSY B0, `(.L_x_2798) ;  /* 0x000018d000007945 */ /* 0x000fe20003800000 */
[----:B------:R-:W-:Y:S01]  /*b850*/  SHF.R.S32.HI R9, RZ, 0x1f, R9 ;  /* 0x0000001fff097819 */ /* 0x000fe20000011409 */
[----:B------:R-:W-:Y:S02]  /*b860*/  UISETP.NE.AND UP0, UPT, UR4, 0x1, UPT ;  /* 0x000000010400788c */ /* 0x000fe4000bf05270 */
[----:B------:R-:W2:Y:S01]  /*b870*/  LDC.64 R6, c[0x0][0x730] ;  /* 0x0001cc00ff067b82 */ /* 0x000ea20000000a00 */
[----:B------:R-:W-:-:S07]  /*b880*/  UMOV UR12, UR20 ;  /* 0x00000014000c7c82 */ /* 0x000fce0008000000 */
        /* <DEDUP_REMOVED lines=22> */
[----:B------:R-:W-:Y:S01]  /*b9f0*/  IMAD R11, R11, UR21, R0 ;  /* 0x000000150b0b7c24 */ /* 0x000fe2000f8e0200 */
[----:B------:R-:W-:Y:S01]  /*ba00*/  MOV R0, RZ ;  /* 0x000000ff00007202 */ /* 0x000fe20000000f00 */
[----:B--2---:R-:W-:Y:S06]  /*ba10*/  @!P0 BRA `(.L_x_2799) ;  /* 0x0000001400bc8947 */ /* 0x004fec0003800000 */
        /* <DEDUP_REMOVED lines=10> */
.L_x_2828:
[----:B------:R-:W2:Y:S01]  /*bac0*/  LDL.64 R14, [R1] ;  /* 0x00000000010e7983 */ /* 0x000ea20000100a00 */
[----:B------:R-:W-:Y:S01]  /*bad0*/  IMAD.IADD R21, R7, 0x1, R11 ;  /* 0x0000000107157824 */ /* 0x000fe200078e020b */
[----:B------:R-:W-:Y:S02]  /*bae0*/  MOV R8, 0x1 ;  /* 0x0000000100087802 */ /* 0x000fe40000000f00 */
[----:B--2---:R-:W-:-:S05]  /*baf0*/  IADD3 R10, R15, R13, RZ ;  /* 0x0000000d0f0a7210 */ /* 0x004fca0007ffe0ff */
        /* <DEDUP_REMOVED lines=8> */
.L_x_2801:
[----:B------:R-:W-:Y:S01]  /*bb80*/  R2UR UR19, R5 ;  /* 0x00000000051372ca */ /* 0x000fe200000e0000 */
[----:B------:R-:W3:Y:S01]  /*bb90*/  LDC.64 R12, c[0x0][0x198] ;  /* 0x00006600ff0c7b82 */ /* 0x000ee20000000a00 */
[----:B------:R-:W-:Y:S01]  /*bba0*/  ULDC.64 UR4, c[0x0][0x700] ;  /* 0x0001c00000047ab9 */ /* 0x000fe20000000a00 */
[----:B------:R-:W-:Y:S01]  /*bbb0*/  R2UR UR8, R0 ;  /* 0x00000000000872ca */ /* 0x000fe200000e0000 */
[----:B------:R-:W-:Y:S01]  /*bbc0*/  IMAD.U32 R9, RZ, RZ, UR4 ;  /* 0x00000004ff097e24 */ /* 0x000fe2000f8e00ff */
[----:B------:R-:W-:Y:S01]  /*bbd0*/  UMOV UR24, 0x0 ;  /* 0x0000000000187882 */ /* 0x000fe20000000000 */
        /* <DEDUP_REMOVED lines=10> */
[----:B------:R-:W-:Y:S01]  /*bc80*/  IADD3 R2, P1, R14, UR19, RZ ;  /* 0x000000130e027c10 */ /* 0x000fe2000ff3e0ff */
[----:B------:R-:W-:Y:S01]  /*bc90*/  UIADD3 UR26, UR8, 0x1a000, URZ ;  /* 0x0001a000081a7890 */ /* 0x000fe2000fffe03f */
[----:B-1----:R-:W-:Y:S01]  /*bca0*/  MOV R3, UR19 ;  /* 0x0000001300037c02 */ /* 0x002fe20008000f00 */
[----:B------:R-:W-:-:S03]  /*bcb0*/  VIADD R14, R4, 0xffffffff ;  /* 0xffffffff040e7836 */ /* 0x000fc60000000000 */
[----:B------:R-:W-:Y:S01]  /*bcc0*/  LEA.HI.X.SX32 R3, R3, R10, 0x1, P1 ;  /* 0x0000000a03037211 */ /* 0x000fe200008f0eff */
[----:B------:R-:W-:Y:S01]  /*bcd0*/  UMOV UR27, UR17 ;  /* 0x00000011001b7c82 */ /* 0x000fe20008000000 */
[C---:B------:R-:W-:Y:S01]  /*bce0*/  LEA R11, P1, R2.reuse, R9, 0x2 ;  /* 0x00000009020b7211 */ /* 0x040fe200078210ff */
[----:B------:R1:W-:Y:S01]  /*bcf0*/  STL [R1+0x1c], R14 ;  /* 0x00001c0e01007387 */ /* 0x0003e20000100800 */
[----:B--2---:R-:W-:Y:S02]  /*bd00*/  MOV R10, UR5 ;  /* 0x00000005000a7c02 */ /* 0x004fe40008000f00 */
[----:B------:R-:W-:Y:S01]  /*bd10*/  R2UR UR4, R11 ;  /* 0x000000000b0472ca */ /* 0x000fe200000e0000 */
[----:B---3--:R-:W-:Y:S01]  /*bd20*/  IMAD.MOV.U32 R11, RZ, RZ, R12 ;  /* 0x000000ffff0b7224 */ /* 0x008fe200078e000c */
[----:B------:R-:W-:Y:S01]  /*bd30*/  LEA.HI.X R2, R2, R10, R3, 0x2, P1 ;  /* 0x0000000a02027211 */ /* 0x000fe200008f1403 */
[----:B------:R1:W-:Y:S01]  /*bd40*/  STL [R1+0x10], RZ ;  /* 0x000010ff01007387 */ /* 0x0003e20000100800 */
[----:B------:R-:W-:-:S02]  /*bd50*/  MOV R12, R13 ;  /* 0x0000000d000c7202 */ /* 0x000fc40000000f00 */
[----:B------:R-:W-:Y:S02]  /*bd60*/  R2UR UR5, R2 ;  /* 0x00000000020572ca */ /* 0x000fe400000e0000 */
[----:B------:R-:W-:Y:S02]  /*bd70*/  IADD3 R2, P1, R11, 0xf0, RZ ;  /* 0x000000f00b027810 */ /* 0x000fe40007f3e0ff */
[----:B------:R-:W-:Y:S02]  /*bd80*/  MOV R13, 0x8000 ;  /* 0x00008000000d7802 */ /* 0x000fe40000000f00 */
        /* <DEDUP_REMOVED lines=8> */
[----:B------:R-:W-:Y:S01]  /*be10*/  IMAD.X R13, RZ, RZ, R12, P1 ;  /* 0x000000ffff0d7224 */ /* 0x000fe200008e060c */
[----:B--2---:R-:W-:Y:S02]  /*be20*/  UIADD3 UR9, UR8, 0x26800, URZ ;  /* 0x0002680008097890 */ /* 0x004fe4000fffe03f */
[----:B------:R-:W-:Y:S02]  /*be30*/  UIADD3 UR24, UR8, 0x4000, URZ ;  /* 0x0000400008187890 */ /* 0x000fe4000fffe03f */
[----:B------:R-:W-:Y:S01]  /*be40*/  R2UR UR7, R13 ;  /* 0x000000000d0772ca */ /* 0x000fe200000e0000 */
[----:B------:R-:W-:Y:S01]  /*be50*/  UMOV UR16, 0x0 ;  /* 0x0000000000107882 */ /* 0x000fe20000000000 */
[----:B------:R-:W-:Y:S01]  /*be60*/  IADD3 R13, P1, R11, 0x3f0, RZ ;  /* 0x000003f00b0d7810 */ /* 0x000fe20007f3e0ff */
[----:B------:R-:W-:Y:S01]  /*be70*/  UMOV UR17, 0x10000000 ;  /* 0x1000000000117882 */ /* 0x000fe20000000000 */
[----:B------:R-:W-:Y:S01]  /*be80*/  UMOV UR27, UR11 ;  /* 0x0000000b001b7c82 */ /* 0x000fe20008000000 */
[----:B------:R-:W-:Y:S01]  /*be90*/  UMOV UR26, UR18 ;  /* 0x00000012001a7c82 */ /* 0x000fe20008000000 */
[----:B------:R-:W-:Y:S01]  /*bea0*/  R2UR UR14, R13 ;  /* 0x000000000d0e72ca */ /* 0x000fe200000e0000 */
[----:B------:R-:W-:Y:S01]  /*beb0*/  UMOV UR25, UR9 ;  /* 0x0000000900197c82 */ /* 0x000fe20008000000 */
[----:B------:R-:W-:-:S02]  /*bec0*/  IADD3.X R13, RZ, R12, RZ, P1, !PT ;  /* 0x0000000cff0d7210 */ /* 0x000fc40000ffe4ff */
[----:B------:R-:W-:Y:S02]  /*bed0*/  ISETP.GE.AND P1, PT, R5, R14, PT ;  /* 0x0000000e0500720c */ /* 0x000fe40003f26270 */
[----:B------:R-:W-:Y:S01]  /*bee0*/  R2UR UR15, R13 ;  /* 0x000000000d0f72ca */ /* 0x000fe200000e0000 */
[----:B------:R1:W-:-:S12]  /*bef0*/  UTMALDG.4D [UR8], [UR6], desc[UR16] ;  /* 0x00001008060075b4 */ /* 0x0003d80008019000 */
[----:B------:R1:W-:Y:S02]  /*bf00*/  UTMALDG.4D [UR24], [UR14], desc[UR16] ;  /* 0x000010180e0075b4 */ /* 0x0003e40008019000 */
[----:B-1----:R-:W-:Y:S05]  /*bf10*/  @P1 BRA `(.L_x_2802) ;  /* 0x0000000c00b01947 */ /* 0x002fea0003800000 */
[----:B------:R-:W-:Y:S01]  /*bf20*/  LOP3.LUT R16, RZ, R5, RZ, 0x33, !PT ;  /* 0x00000005ff107212 */ /* 0x000fe200078e33ff */
[----:B------:R-:W-:Y:S01]  /*bf30*/  IMAD.MOV.U32 R13, RZ, RZ, R5 ;  /* 0x000000ffff0d7224 */ /* 0x000fe200078e0005 */
[----:B------:R-:W-:Y:S02]  /*bf40*/  MOV R8, 0x1 ;  /* 0x0000000100087802 */ /* 0x000fe40000000f00 */
[C---:B------:R-:W-:Y:S01]  /*bf50*/  IADD3 R16, R4.reuse, R16, RZ ;  /* 0x0000001004107210 */ /* 0x040fe20007ffe0ff */
[----:B------:R-:W-:-:S05]  /*bf60*/  VIADD R4, R4, 0xfffffffe ;  /* 0xfffffffe04047836 */ /* 0x000fca0000000000 */
[----:B------:R-:W-:Y:S02]  /*bf70*/  ISETP.NE.AND P1, PT, R4, R5, PT ;  /* 0x000000050400720c */ /* 0x000fe40003f25270 */
[----:B------:R-:W-:-:S05]  /*bf80*/  LOP3.LUT R4, R16, 0x1, RZ, 0xc0, !PT ;  /* 0x0000000110047812 */ /* 0x000fca00078ec0ff */
[----:B------:R1:W-:Y:S06]  /*bf90*/  STL [R1+0x18], R4 ;  /* 0x0000180401007387 */ /* 0x0003ec0000100800 */
[----:B------:R-:W-:Y:S05]  /*bfa0*/  @!P1 BRA `(.L_x_2803) ;  /* 0x0000000800589947 */ /* 0x000fea0003800000 */
[----:B------:R-:W-:Y:S01]  /*bfb0*/  IADD3 R16, R16, -R4, RZ ;  /* 0x8000000410107210 */ /* 0x000fe20007ffe0ff */
[----:B------:R-:W-:Y:S01]  /*bfc0*/  IMAD.MOV.U32 R13, RZ, RZ, R5 ;  /* 0x000000ffff0d7224 */ /* 0x000fe200078e0005 */
[----:B------:R-:W-:-:S07]  /*bfd0*/  MOV R8, 0x1 ;  /* 0x0000000100087802 */ /* 0x000fce0000000f00 */
.L_x_2812:
[----:B--23--:R-:W-:-:S04]  /*bfe0*/  SHF.L.U32 R17, R8, 0x1f, RZ ;  /* 0x0000001f08117819 */ /* 0x00cfc800000006ff */
[----:B------:R-:W2:Y:S02]  /*bff0*/  SYNCS.PHASECHK.TRANS64.TRYWAIT P1, [R0+URZ+0x26840], R17 ;  /* 0x02684011000075a7 */ /* 0x000ea4000802017f */
[----:B--2---:R-:W-:Y:S05]  /*c000*/  @!P1 BRA `(.L_x_2804) ;  /* 0x0000001400749947 */ /* 0x004fea0003800000 */
.L_x_2829:
        /* <DEDUP_REMOVED lines=8> */
.L_x_2805:
        /* <DEDUP_REMOVED lines=29> */
.L_x_2830:
        /* <DEDUP_REMOVED lines=8> */
.L_x_2807:
        /* <DEDUP_REMOVED lines=31> */
.L_x_2831:
        /* <DEDUP_REMOVED lines=8> */
.L_x_2809:
        /* <DEDUP_REMOVED lines=24> */
.L_x_2833:
        /* <DEDUP_REMOVED lines=8> */
.L_x_2811:
        /* <DEDUP_REMOVED lines=28> */
.L_x_2803:
[----:B-1----:R-:W4:Y:S04]  /*c910*/  LDL.LU R4, [R1+0x18] ;  /* 0x0000180001047983 */ /* 0x002f280000300800 */
[----:B------:R1:W5:Y:S01]  /*c920*/  LDL R5, [R1+0x1c] ;  /* 0x00001c0001057983 */ /* 0x0003620000100800 */
[----:B----4-:R-:W-:-:S13]  /*c930*/  ISETP.NE.AND P1, PT, R4, RZ, PT ;  /* 0x000000ff0400720c */ /* 0x010fda0003f25270 */
[----:B-1----:R-:W-:Y:S05]  /*c940*/  @!P1 BRA `(.L_x_2802) ;  /* 0x0000000400249947 */ /* 0x002fea0003800000 */
[----:B------:R-:W-:-:S04]  /*c950*/  SHF.L.U32 R14, R8, 0x1f, RZ ;  /* 0x0000001f080e7819 */ /* 0x000fc800000006ff */
[----:B------:R-:W1:Y:S02]  /*c960*/  SYNCS.PHASECHK.TRANS64.TRYWAIT P1, [R0+URZ+0x26840], R14 ;  /* 0x0268400e000075a7 */ /* 0x000e64000802017f */
[----:B-1----:R-:W-:Y:S05]  /*c970*/  @!P1 BRA `(.L_x_2813) ;  /* 0x0000000c006c9947 */ /* 0x002fea0003800000 */
.L_x_2834:
        /* <DEDUP_REMOVED lines=8> */
.L_x_2814:
        /* <DEDUP_REMOVED lines=26> */
.L_x_2835:
        /* <DEDUP_REMOVED lines=8> */
.L_x_2816:
        /* <DEDUP_REMOVED lines=28> */
.L_x_2802:
        /* <DEDUP_REMOVED lines=8> */
.L_x_2836:
[----:B------:R-:W-:Y:S05]  /*ce60*/  @P1 BRA `(.L_x_2818) ;  /* 0x0000000000181947 */ /* 0x000fea0003800000 */
[----:B------:R-:W4:Y:S01]  /*ce70*/  S2R R2, SR_TID.X ;  /* 0x0000000000027919 */ /* 0x000f220000002100 */
[----:B-1----:R-:W-:-:S04]  /*ce80*/  IMAD.MOV.U32 R3, RZ, RZ, 0x3180 ;  /* 0x00003180ff037424 */ /* 0x002fc800078e00ff */
[----:B------:R1:W-:Y:S01]  /*ce90*/  SYNCS.ARRIVE.TRANS64 RZ, [R4+URZ+0x26830], R3 ;  /* 0x0268300304ff79a7 */ /* 0x0003e2000800003f */
[----:B----4-:R-:W-:-:S13]  /*cea0*/  LOP3.LUT P0, RZ, R2, 0x1f, RZ, 0xc0, !PT ;  /* 0x0000001f02ff7812 */ /* 0x010fda000780c0ff */
[----:B-1----:R-:W-:Y:S05]  /*ceb0*/  @!P0 BRA `(.L_x_2818) ;  /* 0x0000000000048947 */ /* 0x002fea0003800000 */
[----:B------:R-:W-:Y:S01]  /*cec0*/  BPT.TRAP 0x1 ;  /* 0x000000040000795c */ /* 0x000fe20000300000 */
.L_x_2818:
        /* <DEDUP_REMOVED lines=36> */
.L_x_2799:
[----:B------:R-:W-:Y:S05]  /*d110*/  BSYNC B0 ;  /* 0x0000000000007941 */ /* 0x000fea0003800000 */
.L_x_2798:
[----:B------:R-:W-:-:S03]  /*d120*/  UMOV UR4, 0xffffffff ;  /* 0xffffffff00047882 */ /* 0x000fc60000000000 */
[----:B------:R-:W-:Y:S05]  /*d130*/  BRA.DIV UR4, `(.L_x_2819) ;  /* 0x0000000604b87947 */ /* 0x000fea000b800000 */
[----:B------:R-:W-:-:S13]  /*d140*/  ELECT P6, URZ, PT ;  /* 0x00000000003f782f */ /* 0x000fda00038c0000 */
.L_x_2839:
[----:B------:R-:W-:Y:S05]  /*d150*/  @!P6 BRA `(.L_x_2735) ;  /* 0x000000000084e947 */ /* 0x000fea0003800000 */
[----:B------:R-:W2:Y:S02]  /*d160*/  LDL.LU R2, [R1+0xc] ;  /* 0x00000c0001027983 */ /* 0x000ea40000300800 */
[----:B--2---:R-:W-:-:S04]  /*d170*/  LOP3.LUT R2, R2, 0x2, RZ, 0xfc, !PT ;  /* 0x0000000202027812 */ /* 0x004fc800078efcff */
[----:B------:R-:W-:-:S13]  /*d180*/  ISETP.NE.AND P2, PT, R2, 0x3, PT ;  /* 0x000000030200780c */ /* 0x000fda0003f45270 */
[----:B------:R-:W-:Y:S05]  /*d190*/  @!P2 BRA `(.L_x_2820) ;  /* 0x000000000004a947 */ /* 0x000fea0003800000 */
[----:B------:R-:W-:Y:S01]  /*d1a0*/  BPT.TRAP 0x1 ;  /* 0x000000040000795c */ /* 0x000fe20000300000 */
.L_x_2820:
        /* <DEDUP_REMOVED lines=15> */
.L_x_2840:
[----:B------:R-:W2:Y:S02]  /*d2a0*/  SYNCS.PHASECHK.TRANS64.TRYWAIT P0, [R3+URZ], R2 ;  /* 0x00000002030075a7 */ /* 0x000ea4000800017f */
[----:B--2---:R-:W-:Y:S05]  /*d2b0*/  @!P0 BRA `(.L_x_2822) ;  /* 0x00000004008c8947 */ /* 0x004fea0003800000 */
.L_x_2841:
[----:B------:R-:W-:Y:S05]  /*d2c0*/  @!P2 BRA `(.L_x_2823) ;  /* 0x000000000004a947 */ /* 0x000fea0003800000 */
[----:B------:R-:W-:Y:S01]  /*d2d0*/  BPT.TRAP 0x1 ;  /* 0x000000040000795c */ /* 0x000fe20000300000 */
.L_x_2823:
[----:B--2---:R-:W-:-:S05]  /*d2e0*/  IADD3 R3, R9, 0x26840, RZ ;  /* 0x0002684009037810 */ /* 0x004fca0007ffe0ff */
[----:B------:R-:W-:-:S04]  /*d2f0*/  IMAD R5, R0, 0x8, R3 ;  /* 0x0000000800057824 */ /* 0x000fc800078e0203 */
[----:B------:R-:W2:Y:S02]  /*d300*/  SYNCS.PHASECHK.TRANS64.TRYWAIT P0, [R5+URZ], R4 ;  /* 0x00000004050075a7 */ /* 0x000ea4000800017f */
[----:B--2---:R-:W-:Y:S05]  /*d310*/  @!P0 BRA `(.L_x_2824) ;  /* 0x0000000400888947 */ /* 0x004fea0003800000 */
.L_x_2842:
[----:B------:R-:W-:-:S07]  /*d320*/  LEA R3, R6, R3, 0x3 ;  /* 0x0000000306037211 */ /* 0x000fce00078e18ff */
.L_x_2825:
[----:B---3--:R3:W4:Y:S02]  /*d330*/  SYNCS.PHASECHK.TRANS64.TRYWAIT P0, [R3+URZ], R2 ;  /* 0x00000002030075a7 */ /* 0x008724000800017f */
[----:B----4-:R-:W-:Y:S05]  /*d340*/  @!P0 NANOSLEEP.SYNCS 0x989680 ;  /* 0x009896800000895d */ /* 0x010fea0003900000 */
[----:B------:R-:W4:Y:S02]  /*d350*/  @!P0 SYNCS.PHASECHK.TRANS64 P0, [R3+URZ], R2 ;  /* 0x00000002030085a7 */ /* 0x000f24000800007f */
[----:B----4-:R-:W-:Y:S05]  /*d360*/  @!P0 BRA `(.L_x_2825) ;  /* 0xfffffffc00f08947 */ /* 0x010fea000383ffff */
.L_x_2735:
[----:B------:R-:W-:Y:S05]  /*d370*/  BSYNC B6 ;  /* 0x0000000000067941 */ /* 0x000fea0003800000 */
.L_x_2730:
[----:B------:R-:W-:Y:S05]  /*d380*/  EXIT ;  /* 0x000000000000794d */ /* 0x000fea0003800000 */
.L_x_2741:
[----:B------:R-:W-:Y:S01]  /*d390*/  IMAD.MOV.U32 R12, RZ, RZ, RZ ;  /* 0x000000ffff0c7224 */ /* 0x000fe200078e00ff */
[----:B------:R-:W-:Y:S01]  /*d3a0*/  MOV R11, 0x1f ;  /* 0x0000001f000b7802 */ /* 0x000fe20000000f00 */
[----:B------:R-:W-:-:S07]  /*d3b0*/  IMAD.MOV.U32 R15, RZ, RZ, -0x1 ;  /* 0xffffffffff0f7424 */ /* 0x000fce00078e00ff */
[----:B------:R-:W-:Y:S05]  /*d3c0*/  WARPSYNC.COLLECTIVE R15, `(.L_x_2826) ;  /* 0x000000000f087348 */ /* 0x000fea0003c00000 */
[----:B------:R1:W2:Y:S02]  /*d3d0*/  SHFL.IDX P6, R14, R13, R12, R11 ;  /* 0x0000000c0d0e7389 */ /* 0x0002a400000c000b */
[----:B-12---:R-:W-:Y:S01]  /*d3e0*/  ENDCOLLECTIVE ;  /* 0x000000000000791b */ /* 0x006fe20003800000 */
.L_x_2826:
[----:B------:R-:W-:Y:S05]  /*d3f0*/  BRA `(.L_x_2827) ;  /* 0xffffff3c00487947 */ /* 0x000fea000383ffff */
.L_x_2743:
[----:B----4-:R4:W1:Y:S02]  /*d400*/  SYNCS.PHASECHK.TRANS64.TRYWAIT P0, [R17+URZ+0x26800], R2 ;  /* 0x02680002110075a7 */ /* 0x010864000800017f */
[----:B-1----:R-:W-:Y:S05]  /*d410*/  @!P0 NANOSLEEP.SYNCS 0x989680 ;  /* 0x009896800000895d */ /* 0x002fea0003900000 */
[----:B------:R-:W1:Y:S02]  /*d420*/  @!P0 SYNCS.PHASECHK.TRANS64 P0, [R17+URZ+0x26800], R2 ;  /* 0x02680002110085a7 */ /* 0x000e64000800007f */
[----:B-1----:R-:W-:Y:S05]  /*d430*/  @!P0 BRA `(.L_x_2743) ;  /* 0xfffffffc00f08947 */ /* 0x002fea000383ffff */
[----:B------:R-:W-:Y:S05]  /*d440*/  BRA `(.L_x_2742) ;  /* 0xffffff3c005c7947 */ /* 0x000fea000383ffff */
.L_x_2748:
[----:B--2---:R2:W3:Y:S02]  /*d450*/  SYNCS.PHASECHK.TRANS64.TRYWAIT P1, [R6+URZ+0x26810], R21 ;  /* 0x02681015060075a7 */ /* 0x0044e4000802017f */
[----:B---3--:R-:W-:Y:S05]  /*d460*/  @!P1 NANOSLEEP.SYNCS 0x989680 ;  /* 0x009896800000995d */ /* 0x008fea0003900000 */
[----:B------:R-:W3:Y:S02]  /*d470*/  @!P1 SYNCS.PHASECHK.TRANS64 P1, [R6+URZ+0x26810], R21 ;  /* 0x02681015060095a7 */ /* 0x000ee4000802007f */
[----:B---3--:R-:W-:Y:S05]  /*d480*/  @!P1 BRA `(.L_x_2748) ;  /* 0xfffffffc00f09947 */ /* 0x008fea000383ffff */
[----:B------:R-:W-:Y:S05]  /*d490*/  BRA `(.L_x_2747) ;  /* 0xffffff4800147947 */ /* 0x000fea000383ffff */
.L_x_2752:
[----:B------:R1:W1:Y:S02]  /*d4a0*/  SYNCS.PHASECHK.TRANS64.TRYWAIT P1, [R6+URZ+0x26830], R21 ;  /* 0x02683015060075a7 */ /* 0x000264000802017f */
[----:B-1----:R-:W-:Y:S05]  /*d4b0*/  @!P1 NANOSLEEP.SYNCS 0x989680 ;  /* 0x009896800000995d */ /* 0x002fea0003900000 */
[----:B------:R-:W1:Y:S02]  /*d4c0*/  @!P1 SYNCS.PHASECHK.TRANS64 P1, [R6+URZ+0x26830], R21 ;  /* 0x02683015060095a7 */ /* 0x000e64000802007f */
[----:B-1----:R-:W-:Y:S05]  /*d4d0*/  @!P1 BRA `(.L_x_2752) ;  /* 0xfffffffc00f09947 */ /* 0x002fea000383ffff */
[----:B------:R-:W-:Y:S05]  /*d4e0*/  BRA `(.L_x_2751) ;  /* 0xffffff4c00107947 */ /* 0x000fea000383ffff */
.L_x_2760:
[----:B--2---:R2:W3:Y:S02]  /*d4f0*/  SYNCS.PHASECHK.TRANS64.TRYWAIT P1, [R6+URZ+0x26810], R15 ;  /* 0x0268100f060075a7 */ /* 0x0044e4000802017f */
[----:B---3--:R-:W-:Y:S05]  /*d500*/  @!P1 NANOSLEEP.SYNCS 0x989680 ;  /* 0x009896800000995d */ /* 0x008fea0003900000 */
[----:B------:R-:W3:Y:S02]  /*d510*/  @!P1 SYNCS.PHASECHK.TRANS64 P1, [R6+URZ+0x26810], R15 ;  /* 0x0268100f060095a7 */ /* 0x000ee4000802007f */
[----:B---3--:R-:W-:Y:S05]  /*d520*/  @!P1 BRA `(.L_x_2760) ;  /* 0xfffffffc00f09947 */ /* 0x008fea000383ffff */
[----:B------:R-:W-:Y:S05]  /*d530*/  BRA `(.L_x_2759) ;  /* 0xffffff8c001c7947 */ /* 0x000fea000383ffff */
.L_x_2764:
[----:B------:R1:W1:Y:S02]  /*d540*/  SYNCS.PHASECHK.TRANS64.TRYWAIT P1, [R6+URZ+0x26830], R15 ;  /* 0x0268300f060075a7 */ /* 0x000264000802017f */
[----:B-1----:R-:W-:Y:S05]  /*d550*/  @!P1 NANOSLEEP.SYNCS 0x989680 ;  /* 0x009896800000995d */ /* 0x002fea0003900000 */
[----:B------:R-:W1:Y:S02]  /*d560*/  @!P1 SYNCS.PHASECHK.TRANS64 P1, [R6+URZ+0x26830], R15 ;  /* 0x0268300f060095a7 */ /* 0x000e64000802007f */
[----:B-1----:R-:W-:Y:S05]  /*d570*/  @!P1 BRA `(.L_x_2764) ;  /* 0xfffffffc00f09947 */ /* 0x002fea000383ffff */
[----:B------:R-:W-:Y:S05]  /*d580*/  BRA `(.L_x_2763) ;  /* 0xffffff90000c7947 */ /* 0x000fea000383ffff */
.L_x_2800:
[----:B-1----:R1:W2:Y:S02]  /*d590*/  SYNCS.PHASECHK.TRANS64.TRYWAIT P1, [R0+URZ+0x26820], R3 ;  /* 0x02682003000075a7 */ /* 0x0022a4000802017f */
[----:B--2---:R-:W-:Y:S05]  /*d5a0*/  @!P1 NANOSLEEP.SYNCS 0x989680 ;  /* 0x009896800000995d */ /* 0x004fea0003900000 */
[----:B------:R-:W2:Y:S02]  /*d5b0*/  @!P1 SYNCS.PHASECHK.TRANS64 P1, [R0+URZ+0x26820], R3 ;  /* 0x02682003000095a7 */ /* 0x000ea4000802007f */
[----:B--2---:R-:W-:Y:S05]  /*d5c0*/  @!P1 BRA `(.L_x_2800) ;  /* 0xfffffffc00f09947 */ /* 0x004fea000383ffff */
[----:B------:R-:W-:Y:S05]  /*d5d0*/  BRA `(.L_x_2828) ;  /* 0xffffffe400387947 */ /* 0x000fea000383ffff */
.L_x_2804:
[----:B--2---:R2:W3:Y:S02]  /*d5e0*/  SYNCS.PHASECHK.TRANS64.TRYWAIT P1, [R0+URZ+0x26840], R17 ;  /* 0x02684011000075a7 */ /* 0x0044e4000802017f */
[----:B---3--:R-:W-:Y:S05]  /*d5f0*/  @!P1 NANOSLEEP.SYNCS 0x989680 ;  /* 0x009896800000995d */ /* 0x008fea0003900000 */
[----:B------:R-:W3:Y:S02]  /*d600*/  @!P1 SYNCS.PHASECHK.TRANS64 P1, [R0+URZ+0x26840], R17 ;  /* 0x02684011000095a7 */ /* 0x000ee4000802007f */
[----:B---3--:R-:W-:Y:S05]  /*d610*/  @!P1 BRA `(.L_x_2804) ;  /* 0xfffffffc00f09947 */ /* 0x008fea000383ffff */
[----:B------:R-:W-:Y:S05]  /*d620*/  BRA `(.L_x_2829) ;  /* 0xffffffe800787947 */ /* 0x000fea000383ffff */
.L_x_2806:
[----:B-1----:R1:W3:Y:S02]  /*d630*/  SYNCS.PHASECHK.TRANS64.TRYWAIT P1, [R0+URZ+0x26828], R17 ;  /* 0x02682811000075a7 */ /* 0x0022e4000802017f */
[----:B---3--:R-:W-:Y:S05]  /*d640*/  @!P1 NANOSLEEP.SYNCS 0x989680 ;  /* 0x009896800000995d */ /* 0x008fea0003900000 */
[----:B------:R-:W3:Y:S02]  /*d650*/  @!P1 SYNCS.PHASECHK.TRANS64 P1, [R0+URZ+0x26828], R17 ;  /* 0x02682811000095a7 */ /* 0x000ee4000802007f */
[----:B---3--:R-:W-:Y:S05]  /*d660*/  @!P1 BRA `(.L_x_2806) ;  /* 0xfffffffc00f09947 */ /* 0x008fea000383ffff */
[----:B------:R-:W-:Y:S05]  /*d670*/  BRA `(.L_x_2830) ;  /* 0xffffffe800f87947 */ /* 0x000fea000383ffff */
.L_x_2808:
[----:B---3--:R3:W4:Y:S02]  /*d680*/  SYNCS.PHASECHK.TRANS64.TRYWAIT P1, [R0+URZ+0x26848], R17 ;  /* 0x02684811000075a7 */ /* 0x008724000802017f */
[----:B----4-:R-:W-:Y:S05]  /*d690*/  @!P1 NANOSLEEP.SYNCS 0x989680 ;  /* 0x009896800000995d */ /* 0x010fea0003900000 */
[----:B------:R-:W4:Y:S02]  /*d6a0*/  @!P1 SYNCS.PHASECHK.TRANS64 P1, [R0+URZ+0x26848], R17 ;  /* 0x02684811000095a7 */ /* 0x000f24000802007f */
[----:B----4-:R-:W-:Y:S05]  /*d6b0*/  @!P1 BRA `(.L_x_2808) ;  /* 0xfffffffc00f09947 */ /* 0x010fea000383ffff */
[----:B------:R-:W-:Y:S05]  /*d6c0*/  BRA `(.L_x_2831) ;  /* 0xffffffec00807947 */ /* 0x000fea000383ffff */
.L_x_2810:
[----:B------:R-:W-:-:S07]  /*d6d0*/  SHF.L.U32 R4, R8, 0x1f, RZ ;  /* 0x0000001f08047819 */ /* 0x000fce00000006ff */
.L_x_2832:
[----:B----4-:R4:W1:Y:S02]  /*d6e0*/  SYNCS.PHASECHK.TRANS64.TRYWAIT P1, [R0+URZ+0x26820], R4 ;  /* 0x02682004000075a7 */ /* 0x010864000802017f */
[----:B-1----:R-:W-:Y:S05]  /*d6f0*/  @!P1 NANOSLEEP.SYNCS 0x989680 ;  /* 0x009896800000995d */ /* 0x002fea0003900000 */
[----:B------:R-:W1:Y:S02]  /*d700*/  @!P1 SYNCS.PHASECHK.TRANS64 P1, [R0+URZ+0x26820], R4 ;  /* 0x02682004000095a7 */ /* 0x000e64000802007f */
[----:B-1----:R-:W-:Y:S05]  /*d710*/  @!P1 BRA `(.L_x_2832) ;  /* 0xfffffffc00f09947 */ /* 0x002fea000383ffff */
[----:B------:R-:W-:Y:S05]  /*d720*/  BRA `(.L_x_2833) ;  /* 0xffffffec00e87947 */ /* 0x000fea000383ffff */
.L_x_2813:
[----:B-1----:R1:W4:Y:S02]  /*d730*/  SYNCS.PHASECHK.TRANS64.TRYWAIT P1, [R0+URZ+0x26840], R14 ;  /* 0x0268400e000075a7 */ /* 0x002324000802017f */
[----:B----4-:R-:W-:Y:S05]  /*d740*/  @!P1 NANOSLEEP.SYNCS 0x989680 ;  /* 0x009896800000995d */ /* 0x010fea0003900000 */
[----:B------:R-:W4:Y:S02]  /*d750*/  @!P1 SYNCS.PHASECHK.TRANS64 P1, [R0+URZ+0x26840], R14 ;  /* 0x0268400e000095a7 */ /* 0x000f24000802007f */
[----:B----4-:R-:W-:Y:S05]  /*d760*/  @!P1 BRA `(.L_x_2813) ;  /* 0xfffffffc00f09947 */ /* 0x010fea000383ffff */
[----:B------:R-:W-:Y:S05]  /*d770*/  BRA `(.L_x_2834) ;  /* 0xfffffff000807947 */ /* 0x000fea000383ffff */
.L_x_2815:
[----:B-1----:R1:W4:Y:S02]  /*d780*/  SYNCS.PHASECHK.TRANS64.TRYWAIT P1, [R0+URZ+0x26828], R14 ;  /* 0x0268280e000075a7 */ /* 0x002324000802017f */
[----:B----4-:R-:W-:Y:S05]  /*d790*/  @!P1 NANOSLEEP.SYNCS 0x989680 ;  /* 0x009896800000995d */ /* 0x010fea0003900000 */
[----:B------:R-:W4:Y:S02]  /*d7a0*/  @!P1 SYNCS.PHASECHK.TRANS64 P1, [R0+URZ+0x26828], R14 ;  /* 0x0268280e000095a7 */ /* 0x000f24000802007f */
[----:B----4-:R-:W-:Y:S05]  /*d7b0*/  @!P1 BRA `(.L_x_2815) ;  /* 0xfffffffc00f09947 */ /* 0x010fea000383ffff */
[----:B------:R-:W-:Y:S05]  /*d7c0*/  BRA `(.L_x_2835) ;  /* 0xfffffff000f47947 */ /* 0x000fea000383ffff */
.L_x_2817:
[----:B-1----:R1:W4:Y:S02]  /*d7d0*/  SYNCS.PHASECHK.TRANS64.TRYWAIT P0, [R4+URZ+0x26840], R3 ;  /* 0x02684003040075a7 */ /* 0x002324000800017f */
[----:B----4-:R-:W-:Y:S05]  /*d7e0*/  @!P0 NANOSLEEP.SYNCS 0x989680 ;  /* 0x009896800000895d */ /* 0x010fea0003900000 */
[----:B------:R-:W4:Y:S02]  /*d7f0*/  @!P0 SYNCS.PHASECHK.TRANS64 P0, [R4+URZ+0x26840], R3 ;  /* 0x02684003040085a7 */ /* 0x000f24000800007f */
[----:B----4-:R-:W-:Y:S05]  /*d800*/  @!P0 BRA `(.L_x_2817) ;  /* 0xfffffffc00f08947 */ /* 0x010fea000383ffff */
[----:B------:R-:W-:Y:S05]  /*d810*/  BRA `(.L_x_2836) ;  /* 0xfffffff400907947 */ /* 0x000fea000383ffff */
.L_x_2819:
[----:B------:R-:W-:Y:S01]  /*d820*/  BSSY B0, `(.L_x_2837) ;  /* 0x0000006000007945 */ /* 0x000fe20003800000 */
[----:B------:R-:W-:-:S07]  /*d830*/  MOV R15, 0xffffffff ;  /* 0xffffffff000f7802 */ /* 0x000fce0000000f00 */
[----:B------:R-:W-:Y:S05]  /*d840*/  WARPSYNC.COLLECTIVE R15, `(.L_x_2838) ;  /* 0x000000000f0c7348 */ /* 0x000fea0003c00000 */
[----:B------:R-:W-:Y:S02]  /*d850*/  ELECT P6, UR62, PT ;  /* 0x00000000003e782f */ /* 0x000fe400038c0000 */
[----:B------:R-:W-:Y:S01]  /*d860*/  MOV R14, UR62 ;  /* 0x0000003e000e7c02 */ /* 0x000fe20008000f00 */
[----:B------:R-:W-:Y:S10]  /*d870*/  ENDCOLLECTIVE ;  /* 0x000000000000791b */ /* 0x000ff40003800000 */
.L_x_2838:
[----:B------:R-:W-:Y:S05]  /*d880*/  BSYNC B0 ;  /* 0x0000000000007941 */ /* 0x000fea0003800000 */
.L_x_2837:
[----:B------:R-:W-:Y:S05]  /*d890*/  BRA `(.L_x_2839) ;  /* 0xfffffff8002c7947 */ /* 0x000fea000383ffff */
.L_x_2821:
[----:B-1----:R1:W2:Y:S02]  /*d8a0*/  SYNCS.PHASECHK.TRANS64.TRYWAIT P0, [R7+URZ], R4 ;  /* 0x00000004070075a7 */ /* 0x0022a4000800017f */
[----:B--2---:R-:W-:Y:S05]  /*d8b0*/  @!P0 NANOSLEEP.SYNCS 0x989680 ;  /* 0x009896800000895d */ /* 0x004fea0003900000 */
[----:B------:R-:W2:Y:S02]  /*d8c0*/  @!P0 SYNCS.PHASECHK.TRANS64 P0, [R7+URZ], R4 ;  /* 0x00000004070085a7 */ /* 0x000ea4000800007f */
[----:B--2---:R-:W-:Y:S05]  /*d8d0*/  @!P0 BRA `(.L_x_2821) ;  /* 0xfffffffc00f08947 */ /* 0x004fea000383ffff */
[----:B------:R-:W-:Y:S05]  /*d8e0*/  BRA `(.L_x_2840) ;  /* 0xfffffff8006c7947 */ /* 0x000fea000383ffff */
.L_x_2822:
[----:B--2---:R2:W3:Y:S02]  /*d8f0*/  SYNCS.PHASECHK.TRANS64.TRYWAIT P0, [R3+URZ], R2 ;  /* 0x00000002030075a7 */ /* 0x0044e4000800017f */
[----:B---3--:R-:W-:Y:S05]  /*d900*/  @!P0 NANOSLEEP.SYNCS 0x989680 ;  /* 0x009896800000895d */ /* 0x008fea0003900000 */
[----:B------:R-:W3:Y:S02]  /*d910*/  @!P0 SYNCS.PHASECHK.TRANS64 P0, [R3+URZ], R2 ;  /* 0x00000002030085a7 */ /* 0x000ee4000800007f */
[----:B---3--:R-:W-:Y:S05]  /*d920*/  @!P0 BRA `(.L_x_2822) ;  /* 0xfffffffc00f08947 */ /* 0x008fea000383ffff */
[----:B------:R-:W-:Y:S05]  /*d930*/  BRA `(.L_x_2841) ;  /* 0xfffffff800607947 */ /* 0x000fea000383ffff */
.L_x_2824:
[----:B--2---:R2:W3:Y:S02]  /*d940*/  SYNCS.PHASECHK.TRANS64.TRYWAIT P0, [R5+URZ], R4 ;  /* 0x00000004050075a7 */ /* 0x0044e4000800017f */
[----:B---3--:R-:W-:Y:S05]  /*d950*/  @!P0 NANOSLEEP.SYNCS 0x989680 ;  /* 0x009896800000895d */ /* 0x008fea0003900000 */
[----:B------:R-:W3:Y:S02]  /*d960*/  @!P0 SYNCS.PHASECHK.TRANS64 P0, [R5+URZ], R4 ;  /* 0x00000004050085a7 */ /* 0x000ee4000800007f */
[----:B---3--:R-:W-:Y:S05]  /*d970*/  @!P0 BRA `(.L_x_2824) ;  /* 0xfffffffc00f08947 */ /* 0x008fea000383ffff */
[----:B------:R-:W-:Y:S05]  /*d980*/  BRA `(.L_x_2842) ;  /* 0xfffffff800647947 */ /* 0x000fea000383ffff */
.L_x_2843:
        /* <DEDUP_REMOVED lines=15> */
.L_x_3739:


//--------------------- .text._ZN7cutlass13device_kernelIN5flash11enable_sm90INS1_16FlashAttnBwdSm90INS1_25CollectiveMainloopBwdSm90ILi2ELi2ELi2EN4cute5tupleIJNS5_1CILi1EEES8_S8_EEENS6_IJNS7_ILi96EEENS7_ILi128EEENS7_ILi64EEEEEENS_6half_tEfNS_4arch4Sm90ELb1ELb0ELb1ELb0ELb1ELb1ELb0ELb1ELi2ELi1ELi2ELi2ELb0EEENS1_24CollectiveEpilogueBwdGQAISD_fSG_Li256ELb0ELb1EEENS1_25SingleTileBwdLPTSchedulerILb0ELi128ELb1EEEEEEEEEvNT_6ParamsE --------------------------
	.section	.text._ZN7cutlass13device_kernelIN5flash11enable_sm90INS1_16FlashAttnBwdSm90INS1_25CollectiveMainloopBwdSm90ILi2ELi2ELi2EN4cute5tupleIJNS5_1CILi1EEES8_S8_EEENS6_IJNS7_ILi96EEENS7_ILi128EEENS7_ILi64EEEEEENS_6half_tEfNS_4arch4Sm90ELb1ELb0ELb1ELb0ELb1ELb1ELb0ELb1ELi2ELi1ELi2ELi2ELb0EEENS1_24CollectiveEpilogueBwdGQAISD_fSG_Li256ELb0ELb1EEENS1_25SingleTileBwdLPTSchedulerILb0ELi128ELb1EEEEEEEEEvNT_6ParamsE,"ax",@progbits
	.align	128
.text._ZN7cutlass13device_kernelIN5flash11enable_sm90INS1_16FlashAttnBwdSm90INS1_25CollectiveMainloopBwdSm90ILi2ELi2ELi2EN4cute5tupleIJNS5_1CILi1EEES8_S8_EEENS6_IJNS7_ILi96EEENS7_ILi128EEENS7_ILi64EEEEEENS_6half_tEfNS_4arch4Sm90ELb1ELb0ELb1ELb0ELb1ELb1ELb0ELb1ELi2ELi1ELi2ELi2ELb0EEENS1_24CollectiveEpilogueBwdGQAISD_fSG_Li256ELb0ELb1EEENS1_25SingleTileBwdLPTSchedulerILb0ELi128ELb1EEEEEEEEEvNT_6ParamsE:
        .type           _ZN7cutlass13device_kernelIN5flash11enable_sm90INS1_16FlashAttnBwdSm90INS1_25CollectiveMainloopBwdSm90ILi2ELi2ELi2EN4cute5tupleIJNS5_1CILi1EEES8_S8_EEENS6_IJNS7_ILi96EEENS7_ILi128EEENS7_ILi64EEEEEENS_6half_tEfNS_4arch4Sm90ELb1ELb0ELb1ELb0ELb1ELb1ELb0ELb1ELi2ELi1ELi2ELi2ELb0EEENS1_24CollectiveEpilogueBwdGQAISD_fSG_Li256ELb0ELb1EEENS1_25SingleTileBwdLPTSchedulerILb0ELi128ELb1EEEEEEEEEvNT_6ParamsE,@function
        .size           _ZN7cutlass13device_kernelIN5flash11enable_sm90INS1_16FlashAttnBwdSm90INS1_25CollectiveMainloopBwdSm90ILi2ELi2ELi2EN4cute5tupleIJNS5_1CILi1EEES8_S8_EEENS6_IJNS7_ILi96EEENS7_ILi128EEENS7_ILi64EEEEEENS_6half_tEfNS_4arch4Sm90ELb1ELb0ELb1ELb0ELb1ELb1ELb0ELb1ELi2ELi1ELi2ELi2ELb0EEENS1_24CollectiveEpilogueBwdGQAISD_fSG_Li256ELb0ELb1EEENS1_25SingleTileBwdLPTSchedulerILb0ELi128ELb1EEEEEEEEEvNT_6ParamsE,(.L_x_3740 - _ZN7cutlass13device_kernelIN5flash11enable_sm90INS1_16FlashAttnBwdSm90INS1_25CollectiveMainloopBwdSm90ILi2ELi2ELi2EN4cute5tupleIJNS5_1CILi1EEES8_S8_EEENS6_IJNS7_ILi96EEENS7_ILi128EEENS7_ILi64EEEEEENS_6half_tEfNS_4arch4Sm90ELb1ELb0ELb1ELb0ELb1ELb1ELb0ELb1ELi2ELi1ELi2ELi2ELb0EEENS1_24CollectiveEpilogueBwdGQAISD_fSG_Li256ELb0ELb1EEENS1_25SingleTileBwdLPTSchedulerILb0ELi128ELb1EEEEEEEEEvNT_6ParamsE)
        .other          _ZN7cutlass13device_kernelIN5flash11enable_sm90INS1_16FlashAttnBwdSm90INS1_25CollectiveMainloopBwdSm90ILi2ELi2ELi2EN4cute5tupleIJNS5_1CILi1EEES8_S8_EEENS6_IJNS7_ILi96EEENS7_ILi128EEENS7_ILi64EEEEEENS_6half_tEfNS_4arch4Sm90ELb1ELb0ELb1ELb0ELb1ELb1ELb0ELb1ELi2ELi1ELi2ELi2ELb0EEENS1_24CollectiveEpilogueBwdGQAISD_fSG_Li256ELb0ELb1EEENS1_25SingleTileBwdLPTSchedulerILb0ELi128ELb1EEEEEEEEEvNT_6ParamsE,@"STO_CUDA_ENTRY STV_DEFAULT"
_ZN7cutlass13device_kernelIN5flash11enable_sm90INS1_16FlashAttnBwdSm90INS1_25CollectiveMainloopBwdSm90ILi2ELi2ELi2EN4cute5tupleIJNS5_1CILi1EEES8_S8_EEENS6_IJNS7_ILi96EEENS7_ILi128EEENS7_ILi64EEEEEENS_6half_tEfNS_4arch4Sm90ELb1ELb0ELb1ELb0ELb1ELb1ELb0ELb1ELi2ELi1ELi2ELi2ELb0EEENS1_24CollectiveEpilogueBwdGQAISD_fSG_Li256ELb0ELb1EEENS1_25SingleTileBwdLPTSchedulerILb0ELi128ELb1EEEEEEEEEvNT_6ParamsE:
        /* <DEDUP_REMOVED lines=23> */
.L_x_2845:
[----:B------:R-:W-:Y:S05]  /*0170*/  BSYNC B0 ;  /* 0x0000000000007941 */ /* 0x000fea0003800000 */
.L_x_2844:
        /* <DEDUP_REMOVED lines=34> */
.L_x_2846:
        /* <DEDUP_REMOVED lines=22> */
.L_x_2847:
        /* <DEDUP_REMOVED lines=9> */
.L_x_2850:
        /* <DEDUP_REMOVED lines=32> */
.L_x_2851:
[----:B------:R-:W-:Y:S01]  /*0790*/  ULDC UR7, c[0x0][0x8cc] ;  /* 0x0002330000077ab9 */ /* 0x000fe20000000800 */
[----:B------:R-:W-:Y:S01]  /*07a0*/  UMOV UR38, UR10 ;  /* 0x0000000a00267c82 */ /* 0x000fe20008000000 */
[----:B------:R-:W-:-:S11]  /*07b0*/  UISETP.NE.AND UP0, UPT, UR7, 0x1, UPT ;  /* 0x000000010700788c */ /* 0x000fd6000bf05270 */
[----:B------:R-:W-:Y:S02]  /*07c0*/  @UP0 ULDC.64 UR8, c[0x0][0x8d0] ;  /* 0x0002340000080ab9 */ /* 0x000fe40000000a00 */
[----:B------:R-:W-:-:S04]  /*07d0*/  UIMAD.WIDE.U32 UR4, UR10, UR8, URZ ;  /* 0x000000080a0472a5 */ /* 0x000fc8000f8e003f */
[----:B------:R-:W-:-:S04]  /*07e0*/  @UP0 USHF.R.U32.HI UR38, URZ, UR9, UR5 ;  /* 0x000000093f260299 */ /* 0x000fc80008011605 */
[----:B------:R-:W-:-:S12]  /*07f0*/  UIMAD UR4, UR38, UR7, URZ ;  /* 0x00000007260472a4 */ /* 0x000fd8000f8e023f */
.L_x_2852:
[----:B------:R-:W-:Y:S01]  /*0800*/  ULDC UR40, c[0x0][0x8c0] ;  /* 0x0002300000287ab9 */ /* 0x000fe20000000800 */
[----:B------:R-:W-:Y:S01]  /*0810*/  UIADD3 UR4, UR10, -UR4, URZ ;  /* 0x800000040a047290 */ /* 0x000fe2000fffe03f */
[----:B------:R-:W1:Y:S01]  /*0820*/  LDC R0, c[0x0][0x8b4] ;  /* 0x00022d00ff007b82 */ /* 0x000e620000000800 */
[----:B------:R-:W-:Y:S01]  /*0830*/  UISETP.NE.AND UP0, UPT, UR40, 0x1, UPT ;  /* 0x000000012800788c */ /* 0x000fe2000bf05270 */
[----:B------:R-:W-:Y:S02]  /*0840*/  ULDC UR5, c[0x0][0x8cc] ;  /* 0x0002330000057ab9 */ /* 0x000fe40000000800 */
[----:B------:R-:W-:-:S08]  /*0850*/  UIMAD UR6, UR6, UR5, UR4 ;  /* 0x00000005060672a4 */ /* 0x000fd0000f8e0204 */
[----:B------:R-:W-:Y:S01]  /*0860*/  @UP0 ULDC UR4, c[0x0][0x8c4] ;  /* 0x0002310000040ab9 */ /* 0x000fe20000000800 */
[----:B------:R-:W-:Y:S01]  /*0870*/  @UP0 ULDC UR7, c[0x0][0x8c8] ;  /* 0x0002320000070ab9 */ /* 0x000fe20000000800 */
[----:B------:R-:W-:Y:S02]  /*0880*/  UIMAD.WIDE.U32 UR4, UR6, UR4, URZ ;  /* 0x00000004060472a5 */ /* 0x000fe4000f8e003f */
[----:B------:R-:W-:Y:S02]  /*0890*/  UMOV UR39, UR6 ;  /* 0x0000000600277c82 */ /* 0x000fe40008000000 */
[----:B------:R-:W-:Y:S02]  /*08a0*/  @UP0 USHF.R.U32.HI UR39, URZ, UR7, UR5 ;  /* 0x000000073f270299 */ /* 0x000fe40008011605 */
[----:B------:R-:W-:Y:S02]  /*08b0*/  ULOP3.LUT UR5, URZ, UR38, URZ, 0x33, !UPT ;  /* 0x000000263f057292 */ /* 0x000fe4000f8e333f */
[----:B------:R-:W-:-:S02]  /*08c0*/  UIADD3 UR4, -UR39, URZ, URZ ;  /* 0x0000003f27047290 */ /* 0x000fc4000fffe13f */
[----:B------:R-:W-:Y:S02]  /*08d0*/  ISETP.LE.AND P0, PT, RZ, UR39, PT ;  /* 0x00000027ff007c0c */ /* 0x000fe4000bf03270 */
[----:B------:R-:W-:Y:S01]  /*08e0*/  UIMAD UR40, UR40, UR4, UR6 ;  /* 0x00000004282872a4 */ /* 0x000fe2000f8e0206 */
[----:B-1----:R-:W-:-:S10]  /*08f0*/  VIADD R19, R0, UR5 ;  /* 0x0000000500137c36 */ /* 0x002fd40008000000 */
[----:B------:R-:W-:Y:S05]  /*0900*/  @!P0 BRA `(.L_x_2853) ;  /* 0x000000d8003c8947 */ /* 0x000fea0003800000 */
[----:B------:R-:W1:Y:S01]  /*0910*/  LDC R0, c[0x0][0x280] ;  /* 0x0000a000ff007b82 */ /* 0x000e620000000800 */
[----:B------:R-:W-:Y:S01]  /*0920*/  ULDC UR4, c[0x0][0x290] ;  /* 0x0000a40000047ab9 */ /* 0x000fe20000000800 */
[----:B------:R-:W-:Y:S02]  /*0930*/  PLOP3.LUT P0, PT, PT, PT, PT, 0x80, 0x0 ;  /* 0x000000000000781c */ /* 0x000fe40003f0f070 */
[----:B------:R-:W-:Y:S02]  /*0940*/  CS2R R120, SRZ ;  /* 0x0000000000787805 */ /* 0x000fe4000001ff00 */
[----:B------:R-:W-:Y:S02]  /*0950*/  CS2R R152, SRZ ;  /* 0x0000000000987805 */ /* 0x000fe4000001ff00 */
[----:B------:R-:W-:Y:S02]  /*0960*/  CS2R R122, SRZ ;  /* 0x00000000007a7805 */ /* 0x000fe4000001ff00 */
[----:B------:R-:W-:-:S02]  /*0970*/  CS2R R124, SRZ ;  /* 0x00000000007c7805 */ /* 0x000fc4000001ff00 */
[----:B------:R-:W-:Y:S01]  /*0980*/  CS2R R126, SRZ ;  /* 0x00000000007e7805 */ /* 0x000fe2000001ff00 */
[----:B------:R-:W2:Y:S01]  /*0990*/  LDC R3, c[0x0][0x74c] ;  /* 0x0001d300ff037b82 */ /* 0x000ea20000000800 */
        /* <DEDUP_REMOVED lines=15> */
[----:B-1----:R-:W-:Y:S01]  /*0a90*/  IMAD R2, R19, 0x80, R0 ;  /* 0x0000008013027824 */ /* 0x002fe200078e0200 */
[----:B------:R-:W-:Y:S02]  /*0aa0*/  IADD3 R0, R0, 0x5f, RZ ;  /* 0x0000005f00007810 */ /* 0x000fe40007ffe0ff */
[----:B------:R-:W-:-:S02]  /*0ab0*/  CS2R R160, SRZ ;  /* 0x0000000000a07805 */ /* 0x000fc4000001ff00 */
[----:B------:R-:W-:Y:S02]  /*0ac0*/  CS2R R162, SRZ ;  /* 0x0000000000a27805 */ /* 0x000fe4000001ff00 */
[----:B------:R-:W-:Y:S02]  /*0ad0*/  CS2R R164, SRZ ;  /* 0x0000000000a47805 */ /* 0x000fe4000001ff00 */
[----:B------:R-:W-:Y:S01]  /*0ae0*/  CS2R R166, SRZ ;  /* 0x0000000000a67805 */ /* 0x000fe2000001ff00 */
[----:B------:R-:W-:Y:S01]  /*0af0*/  IMAD.HI R0, R0, 0x2aaaaaab, RZ ;  /* 0x2aaaaaab00007827 */ /* 0x000fe200078e02ff */
[----:B------:R-:W-:Y:S02]  /*0b00*/  CS2R R168, SRZ ;  /* 0x0000000000a87805 */ /* 0x000fe4000001ff00 */
[----:B--2---:R-:W-:Y:S02]  /*0b10*/  IADD3 R2, R2, -UR4, -R3 ;  /* 0x8000000402027c10 */ /* 0x004fe4000fffe803 */
[----:B------:R-:W-:-:S02]  /*0b20*/  CS2R R170, SRZ ;  /* 0x0000000000aa7805 */ /* 0x000fc4000001ff00 */
[----:B------:R-:W-:Y:S02]  /*0b30*/  CS2R R172, SRZ ;  /* 0x0000000000ac7805 */ /* 0x000fe4000001ff00 */
[----:B------:R-:W-:Y:S02]  /*0b40*/  SHF.R.U32.HI R3, RZ, 0x1f, R0 ;  /* 0x0000001fff037819 */ /* 0x000fe40000011600 */
[----:B------:R-:W-:Y:S01]  /*0b50*/  CS2R R174, SRZ ;  /* 0x0000000000ae7805 */ /* 0x000fe2000001ff00 */
[----:B------:R-:W-:Y:S01]  /*0b60*/  IMAD.HI R2, R2, 0x2aaaaaab, RZ ;  /* 0x2aaaaaab02027827 */ /* 0x000fe200078e02ff */
[----:B------:R-:W-:Y:S02]  /*0b70*/  CS2R R176, SRZ ;  /* 0x0000000000b07805 */ /* 0x000fe4000001ff00 */
[----:B------:R-:W-:Y:S02]  /*0b80*/  LEA.HI.SX32 R4, R0, R3, 0x1c ;  /* 0x0000000300047211 */ /* 0x000fe400078fe2ff */
[----:B------:R-:W-:-:S02]  /*0b90*/  CS2R R178, SRZ ;  /* 0x0000000000b27805 */ /* 0x000fc4000001ff00 */
[----:B------:R-:W-:Y:S02]  /*0ba0*/  CS2R R180, SRZ ;  /* 0x0000000000b47805 */ /* 0x000fe4000001ff00 */
[----:B------:R-:W-:Y:S02]  /*0bb0*/  SHF.R.U32.HI R5, RZ, 0x1f, R2 ;  /* 0x0000001fff057819 */ /* 0x000fe40000011602 */
[----:B------:R-:W-:Y:S01]  /*0bc0*/  CS2R R182, SRZ ;  /* 0x0000000000b67805 */ /* 0x000fe2000001ff00 */
[----:B------:R1:W-:Y:S01]  /*0bd0*/  STL [R1+0x30], R4 ;  /* 0x0000300401007387 */ /* 0x0003e20000100800 */
[----:B------:R-:W-:-:S04]  /*0be0*/  LEA.HI.SX32 R5, R2, R5, 0x1c ;  /* 0x0000000502057211 */ /* 0x000fc800078fe2ff */
        /* <DEDUP_REMOVED lines=24> */
.L_x_2856:
        /* <DEDUP_REMOVED lines=15> */
.L_x_2855:
        /* <DEDUP_REMOVED lines=22> */
.L_x_2858:
        /* <DEDUP_REMOVED lines=15> */
.L_x_2857:
[----:B------:R-:W-:Y:S01]  /*10b0*/  SHF.R.S32.HI R7, RZ, 0x1f, R18 ;  /* 0x0000001fff077819 */ /* 0x000fe20000011412 */
[----:B------:R-:W-:-:S03]  /*10c0*/  UMOV UR4, 0xffffffff ;  /* 0xffffffff00047882 */ /* 0x000fc60000000000 */
[----:B------:R-:W-:-:S04]  /*10d0*/  LEA.HI R0, R7, R18, RZ, 0x7 ;  /* 0x0000001207007211 */ /* 0x000fc800078f38ff */
[----:B------:R-:W-:Y:S01]  /*10e0*/  SHF.R.S32.HI R13, RZ, 0x7, R0 ;  /* 0x00000007ff0d7819 */ /* 0x000fe20000011400 */
[----:B------:R-:W-:Y:S06]  /*10f0*/  BRA.DIV UR4, `(.L_x_2859) ;  /* 0x000000d204487947 */ /* 0x000fec000b800000 */
[----:B------:R1:W2:Y:S02]  /*1100*/  SHFL.IDX PT, R14, R13, RZ, 0x1f ;  /* 0x00001fff0d0e7589 */ /* 0x0002a400000e0000 */
.L_x_2975:
        /* <DEDUP_REMOVED lines=10> */
.L_x_2860:
        /* <DEDUP_REMOVED lines=10> */
[----:B--2---:R-:W-:Y:S01]  /*1250*/  LEA.HI R2, R14, R14, RZ, 0x1 ;  /* 0x0000000e0e027211 */ /* 0x004fe200078f08ff */
[----:B------:R-:W-:Y:S01]  /*1260*/  IMAD.IADD R6, R6, 0x1, -R9 ;  /* 0x0000000106067824 */ /* 0x000fe200078e0a09 */
[----:B-1-3--:R-:W-:Y:S02]  /*1270*/  IADD3 R10, -R11, 0x7f, R10 ;  /* 0x0000007f0b0a7810 */ /* 0x00afe40007ffe10a */
[----:B------:R-:W-:Y:S01]  /*1280*/  LOP3.LUT R5, R2, 0xfffffffe, RZ, 0xc0, !PT ;  /* 0xfffffffe02057812 */ /* 0x000fe200078ec0ff */
[----:B------:R-:W-:Y:S01]  /*1290*/  IMAD R6, R13, 0xc, R6 ;  /* 0x0000000c0d067824 */ /* 0x000fe200078e0206 */
[----:B------:R-:W-:Y:S01]  /*12a0*/  SHF.R.U32.HI R3, RZ, 0x3, R3 ;  /* 0x00000003ff037819 */ /* 0x000fe20000011603 */
[----:B------:R-:W-:-:S02]  /*12b0*/  IMAD R10, R19, 0x80, R10 ;  /* 0x00000080130a7824 */ /* 0x000fc400078e020a */
[----:B------:R-:W-:Y:S01]  /*12c0*/  IMAD.IADD R5, R14, 0x1, -R5 ;  /* 0x000000010e057824 */ /* 0x000fe200078e0a05 */
[----:B------:R-:W-:Y:S01]  /*12d0*/  LOP3.LUT R3, R4, R3, RZ, 0x3c, !PT ;  /* 0x0000000304037212 */ /* 0x000fe200078e3cff */
[----:B------:R-:W2:Y:S01]  /*12e0*/  LDL R14, [R1+0x30] ;  /* 0x00003000010e7983 */ /* 0x000ea20000100800 */
[----:B------:R-:W-:Y:S02]  /*12f0*/  IADD3 R10, R10, -UR4, RZ ;  /* 0x800000040a0a7c10 */ /* 0x000fe4000fffe0ff */
[----:B------:R-:W-:Y:S02]  /*1300*/  LEA R2, R6, R3, 0x9 ;  /* 0x0000000306027211 */ /* 0x000fe400078e48ff */
[----:B------:R-:W-:Y:S01]  /*1310*/  LOP3.LUT R3, R0, 0xffffff80, RZ, 0xc0, !PT ;  /* 0xffffff8000037812 */ /* 0x000fe200078ec0ff */
[----:B------:R-:W-:-:S03]  /*1320*/  IMAD.HI R10, R10, 0x2aaaaaab, RZ ;  /* 0x2aaaaaab0a0a7827 */ /* 0x000fc600078e02ff */
[----:B------:R-:W-:Y:S02]  /*1330*/  IADD3 R6, R18, -R3, RZ ;  /* 0x8000000312067210 */ /* 0x000fe40007ffe0ff */
[----:B------:R-:W-:Y:S02]  /*1340*/  SHF.R.U32.HI R9, RZ, 0x1f, R10 ;  /* 0x0000001fff097819 */ /* 0x000fe4000001160a */
[--C-:B------:R-:W-:Y:S02]  /*1350*/  SHF.R.S32.HI R12, RZ, 0x1f, R6.reuse ;  /* 0x0000001fff0c7819 */ /* 0x100fe40000011406 */
[----:B------:R-:W-:Y:S02]  /*1360*/  LEA.HI.SX32 R9, R10, R9, 0x1c ;  /* 0x000000090a097211 */ /* 0x000fe400078fe2ff */
[----:B------:R-:W-:Y:S01]  /*1370*/  LEA.HI R10, R12, R6, RZ, 0x2 ;  /* 0x000000060c0a7211 */ /* 0x000fe200078f10ff */
[----:B------:R1:W-:Y:S04]  /*1380*/  STL [R1+0x1c], R2 ;  /* 0x00001c0201007387 */ /* 0x0003e80000100800 */
[----:B------:R3:W-:Y:S04]  /*1390*/  STL [R1+0x18], R12 ;  /* 0x0000180c01007387 */ /* 0x0007e80000100800 */
[----:B------:R3:W-:Y:S01]  /*13a0*/  STL [R1+0x10], R10 ;  /* 0x0000100a01007387 */ /* 0x0007e20000100800 */
[----:B-1----:R-:W-:Y:S01]  /*13b0*/  IMAD R2, R13, 0x300, R6 ;  /* 0x000003000d027824 */ /* 0x002fe200078e0206 */
[----:B------:R-:W-:-:S03]  /*13c0*/  LOP3.LUT R3, R10, 0xfffffffc, RZ, 0xc0, !PT ;  /* 0xfffffffc0a037812 */ /* 0x000fc600078ec0ff */
        /* <DEDUP_REMOVED lines=35> */
[----:B------:R-:W-:Y:S01]  /*1600*/  IMAD R2, R2, 0x4, R17 ;  /* 0x0000000402027824 */ /* 0x000fe200078e0211 */
[----:B------:R-:W-:Y:S02]  /*1610*/  IADD3 R3, R6, -R3, RZ ;  /* 0x8000000306037210 */ /* 0x000fe40007ffe0ff */
[----:B--2---:R-:W-:-:S04]  /*1620*/  VIADDMNMX R237, R9, 0x1, R14, PT ;  /* 0x0000000109ed7846 */ /* 0x004fc8000380010e */
[----:B------:R-:W-:-:S13]  /*1630*/  ISETP.GE.AND P0, PT, R16, R237, PT ;  /* 0x000000ed1000720c */ /* 0x000fda0003f06270 */
[----:B---3--:R-:W-:Y:S05]  /*1640*/  @P0 BRA `(.L_x_2862) ;  /* 0x0000004000ec0947 */ /* 0x008fea0003800000 */
        /* <DEDUP_REMOVED lines=88> */
.L_x_2873:
[----:B-1----:R-:W2:Y:S02]  /*1bd0*/  LDL R6, [R1+0xc] ;  /* 0x00000c0001067983 */ /* 0x002ea40000100800 */
[----:B--2---:R-:W-:-:S04]  /*1be0*/  LOP3.LUT R6, R6, 0x1, RZ, 0xfc, !PT ;  /* 0x0000000106067812 */ /* 0x004fc800078efcff */
[----:B------:R-:W-:-:S13]  /*1bf0*/  ISETP.NE.AND P0, PT, R6, 0x3, PT ;  /* 0x000000030600780c */ /* 0x000fda0003f05270 */
[----:B------:R-:W-:Y:S05]  /*1c00*/  @!P0 BRA `(.L_x_2863) ;  /* 0x0000000000048947 */ /* 0x000fea0003800000 */
[----:B------:R-:W-:Y:S01]  /*1c10*/  BPT.TRAP 0x1 ;  /* 0x000000040000795c */ /* 0x000fe20000300000 */
.L_x_2863:
[----:B------:R-:W-:Y:S01]  /*1c20*/  IMAD R6, R0, 0x8, R17 ;  /* 0x0000000800067824 */ /* 0x000fe200078e0211 */
[----:B------:R-:W-:-:S04]  /*1c30*/  SHF.L.U32 R21, R4, 0x1f, RZ ;  /* 0x0000001f04157819 */ /* 0x000fc800000006ff */
[----:B------:R1:W2:Y:S01]  /*1c40*/  SYNCS.PHASECHK.TRANS64.TRYWAIT P1, [R6+URZ+0x26810], R21 ;  /* 0x02681015060075a7 */ /* 0x0002a2000802017f */
[----:B------:R-:W-:Y:S05]  /*1c50*/  @!P0 BRA `(.L_x_2864) ;  /* 0x0000000000048947 */ /* 0x000fea0003800000 */
[----:B------:R-:W-:Y:S01]  /*1c60*/  BPT.TRAP 0x1 ;  /* 0x000000040000795c */ /* 0x000fe20000300000 */
.L_x_2864:
[----:B------:R-:W-:-:S04]  /*1c70*/  IADD3 R7, R17, 0xe000, RZ ;  /* 0x0000e00011077810 */ /* 0x000fc80007ffe0ff */
[----:B------:R-:W-:-:S04]  /*1c80*/  SHF.R.U32.HI R7, RZ, 0x4, R7 ;  /* 0x00000004ff077819 */ /* 0x000fc80000011607 */
[----:B------:R-:W-:Y:S01]  /*1c90*/  LOP3.LUT R7, R7, 0x3fff, RZ, 0xc0, !PT ;  /* 0x00003fff07077812 */ /* 0x000fe200078ec0ff */
[----:B--2---:R-:W-:Y:S06]  /*1ca0*/  @P1 BRA `(.L_x_2865) ;  /* 0x0000000000081947 */ /* 0x004fec0003800000 */
[----:B------:R-:W2:Y:S02]  /*1cb0*/  SYNCS.PHASECHK.TRANS64.TRYWAIT P1, [R6+URZ+0x26810], R21 ;  /* 0x02681015060075a7 */ /* 0x000ea4000802017f */
[----:B--2---:R-:W-:Y:S05]  /*1cc0*/  @!P1 BRA `(.L_x_2866) ;  /* 0x000000c400849947 */ /* 0x004fea0003800000 */
.L_x_2865:
        /* <DEDUP_REMOVED lines=58> */
.L_x_2867:
[----:B------:R1:W1:Y:S01]  /*2070*/  SYNCS.PHASECHK.TRANS64.TRYWAIT P1, [R6+URZ+0x26830], R21 ;  /* 0x02683015060075a7 */ /* 0x000262000802017f */
[----:B------:R-:W-:Y:S05]  /*2080*/  @!P0 BRA `(.L_x_2868) ;  /* 0x0000000000048947 */ /* 0x000fea0003800000 */
[----:B------:R-:W-:Y:S01]  /*2090*/  BPT.TRAP 0x1 ;  /* 0x000000040000795c */ /* 0x000fe20000300000 */
.L_x_2868:
[----:B------:R-:W-:-:S04]  /*20a0*/  IADD3 R12, R17, 0x14000, RZ ;  /* 0x00014000110c7810 */ /* 0x000fc80007ffe0ff */
[----:B------:R-:W-:-:S04]  /*20b0*/  SHF.R.U32.HI R12, RZ, 0x4, R12 ;  /* 0x00000004ff0c7819 */ /* 0x000fc8000001160c */
[----:B------:R-:W-:-:S04]  /*20c0*/  LOP3.LUT R12, R12, 0x3fff, RZ, 0xc0, !PT ;  /* 0x00003fff0c0c7812 */ /* 0x000fc800078ec0ff */
[----:B------:R-:W-:Y:S01]  /*20d0*/  LOP3.LUT R19, R12, 0x10000, RZ, 0xfc, !PT ;  /* 0x000100000c137812 */ /* 0x000fe200078efcff */
[----:B-1----:R-:W-:Y:S06]  /*20e0*/  @P1 BRA `(.L_x_2869) ;  /* 0x0000000000081947 */ /* 0x002fec0003800000 */
[----:B------:R-:W1:Y:S02]  /*20f0*/  SYNCS.PHASECHK.TRANS64.TRYWAIT P1, [R6+URZ+0x26830], R21 ;  /* 0x02683015060075a7 */ /* 0x000e64000802017f */
[----:B-1----:R-:W-:Y:S05]  /*2100*/  @!P1 BRA `(.L_x_2870) ;  /* 0x000000c000889947 */ /* 0x002fea0003800000 */
.L_x_2869:
        /* <DEDUP_REMOVED lines=98> */
[----:B------:R-:W-:Y:S01]  /*2730*/  FMUL.FTZ R196, R118, UR10 ;  /* 0x0000000a76c47c20 */ /* 0x000fe20008410000 */
[----:B------:R-:W1:Y:S01]  /*2740*/  MUFU.TANH R185, R185 ;  /* 0x000000b900b97308 */ /* 0x000e620000002400 */
[----:B--2---:R-:W-:Y:S01]  /*2750*/  FSEL R96, R85, -INF , !P6 ;  /* 0xff80000055607808 */ /* 0x004fe20007000000 */
[----:B------:R-:W-:Y:S01]  /*2760*/  VIADD R118, R9, 0xc ;  /* 0x0000000c09767836 */ /* 0x000fe20000000000 */
[----:B------:R-:W-:Y:S01]  /*2770*/  ISETP.GT.AND P6, PT, R103, 0x39, PT ;  /* 0x000000396700780c */ /* 0x000fe20003fc4270 */
[----:B------:R-:W-:Y:S01]  /*2780*/  IMAD R236, R0, 0x300, R12 ;  /* 0x0000030000ec7824 */ /* 0x000fe200078e020c */
[----:B------:R-:W-:Y:S01]  /*2790*/  SHFL.IDX PT, R227, R15, R199, 0x1f ;  /* 0x00001fc70fe37589 */ /* 0x000fe200000e0000 */
[----:B------:R-:W-:-:S02]  /*27a0*/  FMUL.FTZ R115, R115, UR10 ;  /* 0x0000000a73737c20 */ /* 0x000fc40008410000 */
[----:B------:R-:W2:Y:S01]  /*27b0*/  MUFU.TANH R19, R19 ;  /* 0x0000001300137308 */ /* 0x000ea20000002400 */
[----:B----4-:R-:W-:Y:S01]  /*27c0*/  FSEL R97, R86, -INF , !P5 ;  /* 0xff80000056617808 */ /* 0x010fe20006800000 */
[----:B------:R-:W4:Y:S01]  /*27d0*/  SHFL.IDX PT, R225, R15, R118, 0x1f ;  /* 0x00001f760fe17589 */ /* 0x000f2200000e0000 */
[----:B------:R-:W-:-:S05]  /*27e0*/  ISETP.GT.AND P5, PT, R193, RZ, PT ;  /* 0x000000ffc100720c */ /* 0x000fca0003fa4270 */
[----:B------:R-:W5:Y:S01]  /*27f0*/  MUFU.TANH R186, R186 ;  /* 0x000000ba00ba7308 */ /* 0x000f620000002400 */
[----:B-1----:R-:W-:Y:S02]  /*2800*/  FSEL R100, R185, -INF , !P4 ;  /* 0xff800000b9647808 */ /* 0x002fe40006000000 */
[----:B------:R-:W-:-:S05]  /*2810*/  ISETP.GT.AND P4, PT, R193, 0x1, PT ;  /* 0x00000001c100780c */ /* 0x000fca0003f84270 */
[----:B------:R-:W1:Y:S01]  /*2820*/  MUFU.TANH R20, R20 ;  /* 0x0000001400147308 */ /* 0x000e620000002400 */
[----:B------:R-:W-:Y:S02]  /*2830*/  WARPGROUP.DEPBAR.LE gsb0, 0x0 ;  /* 0x00008000000079c5 */ /* 0x000fe40000010000 */
[----:B------:R-:W-:Y:S01]  /*2840*/  WARPGROUP.ARRIVE ;  /* 0x00000000000079c5 */ /* 0x000fe20000000000 */
[C---:B--2---:R-:W-:Y:S01]  /*2850*/  FSEL R226, R19.reuse, -INF , !P5 ;  /* 0xff80000013e27808 */ /* 0x044fe20006800000 */
[----:B------:R-:W-:Y:S01]  /*2860*/  FFMA.FTZ R19, -R19, R19, 1 ;  /* 0x3f80000013137423 */ /* 0x000fe20000010113 */
[C---:B------:R-:W-:Y:S02]  /*2870*/  ISETP.GT.AND P5, PT, R193.reuse, 0x9, PT ;  /* 0x00000009c100780c */ /* 0x040fe40003fa4270 */
[----:B------:R-:W2:Y:S01]  /*2880*/  MUFU.TANH R23, R23 ;  /* 0x0000001700177308 */ /* 0x000ea20000002400 */
[----:B------:R-:W-:Y:S01]  /*2890*/  HGMMA.64x96x16.F32 R24, gdesc[UR4], R24, gsb0 ;  /* 0x01600000041879f0 */ /* 0x000fe20008000818 */
[----:B------:R-:W-:Y:S01]  /*28a0*/  UIADD3 UR6, UR8, 0x4, URZ ;  /* 0x0000000408067890 */ /* 0x000fe2000fffe03f */
[----:B-----5:R-:W-:Y:S01]  /*28b0*/  FSEL R223, R186, -INF , !P6 ;  /* 0xff800000badf7808 */ /* 0x020fe20007000000 */
[----:B------:R-:W-:Y:S01]  /*28c0*/  UIADD3 UR4, UR9, 0x4, URZ ;  /* 0x0000000409047890 */ /* 0x000fe2000fffe03f */
[----:B------:R-:W-:Y:S01]  /*28d0*/  ISETP.GT.AND P6, PT, R193, 0x8, PT ;  /* 0x00000008c100780c */ /* 0x000fe20003fc4270 */
[----:B------:R-:W-:Y:S01]  /*28e0*/  UMOV UR7, 0x40000040 ;  /* 0x4000004000077882 */ /* 0x000fe20000000000 */
[----:B------:R-:W-:Y:S01]  /*28f0*/  UMOV UR5, 0x40000040 ;  /* 0x4000004000057882 */ /* 0x000fe20000000000 */
[----:B------:R-:W5:Y:S01]  /*2900*/  MUFU.TANH R72, R72 ;  /* 0x0000004800487308 */ /* 0x000f620000002400 */
[----:B-1----:R-:W-:-:S02]  /*2910*/  FSEL R224, R20, -INF , !P4 ;  /* 0xff80000014e07808 */ /* 0x002fc40006000000 */
[----:B------:R-:W-:-:S05]  /*2920*/  ISETP.GT.AND P4, PT, R193, 0x10, PT ;  /* 0x00000010c100780c */ /* 0x000fca0003f84270 */
[----:B------:R-:W1:Y:S01]  /*2930*/  MUFU.TANH R75, R75 ;  /* 0x0000004b004b7308 */ /* 0x000e620000002400 */
[----:B--2---:R-:W-:Y:S02]  /*2940*/  FSEL R219, R23, -INF , !P6 ;  /* 0xff80000017db7808 */ /* 0x004fe40007000000 */
[----:B------:R-:W-:-:S05]  /*2950*/  ISETP.GT.AND P6, PT, R193, 0x11, PT ;  /* 0x00000011c100780c */ /* 0x000fca0003fc4270 */
[----:B------:R-:W2:Y:S01]  /*2960*/  MUFU.TANH R21, R21 ;  /* 0x0000001500157308 */ /* 0x000ea20000002400 */
[----:B-----5:R-:W-:Y:S02]  /*2970*/  FSEL R221, R72, -INF , !P5 ;  /* 0xff80000048dd7808 */ /* 0x020fe40006800000 */
[----:B------:R-:W-:-:S05]  /*2980*/  ISETP.GT.AND P5, PT, R193, 0x18, PT ;  /* 0x00000018c100780c */ /* 0x000fca0003fa4270 */
[----:B------:R-:W5:Y:S01]  /*2990*/  MUFU.TANH R76, R76 ;  /* 0x0000004c004c7308 */ /* 0x000f620000002400 */
[----:B-1----:R-:W-:Y:S02]  /*29a0*/  FSEL R209, R75, -INF , !P4 ;  /* 0xff8000004bd17808 */ /* 0x002fe40006000000 */
        /* <DEDUP_REMOVED lines=24> */
[----:B------:R-:W-:Y:S01]  /*2b30*/  ISETP.GT.AND P5, PT, R193, 0x30, PT ;  /* 0x00000030c100780c */ /* 0x000fe20003fa4270 */
[----:B------:R-:W-:Y:S02]  /*2b40*/  WARPGROUP.DEPBAR.LE gsb0, 0x0 ;  /* 0x00008000000079c5 */ /* 0x000fe40000010000 */
[----:B------:R-:W-:Y:S02]  /*2b50*/  WARPGROUP.ARRIVE ;  /* 0x00000000000079c5 */ /* 0x000fe40000000000 */
[----:B------:R-:W5:Y:S01]  /*2b60*/  MUFU.TANH R88, R88 ;  /* 0x0000005800587308 */ /* 0x000f620000002400 */
[----:B-1----:R-:W-:Y:S02]  /*2b70*/  FSEL R206, R81, -INF , !P2 ;  /* 0xff80000051ce7808 */ /* 0x002fe40005000000 */
[----:B------:R-:W-:Y:S01]  /*2b80*/  ISETP.GT.AND P2, PT, R103, 0x31, PT ;  /* 0x000000316700780c */ /* 0x000fe20003f44270 */
[----:B------:R-:W-:Y:S01]  /*2b90*/  HGMMA.64x96x16.F32 R24, gdesc[UR4], R24, gsb0 ;  /* 0x01600000041879f0 */ /* 0x000fe20008000818 */
[----:B------:R-:W-:Y:S01]  /*2ba0*/  UIADD3 UR6, UR8, 0x6, URZ ;  /* 0x0000000608067890 */ /* 0x000fe2000fffe03f */
[----:B--2---:R-:W-:Y:S01]  /*2bb0*/  FSEL R204, R87, -INF , !P4 ;  /* 0xff80000057cc7808 */ /* 0x004fe20006000000 */
[----:B------:R-:W-:Y:S01]  /*2bc0*/  UIADD3 UR4, UR9, 0x6, URZ ;  /* 0x0000000609047890 */ /* 0x000fe2000fffe03f */
[----:B------:R-:W1:Y:S01]  /*2bd0*/  MUFU.TANH R89, R89 ;  /* 0x0000005900597308 */ /* 0x000e620000002400 */
[----:B------:R-:W-:Y:S01]  /*2be0*/  UMOV UR7, 0x40000040 ;  /* 0x4000004000077882 */ /* 0x000fe20000000000 */
[----:B------:R-:W-:Y:S01]  /*2bf0*/  UMOV UR5, 0x40000040 ;  /* 0x4000004000057882 */ /* 0x000fe20000000000 */
        /* <DEDUP_REMOVED lines=35> */
[----:B--2---:R-:W-:Y:S01]  /*2e30*/  FSEL R214, R106, -INF , !P2 ;  /* 0xff8000006ad67808 */ /* 0x004fe20005000000 */
[----:B------:R-:W-:Y:S02]  /*2e40*/  WARPGROUP.DEPBAR.LE gsb0, 0x0 ;  /* 0x00008000000079c5 */ /* 0x000fe40000010000 */
[----:B------:R-:W2:Y:S01]  /*2e50*/  LDS R190, [R190+0x380] ;  /* 0x00038000bebe7984 */ /* 0x000ea20000000800 */
[----:B------:R-:W-:Y:S01]  /*2e60*/  WARPGROUP.ARRIVE ;  /* 0x00000000000079c5 */ /* 0x000fe20000000000 */
[----:B------:R-:W-:Y:S02]  /*2e70*/  ISETP.GT.AND P2, PT, R193, 0x49, PT ;  /* 0x00000049c100780c */ /* 0x000fe40003f44270 */
[----:B------:R-:W4:Y:S01]  /*2e80*/  MUFU.TANH R110, R110 ;  /* 0x0000006e006e7308 */ /* 0x000f220000002400 */
[----:B-----5:R-:W-:Y:S02]  /*2e90*/  FSEL R216, R107, -INF , !P4 ;  /* 0xff8000006bd87808 */ /* 0x020fe40006000000 */
[----:B------:R-:W-:Y:S01]  /*2ea0*/  HGMMA.64x96x16.F32 R24, gdesc[UR4], R24, gsb0 ;  /* 0x01600000041879f0 */ /* 0x000fe20008000818 */
[----:B------:R-:W-:Y:S01]  /*2eb0*/  ULDC UR4, c[0x0][0x744] ;  /* 0x0001d10000047ab9 */ /* 0x000fe20000000800 */
[----:B------:R-:W-:Y:S01]  /*2ec0*/  ISETP.GT.AND P4, PT, R193, 0x50, PT ;  /* 0x00000050c100780c */ /* 0x000fe20003f84270 */
[--C-:B---3--:R-:W-:Y:S01]  /*2ed0*/  FFMA.FTZ R113, R113, UR4, -R104.reuse ;  /* 0x0000000471717c23 */ /* 0x108fe20008010868 */
[----:B------:R-:W-:Y:S01]  /*2ee0*/  FFMA.FTZ R104, R226, UR4, -R104 ;  /* 0x00000004e2687c23 */ /* 0x000fe20008010868 */
[----:B------:R-:W3:Y:S01]  /*2ef0*/  MUFU.TANH R111, R111 ;  /* 0x0000006f006f7308 */ /* 0x000ee20000002400 */
[----:B-1----:R-:W-:Y:S01]  /*2f00*/  FSEL R220, R112, -INF , !P6 ;  /* 0xff80000070dc7808 */ /* 0x002fe20007000000 */
[----:B----4-:R-:W-:Y:S01]  /*2f10*/  FFMA.FTZ R221, R221, UR4, -R225 ;  /* 0x00000004dddd7c23 */ /* 0x010fe200080108e1 */
[----:B------:R-:W-:Y:S01]  /*2f20*/  ISETP.GT.AND P6, PT, R193, 0x48, PT ;  /* 0x00000048c100780c */ /* 0x000fe20003fc4270 */
[--C-:B------:R-:W-:Y:S01]  /*2f30*/  FFMA.FTZ R94, R94, UR4, -R227.reuse ;  /* 0x000000045e5e7c23 */ /* 0x100fe200080108e3 */
[----:B------:R-:W-:-:S02]  /*2f40*/  FFMA.FTZ R209, R209, UR4, -R227 ;  /* 0x00000004d1d17c23 */ /* 0x000fc400080108e3 */
[----:B------:R-:W1:Y:S01]  /*2f50*/  SHFL.IDX PT, R227, R14, R118, 0x1f ;  /* 0x00001f760ee37589 */ /* 0x000e6200000e0000 */
[----:B------:R-:W4:Y:S01]  /*2f60*/  MUFU.TANH R114, R114 ;  /* 0x0000007200727308 */ /* 0x000f220000002400 */
[----:B------:R-:W-:Y:S02]  /*2f70*/  FSEL R215, R110, -INF , !P6 ;  /* 0xff8000006ed77808 */ /* 0x000fe40007000000 */
[----:B------:R-:W-:-:S05]  /*2f80*/  ISETP.GT.AND P6, PT, R193, 0x51, PT ;  /* 0x00000051c100780c */ /* 0x000fca0003fc4270 */
[----:B------:R-:W5:Y:S01]  /*2f90*/  MUFU.EX2 R113, R113 ;  /* 0x0000007100717308 */ /* 0x000f620000000800 */
[----:B---3--:R-:W-:Y:S02]  /*2fa0*/  FSEL R210, R111, -INF , !P2 ;  /* 0xff8000006fd27808 */ /* 0x008fe40005000000 */
[----:B------:R-:W-:-:S05]  /*2fb0*/  ISETP.GT.AND P2, PT, R193, 0x58, PT ;  /* 0x00000058c100780c */ /* 0x000fca0003f44270 */
[----:B------:R-:W-:Y:S01]  /*2fc0*/  MUFU.TANH R191, R191 ;  /* 0x000000bf00bf7308 */ /* 0x000fe20000002400 */
[----:B----4-:R-:W-:Y:S02]  /*2fd0*/  FSEL R212, R114, -INF , !P4 ;  /* 0xff80000072d47808 */ /* 0x010fe40006000000 */
[----:B------:R-:W-:Y:S01]  /*2fe0*/  ISETP.GT.AND P4, PT, R193, 0x59, PT ;  /* 0x00000059c100780c */ /* 0x000fe20003f84270 */
[----:B--2---:R-:W2:Y:S01]  /*2ff0*/  SHFL.IDX PT, R195, R190, R9, 0x1f ;  /* 0x00001f09bec37589 */ /* 0x004ea200000e0000 */
[--C-:B-1----:R-:W-:Y:S01]  /*3000*/  FFMA.FTZ R97, R97, UR4, -R227.reuse ;  /* 0x0000000461617c23 */ /* 0x102fe200080108e3 */
[----:B------:R-:W-:Y:S02]  /*3010*/  FFMA.FTZ R202, R202, UR4, -R227 ;  /* 0x00000004caca7c23 */ /* 0x000fe400080108e3 */
[----:B------:R-:W-:Y:S01]  /*3020*/  MUFU.TANH R115, R115 ;  /* 0x0000007300737308 */ /* 0x000fe20000002400 */
[----:B------:R-:W1:Y:S04]  /*3030*/  SHFL.IDX PT, R232, R190, R118, 0x1f ;  /* 0x00001f76bee87589 */ /* 0x000e6800000e0000 */
[----:B------:R-:W-:Y:S03]  /*3040*/  SHFL.IDX PT, R233, R190, R199, 0x1f ;  /* 0x00001fc7bee97589 */ /* 0x000fe600000e0000 */
[----:B------:R-:W-:Y:S08]  /*3050*/  MUFU.TANH R196, R196 ;  /* 0x000000c400c47308 */ /* 0x000ff00000002400 */
[----:B------:R-:W-:Y:S08]  /*3060*/  MUFU.TANH R201, R201 ;  /* 0x000000c900c97308 */ /* 0x000ff00000002400 */
[----:B------:R-:W3:Y:S01]  /*3070*/  MUFU.EX2 R104, R104 ;  /* 0x0000006800687308 */ /* 0x000ee20000000800 */
[----:B------:R-:W-:-:S02]  /*3080*/  WARPGROUP.DEPBAR.LE gsb0, 0x0 ;  /* 0x00008000000079c5 */ /* 0x000fc40000010000 */
[--C-:B--2---:R-:W-:Y:S01]  /*3090*/  FADD.FTZ R194, R24, -R195.reuse ;  /* 0x800000c318c27221 */ /* 0x104fe20000010000 */
[----:B------:R-:W-:Y:S01]  /*30a0*/  FFMA.FTZ R24, -R192, R192, 1 ;  /* 0x3f800000c0187423 */ /* 0x000fe200000101c0 */
[----:B------:R-:W-:Y:S01]  /*30b0*/  FMUL.FTZ R192, R116, UR10 ;  /* 0x0000000a74c07c20 */ /* 0x000fe20008410000 */
[----:B------:R-:W-:Y:S01]  /*30c0*/  FADD.FTZ R195, R26, -R195 ;  /* 0x800000c31ac37221 */ /* 0x000fe20000010000 */
[----:B-----5:R-:W-:Y:S01]  /*30d0*/  FMUL.FTZ R193, R113, R194 ;  /* 0x000000c271c17220 */ /* 0x020fe20000410000 */
[----:B------:R-:W-:Y:S01]  /*30e0*/  FMUL.FTZ R194, R117, UR10 ;  /* 0x0000000a75c27c20 */ /* 0x000fe20008410000 */
[C---:B------:R-:W-:Y:S02]  /*30f0*/  VIADD R117, R9.reuse, 0x8 ;  /* 0x0000000809757836 */ /* 0x040fe40000000000 */
[----:B------:R-:W-:Y:S01]  /*3100*/  FFMA.FTZ R26, R200, UR4, -R225 ;  /* 0x00000004c81a7c23 */ /* 0x000fe200080108e1 */
[----:B------:R-:W-:Y:S01]  /*3110*/  FMUL.FTZ R116, R24, R193 ;  /* 0x000000c118747220 */ /* 0x000fe20000410000 */
[C---:B------:R-:W-:Y:S01]  /*3120*/  IADD3 R193, R9.reuse, 0x4, RZ ;  /* 0x0000000409c17810 */ /* 0x040fe20007ffe0ff */
[----:B------:R-:W-:Y:S01]  /*3130*/  SHFL.IDX PT, R225, R14, R9, 0x1f ;  /* 0x00001f090ee17589 */ /* 0x000fe200000e0000 */
[----:B------:R-:W-:Y:S01]  /*3140*/  IADD3 R200, R9, 0x1c, RZ ;  /* 0x0000001c09c87810 */ /* 0x000fe20007ffe0ff */
[----:B------:R-:W2:Y:S02]  /*3150*/  MUFU.TANH R192, R192 ;  /* 0x000000c000c07308 */ /* 0x000ea40000002400 */
[----:B------:R-:W4:Y:S04]  /*3160*/  SHFL.IDX PT, R228, R15, R117, 0x1f ;  /* 0x00001f750fe47589 */ /* 0x000f2800000e0000 */
[----:B------:R-:W5:Y:S02]  /*3170*/  SHFL.IDX PT, R24, R15, R193, 0x1f ;  /* 0x00001fc10f187589 */ /* 0x000f6400000e0000 */
[----:B------:R-:W2:Y:S02]  /*3180*/  MUFU.TANH R194, R194 ;  /* 0x000000c200c27308 */ /* 0x000ea40000002400 */
[----:B------:R-:W2:Y:S04]  /*3190*/  SHFL.IDX PT, R229, R15, R200, 0x1f ;  /* 0x00001fc80fe57589 */ /* 0x000ea800000e0000 */
[----:B------:R-:W2:Y:S01]  /*31a0*/  SHFL.IDX PT, R227, R13, R117, 0x1f ;  /* 0x00001f750de37589 */ /* 0x000ea200000e0000 */
[----:B---3--:R-:W-:Y:S01]  /*31b0*/  FMUL.FTZ R195, R104, R195 ;  /* 0x000000c368c37220 */ /* 0x008fe20000410000 */
[----:B-1----:R-:W-:Y:S01]  /*31c0*/  FADD.FTZ R29, R29, -R232 ;  /* 0x800000e81d1d7221 */ /* 0x002fe20000010000 */
[----:B------:R-:W-:Y:S01]  /*31d0*/  MUFU.EX2 R26, R26 ;  /* 0x0000001a001a7308 */ /* 0x000fe20000000800 */
[----:B------:R-:W1:Y:S04]  /*31e0*/  SHFL.IDX PT, R234, R190, R193, 0x1f ;  /* 0x00001fc1beea7589 */ /* 0x000e6800000e0000 */
[----:B------:R-:W-:Y:S03]  /*31f0*/  LDS R11, [R11+0x380] ;  /* 0x000380000b0b7984 */ /* 0x000fe60000000800 */
[----:B------:R-:W-:Y:S01]  /*3200*/  MUFU.EX2 R209, R209 ;  /* 0x000000d100d17308 */ /* 0x000fe20000000800 */
[--C-:B----4-:R-:W-:Y:S01]  /*3210*/  FFMA.FTZ R198, R198, UR4, -R228.reuse ;  /* 0x00000004c6c67c23 */ /* 0x110fe200080108e4 */
[----:B------:R-:W-:-:S02]  /*3220*/  FFMA.FTZ R219, R219, UR4, -R228 ;  /* 0x00000004dbdb7c23 */ /* 0x000fc400080108e4 */
[----:B------:R-:W3:Y:S01]  /*3230*/  SHFL.IDX PT, R228, R14, R117, 0x1f ;  /* 0x00001f750ee47589 */ /* 0x000ee200000e0000 */
[--C-:B-----5:R-:W-:Y:S01]  /*3240*/  FFMA.FTZ R119, R197, UR4, -R24.reuse ;  /* 0x00000004c5777c23 */ /* 0x120fe20008010818 */
[----:B------:R-:W-:Y:S01]  /*3250*/  FFMA.FTZ R224, R224, UR4, -R24 ;  /* 0x00000004e0e07c23 */ /* 0x000fe20008010818 */
[----:B------:R-:W-:Y:S01]  /*3260*/  VIADD R197, R9, 0x14 ;  /* 0x0000001409c57836 */ /* 0x000fe20000000000 */
[----:B------:R4:W-:Y:S01]  /*3270*/  MUFU.EX2 R24, R198 ;  /* 0x000000c600187308 */ /* 0x0009e20000000800 */
[--C-:B--2---:R-:W-:Y:S01]  /*3280*/  FFMA.FTZ R92, R92, UR4, -R229.reuse ;  /* 0x000000045c5c7c23 */ /* 0x104fe200080108e5 */
[----:B------:R-:W-:Y:S01]  /*3290*/  FFMA.FTZ R207, R207, UR4, -R229 ;  /* 0x00000004cfcf7c23 */ /* 0x000fe200080108e5 */
[--C-:B------:R-:W-:Y:S01]  /*32a0*/  FFMA.FTZ R229, R206, UR4, -R225.reuse ;  /* 0x00000004cee57c23 */ /* 0x100fe200080108e1 */
[----:B------:R-:W2:Y:S01]  /*32b0*/  SHFL.IDX PT, R231, R15, R197, 0x1f ;  /* 0x00001fc50fe77589 */ /* 0x000ea200000e0000 */
[----:B------:R-:W-:Y:S01]  /*32c0*/  FFMA.FTZ R206, R222, UR4, -R225 ;  /* 0x00000004dece7c23 */ /* 0x000fe200080108e1 */
[--C-:B------:R-:W-:Y:S01]  /*32d0*/  FFMA.FTZ R103, R103, UR4, -R227.reuse ;  /* 0x0000000467677c23 */ /* 0x100fe200080108e3 */
[----:B------:R-:W-:Y:S01]  /*32e0*/  FFMA.FTZ R215, R215, UR4, -R227 ;  /* 0x00000004d7d77c23 */ /* 0x000fe200080108e3 */
[----:B------:R-:W5:Y:S01]  /*32f0*/  SHFL.IDX PT, R225, R14, R197, 0x1f ;  /* 0x00001fc50ee17589 */ /* 0x000f6200000e0000 */
[----:B----4-:R-:W-:-:S02]  /*3300*/  VIADD R198, R9, 0x18 ;  /* 0x0000001809c67836 */ /* 0x010fc40000000000 */
[----:B------:R-:W-:Y:S01]  /*3310*/  FMUL.FTZ R195, R19, R195 ;  /* 0x000000c313c37220 */ /* 0x000fe20000410000 */
[----:B------:R-:W-:Y:S01]  /*3320*/  FADD.FTZ R232, R31, -R232 ;  /* 0x800000e81fe87221 */ /* 0x000fe20000010000 */
[----:B-1----:R-:W-:Y:S01]  /*3330*/  FADD.FTZ R27, R27, -R234 ;  /* 0x800000ea1b1b7221 */ /* 0x002fe20000010000 */
[----:B------:R-:W-:Y:S01]  /*3340*/  FADD.FTZ R34, R34, -R233 ;  /* 0x800000e922227221 */ /* 0x000fe20000010000 */
[----:B------:R-:W1:Y:S01]  /*3350*/  SHFL.IDX PT, R226, R15, R198, 0x1f ;  /* 0x00001fc60fe27589 */ /* 0x000e6200000e0000 */
[----:B------:R-:W-:Y:S01]  /*3360*/  FFMA.FTZ R76, -R76, R76, 1 ;  /* 0x3f8000004c4c7423 */ /* 0x000fe2000001014c */
[----:B------:R-:W4:Y:S02]  /*3370*/  MUFU.EX2 R94, R94 ;  /* 0x0000005e005e7308 */ /* 0x000f240000000800 */
[----:B------:R-:W4:Y:S01]  /*3380*/  SHFL.IDX PT, R15, R14, R193, 0x1f ;  /* 0x00001fc10e0f7589 */ /* 0x000f2200000e0000 */
[----:B---3--:R-:W-:-:S03]  /*3390*/  FFMA.FTZ R204, R204, UR4, -R228 ;  /* 0x00000004cccc7c23 */ /* 0x008fc600080108e4 */
[----:B------:R-:W-:Y:S01]  /*33a0*/  SHFL.IDX PT, R227, R13, R198, 0x1f ;  /* 0x00001fc60de37589 */ /* 0x000fe200000e0000 */
[----:B------:R-:W-:Y:S01]  /*33b0*/  FADD.FTZ R32, R32, -R233 ;  /* 0x800000e920207221 */ /* 0x000fe20000010000 */
[----:B------:R-:W-:Y:S01]  /*33c0*/  FFMA.FTZ R77, -R77, R77, 1 ;  /* 0x3f8000004d4d7423 */ /* 0x000fe2000001014d */
[----:B------:R-:W-:Y:S01]  /*33d0*/  FFMA.FTZ R80, -R80, R80, 1 ;  /* 0x3f80000050507423 */ /* 0x000fe20000010150 */
[----:B------:R-:W-:Y:S01]  /*33e0*/  MUFU.EX2 R97, R97 ;  /* 0x0000006100617308 */ /* 0x000fe20000000800 */
[--C-:B--2---:R-:W-:Y:S01]  /*33f0*/  FFMA.FTZ R93, R93, UR4, -R231.reuse ;  /* 0x000000045d5d7c23 */ /* 0x104fe200080108e7 */
[----:B------:R-:W-:Y:S01]  /*3400*/  FFMA.FTZ R208, R208, UR4, -R231 ;  /* 0x00000004d0d07c23 */ /* 0x000fe200080108e7 */
[----:B------:R-:W-:Y:S01]  /*3410*/  FFMA.FTZ R231, R96, UR4, -R228 ;  /* 0x0000000460e77c23 */ /* 0x000fe200080108e4 */
[--C-:B-----5:R-:W-:Y:S01]  /*3420*/  FFMA.FTZ R99, R99, UR4, -R225.reuse ;  /* 0x0000000463637c23 */ /* 0x120fe200080108e1 */
[----:B------:R-:W-:Y:S01]  /*3430*/  FFMA.FTZ R217, R217, UR4, -R225 ;  /* 0x00000004d9d97c23 */ /* 0x000fe200080108e1 */
[----:B------:R-:W2:Y:S02]  /*3440*/  SHFL.IDX PT, R228, R13, R193, 0x1f ;  /* 0x00001fc10de47589 */ /* 0x000ea400000e0000 */
[----:B------:R-:W3:Y:S01]  /*3450*/  MUFU.EX2 R19, R224 ;  /* 0x000000e000137308 */ /* 0x000ee20000000800 */
[--C-:B-1----:R-:W-:Y:S01]  /*3460*/  FFMA.FTZ R95, R95, UR4, -R226.reuse ;  /* 0x000000045f5f7c23 */ /* 0x102fe200080108e2 */
[----:B------:R-:W-:Y:S01]  /*3470*/  FFMA.FTZ R205, R205, UR4, -R226 ;  /* 0x00000004cdcd7c23 */ /* 0x000fe200080108e2 */
[----:B------:R-:W1:Y:S01]  /*3480*/  SHFL.IDX PT, R225, R13, R199, 0x1f ;  /* 0x00001fc70de17589 */ /* 0x000e6200000e0000 */
[--C-:B----4-:R-:W-:Y:S01]  /*3490*/  FFMA.FTZ R222, R98, UR4, -R15.reuse ;  /* 0x0000000462de7c23 */ /* 0x110fe2000801080f */
[----:B------:R-:W-:-:S02]  /*34a0*/  FFMA.FTZ R203, R203, UR4, -R15 ;  /* 0x00000004cbcb7c23 */ /* 0x000fc4000801080f */
[----:B------:R-:W4:Y:S01]  /*34b0*/  SHFL.IDX PT, R226, R14, R199, 0x1f ;  /* 0x00001fc70ee27589 */ /* 0x000f2200000e0000 */
[----:B------:R5:W-:Y:S03]  /*34c0*/  MUFU.EX2 R15, R229 ;  /* 0x000000e5000f7308 */ /* 0x000be60000000800 */
[----:B------:R-:W3:Y:S05]  /*34d0*/  SHFL.IDX PT, R98, R14, R198, 0x1f ;  /* 0x00001fc60e627589 */ /* 0x000eea00000e0000 */
[----:B------:R1:W-:Y:S01]  /*34e0*/  MUFU.EX2 R96, R222 ;  /* 0x000000de00607308 */ /* 0x0003e20000000800 */
[----:B-----5:R5:W3:Y:S01]  /*34f0*/  SHFL.IDX PT, R229, R14, R200, 0x1f ;  /* 0x00001fc80ee57589 */ /* 0x020ae200000e0000 */
[--C-:B--2---:R-:W-:Y:S01]  /*3500*/  FFMA.FTZ R102, R102, UR4, -R228.reuse ;  /* 0x0000000466667c23 */ /* 0x104fe200080108e4 */
[----:B------:R-:W-:Y:S01]  /*3510*/  FFMA.FTZ R216, R216, UR4, -R228 ;  /* 0x00000004d8d87c23 */ /* 0x000fe200080108e4 */
[----:B------:R-:W-:-:S04]  /*3520*/  FSEL R228, R192, -INF , !P1 ;  /* 0xff800000c0e47808 */ /* 0x000fc80004800000 */
[----:B------:R-:W2:Y:S01]  /*3530*/  MUFU.EX2 R31, R219 ;  /* 0x000000db001f7308 */ /* 0x000ea20000000800 */
[----:B-1----:R-:W1:Y:S01]  /*3540*/  SHFL.IDX PT, R222, R13, R9, 0x1f ;  /* 0x00001f090dde7589 */ /* 0x002e6200000e0000 */
[--C-:B------:R-:W-:Y:S01]  /*3550*/  FFMA.FTZ R220, R220, UR4, -R225.reuse ;  /* 0x00000004dcdc7c23 */ /* 0x100fe200080108e1 */
[----:B------:R-:W-:Y:S01]  /*3560*/  FFMA.FTZ R212, R212, UR4, -R225 ;  /* 0x00000004d4d47c23 */ /* 0x000fe200080108e1 */
[----:B------:R-:W-:Y:S01]  /*3570*/  FSEL R225, R115, -INF , !P6 ;  /* 0xff80000073e17808 */ /* 0x000fe20007000000 */
[----:B------:R-:W-:Y:S01]  /*3580*/  FFMA.FTZ R228, R228, UR4, -R227 ;  /* 0x00000004e4e47c23 */ /* 0x000fe200080108e3 */
[--C-:B----4-:R-:W-:Y:S01]  /*3590*/  FFMA.FTZ R230, R230, UR4, -R226.reuse ;  /* 0x00000004e6e67c23 */ /* 0x110fe200080108e2 */
[----:B------:R-:W-:Y:S01]  /*35a0*/  FFMA.FTZ R218, R218, UR4, -R226 ;  /* 0x00000004dada7c23 */ /* 0x000fe200080108e2 */
[----:B-----5:R4:W-:Y:S01]  /*35b0*/  MUFU.EX2 R14, R231 ;  /* 0x000000e7000e7308 */ /* 0x0209e20000000800 */
[----:B------:R-:W5:Y:S01]  /*35c0*/  SHFL.IDX PT, R226, R13, R118, 0x1f ;  /* 0x00001f760de27589 */ /* 0x000f6200000e0000 */
[--C-:B---3--:R-:W-:Y:S01]  /*35d0*/  FFMA.FTZ R100, R100, UR4, -R98.reuse ;  /* 0x0000000464647c23 */ /* 0x108fe20008010862 */
[----:B------:R-:W-:Y:S01]  /*35e0*/  FFMA.FTZ R213, R213, UR4, -R98 ;  /* 0x00000004d5d57c23 */ /* 0x000fe20008010862 */
[--C-:B------:R-:W-:Y:S01]  /*35f0*/  FFMA.FTZ R223, R223, UR4, -R229.reuse ;  /* 0x00000004dfdf7c23 */ /* 0x100fe200080108e5 */
[----:B------:R-:W-:Y:S01]  /*3600*/  FFMA.FTZ R211, R211, UR4, -R229 ;  /* 0x00000004d3d37c23 */ /* 0x000fe200080108e5 */
[----:B------:R-:W-:-:S02]  /*3610*/  FSEL R229, R201, -INF , !P4 ;  /* 0xff800000c9e57808 */ /* 0x000fc40006000000 */
[----:B------:R3:W-:Y:S01]  /*3620*/  MUFU.EX2 R98, R230 ;  /* 0x000000e600627308 */ /* 0x0007e20000000800 */
[----:B----4-:R-:W4:Y:S01]  /*3630*/  SHFL.IDX PT, R231, R190, R117, 0x1f ;  /* 0x00001f75bee77589 */ /* 0x010f2200000e0000 */
[--C-:B-1----:R-:W-:Y:S01]  /*3640*/  FFMA.FTZ R101, R101, UR4, -R222.reuse ;  /* 0x0000000465657c23 */ /* 0x102fe200080108de */
[----:B------:R-:W-:Y:S02]  /*3650*/  FFMA.FTZ R214, R214, UR4, -R222 ;  /* 0x00000004d6d67c23 */ /* 0x000fe400080108de */
[----:B------:R-:W1:Y:S01]  /*3660*/  SHFL.IDX PT, R222, R13, R197, 0x1f ;  /* 0x00001fc50dde7589 */ /* 0x000e6200000e0000 */
[----:B------:R-:W-:Y:S02]  /*3670*/  FFMA.FTZ R219, -R18, R18, 1 ;  /* 0x3f80000012db7423 */ /* 0x000fe40000010112 */
[----:B------:R-:W-:Y:S01]  /*3680*/  MUFU.EX2 R93, R93 ;  /* 0x0000005d005d7308 */ /* 0x000fe20000000800 */
[----:B---3--:R-:W-:Y:S01]  /*3690*/  SHFL.IDX PT, R230, R190, R197, 0x1f ;  /* 0x00001fc5bee67589 */ /* 0x008fe200000e0000 */
[--C-:B-----5:R-:W-:Y:S01]  /*36a0*/  FFMA.FTZ R235, R235, UR4, -R226.reuse ;  /* 0x00000004ebeb7c23 */ /* 0x120fe200080108e2 */
[----:B------:R-:W-:-:S02]  /*36b0*/  FFMA.FTZ R210, R210, UR4, -R226 ;  /* 0x00000004d2d27c23 */ /* 0x000fc400080108e2 */
[----:B------:R3:W5:Y:S03]  /*36c0*/  SHFL.IDX PT, R226, R13, R200, 0x1f ;  /* 0x00001fc80de27589 */ /* 0x00076600000e0000 */
[----:B------:R2:W-:Y:S01]  /*36d0*/  MUFU.EX2 R12, R235 ;  /* 0x000000eb000c7308 */ /* 0x0005e20000000800 */
[--C-:B----4-:R-:W-:Y:S01]  /*36e0*/  FADD.FTZ R28, R28, -R231.reuse ;  /* 0x800000e71c1c7221 */ /* 0x110fe20000010000 */
[----:B------:R-:W-:Y:S01]  /*36f0*/  FADD.FTZ R30, R30, -R231 ;  /* 0x800000e71e1e7221 */ /* 0x000fe20000010000 */
[----:B--2---:R-:W2:Y:S05]  /*3700*/  LDL R235, [R1+0x1c] ;  /* 0x00001c0001eb7983 */ /* 0x004eaa0000100800 */
[----:B---3--:R3:W-:Y:S08]  /*3710*/  MUFU.EX2 R13, R223 ;  /* 0x000000df000d7308 */ /* 0x0087f00000000800 */
[----:B------:R-:W-:Y:S01]  /*3720*/  MUFU.EX2 R208, R208 ;  /* 0x000000d000d07308 */ /* 0x000fe20000000800 */
[----:B---3--:R-:W-:-:S05]  /*3730*/  FSEL R223, R191, -INF , !P5 ;  /* 0xff800000bfdf7808 */ /* 0x008fca0006800000 */
[--C-:B-1----:R-:W-:Y:S01]  /*3740*/  FFMA.FTZ R223, R223, UR4, -R222.reuse ;  /* 0x00000004dfdf7c23 */ /* 0x102fe200080108de */
[----:B------:R-:W-:Y:S01]  /*3750*/  FFMA.FTZ R222, R225, UR4, -R222 ;  /* 0x00000004e1de7c23 */ /* 0x000fe200080108de */
[----:B------:R-:W-:Y:S01]  /*3760*/  FSEL R225, R196, -INF , !P2 ;  /* 0xff800000c4e17808 */ /* 0x000fe20005000000 */
[----:B------:R-:W-:Y:S04]  /*3770*/  MUFU.EX2 R95, R95 ;  /* 0x0000005f005f7308 */ /* 0x000fe80000000800 */
[----:B------:R-:W-:Y:S01]  /*3780*/  FFMA.FTZ R227, R225, UR4, -R227 ;  /* 0x00000004e1e37c23 */ /* 0x000fe200080108e3 */
[----:B------:R-:W-:-:S03]  /*3790*/  FSEL R225, R194, -INF , !P3 ;  /* 0xff800000c2e17808 */ /* 0x000fc60005800000 */
[----:B------:R-:W-:Y:S02]  /*37a0*/  MUFU.EX2 R207, R207 ;  /* 0x000000cf00cf7308 */ /* 0x000fe40000000800 */
[--C-:B-----5:R-:W-:Y:S01]  /*37b0*/  FFMA.FTZ R225, R225, UR4, -R226.reuse ;  /* 0x00000004e1e17c23 */ /* 0x120fe200080108e2 */
[----:B------:R-:W-:Y:S02]  /*37c0*/  FFMA.FTZ R226, R229, UR4, -R226 ;  /* 0x00000004e5e27c23 */ /* 0x000fe400080108e2 */
[----:B------:R-:W-:Y:S01]  /*37d0*/  SHFL.IDX PT, R229, R190, R198, 0x1f ;  /* 0x00001fc6bee57589 */ /* 0x000fe200000e0000 */
[----:B------:R-:W-:Y:S02]  /*37e0*/  FMUL.FTZ R32, R94, R32 ;  /* 0x000000205e207220 */ /* 0x000fe40000410000 */
[----:B------:R-:W-:Y:S01]  /*37f0*/  MUFU.EX2 R204, R204 ;  /* 0x000000cc00cc7308 */ /* 0x000fe20000000800 */
[----:B------:R-:W1:Y:S07]  /*3800*/  SHFL.IDX PT, R190, R190, R200, 0x1f ;  /* 0x00001fc8bebe7589 */ /* 0x000e6e00000e0000 */
[----:B------:R-:W3:Y:S08]  /*3810*/  MUFU.EX2 R18, R221 ;  /* 0x000000dd00127308 */ /* 0x000ef00000000800 */
        /* <DEDUP_REMOVED lines=14> */
[----:B------:R-:W-:Y:S02]  /*3900*/  FMUL.FTZ R28, R26, R29 ;  /* 0x0000001d1a1c7220 */ /* 0x000fe40000410000 */
[----:B------:R-:W-:Y:S01]  /*3910*/  MUFU.EX2 R203, R203 ;  /* 0x000000cb00cb7308 */ /* 0x000fe20000000800 */
[----:B------:R-:W-:Y:S01]  /*3920*/  FMUL.FTZ R22, R22, R23 ;  /* 0x0000001716167220 */ /* 0x000fe20000410000 */
[----:B------:R-:W-:Y:S01]  /*3930*/  FMUL.FTZ R23, R27, R28 ;  /* 0x0000001c1b177220 */ /* 0x000fe20000410000 */
[----:B---3--:R-:W-:Y:S01]  /*3940*/  FMUL.FTZ R27, R18, R232 ;  /* 0x000000e8121b7220 */ /* 0x008fe20000410000 */
[----:B------:R-:W-:-:S04]  /*3950*/  FFMA.FTZ R30, -R72, R72, 1 ;  /* 0x3f800000481e7423 */ /* 0x000fc80000010148 */
[----:B------:R-:W-:Y:S01]  /*3960*/  FMUL.FTZ R30, R30, R27 ;  /* 0x0000001b1e1e7220 */ /* 0x000fe20000410000 */
[----:B------:R-:W-:Y:S08]  /*3970*/  MUFU.EX2 R218, R218 ;  /* 0x000000da00da7308 */ /* 0x000ff00000000800 */
        /* <DEDUP_REMOVED lines=9> */
[----:B------:R-:W3:Y:S01]  /*3a10*/  MUFU.EX2 R202, R202 ;  /* 0x000000ca00ca7308 */ /* 0x000ee20000000800 */
[----:B------:R-:W-:-:S02]  /*3a20*/  FMUL.FTZ R34, R34, R33 ;  /* 0x0000002122227220 */ /* 0x000fc40000410000 */
[----:B------:R-:W-:Y:S01]  /*3a30*/  FMUL.FTZ R33, R76, R35 ;  /* 0x000000234c217220 */ /* 0x000fe20000410000 */
[----:B------:R-:W-:Y:S01]  /*3a40*/  FFMA.FTZ R35, -R79, R79, 1 ;  /* 0x3f8000004f237423 */ /* 0x000fe2000001014f */
[----:B-1----:R-:W-:Y:S01]  /*3a50*/  FMUL.FTZ R38, R27, R38 ;  /* 0x000000261b267220 */ /* 0x002fe20000410000 */
[----:B------:R-:W1:Y:S01]  /*3a60*/  SHFL.IDX PT, R28, R11, R9, 0x1f ;  /* 0x00001f090b1c7589 */ /* 0x000e6200000e0000 */
[----:B------:R-:W-:Y:S01]  /*3a70*/  FFMA.FTZ R184, -R184, R184, 1 ;  /* 0x3f800000b8b87423 */ /* 0x000fe200000101b8 */
[----:B------:R-:W-:Y:S01]  /*3a80*/  FFMA.FTZ R89, -R89, R89, 1 ;  /* 0x3f80000059597423 */ /* 0x000fe20000010159 */
[----:B------:R-:W-:Y:S01]  /*3a90*/  FMUL.FTZ R35, R35, R38 ;  /* 0x0000002623237220 */ /* 0x000fe20000410000 */
[----:B------:R-:W-:Y:S01]  /*3aa0*/  SHFL.IDX PT, R74, R11, R199, 0x1f ;  /* 0x00001fc70b4a7589 */ /* 0x000fe200000e0000 */
[----:B------:R-:W4:Y:S03]  /*3ab0*/  MUFU.EX2 R100, R100 ;  /* 0x0000006400647308 */ /* 0x000f260000000800 */
[----:B------:R-:W5:Y:S01]  /*3ac0*/  SHFL.IDX PT, R38, R11, R118, 0x1f ;  /* 0x00001f760b267589 */ /* 0x000f6200000e0000 */
[----:B------:R-:W-:Y:S01]  /*3ad0*/  FADD.FTZ R36, R36, -R229 ;  /* 0x800000e524247221 */ /* 0x000fe20000010000 */
[----:B------:R-:W-:Y:S01]  /*3ae0*/  FMUL.FTZ R29, R29, R32 ;  /* 0x000000201d1d7220 */ /* 0x000fe20000410000 */
[----:B------:R-:W-:-:S02]  /*3af0*/  FFMA.FTZ R32, -R75, R75, 1 ;  /* 0x3f8000004b207423 */ /* 0x000fc4000001014b */
[----:B------:R-:W-:Y:S01]  /*3b00*/  FMUL.FTZ R36, R95, R36 ;  /* 0x000000245f247220 */ /* 0x000fe20000410000 */
[----:B------:R-:W-:Y:S01]  /*3b10*/  FMUL.FTZ R39, R207, R39 ;  /* 0x00000027cf277220 */ /* 0x000fe20000410000 */
[----:B------:R-:W-:Y:S01]  /*3b20*/  FMUL.FTZ R32, R32, R73 ;  /* 0x0000004920207220 */ /* 0x000fe20000410000 */
[----:B------:R-:W3:Y:S01]  /*3b30*/  SHFL.IDX PT, R72, R11, R193, 0x1f ;  /* 0x00001fc10b487589 */ /* 0x000ee200000e0000 */
[----:B------:R-:W-:Y:S01]  /*3b40*/  FMUL.FTZ R36, R77, R36 ;  /* 0x000000244d247220 */ /* 0x000fe20000410000 */
[----:B------:R-:W4:Y:S02]  /*3b50*/  MUFU.EX2 R213, R213 ;  /* 0x000000d500d57308 */ /* 0x000f240000000800 */
[----:B------:R-:W4:Y:S04]  /*3b60*/  SHFL.IDX PT, R73, R11, R117, 0x1f ;  /* 0x00001f750b497589 */ /* 0x000f2800000e0000 */
[----:B------:R-:W4:Y:S01]  /*3b70*/  SHFL.IDX PT, R75, R11, R197, 0x1f ;  /* 0x00001fc50b4b7589 */ /* 0x000f2200000e0000 */
[--C-:B-1----:R-:W-:Y:S01]  /*3b80*/  FADD.FTZ R40, R40, -R28.reuse ;  /* 0x8000001c28287221 */ /* 0x102fe20000010000 */
[----:B------:R-:W1:Y:S02]  /*3b90*/  MUFU.EX2 R92, R92 ;  /* 0x0000005c005c7308 */ /* 0x000e640000000800 */
[----:B------:R-:W1:Y:S04]  /*3ba0*/  SHFL.IDX PT, R76, R11, R198, 0x1f ;  /* 0x00001fc60b4c7589 */ /* 0x000e6800000e0000 */
[----:B------:R5:W-:Y:S01]  /*3bb0*/  SHFL.IDX PT, R77, R11, R200, 0x1f ;  /* 0x00001fc80b4d7589 */ /* 0x000be200000e0000 */
[----:B------:R-:W-:Y:S01]  /*3bc0*/  FFMA.FTZ R90, -R90, R90, 1 ;  /* 0x3f8000005a5a7423 */ /* 0x000fe2000001015a */
[----:B------:R-:W-:Y:S01]  /*3bd0*/  MUFU.EX2 R101, R101 ;  /* 0x0000006500657308 */ /* 0x000fe20000000800 */
[----:B-----5:R-:W-:Y:S01]  /*3be0*/  FMUL.FTZ R11, R80, R39 ;  /* 0x00000027500b7220 */ /* 0x020fe20000410000 */
[----:B------:R-:W-:Y:S01]  /*3bf0*/  FADD.FTZ R39, R42, -R28 ;  /* 0x8000001c2a277221 */ /* 0x000fe20000010000 */
[----:B------:R-:W-:Y:S01]  /*3c00*/  FADD.FTZ R28, R45, -R38 ;  /* 0x800000262d1c7221 */ /* 0x000fe20000010000 */
[----:B------:R-:W-:Y:S01]  /*3c10*/  FADD.FTZ R45, R48, -R74 ;  /* 0x8000004a302d7221 */ /* 0x000fe20000010000 */
[----:B------:R-:W-:Y:S01]  /*3c20*/  FFMA.FTZ R91, -R91, R91, 1 ;  /* 0x3f8000005b5b7423 */ /* 0x000fe2000001015b */
[----:B------:R5:W5:Y:S01]  /*3c30*/  LDS R48, [R10+0x380] ;  /* 0x000380000a307984 */ /* 0x000b620000000800 */
[--C-:B---3--:R-:W-:Y:S01]  /*3c40*/  FADD.FTZ R41, R41, -R72.reuse ;  /* 0x8000004829297221 */ /* 0x108fe20000010000 */
[----:B------:R-:W-:Y:S01]  /*3c50*/  FADD.FTZ R72, R43, -R72 ;  /* 0x800000482b487221 */ /* 0x000fe20000010000 */
[--C-:B----4-:R-:W-:Y:S01]  /*3c60*/  FADD.FTZ R43, R44, -R73.reuse ;  /* 0x800000492c2b7221 */ /* 0x110fe20000010000 */
[----:B------:R-:W-:Y:S01]  /*3c70*/  FADD.FTZ R73, R46, -R73 ;  /* 0x800000492e497221 */ /* 0x000fe20000010000 */
[----:B------:R-:W-:Y:S01]  /*3c80*/  FADD.FTZ R79, R50, -R74 ;  /* 0x8000004a324f7221 */ /* 0x000fe20000010000 */
[----:B------:R-:W-:Y:S01]  /*3c90*/  FFMA.FTZ R50, -R87, R87, 1 ;  /* 0x3f80000057327423 */ /* 0x000fe20000010157 */
[----:B------:R-:W-:Y:S01]  /*3ca0*/  FADD.FTZ R47, R47, -R38 ;  /* 0x800000262f2f7221 */ /* 0x000fe20000010000 */
[----:B------:R-:W-:Y:S01]  /*3cb0*/  FMUL.FTZ R73, R204, R73 ;  /* 0x00000049cc497220 */ /* 0x000fe20000410000 */
[--C-:B------:R-:W-:Y:S01]  /*3cc0*/  FADD.FTZ R42, R51, -R75.reuse ;  /* 0x8000004b332a7221 */ /* 0x100fe20000010000 */
[----:B------:R-:W-:Y:S01]  /*3cd0*/  FADD.FTZ R38, R49, -R75 ;  /* 0x8000004b31267221 */ /* 0x000fe20000010000 */
[--C-:B-1----:R-:W-:Y:S01]  /*3ce0*/  FADD.FTZ R49, R52, -R76.reuse ;  /* 0x8000004c34317221 */ /* 0x102fe20000010000 */
[----:B-----5:R-:W-:Y:S01]  /*3cf0*/  FMUL.FTZ R10, R14, R43 ;  /* 0x0000002b0e0a7220 */ /* 0x020fe20000410000 */
[----:B------:R-:W-:Y:S01]  /*3d00*/  FFMA.FTZ R52, -R86, R86, 1 ;  /* 0x3f80000056347423 */ /* 0x000fe20000010156 */
[----:B------:R-:W-:Y:S01]  /*3d10*/  FMUL.FTZ R43, R97, R28 ;  /* 0x0000001c612b7220 */ /* 0x000fe20000410000 */
[----:B------:R-:W-:Y:S01]  /*3d20*/  FMUL.FTZ R50, R50, R73 ;  /* 0x0000004932327220 */ /* 0x000fe20000410000 */
[----:B------:R-:W-:Y:S01]  /*3d30*/  FMUL.FTZ R73, R217, R42 ;  /* 0x0000002ad9497220 */ /* 0x000fe20000410000 */
        /* <DEDUP_REMOVED lines=8> */
[----:B------:R-:W-:Y:S01]  /*3dc0*/  MUFU.EX2 R102, R102 ;  /* 0x0000006600667308 */ /* 0x000fe20000000800 */
[----:B------:R-:W-:Y:S01]  /*3dd0*/  FMUL.FTZ R46, R46, R51 ;  /* 0x000000332e2e7220 */ /* 0x000fe20000410000 */
[----:B------:R-:W-:Y:S01]  /*3de0*/  FFMA.FTZ R51, -R85, R85, 1 ;  /* 0x3f80000055337423 */ /* 0x000fe20000010155 */
[----:B------:R-:W-:Y:S01]  /*3df0*/  FMUL.FTZ R28, R98, R45 ;  /* 0x0000002d621c7220 */ /* 0x000fe20000410000 */
[----:B------:R-:W-:Y:S01]  /*3e00*/  FMUL.FTZ R72, R218, R79 ;  /* 0x0000004fda487220 */ /* 0x000fe20000410000 */
[----:B------:R-:W-:-:S03]  /*3e10*/  FFMA.FTZ R185, -R185, R185, 1 ;  /* 0x3f800000b9b97423 */ /* 0x000fc600000101b9 */
[----:B------:R-:W-:Y:S01]  /*3e20*/  MUFU.EX2 R119, R119 ;  /* 0x0000007700777308 */ /* 0x000fe20000000800 */
[----:B------:R-:W1:Y:S07]  /*3e30*/  SHFL.IDX PT, R76, R48, R193, 0x1f ;  /* 0x00001fc1304c7589 */ /* 0x000e6e00000e0000 */
[----:B------:R-:W-:Y:S01]  /*3e40*/  MUFU.EX2 R103, R103 ;  /* 0x0000006700677308 */ /* 0x000fe20000000800 */
[----:B------:R-:W3:Y:S01]  /*3e50*/  SHFL.IDX PT, R73, R48, R198, 0x1f ;  /* 0x00001fc630497589 */ /* 0x000ee200000e0000 */
[----:B------:R-:W-:Y:S01]  /*3e60*/  FMUL.FTZ R51, R51, R10 ;  /* 0x0000000a33337220 */ /* 0x000fe20000410000 */
[----:B------:R-:W-:-:S02]  /*3e70*/  FMUL.FTZ R10, R202, R47 ;  /* 0x0000002fca0a7220 */ /* 0x000fc40000410000 */
[----:B------:R-:W4:Y:S01]  /*3e80*/  SHFL.IDX PT, R79, R48, R9, 0x1f ;  /* 0x00001f09304f7589 */ /* 0x000f2200000e0000 */
[----:B------:R-:W-:Y:S01]  /*3e90*/  FMUL.FTZ R47, R89, R28 ;  /* 0x0000001c592f7220 */ /* 0x000fe20000410000 */
[----:B------:R-:W-:Y:S02]  /*3ea0*/  FADD.FTZ R44, R53, -R77 ;  /* 0x8000004d352c7221 */ /* 0x000fe40000010000 */
[----:B------:R-:W5:Y:S01]  /*3eb0*/  SHFL.IDX PT, R118, R48, R118, 0x1f ;  /* 0x00001f7630767589 */ /* 0x000f6200000e0000 */
[----:B------:R-:W-:-:S03]  /*3ec0*/  FFMA.FTZ R53, -R88, R88, 1 ;  /* 0x3f80000058357423 */ /* 0x000fc60000010158 */
[----:B------:R-:W5:Y:S04]  /*3ed0*/  SHFL.IDX PT, R199, R48, R199, 0x1f ;  /* 0x00001fc730c77589 */ /* 0x000f6800000e0000 */
[----:B------:R-:W5:Y:S04]  /*3ee0*/  SHFL.IDX PT, R28, R48, R197, 0x1f ;  /* 0x00001fc5301c7589 */ /* 0x000f6800000e0000 */
[----:B------:R-:W5:Y:S01]  /*3ef0*/  SHFL.IDX PT, R117, R48, R117, 0x1f ;  /* 0x00001f7530757589 */ /* 0x000f6200000e0000 */
[----:B------:R-:W-:Y:S02]  /*3f00*/  FMUL.FTZ R53, R53, R10 ;  /* 0x0000000a35357220 */ /* 0x000fe40000410000 */
[----:B------:R-:W5:Y:S01]  /*3f10*/  MUFU.EX2 R10, R211 ;  /* 0x000000d3000a7308 */ /* 0x000f620000000800 */
[----:B------:R5:W2:Y:S01]  /*3f20*/  SHFL.IDX PT, R200, R48, R200, 0x1f ;  /* 0x00001fc830c87589 */ /* 0x000aa200000e0000 */
[--C-:B-1----:R-:W-:Y:S01]  /*3f30*/  FADD.FTZ R81, R57, -R76.reuse ;  /* 0x8000004c39517221 */ /* 0x102fe20000010000 */
[----:B------:R-:W-:Y:S01]  /*3f40*/  FMUL.FTZ R42, R90, R43 ;  /* 0x0000002b5a2a7220 */ /* 0x000fe20000410000 */
[----:B------:R-:W-:Y:S01]  /*3f50*/  FADD.FTZ R76, R59, -R76 ;  /* 0x8000004c3b4c7221 */ /* 0x000fe20000010000 */
[--C-:B---3--:R-:W-:Y:S01]  /*3f60*/  FADD.FTZ R59, R68, -R73.reuse ;  /* 0x80000049443b7221 */ /* 0x108fe20000010000 */
[----:B------:R-:W-:-:S02]  /*3f70*/  FADD.FTZ R70, R70, -R73 ;  /* 0x8000004946467221 */ /* 0x000fc40000010000 */
[----:B------:R-:W1:Y:S01]  /*3f80*/  MUFU.EX2 R220, R220 ;  /* 0x000000dc00dc7308 */ /* 0x000e620000000800 */
[----:B------:R-:W-:Y:S01]  /*3f90*/  FMUL.FTZ R45, R91, R72 ;  /* 0x000000485b2d7220 */ /* 0x000fe20000410000 */
[----:B------:R-:W-:-:S06]  /*3fa0*/  FMUL.FTZ R72, R100, R49 ;  /* 0x0000003164487220 */ /* 0x000fcc0000410000 */
[----:B------:R-:W3:Y:S01]  /*3fb0*/  MUFU.EX2 R43, R216 ;  /* 0x000000d8002b7308 */ /* 0x000ee20000000800 */
[----:B------:R-:W-:Y:S01]  /*3fc0*/  FFMA.FTZ R83, -R83, R83, 1 ;  /* 0x3f80000053537423 */ /* 0x000fe20000010153 */
[----:B------:R-:W-:-:S06]  /*3fd0*/  FMUL.FTZ R74, R213, R54 ;  /* 0x00000036d54a7220 */ /* 0x000fcc0000410000 */
[----:B------:R-:W3:Y:S01]  /*3fe0*/  MUFU.EX2 R73, R222 ;  /* 0x000000de00497308 */ /* 0x000ee20000000800 */
[----:B------:R-:W-:Y:S01]  /*3ff0*/  FADD.FTZ R55, R55, -R77 ;  /* 0x8000004d37377221 */ /* 0x000fe20000010000 */
[----:B------:R-:W-:Y:S01]  /*4000*/  FMUL.FTZ R54, R185, R72 ;  /* 0x00000048b9367220 */ /* 0x000fe20000410000 */
[----:B------:R-:W-:-:S05]  /*4010*/  FFMA.FTZ R78, -R78, R78, 1 ;  /* 0x3f8000004e4e7423 */ /* 0x000fca000001014e */
[----:B------:R-:W2:Y:S01]  /*4020*/  MUFU.EX2 R215, R215 ;  /* 0x000000d700d77308 */ /* 0x000ea20000000800 */
[----:B------:R-:W-:Y:S01]  /*4030*/  FMUL.FTZ R37, R92, R37 ;  /* 0x000000255c257220 */ /* 0x000fe20000410000 */
[----:B----4-:R-:W-:-:S06]  /*4040*/  FADD.FTZ R72, R56, -R79 ;  /* 0x8000004f38487221 */ /* 0x010fcc0000010000 */
[----:B------:R-:W4:Y:S01]  /*4050*/  MUFU.EX2 R227, R227 ;  /* 0x000000e300e37308 */ /* 0x000f220000000800 */
[----:B------:R-:W-:-:S07]  /*4060*/  FMUL.FTZ R40, R83, R40 ;  /* 0x0000002853287220 */ /* 0x000fce0000410000 */
[----:B------:R-:W4:Y:S01]  /*4070*/  MUFU.EX2 R214, R214 ;  /* 0x000000d600d67308 */ /* 0x000f220000000800 */
[----:B------:R-:W-:-:S07]  /*4080*/  FFMA.FTZ R186, -R186, R186, 1 ;  /* 0x3f800000baba7423 */ /* 0x000fce00000101ba */
[----:B------:R-:W4:Y:S01]  /*4090*/  MUFU.EX2 R210, R210 ;  /* 0x000000d200d27308 */ /* 0x000f220000000800 */
[----:B------:R-:W-:Y:S01]  /*40a0*/  FFMA.FTZ R188, -R188, R188, 1 ;  /* 0x3f800000bcbc7423 */ /* 0x000fe200000101bc */
[----:B------:R-:W-:-:S06]  /*40b0*/  FMUL.FTZ R75, R13, R44 ;  /* 0x0000002c0d4b7220 */ /* 0x000fcc0000410000 */
[----:B------:R-:W-:Y:S01]  /*40c0*/  MUFU.EX2 R223, R223 ;  /* 0x000000df00df7308 */ /* 0x000fe20000000800 */
[----:B-----5:R-:W-:Y:S01]  /*40d0*/  FMUL.FTZ R77, R10, R55 ;  /* 0x000000370a4d7220 */ /* 0x020fe20000410000 */
[----:B------:R-:W-:-:S06]  /*40e0*/  FADD.FTZ R83, R61, -R118 ;  /* 0x800000763d537221 */ /* 0x000fcc0000010000 */
[----:B------:R-:W-:Y:S01]  /*40f0*/  MUFU.EX2 R228, R228 ;  /* 0x000000e400e47308 */ /* 0x000fe20000000800 */
[----:B------:R-:W-:-:S07]  /*4100*/  FADD.FTZ R57, R64, -R199 ;  /* 0x800000c740397221 */ /* 0x000fce0000010000 */
[----:B------:R-:W-:Y:S01]  /*4110*/  MUFU.EX2 R225, R225 ;  /* 0x000000e100e17308 */ /* 0x000fe20000000800 */
[----:B------:R-:W-:-:S07]  /*4120*/  FMUL.FTZ R37, R78, R37 ;  /* 0x000000254e257220 */ /* 0x000fce0000410000 */
[----:B------:R-:W5:Y:S01]  /*4130*/  MUFU.EX2 R212, R212 ;  /* 0x000000d400d47308 */ /* 0x000f620000000800 */
[----:B------:R-:W-:-:S07]  /*4140*/  FFMA.FTZ R187, -R187, R187, 1 ;  /* 0x3f800000bbbb7423 */ /* 0x000fce00000101bb */
[----:B------:R-:W5:Y:S01]  /*4150*/  MUFU.EX2 R226, R226 ;  /* 0x000000e200e27308 */ /* 0x000f620000000800 */
[----:B------:R-:W-:Y:S01]  /*4160*/  FADD.FTZ R56, R65, -R28 ;  /* 0x8000001c41387221 */ /* 0x000fe20000010000 */
[----:B------:R-:W-:Y:S01]  /*4170*/  FFMA.FTZ R48, -R189, R189, 1 ;  /* 0x3f800000bd307423 */ /* 0x000fe200000101bd */
[----:B------:R-:W-:Y:S01]  /*4180*/  FMUL.FTZ R61, R101, R72 ;  /* 0x00000048653d7220 */ /* 0x000fe20000410000 */
[----:B------:R-:W-:Y:S01]  /*4190*/  FADD.FTZ R25, R25, -R234 ;  /* 0x800000ea19197221 */ /* 0x000fe20000010000 */
[--C-:B------:R-:W-:Y:S01]  /*41a0*/  FADD.FTZ R78, R60, -R117.reuse ;  /* 0x800000753c4e7221 */ /* 0x100fe20000010000 */
[----:B------:R-:W-:Y:S01]  /*41b0*/  FADD.FTZ R28, R67, -R28 ;  /* 0x8000001c431c7221 */ /* 0x000fe20000010000 */
[----:B------:R-:W-:Y:S01]  /*41c0*/  FMUL.FTZ R55, R186, R75 ;  /* 0x0000004bba377220 */ /* 0x000fe20000410000 */
[----:B------:R-:W-:Y:S01]  /*41d0*/  FMUL.FTZ R44, R188, R77 ;  /* 0x0000004dbc2c7220 */ /* 0x000fe20000410000 */
[----:B------:R-:W-:Y:S01]  /*41e0*/  FFMA.FTZ R112, -R112, R112, 1 ;  /* 0x3f80000070707423 */ /* 0x000fe20000010170 */
[----:B-1----:R-:W-:Y:S01]  /*41f0*/  FMUL.FTZ R57, R220, R57 ;  /* 0x00000039dc397220 */ /* 0x002fe20000410000 */
[----:B------:R-:W-:Y:S01]  /*4200*/  FMUL.FTZ R49, R187, R74 ;  /* 0x0000004abb317220 */ /* 0x000fe20000410000 */
[----:B------:R-:W-:Y:S01]  /*4210*/  FADD.FTZ R62, R62, -R117 ;  /* 0x800000753e3e7221 */ /* 0x000fe20000010000 */
[----:B------:R-:W-:Y:S01]  /*4220*/  FMUL.FTZ R48, R48, R61 ;  /* 0x0000003d30307220 */ /* 0x000fe20000410000 */
[----:B------:R-:W-:Y:S01]  /*4230*/  FFMA.FTZ R75, -R105, R105, 1 ;  /* 0x3f800000694b7423 */ /* 0x000fe20000010169 */
[----:B------:R-:W-:Y:S01]  /*4240*/  FFMA.FTZ R77, -R107, R107, 1 ;  /* 0x3f8000006b4d7423 */ /* 0x000fe2000001016b */
[----:B------:R-:W-:Y:S01]  /*4250*/  FMUL.FTZ R60, R102, R81 ;  /* 0x00000051663c7220 */ /* 0x000fe20000410000 */
[----:B---3--:R-:W-:Y:S01]  /*4260*/  FMUL.FTZ R76, R43, R76 ;  /* 0x0000004c2b4c7220 */ /* 0x008fe20000410000 */
[----:B------:R-:W-:Y:S01]  /*4270*/  FMUL.FTZ R25, R119, R25 ;  /* 0x0000001977197220 */ /* 0x000fe20000410000 */
[----:B------:R-:W-:Y:S01]  /*4280*/  FADD.FTZ R79, R58, -R79 ;  /* 0x8000004f3a4f7221 */ /* 0x000fe20000010000 */
[----:B------:R-:W-:Y:S01]  /*4290*/  FADD.FTZ R85, R63, -R118 ;  /* 0x800000763f557221 */ /* 0x000fe20000010000 */
[----:B------:R-:W-:Y:S01]  /*42a0*/  FFMA.FTZ R74, -R108, R108, 1 ;  /* 0x3f8000006c4a7423 */ /* 0x000fe2000001016c */
[----:B------:R-:W-:Y:S01]  /*42b0*/  FMUL.FTZ R61, R103, R78 ;  /* 0x0000004e673d7220 */ /* 0x000fe20000410000 */
[----:B------:R-:W-:Y:S01]  /*42c0*/  FFMA.FTZ R115, -R115, R115, 1 ;  /* 0x3f80000073737423 */ /* 0x000fe20000010173 */
[----:B------:R-:W-:Y:S01]  /*42d0*/  FMUL.FTZ R28, R73, R28 ;  /* 0x0000001c491c7220 */ /* 0x000fe20000410000 */
[----:B------:R-:W-:Y:S01]  /*42e0*/  FADD.FTZ R199, R66, -R199 ;  /* 0x800000c742c77221 */ /* 0x000fe20000010000 */
[--C-:B--2---:R-:W-:Y:S01]  /*42f0*/  FADD.FTZ R58, R69, -R200.reuse ;  /* 0x800000c8453a7221 */ /* 0x104fe20000010000 */
        /* <DEDUP_REMOVED lines=8> */
[----:B----4-:R-:W-:Y:S01]  /*4380*/  FMUL.FTZ R57, R227, R70 ;  /* 0x00000046e3397220 */ /* 0x010fe20000410000 */
[----:B------:R-:W-:Y:S01]  /*4390*/  FMUL.FTZ R25, R219, R25 ;  /* 0x00000019db197220 */ /* 0x000fe20000410000 */
[----:B------:R-:W-:Y:S01]  /*43a0*/  FFMA.FTZ R72, -R106, R106, 1 ;  /* 0x3f8000006a487423 */ /* 0x000fe2000001016a */
[----:B------:R-:W-:Y:S01]  /*43b0*/  FMUL.FTZ R79, R214, R79 ;  /* 0x0000004fd64f7220 */ /* 0x000fe20000410000 */
[----:B------:R-:W-:Y:S01]  /*43c0*/  FFMA.FTZ R109, -R109, R109, 1 ;  /* 0x3f8000006d6d7423 */ /* 0x000fe2000001016d */
[----:B------:R-:W-:Y:S01]  /*43d0*/  FFMA.FTZ R76, -R110, R110, 1 ;  /* 0x3f8000006e4c7423 */ /* 0x000fe2000001016e */
[----:B------:R-:W-:Y:S01]  /*43e0*/  FFMA.FTZ R111, -R111, R111, 1 ;  /* 0x3f8000006f6f7423 */ /* 0x000fe2000001016f */
[----:B------:R-:W-:Y:S01]  /*43f0*/  FMUL.FTZ R60, R12, R83 ;  /* 0x000000530c3c7220 */ /* 0x000fe20000410000 */
[----:B------:R-:W-:Y:S01]  /*4400*/  FMUL.FTZ R62, R210, R85 ;  /* 0x00000055d23e7220 */ /* 0x000fe20000410000 */
[----:B------:R-:W-:Y:S01]  /*4410*/  FMUL.FTZ R74, R74, R61 ;  /* 0x0000003d4a4a7220 */ /* 0x000fe20000410000 */
[----:B------:R-:W-:Y:S01]  /*4420*/  FMUL.FTZ R115, R115, R28 ;  /* 0x0000001c73737220 */ /* 0x000fe20000410000 */
[----:B------:R-:W-:Y:S01]  /*4430*/  F2FP.F16.F32.PACK_AB R70, R23, R20 ;  /* 0x000000141746723e */ /* 0x000fe200000000ff */
[----:B------:R-:W-:Y:S01]  /*4440*/  FFMA.FTZ R191, -R191, R191, 1 ;  /* 0x3f800000bfbf7423 */ /* 0x000fe200000101bf */
[----:B------:R-:W-:Y:S01]  /*4450*/  FFMA.FTZ R114, -R114, R114, 1 ;  /* 0x3f80000072727423 */ /* 0x000fe20000010172 */
[----:B-----5:R-:W-:Y:S01]  /*4460*/  FMUL.FTZ R199, R212, R199 ;  /* 0x000000c7d4c77220 */ /* 0x020fe20000410000 */
        /* <DEDUP_REMOVED lines=37> */
[----:B------:R1:W-:Y:S01]  /*46c0*/  STSM.16.MT88.4 [R20+0x1a800], R68 ;  /* 0x01a8004414007844 */ /* 0x0003e20000004200 */
[----:B------:R-:W-:Y:S02]  /*46d0*/  R2UR UR6, R236 ;  /* 0x00000000ec0672ca */ /* 0x000fe400000e0000 */
[----:B------:R-:W-:Y:S02]  /*46e0*/  F2FP.F16.F32.PACK_AB R52, R75, R48 ;  /* 0x000000304b34723e */ /* 0x000fe400000000ff */
        /* <DEDUP_REMOVED lines=238> */
.L_x_2871:
        /* <DEDUP_REMOVED lines=56> */
.L_x_2872:
        /* <DEDUP_REMOVED lines=11> */
.L_x_2862:
        /* <DEDUP_REMOVED lines=14> */
[----:B------:R-:W-:Y:S01]  /*5ae0*/  LOP3.LUT R13, R11, 0xfffffffc, RZ, 0xc0, !PT ;  /* 0xfffffffc0b0d7812 */ /* 0x000fe200078ec0ff */
[----:B------:R-:W-:Y:S01]  /*5af0*/  IMAD.IADD R9, R6, 0x1, -R9 ;  /* 0x0000000106097824 */ /* 0x000fe200078e0a09 */
[----:B------:R-:W-:-:S02]  /*5b00*/  LOP3.LUT R7, R8, 0xffffff80, RZ, 0xc0, !PT ;  /* 0xffffff8008077812 */ /* 0x000fc400078ec0ff */
[----:B------:R-:W-:Y:S02]  /*5b10*/  SHF.R.S32.HI R8, RZ, 0x7, R8 ;  /* 0x00000007ff087819 */ /* 0x000fe40000011408 */
[----:B------:R-:W-:Y:S02]  /*5b20*/  SHF.R.S32.HI R10, RZ, 0x1f, R9 ;  /* 0x0000001fff0a7819 */ /* 0x000fe40000011409 */
[----:B------:R-:W-:Y:S02]  /*5b30*/  IADD3 R7, R6, -R7, RZ ;  /* 0x8000000706077210 */ /* 0x000fe40007ffe0ff */
[CC--:B------:R-:W-:Y:S02]  /*5b40*/  LEA.HI R11, R10.reuse, R9.reuse, RZ, 0x3 ;  /* 0x000000090a0b7211 */ /* 0x0c0fe400078f18ff */
[----:B------:R-:W-:Y:S01]  /*5b50*/  LEA.HI R10, R10, R9, RZ, 0x2 ;  /* 0x000000090a0a7211 */ /* 0x000fe200078f10ff */
[----:B------:R-:W-:Y:S01]  /*5b60*/  IMAD.IADD R9, R6, 0x1, -R13 ;  /* 0x0000000106097824 */ /* 0x000fe200078e0a0d */
[----:B------:R-:W-:Y:S01]  /*5b70*/  SHF.R.S32.HI R11, RZ, 0x3, R11 ;  /* 0x00000003ff0b7819 */ /* 0x000fe2000001140b */
[----:B------:R-:W5:Y:S01]  /*5b80*/  LDC R6, c[0x0][0x8b4] ;  /* 0x00022d00ff067b82 */ /* 0x000f620000000800 */
[----:B------:R-:W-:-:S05]  /*5b90*/  SHF.R.S32.HI R13, RZ, 0x2, R10 ;  /* 0x00000002ff0d7819 */ /* 0x000fca000001140a */
[C---:B------:R-:W-:Y:S01]  /*5ba0*/  VIADD R14, R13.reuse, 0x8 ;  /* 0x000000080d0e7836 */ /* 0x040fe20000000000 */
[----:B------:R-:W-:-:S04]  /*5bb0*/  IADD3 R19, R13, 0x10, RZ ;  /* 0x000000100d137810 */ /* 0x000fc80007ffe0ff */
[----:B------:R-:W-:Y:S02]  /*5bc0*/  LEA.HI R15, R14, R14, RZ, 0x1 ;  /* 0x0000000e0e0f7211 */ /* 0x000fe400078f08ff */
[----:B------:R-:W-:Y:S02]  /*5bd0*/  LEA.HI R20, R19, R19, RZ, 0x1 ;  /* 0x0000001313147211 */ /* 0x000fe400078f08ff */
[----:B------:R-:W-:Y:S02]  /*5be0*/  SHF.R.S32.HI R18, RZ, 0x1, R15 ;  /* 0x00000001ff127819 */ /* 0x000fe4000001140f */
[----:B------:R-:W-:Y:S01]  /*5bf0*/  LEA.HI R10, R10, R13, RZ, 0x1 ;  /* 0x0000000d0a0a7211 */ /* 0x000fe200078f08ff */
[----:B------:R-:W-:-:S03]  /*5c00*/  ULOP3.LUT UR4, URZ, UR38, URZ, 0x33, !UPT ;  /* 0x000000263f047292 */ /* 0x000fc6000f8e333f */
[----:B------:R-:W-:-:S05]  /*5c10*/  LOP3.LUT R10, R10, 0xfffffffe, RZ, 0xc0, !PT ;  /* 0xfffffffe0a0a7812 */ /* 0x000fca00078ec0ff */
[----:B------:R-:W-:Y:S02]  /*5c20*/  IMAD.IADD R10, R13, 0x1, -R10 ;  /* 0x000000010d0a7824 */ /* 0x000fe400078e0a0a */
[----:B-----5:R-:W-:Y:S01]  /*5c30*/  VIADD R6, R6, UR4 ;  /* 0x0000000406067c36 */ /* 0x020fe20008000000 */
[----:B------:R-:W-:-:S03]  /*5c40*/  LOP3.LUT R15, R15, 0xfffffffe, RZ, 0xc0, !PT ;  /* 0xfffffffe0f0f7812 */ /* 0x000fc600078ec0ff */
[----:B-1----:R-:W-:Y:S01]  /*5c50*/  IMAD R6, R6, -0x80, R27 ;  /* 0xffffff8006067824 */ /* 0x002fe200078e021b */
[----:B------:R-:W-:Y:S01]  /*5c60*/  IADD3 R15, R14, -R15, RZ ;  /* 0x8000000f0e0f7210 */ /* 0x000fe20007ffe0ff */
[----:B------:R-:W-:Y:S01]  /*5c70*/  IMAD.MOV.U32 R185, RZ, RZ, 0x40000040 ;  /* 0x40000040ffb97424 */ /* 0x000fe200078e00ff */
[----:B------:R-:W-:Y:S01]  /*5c80*/  MOV R187, 0x40000040 ;  /* 0x4000004000bb7802 */ /* 0x000fe20000000f00 */
[----:B------:R-:W-:Y:S01]  /*5c90*/  IMAD.MOV.U32 R189, RZ, RZ, 0x40000040 ;  /* 0x40000040ffbd7424 */ /* 0x000fe200078e00ff */
[----:B------:R-:W-:Y:S01]  /*5ca0*/  MOV R193, 0x40000040 ;  /* 0x4000004000c17802 */ /* 0x000fe20000000f00 */
[----:B------:R-:W-:Y:S01]  /*5cb0*/  IMAD.MOV.U32 R191, RZ, RZ, 0x40000040 ;  /* 0x40000040ffbf7424 */ /* 0x000fe200078e00ff */
[----:B--2---:R-:W-:Y:S02]  /*5cc0*/  LEA.HI R24, R12, R7, RZ, 0x5 ;  /* 0x000000070c187211 */ /* 0x004fe400078f28ff */
[----:B------:R-:W-:Y:S01]  /*5cd0*/  LEA.HI R12, R8, R8, RZ, 0x1 ;  /* 0x00000008080c7211 */ /* 0x000fe200078f08ff */
[----:B------:R-:W-:-:S03]  /*5ce0*/  IMAD.HI R7, R11, 0x2aaaaaab, RZ ;  /* 0x2aaaaaab0b077827 */ /* 0x000fc600078e02ff */
[----:B------:R-:W-:Y:S02]  /*5cf0*/  LOP3.LUT R21, R12, 0xfffffffe, RZ, 0xc0, !PT ;  /* 0xfffffffe0c157812 */ /* 0x000fe400078ec0ff */
[----:B------:R-:W-:-:S03]  /*5d00*/  SHF.R.U32.HI R12, RZ, 0x1, R7 ;  /* 0x00000001ff0c7819 */ /* 0x000fc60000011607 */
[----:B------:R-:W-:Y:S01]  /*5d10*/  IMAD.IADD R25, R8, 0x1, -R21 ;  /* 0x0000000108197824 */ /* 0x000fe200078e0a15 */
[----:B------:R-:W-:Y:S02]  /*5d20*/  SHF.R.S32.HI R21, RZ, 0x1, R20 ;  /* 0x00000001ff157819 */ /* 0x000fe40000011414 */
[----:B------:R-:W-:Y:S01]  /*5d30*/  LEA.HI R12, R7, R12, RZ, 0x1 ;  /* 0x0000000c070c7211 */ /* 0x000fe200078f08ff */
[----:B------:R-:W-:-:S04]  /*5d40*/  IMAD.HI R7, R18, 0x2aaaaaab, RZ ;  /* 0x2aaaaaab12077827 */ /* 0x000fc800078e02ff */
[----:B------:R-:W-:Y:S01]  /*5d50*/  IMAD.HI R22, R21, 0x2aaaaaab, RZ ;  /* 0x2aaaaaab15167827 */ /* 0x000fe200078e02ff */
[----:B------:R-:W-:-:S04]  /*5d60*/  SHF.R.U32.HI R8, RZ, 0x1, R7 ;  /* 0x00000001ff087819 */ /* 0x000fc80000011607 */
[----:B------:R-:W-:Y:S02]  /*5d70*/  SHF.R.U32.HI R13, RZ, 0x1, R22 ;  /* 0x00000001ff0d7819 */ /* 0x000fe40000011616 */
[----:B------:R-:W-:Y:S02]  /*5d80*/  LEA.HI R7, R7, R8, RZ, 0x1 ;  /* 0x0000000807077211 */ /* 0x000fe400078f08ff */
[--C-:B---3--:R-:W-:Y:S02]  /*5d90*/  SHF.R.S32.HI R23, RZ, 0x2, R28.reuse ;  /* 0x00000002ff177819 */ /* 0x108fe4000001141c */
[----:B------:R-:W-:Y:S02]  /*5da0*/  SHF.R.S32.HI R8, RZ, 0x1f, R28 ;  /* 0x0000001fff087819 */ /* 0x000fe4000001141c */
[----:B------:R-:W-:Y:S01]  /*5db0*/  LEA.HI R22, R22, R13, RZ, 0x1 ;  /* 0x0000000d16167211 */ /* 0x000fe200078f08ff */
[----:B------:R-:W-:Y:S01]  /*5dc0*/  IMAD R11, R12, -0xc, R11 ;  /* 0xfffffff40c0b7824 */ /* 0x000fe200078e020b */
[----:B------:R-:W-:-:S02]  /*5dd0*/  SHF.R.S32.HI R13, RZ, 0x5, R24 ;  /* 0x00000005ff0d7819 */ /* 0x000fc40000011418 */
[----:B------:R-:W-:Y:S01]  /*5de0*/  LEA.HI R8, R8, R23, RZ, 0x3 ;  /* 0x0000001708087211 */ /* 0x000fe200078f18ff */
[----:B------:R-:W-:Y:S01]  /*5df0*/  IMAD R18, R7, -0xc, R18 ;  /* 0xfffffff407127824 */ /* 0x000fe200078e0212 */
[----:B------:R-:W-:Y:S01]  /*5e00*/  LEA R7, R11, R10, 0x3 ;  /* 0x0000000a0b077211 */ /* 0x000fe200078e18ff */
[----:B------:R-:W-:Y:S01]  /*5e10*/  IMAD R6, R13, -0x10, R6 ;  /* 0xfffffff00d067824 */ /* 0x000fe200078e0206 */
[----:B------:R-:W-:-:S03]  /*5e20*/  LOP3.LUT R8, R8, 0xfffffff8, RZ, 0xc0, !PT ;  /* 0xfffffff808087812 */ /* 0x000fc600078ec0ff */
[----:B------:R1:W-:Y:S01]  /*5e30*/  STL [R1+0x2c], R7 ;  /* 0x00002c0701007387 */ /* 0x0003e20000100800 */
[----:B------:R-:W-:Y:S01]  /*5e40*/  IADD3 R6, R6, R8, -R23 ;  /* 0x0000000806067210 */ /* 0x000fe20007ffe817 */
[----:B------:R-:W-:Y:S01]  /*5e50*/  IMAD R8, R18, 0x8, R15 ;  /* 0x0000000812087824 */ /* 0x000fe200078e020f */
[C---:B------:R-:W-:Y:S01]  /*5e60*/  LEA R10, R5.reuse, R17, 0xd ;  /* 0x00000011050a7211 */ /* 0x040fe200078e68ff */
[----:B-1----:R-:W-:-:S03]  /*5e70*/  IMAD R7, R5, 0x800, R17 ;  /* 0x0000080005077824 */ /* 0x002fc600078e0211 */
[----:B------:R1:W-:Y:S01]  /*5e80*/  STL [R1+0x28], R8 ;  /* 0x0000280801007387 */ /* 0x0003e20000100800 */
[----:B------:R-:W-:Y:S01]  /*5e90*/  LOP3.LUT R20, R20, 0xfffffffe, RZ, 0xc0, !PT ;  /* 0xfffffffe14147812 */ /* 0x000fe200078ec0ff */
[----:B------:R-:W-:Y:S02]  /*5ea0*/  VIADD R5, R7, 0x1a800 ;  /* 0x0001a80007057836 */ /* 0x000fe40000000000 */
[----:B-1----:R-:W-:Y:S01]  /*5eb0*/  IMAD R8, R25, -0x40, R6 ;  /* 0xffffffc019087824 */ /* 0x002fe200078e0206 */
[----:B------:R-:W-:Y:S02]  /*5ec0*/  IADD3 R6, R10, 0x4000, RZ ;  /* 0x000040000a067810 */ /* 0x000fe40007ffe0ff */
[----:B------:R-:W-:Y:S02]  /*5ed0*/  SHF.R.U32.HI R10, RZ, 0x4, R10 ;  /* 0x00000004ff0a7819 */ /* 0x000fe4000001160a */
[----:B------:R-:W-:Y:S01]  /*5ee0*/  SHF.R.U32.HI R5, RZ, 0x4, R5 ;  /* 0x00000004ff057819 */ /* 0x000fe20000011605 */
[----:B------:R-:W-:Y:S01]  /*5ef0*/  IMAD.IADD R20, R19, 0x1, -R20 ;  /* 0x0000000113147824 */ /* 0x000fe200078e0a14 */
[----:B------:R-:W-:Y:S01]  /*5f00*/  SHF.R.U32.HI R6, RZ, 0x4, R6 ;  /* 0x00000004ff067819 */ /* 0x000fe20000011606 */
[----:B------:R-:W-:Y:S01]  /*5f10*/  IMAD R21, R22, -0xc, R21 ;  /* 0xfffffff416157824 */ /* 0x000fe200078e0215 */
[----:B------:R-:W-:-:S02]  /*5f20*/  LOP3.LUT R10, R10, 0x3fff, RZ, 0xc0, !PT ;  /* 0x00003fff0a0a7812 */ /* 0x000fc400078ec0ff */
[----:B------:R-:W-:Y:S01]  /*5f30*/  LOP3.LUT R5, R5, 0x3fff, RZ, 0xc0, !PT ;  /* 0x00003fff05057812 */ /* 0x000fe200078ec0ff */
[----:B------:R-:W-:Y:S01]  /*5f40*/  IMAD R11, R21, 0x8, R20 ;  /* 0x00000008150b7824 */ /* 0x000fe200078e0214 */
[----:B------:R-:W-:Y:S02]  /*5f50*/  LOP3.LUT R6, R6, 0x3fff, RZ, 0xc0, !PT ;  /* 0x00003fff06067812 */ /* 0x000fe400078ec0ff */
[----:B------:R-:W-:Y:S02]  /*5f60*/  LOP3.LUT R10, R10, 0x10000, RZ, 0xfc, !PT ;  /* 0x000100000a0a7812 */ /* 0x000fe400078efcff */
[----:B------:R-:W-:Y:S02]  /*5f70*/  LOP3.LUT R5, R5, 0x10000, RZ, 0xfc, !PT ;  /* 0x0001000005057812 */ /* 0x000fe400078efcff */
[----:B------:R-:W-:Y:S01]  /*5f80*/  LOP3.LUT R6, R6, 0x10000, RZ, 0xfc, !PT ;  /* 0x0001000006067812 */ /* 0x000fe200078efcff */
[----:B------:R-:W-:Y:S01]  /*5f90*/  STL [R1+0x20], R11 ;  /* 0x0000200b01007387 */ /* 0x000fe20000100800 */
[C---:B------:R-:W-:Y:S01]  /*5fa0*/  VIADD R22, R10.reuse, 0x2 ;  /* 0x000000020a167836 */ /* 0x040fe20000000000 */
[----:B------:R-:W-:-:S02]  /*5fb0*/  IADD3 R186, R10, 0x6, RZ ;  /* 0x000000060aba7810 */ /* 0x000fc40007ffe0ff */
[----:B------:R1:W-:Y:S01]  /*5fc0*/  STL [R1+0x18], R10 ;  /* 0x0000180a01007387 */ /* 0x0003e20000100800 */
[----:B------:R-:W-:Y:S01]  /*5fd0*/  VIADD R184, R10, 0x4 ;  /* 0x000000040ab87836 */ /* 0x000fe20000000000 */
[C---:B------:R-:W-:Y:S01]  /*5fe0*/  IADD3 R192, R6.reuse, 0x6, RZ ;  /* 0x0000000606c07810 */ /* 0x040fe20007ffe0ff */
[C---:B------:R-:W-:Y:S01]  /*5ff0*/  VIADD R188, R6.reuse, 0x2 ;  /* 0x0000000206bc7836 */ /* 0x040fe20000000000 */
[----:B------:R2:W-:Y:S01]  /*6000*/  STL [R1+0x24], R5 ;  /* 0x0000240501007387 */ /* 0x0005e20000100800 */
[----:B------:R-:W-:Y:S01]  /*6010*/  VIADD R190, R6, 0x4 ;  /* 0x0000000406be7836 */ /* 0x000fe20000000000 */
[----:B----4-:R-:W-:Y:S02]  /*6020*/  LOP3.LUT R7, R26, 0x1, RZ, 0xfc, !PT ;  /* 0x000000011a077812 */ /* 0x010fe400078efcff */
[----:B------:R3:W-:Y:S01]  /*6030*/  STL [R1+0x14], R6 ;  /* 0x0000140601007387 */ /* 0x0007e20000100800 */
[----:B------:R-:W-:Y:S02]  /*6040*/  IMAD.MOV.U32 R23, RZ, RZ, 0x40000040 ;  /* 0x40000040ff177424 */ /* 0x000fe400078e00ff */
[----:B-1----:R-:W-:-:S02]  /*6050*/  VIADD R10, R9, 0x8 ;  /* 0x00000008090a7836 */ /* 0x002fc40000000000 */
[C---:B------:R-:W-:Y:S01]  /*6060*/  VIADD R10, R9.reuse, 0x14 ;  /* 0x00000014090a7836 */ /* 0x040fe20000000000 */
[C---:B--2---:R-:W-:Y:S02]  /*6070*/  IADD3 R5, R9.reuse, 0x10, RZ ;  /* 0x0000001009057810 */ /* 0x044fe40007ffe0ff */
[C---:B------:R-:W-:Y:S01]  /*6080*/  IADD3 R5, R9.reuse, 0x1c, RZ ;  /* 0x0000001c09057810 */ /* 0x040fe20007ffe0ff */
[C---:B---3--:R-:W-:Y:S02]  /*6090*/  VIADD R6, R9.reuse, 0xc ;  /* 0x0000000c09067836 */ /* 0x048fe40000000000 */
[----:B------:R-:W-:-:S07]  /*60a0*/  VIADD R6, R9, 0x18 ;  /* 0x0000001809067836 */ /* 0x000fce0000000000 */
.L_x_2885:
[----:B------:R-:W-:-:S13]  /*60b0*/  ISETP.NE.AND P0, PT, R7, 0x3, PT ;  /* 0x000000030700780c */ /* 0x000fda0003f05270 */
[----:B------:R-:W-:Y:S05]  /*60c0*/  @!P0 BRA `(.L_x_2875) ;  /* 0x0000000000048947 */ /* 0x000fea0003800000 */
[----:B------:R-:W-:Y:S01]  /*60d0*/  BPT.TRAP 0x1 ;  /* 0x000000040000795c */ /* 0x000fe20000300000 */
.L_x_2875:
[----:B------:R-:W-:Y:S01]  /*60e0*/  IMAD R6, R0, 0x8, R17 ;  /* 0x0000000800067824 */ /* 0x000fe200078e0211 */
[----:B------:R-:W-:-:S04]  /*60f0*/  SHF.L.U32 R15, R4, 0x1f, RZ ;  /* 0x0000001f040f7819 */ /* 0x000fc800000006ff */
[----:B------:R1:W2:Y:S01]  /*6100*/  SYNCS.PHASECHK.TRANS64.TRYWAIT P1, [R6+URZ+0x26810], R15 ;  /* 0x0268100f060075a7 */ /* 0x0002a2000802017f */
[----:B------:R-:W-:Y:S05]  /*6110*/  @!P0 BRA `(.L_x_2876) ;  /* 0x0000000000048947 */ /* 0x000fea0003800000 */
[----:B------:R-:W-:Y:S01]  /*6120*/  BPT.TRAP 0x1 ;  /* 0x000000040000795c */ /* 0x000fe20000300000 */
.L_x_2876:
[----:B------:R-:W-:-:S05]  /*6130*/  VIADD R5, R17, 0xe000 ;  /* 0x0000e00011057836 */ /* 0x000fca0000000000 */
[----:B------:R-:W-:-:S04]  /*6140*/  SHF.R.U32.HI R5, RZ, 0x4, R5 ;  /* 0x00000004ff057819 */ /* 0x000fc80000011605 */
[----:B------:R-:W-:-:S04]  /*6150*/  LOP3.LUT R5, R5, 0x3fff, RZ, 0xc0, !PT ;  /* 0x00003fff05057812 */ /* 0x000fc800078ec0ff */
[----:B------:R-:W-:Y:S01]  /*6160*/  LOP3.LUT R11, R5, 0x10000, RZ, 0xfc, !PT ;  /* 0x00010000050b7812 */ /* 0x000fe200078efcff */
[----:B--2---:R-:W-:Y:S06]  /*6170*/  @P1 BRA `(.L_x_2877) ;  /* 0x0000000000081947 */ /* 0x004fec0003800000 */
[----:B------:R-:W2:Y:S02]  /*6180*/  SYNCS.PHASECHK.TRANS64.TRYWAIT P1, [R6+URZ+0x26810], R15 ;  /* 0x0268100f060075a7 */ /* 0x000ea4000802017f */
[----:B--2---:R-:W-:Y:S05]  /*6190*/  @!P1 BRA `(.L_x_2878) ;  /* 0x0000008000789947 */ /* 0x004fea0003800000 */
.L_x_2877:
        /* <DEDUP_REMOVED lines=54> */
.L_x_2879:
[----:B------:R1:W1:Y:S01]  /*6500*/  SYNCS.PHASECHK.TRANS64.TRYWAIT P1, [R6+URZ+0x26830], R15 ;  /* 0x0268300f060075a7 */ /* 0x000262000802017f */
[----:B------:R-:W-:Y:S05]  /*6510*/  @!P0 BRA `(.L_x_2880) ;  /* 0x0000000000048947 */ /* 0x000fea0003800000 */
[----:B------:R-:W-:Y:S01]  /*6520*/  BPT.TRAP 0x1 ;  /* 0x000000040000795c */ /* 0x000fe20000300000 */
.L_x_2880:
        /* <DEDUP_REMOVED lines=8> */
.L_x_2881:
        /* <DEDUP_REMOVED lines=11> */
[C---:B------:R-:W-:Y:S01]  /*6660*/  IADD3 R230, R9.reuse, 0x14, RZ ;  /* 0x0000001409e67810 */ /* 0x040fe20007ffe0ff */
[----:B------:R1:W-:Y:S01]  /*6670*/  STL [R1+0x40], R5 ;  /* 0x0000400501007387 */ /* 0x0003e20000100800 */
[C---:B------:R-:W-:Y:S01]  /*6680*/  VIADD R205, R9.reuse, 0x10 ;  /* 0x0000001009cd7836 */ /* 0x040fe20000000000 */
[C---:B------:R-:W-:Y:S01]  /*6690*/  ISETP.GT.AND P2, PT, R8.reuse, RZ, PT ;  /* 0x000000ff0800720c */ /* 0x040fe20003f44270 */
[C---:B------:R-:W-:Y:S01]  /*66a0*/  VIADD R231, R9.reuse, 0x18 ;  /* 0x0000001809e77836 */ /* 0x040fe20000000000 */
[----:B------:R-:W-:Y:S01]  /*66b0*/  STL [R1+0x3c], R4 ;  /* 0x00003c0401007387 */ /* 0x000fe20000100800 */
[C---:B------:R-:W-:Y:S01]  /*66c0*/  VIADD R209, R9.reuse, 0x1c ;  /* 0x0000001c09d17836 */ /* 0x040fe20000000000 */
[----:B------:R-:W-:Y:S01]  /*66d0*/  ISETP.GT.AND P1, PT, R8, 0x8, PT ;  /* 0x000000080800780c */ /* 0x000fe20003f24270 */
[----:B------:R-:W-:Y:S01]  /*66e0*/  IMAD R236, R0, 0x300, R12 ;  /* 0x0000030000ec7824 */ /* 0x000fe200078e020c */
[----:B------:R-:W-:Y:S01]  /*66f0*/  STL [R1+0x38], R3 ;  /* 0x0000380301007387 */ /* 0x000fe20000100800 */
[----:B------:R-:W-:-:S03]  /*6700*/  VIADD R12, R9, 0x1c ;  /* 0x0000001c090c7836 */ /* 0x000fc60000000000 */
[----:B------:R1:W-:Y:S04]  /*6710*/  STL [R1+0x34], R2 ;  /* 0x0000340201007387 */ /* 0x0003e80000100800 */
        /* <DEDUP_REMOVED lines=21> */
[----:B------:R-:W-:Y:S01]  /*6870*/  FMUL.FTZ R195, R115, UR5 ;  /* 0x0000000573c37c20 */ /* 0x000fe20008410000 */
[----:B------:R-:W-:Y:S01]  /*6880*/  FMUL.FTZ R77, R77, UR5 ;  /* 0x000000054d4d7c20 */ /* 0x000fe20008410000 */
[----:B------:R-:W-:Y:S01]  /*6890*/  VIADD R115, R9, 0x4 ;  /* 0x0000000409737836 */ /* 0x000fe20000000000 */
[----:B------:R-:W2:Y:S01]  /*68a0*/  SHFL.IDX PT, R86, R198, R9, 0x1f ;  /* 0x00001f09c6567589 */ /* 0x000ea200000e0000 */
[----:B------:R-:W3:Y:S01]  /*68b0*/  MUFU.TANH R15, R15 ;  /* 0x0000000f000f7308 */ /* 0x000ee20000002400 */
        /* <DEDUP_REMOVED lines=8> */
[----:B------:R-:W-:Y:S01]  /*6940*/  SHFL.IDX PT, R92, R198, R229, 0x1f ;  /* 0x00001fe5c65c7589 */ /* 0x000fe200000e0000 */
[----:B------:R-:W-:Y:S01]  /*6950*/  FMUL.FTZ R19, R81, UR5 ;  /* 0x0000000551137c20 */ /* 0x000fe20008410000 */
[----:B------:R-:W-:Y:S01]  /*6960*/  FMUL.FTZ R21, R83, UR5 ;  /* 0x0000000553157c20 */ /* 0x000fe20008410000 */
[----:B------:R-:W-:Y:S01]  /*6970*/  FMUL.FTZ R72, R84, UR5 ;  /* 0x0000000554487c20 */ /* 0x000fe20008410000 */
[----:B------:R-:W-:Y:S01]  /*6980*/  FMUL.FTZ R79, R91, UR5 ;  /* 0x000000055b4f7c20 */ /* 0x000fe20008410000 */
[----:B------:R-:W-:Y:S01]  /*6990*/  FMUL.FTZ R194, R96, UR5 ;  /* 0x0000000560c27c20 */ /* 0x000fe20008410000 */
[----:B------:R-:W-:Y:S01]  /*69a0*/  SHFL.IDX PT, R91, R198, R230, 0x1f ;  /* 0x00001fe6c65b7589 */ /* 0x000fe200000e0000 */
[----:B-1----:R1:W-:Y:S01]  /*69b0*/  MUFU.TANH R5, R75 ;  /* 0x0000004b00057308 */ /* 0x0023e20000002400 */
[----:B------:R-:W-:Y:S01]  /*69c0*/  FMUL.FTZ R81, R93, UR5 ;  /* 0x000000055d517c20 */ /* 0x000fe20008410000 */
[----:B---3--:R-:W-:Y:S01]  /*69d0*/  FSEL R84, R15, -INF , P2 ;  /* 0xff8000000f547808 */ /* 0x008fe20001000000 */
[----:B------:R-:W-:Y:S01]  /*69e0*/  SHFL.IDX PT, R96, R198, R209, 0x1f ;  /* 0x00001fd1c6607589 */ /* 0x000fe200000e0000 */
[----:B------:R-:W-:Y:S01]  /*69f0*/  FMUL.FTZ R82, R94, UR5 ;  /* 0x000000055e527c20 */ /* 0x000fe20008410000 */
[----:B------:R-:W-:Y:S01]  /*6a00*/  FMUL.FTZ R196, R117, UR5 ;  /* 0x0000000575c47c20 */ /* 0x000fe20008410000 */
[----:B------:R-:W-:Y:S01]  /*6a10*/  FMUL.FTZ R197, R118, UR5 ;  /* 0x0000000576c57c20 */ /* 0x000fe20008410000 */
[----:B------:R-:W-:Y:S01]  /*6a20*/  SHFL.IDX PT, R93, R14, R115, 0x1f ;  /* 0x00001f730e5d7589 */ /* 0x000fe200000e0000 */
[----:B------:R3:W-:Y:S01]  /*6a30*/  MUFU.TANH R2, R77 ;  /* 0x0000004d00027308 */ /* 0x0007e20000002400 */
[----:B-1----:R-:W-:Y:S01]  /*6a40*/  FMUL.FTZ R75, R87, UR5 ;  /* 0x00000005574b7c20 */ /* 0x002fe20008410000 */
[----:B------:R-:W-:Y:S01]  /*6a50*/  FMUL.FTZ R98, R98, UR5 ;  /* 0x0000000562627c20 */ /* 0x000fe20008410000 */
[----:B------:R-:W1:Y:S01]  /*6a60*/  SHFL.IDX PT, R87, R198, R115, 0x1f ;  /* 0x00001f73c6577589 */ /* 0x000e6200000e0000 */
[----:B------:R-:W-:Y:S01]  /*6a70*/  FMUL.FTZ R83, R95, UR5 ;  /* 0x000000055f537c20 */ /* 0x000fe20008410000 */
[----:B------:R-:W-:Y:S01]  /*6a80*/  FMUL.FTZ R97, R97, UR5 ;  /* 0x0000000561617c20 */ /* 0x000fe20008410000 */
[----:B------:R-:W-:Y:S01]  /*6a90*/  FMUL.FTZ R99, R99, UR5 ;  /* 0x0000000563637c20 */ /* 0x000fe20008410000 */
[----:B------:R-:W-:Y:S01]  /*6aa0*/  FMUL.FTZ R100, R100, UR5 ;  /* 0x0000000564647c20 */ /* 0x000fe20008410000 */
[----:B------:R2:W1:Y:S01]  /*6ab0*/  MUFU.TANH R6, R73 ;  /* 0x0000004900067308 */ /* 0x0004620000002400 */
[----:B---3--:R-:W-:Y:S01]  /*6ac0*/  FMUL.FTZ R77, R89, UR5 ;  /* 0x00000005594d7c20 */ /* 0x008fe20008410000 */
[----:B------:R-:W-:Y:S01]  /*6ad0*/  FMUL.FTZ R102, R102, UR5 ;  /* 0x0000000566667c20 */ /* 0x000fe20008410000 */
[----:B------:R-:W3:Y:S01]  /*6ae0*/  SHFL.IDX PT, R89, R198, R233, 0x1f ;  /* 0x00001fe9c6597589 */ /* 0x000ee200000e0000 */
[----:B------:R-:W-:Y:S01]  /*6af0*/  FMUL.FTZ R101, R101, UR5 ;  /* 0x0000000565657c20 */ /* 0x000fe20008410000 */
[----:B------:R-:W-:Y:S01]  /*6b00*/  FMUL.FTZ R103, R103, UR5 ;  /* 0x0000000567677c20 */ /* 0x000fe20008410000 */
[----:B------:R-:W-:Y:S01]  /*6b10*/  FMUL.FTZ R104, R104, UR5 ;  /* 0x0000000568687c20 */ /* 0x000fe20008410000 */
[----:B------:R-:W-:Y:S01]  /*6b20*/  FMUL.FTZ R106, R106, UR5 ;  /* 0x000000056a6a7c20 */ /* 0x000fe20008410000 */
[----:B------:R1:W-:Y:S01]  /*6b30*/  MUFU.TANH R4, R76 ;  /* 0x0000004c00047308 */ /* 0x0003e20000002400 */
[----:B--2---:R-:W-:Y:S01]  /*6b40*/  FMUL.FTZ R73, R85, UR5 ;  /* 0x0000000555497c20 */ /* 0x004fe20008410000 */
[----:B----4-:R-:W-:Y:S01]  /*6b50*/  FSEL R85, R18, -INF , P1 ;  /* 0xff80000012557808 */ /* 0x010fe20000800000 */
[----:B------:R-:W-:Y:S01]  /*6b60*/  FMUL.FTZ R108, R108, UR5 ;  /* 0x000000056c6c7c20 */ /* 0x000fe20008410000 */
[----:B------:R-:W-:Y:S01]  /*6b70*/  FMUL.FTZ R110, R110, UR5 ;  /* 0x000000056e6e7c20 */ /* 0x000fe20008410000 */
[----:B------:R-:W-:Y:S01]  /*6b80*/  FMUL.FTZ R109, R109, UR5 ;  /* 0x000000056d6d7c20 */ /* 0x000fe20008410000 */
[----:B------:R-:W-:Y:S01]  /*6b90*/  FMUL.FTZ R111, R111, UR5 ;  /* 0x000000056f6f7c20 */ /* 0x000fe20008410000 */
[----:B------:R-:W-:Y:S01]  /*6ba0*/  FMUL.FTZ R112, R112, UR5 ;  /* 0x0000000570707c20 */ /* 0x000fe20008410000 */
[----:B------:R2:W-:Y:S01]  /*6bb0*/  MUFU.TANH R3, R78 ;  /* 0x0000004e00037308 */ /* 0x0005e20000002400 */
[----:B-1----:R-:W-:Y:S01]  /*6bc0*/  FMUL.FTZ R76, R88, UR5 ;  /* 0x00000005584c7c20 */ /* 0x002fe20008410000 */
[----:B------:R-:W-:Y:S01]  /*6bd0*/  FSEL R117, R6, -INF , P2 ;  /* 0xff80000006757808 */ /* 0x000fe20001000000 */
[----:B------:R-:W-:Y:S01]  /*6be0*/  FMUL.FTZ R114, R114, UR5 ;  /* 0x0000000572727c20 */ /* 0x000fe20008410000 */
[----:B------:R-:W-:Y:S01]  /*6bf0*/  FSEL R88, R5, -INF , P1 ;  /* 0xff80000005587808 */ /* 0x000fe20000800000 */
[----:B------:R-:W-:Y:S01]  /*6c00*/  FMUL.FTZ R113, R113, UR5 ;  /* 0x0000000571717c20 */ /* 0x000fe20008410000 */
[----:B------:R-:W-:Y:S01]  /*6c10*/  FMUL.FTZ R116, R116, UR5 ;  /* 0x0000000574747c20 */ /* 0x000fe20008410000 */
[----:B------:R-:W-:Y:S01]  /*6c20*/  FMUL.FTZ R105, R105, UR5 ;  /* 0x0000000569697c20 */ /* 0x000fe20008410000 */
[----:B------:R-:W1:Y:S01]  /*6c30*/  MUFU.TANH R237, R237 ;  /* 0x000000ed00ed7308 */ /* 0x000e620000002400 */
[----:B--2---:R-:W-:Y:S01]  /*6c40*/  FMUL.FTZ R78, R90, UR5 ;  /* 0x000000055a4e7c20 */ /* 0x004fe20008410000 */
[----:B------:R-:W-:Y:S01]  /*6c50*/  FMUL.FTZ R107, R107, UR5 ;  /* 0x000000056b6b7c20 */ /* 0x000fe20008410000 */
[----:B------:R-:W2:Y:S01]  /*6c60*/  SHFL.IDX PT, R90, R198, R205, 0x1f ;  /* 0x00001fcdc65a7589 */ /* 0x000ea200000e0000 */
[----:B------:R-:W-:-:S03]  /*6c70*/  FMUL.FTZ R119, R119, UR5 ;  /* 0x0000000577777c20 */ /* 0x000fc60008410000 */
[----:B------:R-:W-:Y:S01]  /*6c80*/  SHFL.IDX PT, R205, R13, R205, 0x1f ;  /* 0x00001fcd0dcd7589 */ /* 0x000fe200000e0000 */
[----:B------:R-:W4:Y:S03]  /*6c90*/  MUFU.TANH R235, R235 ;  /* 0x000000eb00eb7308 */ /* 0x000f260000002400 */
[----:B------:R-:W-:Y:S05]  /*6ca0*/  SHFL.IDX PT, R212, R13, R115, 0x1f ;  /* 0x00001f730dd47589 */ /* 0x000fea00000e0000 */
[----:B------:R-:W2:Y:S01]  /*6cb0*/  MUFU.TANH R20, R20 ;  /* 0x0000001400147308 */ /* 0x000ea20000002400 */
[----:B-1----:R-:W-:-:S07]  /*6cc0*/  FSEL R201, R237, -INF , P1 ;  /* 0xff800000edc97808 */ /* 0x002fce0000800000 */
[----:B------:R-:W1:Y:S01]  /*6cd0*/  MUFU.TANH R19, R19 ;  /* 0x0000001300137308 */ /* 0x000e620000002400 */
[----:B------:R-:W-:Y:S02]  /*6ce0*/  WARPGROUP.DEPBAR.LE gsb0, 0x0 ;  /* 0x00008000000079c5 */ /* 0x000fe40000010000 */
[----:B------:R-:W-:-:S05]  /*6cf0*/  WARPGROUP.ARRIVE ;  /* 0x00000000000079c5 */ /* 0x000fca0000000000 */
[----:B------:R-:W1:Y:S01]  /*6d00*/  MUFU.TANH R21, R21 ;  /* 0x0000001500157308 */ /* 0x000e620000002400 */
[----:B------:R-:W-:Y:S01]  /*6d10*/  HGMMA.64x96x16.F32 R24, gdesc[UR8], R24, gsb0 ;  /* 0x01600000081879f0 */ /* 0x000fe20008000818 */
[----:B------:R-:W-:Y:S01]  /*6d20*/  R2UR UR8, R190 ;  /* 0x00000000be0872ca */ /* 0x000fe200000e0000 */
[----:B------:R-:W-:Y:S01]  /*6d30*/  UMOV UR10, UR4 ;  /* 0x00000004000a7c82 */ /* 0x000fe20008000000 */
[----:B------:R-:W-:Y:S01]  /*6d40*/  R2UR UR9, R191 ;  /* 0x00000000bf0972ca */ /* 0x000fe200000e0000 */
[----:B------:R-:W-:-:S03]  /*6d50*/  UMOV UR11, 0x40000040 ;  /* 0x40000040000b7882 */ /* 0x000fc60000000000 */
[----:B------:R-:W1:Y:S01]  /*6d60*/  MUFU.TANH R72, R72 ;  /* 0x0000004800487308 */ /* 0x000e620000002400 */
[----:B------:R-:W-:Y:S02]  /*6d70*/  ULDC UR4, c[0x0][0x744] ;  /* 0x0001d10000047ab9 */ /* 0x000fe40000000800 */
[--C-:B------:R-:W-:Y:S01]  /*6d80*/  FFMA.FTZ R118, R84, UR4, -R86.reuse ;  /* 0x0000000454767c23 */ /* 0x100fe20008010856 */
[----:B------:R-:W-:Y:S01]  /*6d90*/  FFMA.FTZ R202, R85, UR4, -R86 ;  /* 0x0000000455ca7c23 */ /* 0x000fe20008010856 */
[----:B------:R-:W-:Y:S01]  /*6da0*/  FSEL R85, R4, -INF , P2 ;  /* 0xff80000004557808 */ /* 0x000fe20001000000 */
[--C-:B------:R-:W-:Y:S01]  /*6db0*/  FFMA.FTZ R117, R117, UR4, -R87.reuse ;  /* 0x0000000475757c23 */ /* 0x100fe20008010857 */
[----:B------:R-:W-:Y:S01]  /*6dc0*/  FSEL R84, R3, -INF , P1 ;  /* 0xff80000003547808 */ /* 0x000fe20000800000 */
[----:B------:R-:W1:Y:S01]  /*6dd0*/  MUFU.TANH R73, R73 ;  /* 0x0000004900497308 */ /* 0x000e620000002400 */
[----:B------:R-:W-:Y:S01]  /*6de0*/  FFMA.FTZ R88, R88, UR4, -R87 ;  /* 0x0000000458587c23 */ /* 0x000fe20008010857 */
[----:B------:R-:W-:Y:S01]  /*6df0*/  FSEL R86, R2, -INF , P2 ;  /* 0xff80000002567808 */ /* 0x000fe20001000000 */
[--C-:B---3--:R-:W-:Y:S01]  /*6e00*/  FFMA.FTZ R85, R85, UR4, -R89.reuse ;  /* 0x0000000455557c23 */ /* 0x108fe20008010859 */
[----:B------:R-:W-:Y:S01]  /*6e10*/  FFMA.FTZ R84, R84, UR4, -R89 ;  /* 0x0000000454547c23 */ /* 0x000fe20008010859 */
[----:B----4-:R-:W-:Y:S01]  /*6e20*/  FSEL R87, R235, -INF , P2 ;  /* 0xff800000eb577808 */ /* 0x010fe20001000000 */
[--C-:B------:R-:W-:Y:S01]  /*6e30*/  FFMA.FTZ R201, R201, UR4, -R92.reuse ;  /* 0x00000004c9c97c23 */ /* 0x100fe2000801085c */
[----:B--2---:R-:W-:Y:S01]  /*6e40*/  FSEL R89, R20, -INF , P1 ;  /* 0xff80000014597808 */ /* 0x004fe20000800000 */
[----:B------:R-:W2:Y:S01]  /*6e50*/  MUFU.TANH R77, R77 ;  /* 0x0000004d004d7308 */ /* 0x000ea20000002400 */
[----:B------:R-:W-:Y:S01]  /*6e60*/  FFMA.FTZ R86, R86, UR4, -R92 ;  /* 0x0000000456567c23 */ /* 0x000fe2000801085c */
[--C-:B------:R-:W-:Y:S01]  /*6e70*/  FFMA.FTZ R200, R87, UR4, -R90.reuse ;  /* 0x0000000457c87c23 */ /* 0x100fe2000801085a */
[----:B-1----:R-:W-:Y:S01]  /*6e80*/  FSEL R92, R19, -INF , P2 ;  /* 0xff800000135c7808 */ /* 0x002fe20001000000 */
[----:B------:R-:W-:Y:S01]  /*6e90*/  FFMA.FTZ R90, R89, UR4, -R90 ;  /* 0x00000004595a7c23 */ /* 0x000fe2000801085a */
[----:B------:R-:W-:-:S02]  /*6ea0*/  FSEL R94, R21, -INF , P1 ;  /* 0xff800000155e7808 */ /* 0x000fc40000800000 */
[----:B------:R-:W-:Y:S01]  /*6eb0*/  FSEL R89, R72, -INF , P2 ;  /* 0xff80000048597808 */ /* 0x000fe20001000000 */
[----:B------:R-:W1:Y:S01]  /*6ec0*/  MUFU.TANH R75, R75 ;  /* 0x0000004b004b7308 */ /* 0x000e620000002400 */
[----:B------:R-:W-:Y:S01]  /*6ed0*/  FSEL R95, R73, -INF , P2 ;  /* 0xff800000495f7808 */ /* 0x000fe20001000000 */
[--C-:B------:R-:W-:Y:S01]  /*6ee0*/  FFMA.FTZ R92, R92, UR4, -R91.reuse ;  /* 0x000000045c5c7c23 */ /* 0x100fe2000801085b */
[----:B------:R-:W-:-:S05]  /*6ef0*/  FFMA.FTZ R91, R94, UR4, -R91 ;  /* 0x000000045e5b7c23 */ /* 0x000fca000801085b */
[----:B------:R-:W3:Y:S01]  /*6f00*/  MUFU.TANH R74, R74 ;  /* 0x0000004a004a7308 */ /* 0x000ee20000002400 */
[----:B--2---:R-:W-:-:S07]  /*6f10*/  FSEL R198, R77, -INF , P2 ;  /* 0xff8000004dc67808 */ /* 0x004fce0001000000 */
[----:B------:R-:W2:Y:S01]  /*6f20*/  MUFU.TANH R76, R76 ;  /* 0x0000004c004c7308 */ /* 0x000ea20000002400 */
[----:B-1----:R-:W-:-:S07]  /*6f30*/  FSEL R203, R75, -INF , P1 ;  /* 0xff8000004bcb7808 */ /* 0x002fce0000800000 */
[----:B------:R-:W1:Y:S01]  /*6f40*/  MUFU.TANH R78, R78 ;  /* 0x0000004e004e7308 */ /* 0x000e620000002400 */
[----:B---3--:R-:W-:-:S07]  /*6f50*/  FSEL R199, R74, -INF , P1 ;  /* 0xff8000004ac77808 */ /* 0x008fce0000800000 */
[----:B------:R-:W3:Y:S01]  /*6f60*/  MUFU.TANH R80, R80 ;  /* 0x0000005000507308 */ /* 0x000ee20000002400 */
[----:B--2---:R-:W-:-:S05]  /*6f70*/  FSEL R94, R76, -INF , P2 ;  /* 0xff8000004c5e7808 */ /* 0x004fca0001000000 */
[----:B------:R-:W-:Y:S02]  /*6f80*/  FFMA.FTZ R94, R94, UR4, -R211 ;  /* 0x000000045e5e7c23 */ /* 0x000fe400080108d3 */
[----:B------:R-:W-:Y:S01]  /*6f90*/  MUFU.TANH R82, R82 ;  /* 0x0000005200527308 */ /* 0x000fe20000002400 */
[----:B-1----:R-:W-:-:S05]  /*6fa0*/  FSEL R206, R78, -INF , P1 ;  /* 0xff8000004ece7808 */ /* 0x002fca0000800000 */
[----:B------:R-:W-:Y:S02]  /*6fb0*/  FFMA.FTZ R211, R206, UR4, -R211 ;  /* 0x00000004ced37c23 */ /* 0x000fe400080108d3 */
[----:B------:R-:W-:Y:S01]  /*6fc0*/  MUFU.TANH R194, R194 ;  /* 0x000000c200c27308 */ /* 0x000fe20000002400 */
[----:B---3--:R-:W-:-:S05]  /*6fd0*/  FSEL R226, R80, -INF , P2 ;  /* 0xff80000050e27808 */ /* 0x008fca0001000000 */
[----:B------:R-:W-:Y:S02]  /*6fe0*/  FFMA.FTZ R226, R226, UR4, -R215 ;  /* 0x00000004e2e27c23 */ /* 0x000fe400080108d7 */
[----:B------:R-:W-:Y:S08]  /*6ff0*/  MUFU.TANH R98, R98 ;  /* 0x0000006200627308 */ /* 0x000ff00000002400 */
[----:B------:R-:W1:Y:S08]  /*7000*/  MUFU.TANH R81, R81 ;  /* 0x0000005100517308 */ /* 0x000e700000002400 */
[----:B------:R-:W-:Y:S01]  /*7010*/  MUFU.TANH R83, R83 ;  /* 0x0000005300537308 */ /* 0x000fe20000002400 */
[----:B------:R-:W-:-:S02]  /*7020*/  WARPGROUP.DEPBAR.LE gsb0, 0x0 ;  /* 0x00008000000079c5 */ /* 0x000fc40000010000 */
[----:B------:R-:W-:-:S05]  /*7030*/  WARPGROUP.ARRIVE ;  /* 0x00000000000079c5 */ /* 0x000fca0000000000 */
[----:B------:R-:W2:Y:S01]  /*7040*/  MUFU.TANH R97, R97 ;  /* 0x0000006100617308 */ /* 0x000ea20000002400 */
[----:B------:R-:W-:Y:S01]  /*7050*/  HGMMA.64x96x16.F32 R24, gdesc[UR8], R24, gsb0 ;  /* 0x01600000081879f0 */ /* 0x000fe20008000818 */
[----:B------:R-:W-:Y:S01]  /*7060*/  R2UR UR8, R192 ;  /* 0x00000000c00872ca */ /* 0x000fe200000e0000 */
[----:B------:R-:W-:Y:S01]  /*7070*/  UMOV UR10, UR6 ;  /* 0x00000006000a7c82 */ /* 0x000fe20008000000 */
[----:B------:R-:W-:Y:S01]  /*7080*/  R2UR UR9, R193 ;  /* 0x00000000c10972ca */ /* 0x000fe200000e0000 */
[----:B------:R-:W-:Y:S01]  /*7090*/  UMOV UR11, 0x40000040 ;  /* 0x40000040000b7882 */ /* 0x000fe20000000000 */
[----:B-1----:R-:W-:Y:S02]  /*70a0*/  FSEL R206, R81, -INF , P2 ;  /* 0xff80000051ce7808 */ /* 0x002fe40001000000 */
[----:B------:R-:W1:Y:S03]  /*70b0*/  MUFU.TANH R99, R99 ;  /* 0x0000006300637308 */ /* 0x000e660000002400 */
[----:B------:R-:W-:-:S05]  /*70c0*/  FFMA.FTZ R225, R206, UR4, -R223 ;  /* 0x00000004cee17c23 */ /* 0x000fca00080108df */
[----:B------:R3:W-:Y:S01]  /*70d0*/  MUFU.EX2 R87, R202 ;  /* 0x000000ca00577308 */ /* 0x0007e20000000800 */
[----:B--2---:R-:W-:-:S05]  /*70e0*/  FSEL R220, R97, -INF , P2 ;  /* 0xff80000061dc7808 */ /* 0x004fca0001000000 */
[----:B------:R-:W-:Y:S02]  /*70f0*/  FFMA.FTZ R220, R220, UR4, -R217 ;  /* 0x00000004dcdc7c23 */ /* 0x000fe400080108d9 */
[----:B------:R-:W2:Y:S01]  /*7100*/  MUFU.TANH R100, R100 ;  /* 0x0000006400647308 */ /* 0x000ea20000002400 */
[----:B---3--:R-:W-:Y:S01]  /*7110*/  FFMA.FTZ R202, R89, UR4, -R204 ;  /* 0x0000000459ca7c23 */ /* 0x008fe200080108cc */
[--C-:B------:R-:W-:Y:S01]  /*7120*/  FFMA.FTZ R89, R95, UR4, -R96.reuse ;  /* 0x000000045f597c23 */ /* 0x100fe20008010860 */
[----:B------:R-:W-:Y:S01]  /*7130*/  FFMA.FTZ R95, R198, UR4, -R93 ;  /* 0x00000004c65f7c23 */ /* 0x000fe2000801085d */
[----:B------:R-:W-:Y:S01]  /*7140*/  FSEL R198, R82, -INF , P1 ;  /* 0xff80000052c67808 */ /* 0x000fe20000800000 */
[----:B------:R-:W-:Y:S01]  /*7150*/  FFMA.FTZ R96, R203, UR4, -R96 ;  /* 0x00000004cb607c23 */ /* 0x000fe20008010860 */
[----:B------:R-:W-:Y:S01]  /*7160*/  FFMA.FTZ R204, R199, UR4, -R204 ;  /* 0x00000004c7cc7c23 */ /* 0x000fe200080108cc */
[----:B------:R-:W-:Y:S01]  /*7170*/  FSEL R203, R194, -INF , P2 ;  /* 0xff800000c2cb7808 */ /* 0x000fe20001000000 */
[----:B------:R-:W3:Y:S01]  /*7180*/  MUFU.TANH R102, R102 ;  /* 0x0000006600667308 */ /* 0x000ee20000002400 */
[----:B------:R-:W-:Y:S01]  /*7190*/  FSEL R199, R98, -INF , P1 ;  /* 0xff80000062c77808 */ /* 0x000fe20000800000 */
[----:B------:R-:W-:Y:S01]  /*71a0*/  FFMA.FTZ R215, R198, UR4, -R215 ;  /* 0x00000004c6d77c23 */ /* 0x000fe200080108d7 */
[----:B------:R-:W-:Y:S01]  /*71b0*/  FSEL R198, R83, -INF , P1 ;  /* 0xff80000053c67808 */ /* 0x000fe20000800000 */
[----:B------:R-:W-:-:S02]  /*71c0*/  FFMA.FTZ R224, R203, UR4, -R222 ;  /* 0x00000004cbe07c23 */ /* 0x000fc400080108de */
[----:B------:R-:W-:Y:S02]  /*71d0*/  FFMA.FTZ R222, R199, UR4, -R222 ;  /* 0x00000004c7de7c23 */ /* 0x000fe400080108de */
[----:B------:R-:W-:Y:S01]  /*71e0*/  MUFU.EX2 R118, R118 ;  /* 0x0000007600767308 */ /* 0x000fe20000000800 */
[----:B------:R-:W4:Y:S01]  /*71f0*/  SHFL.IDX PT, R199, R13, R9, 0x1f ;  /* 0x00001f090dc77589 */ /* 0x000f2200000e0000 */
[----:B------:R-:W-:Y:S01]  /*7200*/  FFMA.FTZ R223, R198, UR4, -R223 ;  /* 0x00000004c6df7c23 */ /* 0x000fe200080108df */
[----:B-1----:R-:W-:Y:S02]  /*7210*/  FSEL R198, R99, -INF , P1 ;  /* 0xff80000063c67808 */ /* 0x002fe40000800000 */
[----:B--2---:R-:W-:-:S03]  /*7220*/  FSEL R221, R100, -INF , P2 ;  /* 0xff80000064dd7808 */ /* 0x004fc60001000000 */
[----:B------:R-:W1:Y:S01]  /*7230*/  MUFU.TANH R101, R101 ;  /* 0x0000006500657308 */ /* 0x000e620000002400 */
[----:B---3--:R-:W-:Y:S01]  /*7240*/  FSEL R203, R102, -INF , P1 ;  /* 0xff80000066cb7808 */ /* 0x008fe20000800000 */
[----:B------:R-:W-:Y:S01]  /*7250*/  FFMA.FTZ R217, R198, UR4, -R217 ;  /* 0x00000004c6d97c23 */ /* 0x000fe200080108d9 */
[----:B------:R-:W-:Y:S01]  /*7260*/  FFMA.FTZ R198, -R15, R15, 1 ;  /* 0x3f8000000fc67423 */ /* 0x000fe2000001010f */
[--C-:B------:R-:W-:Y:S02]  /*7270*/  FFMA.FTZ R221, R221, UR4, -R218.reuse ;  /* 0x00000004dddd7c23 */ /* 0x100fe400080108da */
[----:B------:R-:W-:Y:S02]  /*7280*/  FFMA.FTZ R218, R203, UR4, -R218 ;  /* 0x00000004cbda7c23 */ /* 0x000fe400080108da */
[----:B------:R-:W-:Y:S01]  /*7290*/  MUFU.TANH R103, R103 ;  /* 0x0000006700677308 */ /* 0x000fe20000002400 */
[----:B------:R-:W-:Y:S07]  /*72a0*/  SHFL.IDX PT, R203, R13, R229, 0x1f ;  /* 0x00001fe50dcb7589 */ /* 0x000fee00000e0000 */
[----:B------:R-:W2:Y:S01]  /*72b0*/  MUFU.TANH R104, R104 ;  /* 0x0000006800687308 */ /* 0x000ea20000002400 */
[----:B-1----:R-:W-:-:S05]  /*72c0*/  FSEL R219, R101, -INF , P2 ;  /* 0xff80000065db7808 */ /* 0x002fca0001000000 */
[----:B------:R-:W-:Y:S02]  /*72d0*/  FFMA.FTZ R219, R219, UR4, -R216 ;  /* 0x00000004dbdb7c23 */ /* 0x000fe400080108d8 */
[----:B------:R-:W-:Y:S08]  /*72e0*/  MUFU.TANH R106, R106 ;  /* 0x0000006a006a7308 */ /* 0x000ff00000002400 */
[----:B------:R-:W1:Y:S01]  /*72f0*/  MUFU.TANH R79, R79 ;  /* 0x0000004f004f7308 */ /* 0x000e620000002400 */
[----:B--2---:R-:W-:-:S05]  /*7300*/  FSEL R206, R104, -INF , P2 ;  /* 0xff80000068ce7808 */ /* 0x004fca0001000000 */
[----:B----4-:R-:W-:Y:S02]  /*7310*/  FFMA.FTZ R206, R206, UR4, -R199 ;  /* 0x00000004cece7c23 */ /* 0x010fe400080108c7 */
[----:B------:R2:W-:Y:S08]  /*7320*/  MUFU.EX2 R14, R201 ;  /* 0x000000c9000e7308 */ /* 0x0005f00000000800 */
[----:B------:R-:W-:Y:S01]  /*7330*/  MUFU.TANH R108, R108 ;  /* 0x0000006c006c7308 */ /* 0x000fe20000002400 */
[----:B--2---:R-:W2:Y:S01]  /*7340*/  SHFL.IDX PT, R201, R13, R233, 0x1f ;  /* 0x00001fe90dc97589 */ /* 0x004ea200000e0000 */
[----:B-1----:R-:W-:Y:S01]  /*7350*/  FSEL R208, R79, -INF , P1 ;  /* 0xff8000004fd07808 */ /* 0x002fe20000800000 */
[----:B------:R-:W-:-:S02]  /*7360*/  WARPGROUP.DEPBAR.LE gsb0, 0x0 ;  /* 0x00008000000079c5 */ /* 0x000fc40000010000 */
[----:B------:R-:W-:-:S03]  /*7370*/  WARPGROUP.ARRIVE ;  /* 0x00000000000079c5 */ /* 0x000fc60000000000 */
[----:B------:R-:W-:Y:S01]  /*7380*/  MUFU.TANH R110, R110 ;  /* 0x0000006e006e7308 */ /* 0x000fe20000002400 */
[----:B------:R-:W-:Y:S02]  /*7390*/  FFMA.FTZ R93, R208, UR4, -R93 ;  /* 0x00000004d05d7c23 */ /* 0x000fe4000801085d */
[----:B------:R1:W-:Y:S01]  /*73a0*/  SHFL.IDX PT, R208, R13, R230, 0x1f ;  /* 0x00001fe60dd07589 */ /* 0x0003e200000e0000 */
[----:B------:R-:W-:Y:S04]  /*73b0*/  HGMMA.64x96x16.F32 R24, gdesc[UR8], R24, gsb0 ;  /* 0x01600000081879f0 */ /* 0x000fe80008000818 */
[----:B------:R-:W3:Y:S08]  /*73c0*/  MUFU.TANH R109, R109 ;  /* 0x0000006d006d7308 */ /* 0x000ef00000002400 */
[----:B------:R-:W-:Y:S08]  /*73d0*/  MUFU.TANH R111, R111 ;  /* 0x0000006f006f7308 */ /* 0x000ff00000002400 */
[----:B------:R-:W-:Y:S01]  /*73e0*/  MUFU.TANH R112, R112 ;  /* 0x0000007000707308 */ /* 0x000fe20000002400 */
[----:B---3--:R-:W-:-:S07]  /*73f0*/  FSEL R207, R109, -INF , P2 ;  /* 0xff8000006dcf7808 */ /* 0x008fce0001000000 */
[----:B------:R-:W-:Y:S08]  /*7400*/  MUFU.TANH R114, R114 ;  /* 0x0000007200727308 */ /* 0x000ff00000002400 */
[----:B------:R3:W-:Y:S08]  /*7410*/  MUFU.EX2 R15, R200 ;  /* 0x000000c8000f7308 */ /* 0x0007f00000000800 */
[----:B------:R-:W-:Y:S01]  /*7420*/  MUFU.TANH R113, R113 ;  /* 0x0000007100717308 */ /* 0x000fe20000002400 */
[----:B---3--:R-:W-:-:S05]  /*7430*/  FSEL R200, R108, -INF , P2 ;  /* 0xff8000006cc87808 */ /* 0x008fca0001000000 */
[----:B--2---:R-:W-:Y:S02]  /*7440*/  FFMA.FTZ R200, R200, UR4, -R201 ;  /* 0x00000004c8c87c23 */ /* 0x004fe400080108c9 */
        /* <DEDUP_REMOVED lines=8> */
[----:B------:R-:W3:Y:S01]  /*74d0*/  MUFU.TANH R196, R196 ;  /* 0x000000c400c47308 */ /* 0x000ee20000002400 */
[----:B-1----:R-:W-:-:S07]  /*74e0*/  FSEL R228, R105, -INF , P2 ;  /* 0xff80000069e47808 */ /* 0x002fce0001000000 */
[----:B------:R-:W1:Y:S01]  /*74f0*/  MUFU.TANH R119, R119 ;  /* 0x0000007700777308 */ /* 0x000e620000002400 */
[----:B--2---:R-:W-:Y:S01]  /*7500*/  FSEL R213, R107, -INF , P1 ;  /* 0xff8000006bd57808 */ /* 0x004fe20000800000 */
[----:B------:R-:W-:Y:S02]  /*7510*/  WARPGROUP.DEPBAR.LE gsb0, 0x0 ;  /* 0x00008000000079c5 */ /* 0x000fe40000010000 */
[----:B------:R-:W2:Y:S04]  /*7520*/  LDS R227, [R227+0x380] ;  /* 0x00038000e3e37984 */ /* 0x000ea80000000800 */
[----:B------:R-:W-:Y:S08]  /*7530*/  MUFU.EX2 R117, R117 ;  /* 0x0000007500757308 */ /* 0x000ff00000000800 */
[----:B------:R-:W4:Y:S08]  /*7540*/  MUFU.EX2 R85, R85 ;  /* 0x0000005500557308 */ /* 0x000f300000000800 */
[----:B------:R-:W4:Y:S08]  /*7550*/  MUFU.EX2 R86, R86 ;  /* 0x0000005600567308 */ /* 0x000f300000000800 */
[----:B------:R-:W-:Y:S08]  /*7560*/  MUFU.EX2 R90, R90 ;  /* 0x0000005a005a7308 */ /* 0x000ff00000000800 */
[----:B------:R-:W-:Y:S01]  /*7570*/  MUFU.EX2 R88, R88 ;  /* 0x0000005800587308 */ /* 0x000fe20000000800 */
[----:B--2---:R-:W2:Y:S07]  /*7580*/  SHFL.IDX PT, R234, R227, R9, 0x1f ;  /* 0x00001f09e3ea7589 */ /* 0x004eae00000e0000 */
[----:B------:R-:W-:Y:S01]  /*7590*/  MUFU.EX2 R91, R91 ;  /* 0x0000005b005b7308 */ /* 0x000fe20000000800 */
[----:B------:R-:W-:Y:S04]  /*75a0*/  SHFL.IDX PT, R232, R227, R115, 0x1f ;  /* 0x00001f73e3e87589 */ /* 0x000fe800000e0000 */
[----:B------:R-:W3:Y:S03]  /*75b0*/  SHFL.IDX PT, R233, R227, R233, 0x1f ;  /* 0x00001fe9e3e97589 */ /* 0x000ee600000e0000 */
[----:B------:R-:W-:Y:S01]  /*75c0*/  MUFU.EX2 R84, R84 ;  /* 0x0000005400547308 */ /* 0x000fe20000000800 */
[----:B------:R-:W1:Y:S04]  /*75d0*/  SHFL.IDX PT, R229, R227, R229, 0x1f ;  /* 0x00001fe5e3e57589 */ /* 0x000e6800000e0000 */
[----:B------:R-:W4:Y:S03]  /*75e0*/  SHFL.IDX PT, R230, R227, R230, 0x1f ;  /* 0x00001fe6e3e67589 */ /* 0x000f2600000e0000 */
[----:B------:R-:W-:Y:S01]  /*75f0*/  MUFU.EX2 R92, R92 ;  /* 0x0000005c005c7308 */ /* 0x000fe20000000800 */
[----:B------:R-:W4:Y:S01]  /*7600*/  SHFL.IDX PT, R231, R227, R231, 0x1f ;  /* 0x00001fe7e3e77589 */ /* 0x000f2200000e0000 */
[--C-:B--2---:R-:W-:Y:S01]  /*7610*/  FADD.FTZ R24, R24, -R234.reuse ;  /* 0x800000ea18187221 */ /* 0x104fe20000010000 */
[----:B------:R-:W-:-:S05]  /*7620*/  FADD.FTZ R234, R26, -R234 ;  /* 0x800000ea1aea7221 */ /* 0x000fca0000010000 */
[----:B------:R2:W-:Y:S01]  /*7630*/  MUFU.EX2 R26, R202 ;  /* 0x000000ca001a7308 */ /* 0x0005e20000000800 */
[----:B------:R-:W-:Y:S01]  /*7640*/  FMUL.FTZ R24, R118, R24 ;  /* 0x0000001876187220 */ /* 0x000fe20000410000 */
[----:B------:R-:W-:-:S03]  /*7650*/  FMUL.FTZ R234, R87, R234 ;  /* 0x000000ea57ea7220 */ /* 0x000fc60000410000 */
[----:B------:R-:W-:Y:S01]  /*7660*/  FMUL.FTZ R198, R198, R24 ;  /* 0x00000018c6c67220 */ /* 0x000fe20000410000 */
[----:B------:R-:W-:Y:S01]  /*7670*/  FSEL R24, R103, -INF , P1 ;  /* 0xff80000067187808 */ /* 0x000fe20000800000 */
[----:B---3--:R-:W-:Y:S01]  /*7680*/  FADD.FTZ R28, R28, -R233 ;  /* 0x800000e91c1c7221 */ /* 0x008fe20000010000 */
[----:B------:R-:W-:Y:S01]  /*7690*/  FFMA.FTZ R237, -R237, R237, 1 ;  /* 0x3f800000eded7423 */ /* 0x000fe200000101ed */
[----:B--2---:R-:W-:Y:S01]  /*76a0*/  FFMA.FTZ R202, R207, UR4, -R203 ;  /* 0x00000004cfca7c23 */ /* 0x004fe200080108cb */
[----:B------:R-:W-:Y:S01]  /*76b0*/  FSEL R207, R114, -INF , P1 ;  /* 0xff80000072cf7808 */ /* 0x000fe20000800000 */
[----:B------:R-:W-:Y:S01]  /*76c0*/  FFMA.FTZ R216, R24, UR4, -R216 ;  /* 0x0000000418d87c23 */ /* 0x000fe200080108d8 */
[----:B------:R-:W-:Y:S01]  /*76d0*/  FSEL R24, R106, -INF , P1 ;  /* 0xff8000006a187808 */ /* 0x000fe20000800000 */
[--C-:B-1----:R-:W-:Y:S01]  /*76e0*/  FADD.FTZ R29, R29, -R229.reuse ;  /* 0x800000e51d1d7221 */ /* 0x102fe20000010000 */
[----:B------:R-:W-:Y:S01]  /*76f0*/  FADD.FTZ R31, R31, -R229 ;  /* 0x800000e51f1f7221 */ /* 0x000fe20000010000 */
[----:B----4-:R-:W-:Y:S01]  /*7700*/  FADD.FTZ R35, R35, -R230 ;  /* 0x800000e623237221 */ /* 0x010fe20000010000 */
[----:B------:R-:W-:Y:S01]  /*7710*/  FFMA.FTZ R21, -R21, R21, 1 ;  /* 0x3f80000015157423 */ /* 0x000fe20000010115 */
[----:B------:R-:W-:Y:S01]  /*7720*/  FFMA.FTZ R199, R24, UR4, -R199 ;  /* 0x0000000418c77c23 */ /* 0x000fe200080108c7 */
[----:B------:R-:W-:Y:S01]  /*7730*/  FSEL R24, R110, -INF , P1 ;  /* 0xff8000006e187808 */ /* 0x000fe20000800000 */
[----:B------:R-:W-:Y:S01]  /*7740*/  FADD.FTZ R38, R38, -R231 ;  /* 0x800000e726267221 */ /* 0x000fe20000010000 */
[----:B------:R-:W-:Y:S01]  /*7750*/  FADD.FTZ R30, R30, -R233 ;  /* 0x800000e91e1e7221 */ /* 0x000fe20000010000 */
[----:B------:R-:W-:Y:S01]  /*7760*/  FADD.FTZ R36, R36, -R231 ;  /* 0x800000e724247221 */ /* 0x000fe20000010000 */
[----:B------:R-:W-:Y:S01]  /*7770*/  MUFU.EX2 R89, R89 ;  /* 0x0000005900597308 */ /* 0x000fe20000000800 */
[----:B------:R-:W-:Y:S01]  /*7780*/  FFMA.FTZ R201, R24, UR4, -R201 ;  /* 0x0000000418c97c23 */ /* 0x000fe200080108c9 */
[----:B------:R-:W-:-:S05]  /*7790*/  FSEL R24, R111, -INF , P1 ;  /* 0xff8000006f187808 */ /* 0x000fca0000800000 */
[----:B------:R-:W-:Y:S01]  /*77a0*/  FFMA.FTZ R203, R24, UR4, -R203 ;  /* 0x0000000418cb7c23 */ /* 0x000fe200080108cb */
[----:B------:R-:W-:Y:S08]  /*77b0*/  MUFU.EX2 R96, R96 ;  /* 0x0000006000607308 */ /* 0x000ff00000000800 */
[----:B------:R1:W2:Y:S01]  /*77c0*/  MUFU.EX2 R24, R204 ;  /* 0x000000cc00187308 */ /* 0x0002a20000000800 */
[----:B------:R-:W-:-:S07]  /*77d0*/  FFMA.FTZ R72, -R72, R72, 1 ;  /* 0x3f80000048487423 */ /* 0x000fce0000010148 */
[----:B------:R-:W3:Y:S01]  /*77e0*/  MUFU.EX2 R94, R94 ;  /* 0x0000005e005e7308 */ /* 0x000ee20000000800 */
[----:B-1----:R-:W-:-:S05]  /*77f0*/  FSEL R204, R112, -INF , P2 ;  /* 0xff80000070cc7808 */ /* 0x002fca0001000000 */
[--C-:B------:R-:W-:Y:S01]  /*7800*/  FFMA.FTZ R204, R204, UR4, -R205.reuse ;  /* 0x00000004cccc7c23 */ /* 0x100fe200080108cd */
[----:B------:R-:W-:Y:S01]  /*7810*/  FFMA.FTZ R205, R207, UR4, -R205 ;  /* 0x00000004cfcd7c23 */ /* 0x000fe200080108cd */
[----:B------:R-:W-:Y:S01]  /*7820*/  FSEL R207, R113, -INF , P2 ;  /* 0xff80000071cf7808 */ /* 0x000fe20001000000 */
[----:B------:R-:W-:Y:S04]  /*7830*/  MUFU.EX2 R95, R95 ;  /* 0x0000005f005f7308 */ /* 0x000fe80000000800 */
[--C-:B------:R-:W-:Y:S01]  /*7840*/  FFMA.FTZ R207, R207, UR4, -R208.reuse ;  /* 0x00000004cfcf7c23 */ /* 0x100fe200080108d0 */
[----:B------:R-:W-:Y:S01]  /*7850*/  FFMA.FTZ R208, R13, UR4, -R208 ;  /* 0x000000040dd07c23 */ /* 0x000fe200080108d0 */
[----:B------:R-:W-:Y:S01]  /*7860*/  FSEL R13, R197, -INF , P1 ;  /* 0xff800000c50d7808 */ /* 0x000fe20000800000 */
[----:B------:R-:W-:Y:S01]  /*7870*/  FFMA.FTZ R73, -R73, R73, 1 ;  /* 0x3f80000049497423 */ /* 0x000fe20000010149 */
[----:B------:R-:W-:Y:S01]  /*7880*/  FFMA.FTZ R75, -R75, R75, 1 ;  /* 0x3f8000004b4b7423 */ /* 0x000fe2000001014b */
[----:B------:R-:W-:Y:S01]  /*7890*/  FFMA.FTZ R76, -R76, R76, 1 ;  /* 0x3f8000004c4c7423 */ /* 0x000fe2000001014c */
[----:B------:R-:W-:Y:S01]  /*78a0*/  FFMA.FTZ R81, -R81, R81, 1 ;  /* 0x3f80000051517423 */ /* 0x000fe20000010151 */
[----:B------:R-:W-:Y:S01]  /*78b0*/  FFMA.FTZ R210, R13, UR4, -R210 ;  /* 0x000000040dd27c23 */ /* 0x000fe200080108d2 */
[----:B------:R-:W-:Y:S01]  /*78c0*/  FFMA.FTZ R80, -R80, R80, 1 ;  /* 0x3f80000050507423 */ /* 0x000fe20000010150 */
[----:B------:R1:W4:Y:S01]  /*78d0*/  MUFU.EX2 R13, R211 ;  /* 0x000000d3000d7308 */ /* 0x0003220000000800 */
[----:B------:R-:W-:Y:S01]  /*78e0*/  FFMA.FTZ R83, -R83, R83, 1 ;  /* 0x3f80000053537423 */ /* 0x000fe20000010153 */
[----:B------:R-:W-:Y:S01]  /*78f0*/  FFMA.FTZ R99, -R99, R99, 1 ;  /* 0x3f80000063637423 */ /* 0x000fe20000010163 */
[----:B------:R-:W-:-:S05]  /*7900*/  FFMA.FTZ R78, -R78, R78, 1 ;  /* 0x3f8000004e4e7423 */ /* 0x000fca000001014e */
[----:B------:R-:W-:Y:S01]  /*7910*/  MUFU.EX2 R93, R93 ;  /* 0x0000005d005d7308 */ /* 0x000fe20000000800 */
[--C-:B-1----:R-:W-:Y:S01]  /*7920*/  FFMA.FTZ R211, R228, UR4, -R212.reuse ;  /* 0x00000004e4d37c23 */ /* 0x102fe200080108d4 */
        /* <DEDUP_REMOVED lines=9> */
[----:B------:R-:W-:Y:S01]  /*79c0*/  FMUL.FTZ R35, R91, R35 ;  /* 0x000000235b237220 */ /* 0x000fe20000410000 */
[----:B------:R-:W-:Y:S01]  /*79d0*/  FMUL.FTZ R30, R84, R30 ;  /* 0x0000001e541e7220 */ /* 0x000fe20000410000 */
[----:B------:R-:W1:Y:S01]  /*79e0*/  SHFL.IDX PT, R228, R227, R228, 0x1f ;  /* 0x00001fe4e3e47589 */ /* 0x000e6200000e0000 */
[----:B------:R-:W-:-:S02]  /*79f0*/  VIADD R231, R9, 0x10 ;  /* 0x0000001009e77836 */ /* 0x000fc40000000000 */
[----:B------:R-:W-:Y:S01]  /*7a00*/  FMUL.FTZ R36, R26, R36 ;  /* 0x000000241a247220 */ /* 0x000fe20000410000 */
[----:B------:R-:W-:Y:S01]  /*7a10*/  IADD3 R233, R9, 0x18, RZ ;  /* 0x0000001809e97810 */ /* 0x000fe20007ffe0ff */
[----:B------:R-:W2:Y:S01]  /*7a20*/  SHFL.IDX PT, R227, R227, R12, 0x1f ;  /* 0x00001f0ce3e37589 */ /* 0x000ea200000e0000 */
[----:B------:R-:W-:Y:S01]  /*7a30*/  FFMA.FTZ R79, -R79, R79, 1 ;  /* 0x3f8000004f4f7423 */ /* 0x000fe2000001014f */
[----:B------:R-:W-:Y:S08]  /*7a40*/  MUFU.EX2 R211, R211 ;  /* 0x000000d300d37308 */ /* 0x000ff00000000800 */
[----:B------:R-:W-:Y:S08]  /*7a50*/  MUFU.EX2 R203, R203 ;  /* 0x000000cb00cb7308 */ /* 0x000ff00000000800 */
[----:B------:R-:W-:Y:S08]  /*7a60*/  MUFU.EX2 R199, R199 ;  /* 0x000000c700c77308 */ /* 0x000ff00000000800 */
[----:B------:R-:W-:Y:S01]  /*7a70*/  MUFU.EX2 R204, R204 ;  /* 0x000000cc00cc7308 */ /* 0x000fe20000000800 */
[----:B-1----:R-:W-:Y:S01]  /*7a80*/  FADD.FTZ R34, R34, -R228 ;  /* 0x800000e422227221 */ /* 0x002fe20000010000 */
[--C-:B--2---:R-:W-:Y:S01]  /*7a90*/  FADD.FTZ R37, R37, -R227.reuse ;  /* 0x800000e325257221 */ /* 0x104fe20000010000 */
[----:B------:R-:W-:-:S05]  /*7aa0*/  FADD.FTZ R39, R39, -R227 ;  /* 0x800000e327277221 */ /* 0x000fca0000010000 */
        /* <DEDUP_REMOVED lines=17> */
[----:B------:R-:W-:Y:S01]  /*7bc0*/  FFMA.FTZ R196, -R196, R196, 1 ;  /* 0x3f800000c4c47423 */ /* 0x000fe200000101c4 */
[----:B------:R-:W-:Y:S01]  /*7bd0*/  FFMA.FTZ R119, -R119, R119, 1 ;  /* 0x3f80000077777423 */ /* 0x000fe20000010177 */
[----:B------:R-:W-:Y:S01]  /*7be0*/  R2UR UR4, R236 ;  /* 0x00000000ec0472ca */ /* 0x000fe200000e0000 */
[----:B-1----:R-:W-:-:S03]  /*7bf0*/  FFMA.FTZ R226, -R18, R18, 1 ;  /* 0x3f80000012e27423 */ /* 0x002fc60000010112 */
[----:B------:R1:W-:Y:S02]  /*7c00*/  MUFU.EX2 R18, R215 ;  /* 0x000000d700127308 */ /* 0x0003e40000000800 */
[----:B-1----:R-:W-:Y:S01]  /*7c10*/  FMUL.FTZ R215, R226, R234 ;  /* 0x000000eae2d77220 */ /* 0x002fe20000410000 */
[--C-:B------:R-:W-:Y:S01]  /*7c20*/  FADD.FTZ R226, R25, -R232.reuse ;  /* 0x800000e819e27221 */ /* 0x100fe20000010000 */
[----:B------:R-:W-:-:S04]  /*7c30*/  FADD.FTZ R232, R27, -R232 ;  /* 0x800000e81be87221 */ /* 0x000fc80000010000 */
[----:B------:R1:W-:Y:S01]  /*7c40*/  MUFU.EX2 R25, R225 ;  /* 0x000000e100197308 */ /* 0x0003e20000000800 */
[----:B------:R-:W-:-:S07]  /*7c50*/  FMUL.FTZ R34, R90, R34 ;  /* 0x000000225a227220 */ /* 0x000fce0000410000 */
[----:B------:R2:W-:Y:S01]  /*7c60*/  MUFU.EX2 R27, R223 ;  /* 0x000000df001b7308 */ /* 0x0005e20000000800 */
[----:B-1----:R-:W-:Y:S01]  /*7c70*/  FADD.FTZ R225, R32, -R228 ;  /* 0x800000e420e17221 */ /* 0x002fe20000010000 */
[----:B------:R-:W-:Y:S01]  /*7c80*/  FADD.FTZ R228, R33, -R230 ;  /* 0x800000e621e47221 */ /* 0x000fe20000010000 */
[----:B------:R-:W-:-:S05]  /*7c90*/  FFMA.FTZ R33, -R6, R6, 1 ;  /* 0x3f80000006217423 */ /* 0x000fca0000010106 */
[----:B------:R1:W-:Y:S01]  /*7ca0*/  MUFU.EX2 R32, R224 ;  /* 0x000000e000207308 */ /* 0x0003e20000000800 */
[----:B--2---:R-:W-:Y:S01]  /*7cb0*/  FFMA.FTZ R223, -R5, R5, 1 ;  /* 0x3f80000005df7423 */ /* 0x004fe20000010105 */
[----:B------:R-:W-:Y:S01]  /*7cc0*/  FMUL.FTZ R232, R88, R232 ;  /* 0x000000e858e87220 */ /* 0x000fe20000410000 */
[----:B------:R-:W-:Y:S01]  /*7cd0*/  FMUL.FTZ R225, R15, R225 ;  /* 0x000000e10fe17220 */ /* 0x000fe20000410000 */
[----:B------:R-:W-:Y:S01]  /*7ce0*/  FFMA.FTZ R227, -R3, R3, 1 ;  /* 0x3f80000003e37423 */ /* 0x000fe20000010103 */
[----:B------:R-:W-:Y:S01]  /*7cf0*/  FMUL.FTZ R228, R92, R228 ;  /* 0x000000e45ce47220 */ /* 0x000fe20000410000 */
[----:B------:R-:W-:Y:S02]  /*7d00*/  VIADD R230, R9, 0x14 ;  /* 0x0000001409e67836 */ /* 0x000fe40000000000 */
[----:B------:R-:W-:Y:S01]  /*7d10*/  FMUL.FTZ R72, R72, R36 ;  /* 0x0000002448487220 */ /* 0x000fe20000410000 */
[----:B------:R-:W-:Y:S01]  /*7d20*/  FMUL.FTZ R37, R89, R37 ;  /* 0x0000002559257220 */ /* 0x000fe20000410000 */
[----:B-1----:R-:W-:Y:S01]  /*7d30*/  FMUL.FTZ R224, R117, R226 ;  /* 0x000000e275e07220 */ /* 0x002fe20000410000 */
[----:B------:R1:W5:Y:S04]  /*7d40*/  LDL.LU R6, [R1+0x44] ;  /* 0x0000440001067983 */ /* 0x0003680000300800 */
[----:B------:R2:W3:Y:S01]  /*7d50*/  LDS R226, [R10+0x380] ;  /* 0x000380000ae27984 */ /* 0x0004e20000000800 */
[----:B------:R-:W-:Y:S01]  /*7d60*/  FMUL.FTZ R224, R33, R224 ;  /* 0x000000e021e07220 */ /* 0x000fe20000410000 */
[----:B------:R-:W-:Y:S01]  /*7d70*/  FFMA.FTZ R33, -R4, R4, 1 ;  /* 0x3f80000004217423 */ /* 0x000fe20000010104 */
[----:B------:R-:W-:Y:S01]  /*7d80*/  FMUL.FTZ R223, R223, R232 ;  /* 0x000000e8dfdf7220 */ /* 0x000fe20000410000 */
[----:B------:R-:W-:Y:S01]  /*7d90*/  FMUL.FTZ R30, R227, R30 ;  /* 0x0000001ee31e7220 */ /* 0x000fe20000410000 */
[----:B------:R-:W-:Y:S01]  /*7da0*/  FMUL.FTZ R36, R96, R39 ;  /* 0x0000002760247220 */ /* 0x000fe20000410000 */
[----:B------:R1:W5:Y:S01]  /*7db0*/  LDL.LU R5, [R1+0x40] ;  /* 0x0000400001057983 */ /* 0x0003620000300800 */
[----:B--2---:R2:W-:Y:S01]  /*7dc0*/  MUFU.EX2 R10, R222 ;  /* 0x000000de000a7308 */ /* 0x0045e20000000800 */
[----:B------:R-:W-:Y:S01]  /*7dd0*/  IADD3 R232, R9, 0xc, RZ ;  /* 0x0000000c09e87810 */ /* 0x000fe20007ffe0ff */
[----:B------:R-:W-:Y:S01]  /*7de0*/  FMUL.FTZ R39, R73, R37 ;  /* 0x0000002549277220 */ /* 0x000fe20000410000 */
[----:B------:R1:W5:Y:S01]  /*7df0*/  LDL.LU R4, [R1+0x3c] ;  /* 0x00003c0001047983 */ /* 0x0003620000300800 */
[----:B--2---:R-:W-:Y:S01]  /*7e00*/  FMUL.FTZ R222, R33, R28 ;  /* 0x0000001c21de7220 */ /* 0x004fe20000410000 */
[----:B------:R-:W-:-:S03]  /*7e10*/  FFMA.FTZ R28, -R2, R2, 1 ;  /* 0x3f800000021c7423 */ /* 0x000fc60000010102 */
[----:B------:R2:W1:Y:S01]  /*7e20*/  MUFU.EX2 R33, R220 ;  /* 0x000000dc00217308 */ /* 0x0004620000000800 */
[----:B------:R-:W-:Y:S01]  /*7e30*/  FMUL.FTZ R37, R75, R36 ;  /* 0x000000244b257220 */ /* 0x000fe20000410000 */
[----:B------:R1:W5:Y:S04]  /*7e40*/  LDL.LU R3, [R1+0x38] ;  /* 0x0000380001037983 */ /* 0x0003680000300800 */
[----:B------:R1:W5:Y:S01]  /*7e50*/  LDL.LU R2, [R1+0x34] ;  /* 0x0000340001027983 */ /* 0x0003620000300800 */
[----:B------:R-:W-:Y:S01]  /*7e60*/  VIADD R234, R9, 0x1c ;  /* 0x0000001c09ea7836 */ /* 0x000fe20000000000 */
[----:B------:R-:W-:Y:S01]  /*7e70*/  MUFU.EX2 R36, R206 ;  /* 0x000000ce00247308 */ /* 0x000fe20000000800 */
[----:B--2---:R-:W-:Y:S01]  /*7e80*/  FMUL.FTZ R220, R14, R31 ;  /* 0x0000001f0edc7220 */ /* 0x004fe20000410000 */
[----:B------:R-:W-:Y:S01]  /*7e90*/  FMUL.FTZ R31, R28, R29 ;  /* 0x0000001d1c1f7220 */ /* 0x000fe20000410000 */
[----:B------:R-:W-:Y:S01]  /*7ea0*/  FFMA.FTZ R28, -R20, R20, 1 ;  /* 0x3f800000141c7423 */ /* 0x000fe20000010114 */
[----:B------:R-:W-:Y:S01]  /*7eb0*/  LDS R73, [R11+0x380] ;  /* 0x000380000b497984 */ /* 0x000fe20000000800 */
[----:B------:R-:W-:Y:S01]  /*7ec0*/  FMUL.FTZ R29, R237, R220 ;  /* 0x000000dced1d7220 */ /* 0x000fe20000410000 */
[----:B------:R-:W-:Y:S01]  /*7ed0*/  FFMA.FTZ R220, -R235, R235, 1 ;  /* 0x3f800000ebdc7423 */ /* 0x000fe200000101eb */
[----:B------:R-:W-:Y:S01]  /*7ee0*/  VIADD R235, R9, 0x8 ;  /* 0x0000000809eb7836 */ /* 0x000fe20000000000 */
[----:B------:R2:W1:Y:S02]  /*7ef0*/  MUFU.EX2 R20, R217 ;  /* 0x000000d900147308 */ /* 0x0004640000000800 */
[----:B------:R-:W-:Y:S01]  /*7f00*/  FMUL.FTZ R220, R220, R225 ;  /* 0x000000e1dcdc7220 */ /* 0x000fe20000410000 */
[----:B------:R-:W-:Y:S01]  /*7f10*/  FFMA.FTZ R225, -R19, R19, 1 ;  /* 0x3f80000013e17423 */ /* 0x000fe20000010113 */
[----:B---3--:R-:W3:Y:S03]  /*7f20*/  SHFL.IDX PT, R227, R226, R231, 0x1f ;  /* 0x00001fe7e2e37589 */ /* 0x008ee600000e0000 */
[----:B------:R-:W-:Y:S01]  /*7f30*/  FMUL.FTZ R225, R225, R228 ;  /* 0x000000e4e1e17220 */ /* 0x000fe20000410000 */
[----:B------:R4:W-:Y:S01]  /*7f40*/  MUFU.EX2 R19, R221 ;  /* 0x000000dd00137308 */ /* 0x0009e20000000800 */
[----:B--2---:R-:W-:Y:S01]  /*7f50*/  FMUL.FTZ R217, R28, R34 ;  /* 0x000000221cd97220 */ /* 0x004fe20000410000 */
[----:B------:R-:W-:Y:S01]  /*7f60*/  FFMA.FTZ R34, -R74, R74, 1 ;  /* 0x3f8000004a227423 */ /* 0x000fe2000001014a */
[----:B------:R-:W2:Y:S03]  /*7f70*/  SHFL.IDX PT, R28, R226, R9, 0x1f ;  /* 0x00001f09e21c7589 */ /* 0x000ea600000e0000 */
[----:B------:R-:W-:Y:S01]  /*7f80*/  FMUL.FTZ R38, R34, R38 ;  /* 0x0000002622267220 */ /* 0x000fe20000410000 */
[----:B------:R-:W1:Y:S01]  /*7f90*/  SHFL.IDX PT, R74, R226, R115, 0x1f ;  /* 0x00001f73e24a7589 */ /* 0x000e6200000e0000 */
[----:B------:R3:W-:Y:S01]  /*7fa0*/  MUFU.EX2 R34, R219 ;  /* 0x000000db00227308 */ /* 0x0007e20000000800 */
[----:B----4-:R-:W-:-:S02]  /*7fb0*/  FMUL.FTZ R221, R21, R35 ;  /* 0x0000002315dd7220 */ /* 0x010fc40000410000 */
[----:B------:R-:W4:Y:S04]  /*7fc0*/  SHFL.IDX PT, R228, R226, R230, 0x1f ;  /* 0x00001fe6e2e47589 */ /* 0x000f2800000e0000 */
[----:B------:R-:W-:Y:S01]  /*7fd0*/  SHFL.IDX PT, R229, R226, R233, 0x1f ;  /* 0x00001fe9e2e57589 */ /* 0x000fe200000e0000 */
[----:B------:R2:W-:Y:S03]  /*7fe0*/  MUFU.EX2 R21, R218 ;  /* 0x000000da00157308 */ /* 0x0005e60000000800 */
[----:B---3--:R-:W3:Y:S01]  /*7ff0*/  SHFL.IDX PT, R219, R226, R232, 0x1f ;  /* 0x00001fe8e2db7589 */ /* 0x008ee200000e0000 */
[--C-:B------:R-:W-:Y:S01]  /*8000*/  FADD.FTZ R48, R48, -R227.reuse ;  /* 0x800000e330307221 */ /* 0x100fe20000010000 */
[----:B------:R-:W-:-:S03]  /*8010*/  FADD.FTZ R50, R50, -R227 ;  /* 0x800000e332327221 */ /* 0x000fc60000010000 */
[----:B------:R-:W3:Y:S01]  /*8020*/  MUFU.EX2 R35, R216 ;  /* 0x000000d800237308 */ /* 0x000ee20000000800 */
[----:B--2---:R-:W2:Y:S01]  /*8030*/  SHFL.IDX PT, R218, R226, R235, 0x1f ;  /* 0x00001febe2da7589 */ /* 0x004ea200000e0000 */
[--C-:B------:R-:W-:Y:S01]  /*8040*/  FADD.FTZ R40, R40, -R28.reuse ;  /* 0x8000001c28287221 */ /* 0x100fe20000010000 */
[----:B------:R-:W-:Y:S01]  /*8050*/  FADD.FTZ R28, R42, -R28 ;  /* 0x8000001c2a1c7221 */ /* 0x000fe20000010000 */
[----:B------:R-:W-:Y:S01]  /*8060*/  FFMA.FTZ R42, -R77, R77, 1 ;  /* 0x3f8000004d2a7423 */ /* 0x000fe2000001014d */
[----:B------:R-:W-:Y:S01]  /*8070*/  SHFL.IDX PT, R226, R226, R234, 0x1f ;  /* 0x00001feae2e27589 */ /* 0x000fe200000e0000 */
[--C-:B-1----:R-:W-:Y:S01]  /*8080*/  FADD.FTZ R41, R41, -R74.reuse ;  /* 0x8000004a29297221 */ /* 0x102fe20000010000 */
[----:B------:R-:W-:Y:S01]  /*8090*/  FMUL.FTZ R75, R94, R40 ;  /* 0x000000285e4b7220 */ /* 0x000fe20000410000 */
[----:B------:R-:W-:Y:S01]  /*80a0*/  FMUL.FTZ R77, R13, R28 ;  /* 0x0000001c0d4d7220 */ /* 0x000fe20000410000 */
[----:B------:R-:W-:Y:S01]  /*80b0*/  FADD.FTZ R43, R43, -R74 ;  /* 0x8000004a2b2b7221 */ /* 0x000fe20000010000 */
[--C-:B----4-:R-:W-:Y:S01]  /*80c0*/  FADD.FTZ R49, R49, -R228.reuse ;  /* 0x800000e431317221 */ /* 0x110fe20000010000 */
[----:B------:R-:W-:Y:S01]  /*80d0*/  FADD.FTZ R51, R51, -R228 ;  /* 0x800000e433337221 */ /* 0x000fe20000010000 */
[----:B------:R-:W-:Y:S01]  /*80e0*/  FMUL.FTZ R11, R78, R77 ;  /* 0x0000004d4e0b7220 */ /* 0x000fe20000410000 */
[----:B------:R-:W-:Y:S01]  /*80f0*/  SHFL.IDX PT, R74, R73, R232, 0x1f ;  /* 0x00001fe8494a7589 */ /* 0x000fe200000e0000 */
[----:B------:R-:W-:Y:S01]  /*8100*/  FMUL.FTZ R49, R33, R49 ;  /* 0x0000003121317220 */ /* 0x000fe20000410000 */
[----:B------:R-:W-:Y:S01]  /*8110*/  FMUL.FTZ R40, R93, R43 ;  /* 0x0000002b5d287220 */ /* 0x000fe20000410000 */
[----:B------:R-:W-:Y:S01]  /*8120*/  FFMA.FTZ R43, -R82, R82, 1 ;  /* 0x3f800000522b7423 */ /* 0x000fe20000010152 */
[----:B------:R-:W1:Y:S01]  /*8130*/  SHFL.IDX PT, R78, R73, R115, 0x1f ;  /* 0x00001f73494e7589 */ /* 0x000e6200000e0000 */
[--C-:B---3--:R-:W-:Y:S01]  /*8140*/  FADD.FTZ R45, R45, -R219.reuse ;  /* 0x800000db2d2d7221 */ /* 0x108fe20000010000 */
[----:B------:R-:W-:Y:S01]  /*8150*/  FADD.FTZ R47, R47, -R219 ;  /* 0x800000db2f2f7221 */ /* 0x000fe20000010000 */
[----:B------:R-:W-:Y:S01]  /*8160*/  FMUL.FTZ R219, R95, R41 ;  /* 0x000000295fdb7220 */ /* 0x000fe20000410000 */
[----:B------:R-:W-:Y:S01]  /*8170*/  FMUL.FTZ R41, R76, R75 ;  /* 0x0000004b4c297220 */ /* 0x000fe20000410000 */
[----:B------:R-:W-:Y:S01]  /*8180*/  FMUL.FTZ R28, R25, R45 ;  /* 0x0000002d191c7220 */ /* 0x000fe20000410000 */
[----:B------:R-:W3:Y:S01]  /*8190*/  SHFL.IDX PT, R77, R73, R231, 0x1f ;  /* 0x00001fe7494d7589 */ /* 0x000ee200000e0000 */
[--C-:B--2---:R-:W-:Y:S01]  /*81a0*/  FADD.FTZ R44, R44, -R218.reuse ;  /* 0x800000da2c2c7221 */ /* 0x104fe20000010000 */
[----:B------:R-:W-:Y:S01]  /*81b0*/  FADD.FTZ R46, R46, -R218 ;  /* 0x800000da2e2e7221 */ /* 0x000fe20000010000 */
[----:B------:R-:W-:Y:S01]  /*81c0*/  FMUL.FTZ R45, R81, R28 ;  /* 0x0000001c512d7220 */ /* 0x000fe20000410000 */
[----:B------:R-:W-:Y:S01]  /*81d0*/  FMUL.FTZ R28, R27, R47 ;  /* 0x0000002f1b1c7220 */ /* 0x000fe20000410000 */
[----:B------:R-:W-:Y:S01]  /*81e0*/  FMUL.FTZ R75, R12, R44 ;  /* 0x0000002c0c4b7220 */ /* 0x000fe20000410000 */
[----:B------:R-:W-:Y:S01]  /*81f0*/  FMUL.FTZ R47, R32, R48 ;  /* 0x00000030202f7220 */ /* 0x000fe20000410000 */
[----:B------:R-:W2:Y:S01]  /*8200*/  SHFL.IDX PT, R81, R73, R9, 0x1f ;  /* 0x00001f0949517589 */ /* 0x000ea200000e0000 */
        /* <DEDUP_REMOVED lines=10> */
[----:B------:R-:W4:Y:S01]  /*82b0*/  LDL R99, [R1+0x1c] ;  /* 0x00001c0001637983 */ /* 0x000f220000100800 */
[----:B------:R-:W-:Y:S01]  /*82c0*/  FFMA.FTZ R46, -R98, R98, 1 ;  /* 0x3f800000622e7423 */ /* 0x000fe20000010162 */
[----:B-1----:R-:W-:Y:S01]  /*82d0*/  FADD.FTZ R59, R59, -R78 ;  /* 0x8000004e3b3b7221 */ /* 0x002fe20000010000 */
[----:B------:R-:W-:Y:S01]  /*82e0*/  FADD.FTZ R61, R61, -R74 ;  /* 0x8000004a3d3d7221 */ /* 0x000fe20000010000 */
[----:B------:R-:W1:Y:S01]  /*82f0*/  SHFL.IDX PT, R79, R73, R235, 0x1f ;  /* 0x00001feb494f7589 */ /* 0x000e6200000e0000 */
[----:B------:R-:W-:Y:S01]  /*8300*/  FMUL.FTZ R46, R46, R75 ;  /* 0x0000004b2e2e7220 */ /* 0x000fe20000410000 */
[--C-:B------:R-:W-:Y:S01]  /*8310*/  FADD.FTZ R55, R55, -R226.reuse ;  /* 0x800000e237377221 */ /* 0x100fe20000010000 */
[----:B------:R-:W1:Y:S01]  /*8320*/  MUFU.EX2 R206, R209 ;  /* 0x000000d100ce7308 */ /* 0x000e620000000800 */
[----:B------:R-:W1:Y:S01]  /*8330*/  SHFL.IDX PT, R28, R73, R230, 0x1f ;  /* 0x00001fe6491c7589 */ /* 0x000e6200000e0000 */
[--C-:B------:R-:W-:Y:S01]  /*8340*/  FADD.FTZ R52, R52, -R229.reuse ;  /* 0x800000e534347221 */ /* 0x100fe20000010000 */
[----:B------:R-:W-:Y:S01]  /*8350*/  FADD.FTZ R54, R54, -R229 ;  /* 0x800000e536367221 */ /* 0x000fe20000010000 */
[----:B------:R-:W-:Y:S01]  /*8360*/  FADD.FTZ R53, R53, -R226 ;  /* 0x800000e235357221 */ /* 0x000fe20000010000 */
[----:B------:R-:W1:Y:S01]  /*8370*/  SHFL.IDX PT, R76, R73, R234, 0x1f ;  /* 0x00001fea494c7589 */ /* 0x000e6200000e0000 */
[----:B---3--:R-:W-:-:S02]  /*8380*/  FADD.FTZ R66, R66, -R77 ;  /* 0x8000004d42427221 */ /* 0x008fc40000010000 */
[----:B------:R-:W3:Y:S01]  /*8390*/  MUFU.EX2 R213, R213 ;  /* 0x000000d500d57308 */ /* 0x000ee20000000800 */
[----:B------:R2:W3:Y:S01]  /*83a0*/  SHFL.IDX PT, R75, R73, R233, 0x1f ;  /* 0x00001fe9494b7589 */ /* 0x0004e200000e0000 */
[----:B------:R-:W-:Y:S01]  /*83b0*/  FFMA.FTZ R82, -R114, R114, 1 ;  /* 0x3f80000072527423 */ /* 0x000fe20000010172 */
[----:B------:R-:W-:Y:S01]  /*83c0*/  FMUL.FTZ R42, R42, R219 ;  /* 0x000000db2a2a7220 */ /* 0x000fe20000410000 */
[----:B------:R-:W-:Y:S01]  /*83d0*/  FMUL.FTZ R47, R194, R47 ;  /* 0x0000002fc22f7220 */ /* 0x000fe20000410000 */
[----:B--2---:R-:W-:Y:S01]  /*83e0*/  FADD.FTZ R73, R56, -R81 ;  /* 0x8000005138497221 */ /* 0x004fe20000010000 */
[----:B------:R-:W-:Y:S01]  /*83f0*/  FADD.FTZ R56, R57, -R78 ;  /* 0x8000004e39387221 */ /* 0x000fe20000010000 */
[----:B------:R-:W-:Y:S01]  /*8400*/  FADD.FTZ R78, R63, -R74 ;  /* 0x8000004a3f4e7221 */ /* 0x000fe20000010000 */
[----:B------:R-:W-:Y:S01]  /*8410*/  FFMA.FTZ R74, -R104, R104, 1 ;  /* 0x3f800000684a7423 */ /* 0x000fe20000010168 */
[----:B------:R-:W-:Y:S01]  /*8420*/  FMUL.FTZ R73, R36, R73 ;  /* 0x0000004924497220 */ /* 0x000fe20000410000 */
[----:B------:R-:W-:Y:S01]  /*8430*/  FADD.FTZ R57, R64, -R77 ;  /* 0x8000004d40397221 */ /* 0x000fe20000010000 */
[----:B------:R-:W-:-:S02]  /*8440*/  FFMA.FTZ R77, -R105, R105, 1 ;  /* 0x3f800000694d7423 */ /* 0x000fc40000010169 */
[----:B------:R-:W-:Y:S01]  /*8450*/  FMUL.FTZ R74, R74, R73 ;  /* 0x000000494a4a7220 */ /* 0x000fe20000410000 */
[----:B------:R-:W-:Y:S01]  /*8460*/  FMUL.FTZ R56, R211, R56 ;  /* 0x00000038d3387220 */ /* 0x000fe20000410000 */
[----:B------:R-:W2:Y:S01]  /*8470*/  MUFU.EX2 R73, R214 ;  /* 0x000000d600497308 */ /* 0x000ea20000000800 */
[----:B------:R-:W-:Y:S01]  /*8480*/  FMUL.FTZ R80, R35, R55 ;  /* 0x0000003723507220 */ /* 0x000fe20000410000 */
[--C-:B-1----:R-:W-:Y:S01]  /*8490*/  FADD.FTZ R55, R60, -R79.reuse ;  /* 0x8000004f3c377221 */ /* 0x102fe20000010000 */
[----:B------:R-:W-:Y:S01]  /*84a0*/  FADD.FTZ R62, R62, -R79 ;  /* 0x8000004f3e3e7221 */ /* 0x000fe20000010000 */
[----:B------:R-:W-:Y:S01]  /*84b0*/  FMUL.FTZ R77, R77, R56 ;  /* 0x000000384d4d7220 */ /* 0x000fe20000410000 */
[----:B------:R-:W-:Y:S01]  /*84c0*/  FADD.FTZ R58, R58, -R81 ;  /* 0x800000513a3a7221 */ /* 0x000fe20000010000 */
[----:B------:R-:W-:Y:S01]  /*84d0*/  FFMA.FTZ R79, -R111, R111, 1 ;  /* 0x3f8000006f4f7423 */ /* 0x000fe2000001016f */
[----:B------:R-:W-:Y:S01]  /*84e0*/  FMUL.FTZ R56, R203, R78 ;  /* 0x0000004ecb387220 */ /* 0x000fe20000410000 */
[----:B------:R-:W-:Y:S01]  /*84f0*/  FFMA.FTZ R51, -R102, R102, 1 ;  /* 0x3f80000066337423 */ /* 0x000fe20000010166 */
[----:B------:R-:W-:Y:S01]  /*8500*/  FMUL.FTZ R83, R19, R52 ;  /* 0x0000003413537220 */ /* 0x000fe20000410000 */
[----:B------:R-:W-:Y:S01]  /*8510*/  FMUL.FTZ R54, R21, R54 ;  /* 0x0000003615367220 */ /* 0x000fe20000410000 */
[--C-:B------:R-:W-:Y:S01]  /*8520*/  FADD.FTZ R60, R65, -R28.reuse ;  /* 0x8000001c413c7221 */ /* 0x100fe20000010000 */
[----:B------:R-:W-:Y:S01]  /*8530*/  FADD.FTZ R67, R67, -R28 ;  /* 0x8000001c43437221 */ /* 0x000fe20000010000 */
[----:B------:R-:W-:Y:S01]  /*8540*/  FMUL.FTZ R52, R34, R53 ;  /* 0x0000003522347220 */ /* 0x000fe20000410000 */
[--C-:B------:R-:W-:Y:S01]  /*8550*/  FADD.FTZ R28, R69, -R76.reuse ;  /* 0x8000004c451c7221 */ /* 0x100fe20000010000 */
[----:B------:R-:W-:Y:S01]  /*8560*/  FMUL.FTZ R69, R199, R58 ;  /* 0x0000003ac7457220 */ /* 0x000fe20000410000 */
[----:B------:R-:W-:Y:S01]  /*8570*/  FMUL.FTZ R79, R79, R56 ;  /* 0x000000384f4f7220 */ /* 0x000fe20000410000 */
[--C-:B---3--:R-:W-:Y:S01]  /*8580*/  FADD.FTZ R63, R68, -R75.reuse ;  /* 0x8000004b443f7221 */ /* 0x108fe20000010000 */
        /* <DEDUP_REMOVED lines=9> */
[----:B------:R-:W-:Y:S01]  /*8620*/  FADD.FTZ R64, R71, -R76 ;  /* 0x8000004c47407221 */ /* 0x000fe20000010000 */
[----:B------:R-:W-:Y:S01]  /*8630*/  FMUL.FTZ R52, R103, R80 ;  /* 0x0000005067347220 */ /* 0x000fe20000410000 */
        /* <DEDUP_REMOVED lines=278> */
.L_x_2883:
        /* <DEDUP_REMOVED lines=58> */
.L_x_2884:
        /* <DEDUP_REMOVED lines=12> */
.L_x_2874:
        /* <DEDUP_REMOVED lines=34> */
.L_x_2854:
[----:B------:R-:W-:Y:S05]  /*9e20*/  @P0 BRA `(.L_x_2853) ;  /* 0x0000004000f40947 */ /* 0x000fea0003800000 */
[----:B------:R-:W1:Y:S01]  /*9e30*/  LDC R12, c[0x0][0x850] ;  /* 0x00021400ff0c7b82 */ /* 0x000e620000000800 */
[----:B------:R-:W2:Y:S01]  /*9e40*/  S2R R20, SR_TID.X ;  /* 0x0000000000147919 */ /* 0x000ea20000002100 */
[----:B------:R-:W-:Y:S01]  /*9e50*/  ULOP3.LUT UR4, URZ, UR38, URZ, 0x33, !UPT ;  /* 0x000000263f047292 */ /* 0x000fe2000f8e333f */
[----:B------:R-:W-:Y:S01]  /*9e60*/  MOV R7, UR40 ;  /* 0x0000002800077c02 */ /* 0x000fe20008000f00 */
[----:B------:R-:W-:Y:S01]  /*9e70*/  ULDC.64 UR6, c[0x0][0x840] ;  /* 0x0002100000067ab9 */ /* 0x000fe20000000a00 */
[----:B------:R-:W3:Y:S01]  /*9e80*/  S2R R21, SR_CgaCtaId ;  /* 0x0000000000157919 */ /* 0x000ee20000008800 */
[----:B------:R-:W-:Y:S02]  /*9e90*/  MOV R10, 0x400 ;  /* 0x00000400000a7802 */ /* 0x000fe40000000f00 */
[----:B------:R-:W4:Y:S08]  /*9ea0*/  LDC R2, c[0x0][0x8b4] ;  /* 0x00022d00ff027b82 */ /* 0x000f300000000800 */
[----:B------:R-:W5:Y:S01]  /*9eb0*/  LDC.64 R14, c[0x0][0x820] ;  /* 0x00020800ff0e7b82 */ /* 0x000f620000000a00 */
[----:B-1----:R-:W-:-:S07]  /*9ec0*/  ISETP.NE.AND P0, PT, R12, 0x1, PT ;  /* 0x000000010c00780c */ /* 0x002fce0003f05270 */
[----:B------:R-:W1:Y:S01]  /*9ed0*/  LDC.64 R16, c[0x0][0x848] ;  /* 0x00021200ff107b82 */ /* 0x000e620000000a00 */
[----:B----4-:R-:W-:Y:S01]  /*9ee0*/  VIADD R18, R2, UR4 ;  /* 0x0000000402127c36 */ /* 0x010fe20008000000 */
[----:B------:R-:W-:Y:S01]  /*9ef0*/  ULDC.64 UR4, c[0x0][0x818] ;  /* 0x0002060000047ab9 */ /* 0x000fe20000000a00 */
[----:B--2---:R-:W-:-:S05]  /*9f00*/  VIADD R19, R20, 0xffffff80 ;  /* 0xffffff8014137836 */ /* 0x004fca0000000000 */
[----:B------:R-:W2:Y:S01]  /*9f10*/  @P0 LDC R0, c[0x0][0x854] ;  /* 0x00021500ff000b82 */ /* 0x000ea20000000800 */
[----:B------:R-:W-:Y:S02]  /*9f20*/  SHF.L.U32 R4, R18, 0xd, RZ ;  /* 0x0000000d12047819 */ /* 0x000fe400000006ff */
[----:B------:R-:W-:Y:S02]  /*9f30*/  SHF.R.S32.HI R2, RZ, 0x1f, R19 ;  /* 0x0000001fff027819 */ /* 0x000fe40000011413 */
[----:B------:R-:W-:Y:S02]  /*9f40*/  SHF.R.S32.HI R5, RZ, 0x1f, R4 ;  /* 0x0000001fff057819 */ /* 0x000fe40000011404 */
[----:B------:R-:W-:Y:S01]  /*9f50*/  LEA.HI R9, R2, R19, RZ, 0x7 ;  /* 0x0000001302097211 */ /* 0x000fe200078f38ff */
[----:B------:R-:W4:Y:S01]  /*9f60*/  @P0 LDC R3, c[0x0][0x858] ;  /* 0x00021600ff030b82 */ /* 0x000f220000000800 */
[----:B---3--:R-:W-:Y:S01]  /*9f70*/  LEA R21, R21, R10, 0x18 ;  /* 0x0000000a15157211 */ /* 0x008fe200078ec0ff */
[----:B--2---:R-:W-:-:S05]  /*9f80*/  @P0 IMAD.HI.U32 R0, R0, UR40, RZ ;  /* 0x0000002800000c27 */ /* 0x004fca000f8e00ff */
[----:B----4-:R-:W-:-:S04]  /*9f90*/  @P0 SHF.R.U32.HI R7, RZ, R3, R0 ;  /* 0x00000003ff070219 */ /* 0x010fc80000011600 */
[----:B------:R-:W-:Y:S01]  /*9fa0*/  SHF.R.S32.HI R8, RZ, 0x1f, R7 ;  /* 0x0000001fff087819 */ /* 0x000fe20000011407 */
[----:B------:R-:W-:-:S04]  /*9fb0*/  IMAD.WIDE.U32 R2, R7, UR4, R4 ;  /* 0x0000000407027c25 */ /* 0x000fc8000f8e0004 */
[C---:B------:R-:W-:Y:S02]  /*9fc0*/  IMAD R6, R8.reuse, UR6, RZ ;  /* 0x0000000608067c24 */ /* 0x040fe4000f8e02ff */
[----:B------:R-:W-:Y:S01]  /*9fd0*/  IMAD R0, R8, UR4, RZ ;  /* 0x0000000408007c24 */ /* 0x000fe2000f8e02ff */
[----:B------:R-:W-:Y:S01]  /*9fe0*/  USHF.R.S32.HI UR4, URZ, 0x1f, UR39 ;  /* 0x0000001f3f047899 */ /* 0x000fe20008011427 */
[C---:B------:R-:W-:Y:S02]  /*9ff0*/  IMAD R13, R7.reuse, UR7, R6 ;  /* 0x00000007070d7c24 */ /* 0x040fe4000f8e0206 */
[----:B------:R-:W-:Y:S01]  /*a000*/  IMAD R11, R7, UR5, R0 ;  /* 0x00000005070b7c24 */ /* 0x000fe2000f8e0200 */
[C---:B------:R-:W-:Y:S01]  /*a010*/  LOP3.LUT R0, R9.reuse, 0xfffff80, RZ, 0xc0, !PT ;  /* 0x0fffff8009007812 */ /* 0x040fe200078ec0ff */
[----:B------:R-:W-:Y:S02]  /*a020*/  IMAD.SHL.U32 R6, R9, 0x20, RZ ;  /* 0x0000002009067824 */ /* 0x000fe400078e00ff */
[----:B------:R-:W-:Y:S01]  /*a030*/  IMAD.WIDE.U32 R4, R7, UR6, R4 ;  /* 0x0000000607047c25 */ /* 0x000fe2000f8e0004 */
[----:B------:R-:W-:-:S02]  /*a040*/  IADD3 R3, R3, R11, RZ ;  /* 0x0000000b03037210 */ /* 0x000fc40007ffe0ff */
[----:B------:R-:W-:Y:S01]  /*a050*/  LOP3.LUT R9, R6, 0x3ffff000, RZ, 0xc0, !PT ;  /* 0x3ffff00006097812 */ /* 0x000fe200078ec0ff */
[----:B------:R-:W-:Y:S02]  /*a060*/  IMAD.IADD R0, R19, 0x1, -R0 ;  /* 0x0000000113007824 */ /* 0x000fe400078e0a00 */
[----:B------:R-:W-:Y:S02]  /*a070*/  IMAD.IADD R5, R5, 0x1, R13 ;  /* 0x0000000105057824 */ /* 0x000fe400078e020d */
[----:B-----5:R-:W-:Y:S02]  /*a080*/  IMAD R6, R14, UR4, RZ ;  /* 0x000000040e067c24 */ /* 0x020fe4000f8e02ff */
[----:B-1----:R-:W-:Y:S01]  /*a090*/  IMAD R10, R16, UR4, RZ ;  /* 0x00000004100a7c24 */ /* 0x002fe2000f8e02ff */
[----:B------:R-:W-:Y:S05]  /*a0a0*/  WARPSYNC.ALL ;  /* 0x0000000000007948 */ /* 0x000fea0003800000 */
[----:B------:R-:W-:-:S02]  /*a0b0*/  IMAD R0, R0, 0x4, R9 ;  /* 0x0000000400007824 */ /* 0x000fc400078e0209 */
[----:B------:R-:W-:Y:S02]  /*a0c0*/  IMAD R11, R15, UR39, R6 ;  /* 0x000000270f0b7c24 */ /* 0x000fe4000f8e0206 */
[----:B------:R-:W-:Y:S01]  /*a0d0*/  IMAD.WIDE.U32 R2, R14, UR39, R2 ;  /* 0x000000270e027c25 */ /* 0x000fe2000f8e0002 */
[----:B------:R-:W-:-:S03]  /*a0e0*/  LEA R0, R0, R21, 0x2 ;  /* 0x0000001500007211 */ /* 0x000fc600078e10ff */
[----:B------:R-:W-:Y:S02]  /*a0f0*/  IMAD R9, R17, UR39, R10 ;  /* 0x0000002711097c24 */ /* 0x000fe4000f8e020a */
[----:B------:R-:W-:-:S04]  /*a100*/  IMAD.WIDE.U32 R4, R16, UR39, R4 ;  /* 0x0000002710047c25 */ /* 0x000fc8000f8e0004 */
[----:B------:R-:W-:Y:S02]  /*a110*/  IMAD.IADD R11, R3, 0x1, R11 ;  /* 0x00000001030b7824 */ /* 0x000fe400078e020b */
[----:B------:R-:W-:Y:S01]  /*a120*/  IMAD.IADD R10, R5, 0x1, R9 ;  /* 0x00000001050a7824 */ /* 0x000fe200078e0209 */
[----:B------:R-:W-:Y:S01]  /*a130*/  BAR.SYNC.DEFER_BLOCKING 0x1, 0x100 ;  /* 0x0044000000007b1d */ /* 0x000fe20000010000 */
[----:B------:R-:W-:Y:S02]  /*a140*/  ISETP.NE.AND P0, PT, R19, RZ, PT ;  /* 0x000000ff1300720c */ /* 0x000fe40003f05270 */
[----:B------:R-:W-:-:S03]  /*a150*/  ISETP.NE.AND P1, PT, R20, 0x80, PT ;  /* 0x000000801400780c */ /* 0x000fc60003f25270 */
        /* <DEDUP_REMOVED lines=9> */
[----:B------:R-:W-:Y:S02]  /*a1f0*/  SHF.R.S32.HI R9, RZ, 0x1f, R6 ;  /* 0x0000001fff097819 */ /* 0x000fe40000011406 */
[----:B------:R-:W-:-:S04]  /*a200*/  IADD3 R6, P2, P3, R6, UR4, R7 ;  /* 0x0000000406067c10 */ /* 0x000fc8000fb5e007 */
[----:B------:R-:W-:Y:S01]  /*a210*/  IADD3.X R9, R9, UR5, R8, P2, P3 ;  /* 0x0000000509097c10 */ /* 0x000fe200097e6408 */
[----:B------:R3:W-:Y:S01]  /*a220*/  STS.128 [R0], R152 ;  /* 0x0000009800007388 */ /* 0x0007e20000000c00 */
[C---:B------:R-:W-:Y:S01]  /*a230*/  SHF.L.U32 R18, R6.reuse, 0x2, RZ ;  /* 0x0000000206127819 */ /* 0x040fe200000006ff */
[----:B------:R-:W-:Y:S01]  /*a240*/  ULDC.64 UR4, c[0x0][0x868] ;  /* 0x00021a0000047ab9 */ /* 0x000fe20000000a00 */
[----:B------:R-:W-:Y:S01]  /*a250*/  SHF.L.U64.HI R13, R6, 0x2, R9 ;  /* 0x00000002060d7819 */ /* 0x000fe20000010209 */
[----:B------:R3:W-:Y:S01]  /*a260*/  STS.128 [R0+0x800], R156 ;  /* 0x0008009c00007388 */ /* 0x0007e20000000c00 */
[----:B------:R-:W-:Y:S01]  /*a270*/  IADD3 R6, P4, R18, UR4, RZ ;  /* 0x0000000412067c10 */ /* 0x000fe2000ff9e0ff */
[----:B------:R-:W-:Y:S01]  /*a280*/  IMAD.MOV R9, RZ, RZ, -R7 ;  /* 0x000000ffff097224 */ /* 0x000fe200078e0a07 */
[----:B-1----:R-:W-:Y:S01]  /*a290*/  LEA R14, P2, R2, R14, 0x2 ;  /* 0x0000000e020e7211 */ /* 0x002fe200078410ff */
[----:B------:R3:W-:Y:S01]  /*a2a0*/  STS.128 [R0+0x1000], R160 ;  /* 0x001000a000007388 */ /* 0x0007e20000000c00 */
[----:B------:R-:W-:Y:S01]  /*a2b0*/  IADD3.X R7, R13, UR5, RZ, P4, !PT ;  /* 0x000000050d077c10 */ /* 0x000fe2000a7fe4ff */
[----:B------:R-:W-:-:S02]  /*a2c0*/  IMAD R9, R12, R9, UR40 ;  /* 0x000000280c097e24 */ /* 0x000fc4000f8e0209 */
[----:B------:R3:W-:Y:S01]  /*a2d0*/  STS.128 [R0+0x1800], R164 ;  /* 0x001800a400007388 */ /* 0x0007e20000000c00 */
[----:B--2---:R-:W-:-:S03]  /*a2e0*/  LEA R16, P3, R4, R16, 0x2 ;  /* 0x0000001004107211 */ /* 0x004fc600078610ff */
[----:B------:R3:W-:Y:S04]  /*a2f0*/  STS.128 [R0+0x2000], R168 ;  /* 0x002000a800007388 */ /* 0x0007e80000000c00 */
[----:B------:R3:W-:Y:S04]  /*a300*/  STS.128 [R0+0x2800], R172 ;  /* 0x002800ac00007388 */ /* 0x0007e80000000c00 */
[----:B------:R3:W-:Y:S04]  /*a310*/  STS.128 [R0+0x3000], R176 ;  /* 0x003000b000007388 */ /* 0x0007e80000000c00 */
[----:B------:R3:W-:Y:S01]  /*a320*/  STS.128 [R0+0x3800], R180 ;  /* 0x003800b400007388 */ /* 0x0007e20000000c00 */
[----:B------:R-:W-:Y:S05]  /*a330*/  @P0 BRA `(.L_x_2887) ;  /* 0x0000000000140947 */ /* 0x000fea0003800000 */
.L_x_2888:
[----:B------:R-:W2:Y:S04]  /*a340*/  LDG.E.STRONG.GPU R8, desc[UR36][R6.64] ;  /* 0x0000002406087981 */ /* 0x000ea8000c1ef900 */
[----:B--2---:R-:W-:Y:S01]  /*a350*/  CCTL.IVALL ;  /* 0x00000000ff00798f */ /* 0x004fe20002000000 */
[----:B------:R-:W-:Y:S05]  /*a360*/  YIELD ;  /* 0x0000000000007946 */ /* 0x000fea0003800000 */
[----:B------:R-:W-:-:S13]  /*a370*/  ISETP.NE.AND P0, PT, R8, R9, PT ;  /* 0x000000090800720c */ /* 0x000fda0003f05270 */
[----:B------:R-:W-:Y:S05]  /*a380*/  @P0 BRA `(.L_x_2888) ;  /* 0xfffffffc00ec0947 */ /* 0x000fea000383ffff */
.L_x_2887:
[----:B------:R-:W-:Y:S05]  /*a390*/  BSYNC B0 ;  /* 0x0000000000007941 */ /* 0x000fea0003800000 */
.L_x_2886:
[----:B------:R-:W-:Y:S01]  /*a3a0*/  UMOV UR4, 0xffffffff ;  /* 0xffffffff00047882 */ /* 0x000fe20000000000 */
[----:B------:R-:W-:Y:S02]  /*a3b0*/  LEA.HI.X R11, R2, R15, R11, 0x2, P2 ;  /* 0x0000000f020b7211 */ /* 0x000fe400010f140b */
[----:B------:R-:W-:Y:S01]  /*a3c0*/  LEA.HI.X R10, R4, R17, R10, 0x2, P3 ;  /* 0x00000011040a7211 */ /* 0x000fe200018f140a */
[----:B------:R-:W-:Y:S06]  /*a3d0*/  BRA.DIV UR4, `(.L_x_2889) ;  /* 0x0000004204107947 */ /* 0x000fec000b800000 */
[----:B------:R-:W-:Y:S01]  /*a3e0*/  NOP ;  /* 0x0000000000007918 */ /* 0x000fe20000000000 */
.L_x_2978:
        /* <DEDUP_REMOVED lines=17> */
.L_x_2892:
[----:B------:R-:W-:Y:S01]  /*a500*/  @P0 ELECT P2, URZ, PT ;  /* 0x00000000003f082f */ /* 0x000fe20003840000 */
[----:B------:R1:W-:-:S12]  /*a510*/  UBLKRED.G.S.ADD.F32.RN [UR4], [UR6], UR7, desc[UR8] ;  /* 0x00000804060073bb */ /* 0x0003d800080a1407 */
[----:B------:R-:W-:Y:S02]  /*a520*/  @P2 PLOP3.LUT P0, PT, P2, PT, PT, 0x8, 0x0 ;  /* 0x000000000000281c */ /* 0x000fe4000170e170 */
[----:B------:R-:W-:-:S11]  /*a530*/  PLOP3.LUT P2, PT, PT, PT, PT, 0x8, 0x0 ;  /* 0x000000000000781c */ /* 0x000fd60003f4e170 */
[----:B-1----:R-:W-:Y:S05]  /*a540*/  @P0 BRA.U.ANY `(.L_x_2892) ;  /* 0xfffffffd00ec0947 */ /* 0x002fea000393ffff */
[----:B------:R0:W-:Y:S01]  /*a550*/  UTMACMDFLUSH ;  /* 0x00000000000079b7 */ /* 0x0001e20000000000 */
[----:B------:R-:W-:-:S04]  /*a560*/  DEPBAR.LE SB0, 0x0 ;  /* 0x000080000000791a */ /* 0x000fc80000000000 */
.L_x_2891:
[----:B------:R-:W-:Y:S05]  /*a570*/  BSYNC B0 ;  /* 0x0000000000007941 */ /* 0x000fea0003800000 */
.L_x_2890:
        /* <DEDUP_REMOVED lines=14> */
.L_x_2894:
[----:B------:R-:W-:Y:S05]  /*a660*/  BSYNC B0 ;  /* 0x0000000000007941 */ /* 0x000fea0003800000 */
.L_x_2893:
        /* <DEDUP_REMOVED lines=14> */
.L_x_2897:
[----:B-1-3--:R-:W2:Y:S04]  /*a750*/  LDG.E.STRONG.GPU R0, desc[UR36][R2.64] ;  /* 0x0000002402007981 */ /* 0x00aea8000c1ef900 */
[----:B--2---:R-:W-:Y:S01]  /*a760*/  CCTL.IVALL ;  /* 0x00000000ff00798f */ /* 0x004fe20002000000 */
[----:B------:R-:W-:Y:S05]  /*a770*/  YIELD ;  /* 0x0000000000007946 */ /* 0x000fea0003800000 */
[----:B------:R-:W-:-:S13]  /*a780*/  ISETP.NE.AND P0, PT, R0, R9, PT ;  /* 0x000000090000720c */ /* 0x000fda0003f05270 */
[----:B------:R-:W-:Y:S05]  /*a790*/  @P0 BRA `(.L_x_2897) ;  /* 0xfffffffc00ec0947 */ /* 0x000fea000383ffff */
.L_x_2896:
[----:B------:R-:W-:Y:S05]  /*a7a0*/  BSYNC B0 ;  /* 0x0000000000007941 */ /* 0x000fea0003800000 */
.L_x_2895:
[----:B------:R-:W-:-:S03]  /*a7b0*/  UMOV UR4, 0xffffffff ;  /* 0xffffffff00047882 */ /* 0x000fc60000000000 */
[----:B------:R-:W-:Y:S05]  /*a7c0*/  BRA.DIV UR4, `(.L_x_2898) ;  /* 0x0000003e04307947 */ /* 0x000fea000b800000 */
[----:B------:R-:W-:Y:S01]  /*a7d0*/  NOP ;  /* 0x0000000000007918 */ /* 0x000fe20000000000 */
.L_x_2981:
        /* <DEDUP_REMOVED lines=17> */
.L_x_2901:
[----:B------:R-:W-:Y:S01]  /*a8f0*/  @P0 ELECT P2, URZ, PT ;  /* 0x00000000003f082f */ /* 0x000fe20003840000 */
[----:B------:R2:W-:-:S12]  /*a900*/  UBLKRED.G.S.ADD.F32.RN [UR4], [UR6], UR7, desc[UR8] ;  /* 0x00000804060073bb */ /* 0x0005d800080a1407 */
[----:B------:R-:W-:Y:S02]  /*a910*/  @P2 PLOP3.LUT P0, PT, P2, PT, PT, 0x8, 0x0 ;  /* 0x000000000000281c */ /* 0x000fe4000170e170 */
[----:B------:R-:W-:-:S11]  /*a920*/  PLOP3.LUT P2, PT, PT, PT, PT, 0x8, 0x0 ;  /* 0x000000000000781c */ /* 0x000fd60003f4e170 */
[----:B--2---:R-:W-:Y:S05]  /*a930*/  @P0 BRA.U.ANY `(.L_x_2901) ;  /* 0xfffffffd00ec0947 */ /* 0x004fea000393ffff */
[----:B------:R0:W-:Y:S01]  /*a940*/  UTMACMDFLUSH ;  /* 0x00000000000079b7 */ /* 0x0001e20000000000 */
[----:B------:R-:W-:-:S04]  /*a950*/  DEPBAR.LE SB0, 0x0 ;  /* 0x000080000000791a */ /* 0x000fc80000000000 */
.L_x_2900:
[----:B------:R-:W-:Y:S05]  /*a960*/  BSYNC B0 ;  /* 0x0000000000007941 */ /* 0x000fea0003800000 */
.L_x_2899:
[----:B------:R-:W-:Y:S01]  /*a970*/  NOP ;  /* 0x0000000000007918 */ /* 0x000fe20000000000 */
[----:B------:R-:W-:Y:S05]  /*a980*/  @P1 BRA `(.L_x_2853) ;  /* 0x00000038001c1947 */ /* 0x000fea0003800000 */
[----:B------:R-:W-:Y:S01]  /*a990*/  MOV R5, 0x1 ;  /* 0x0000000100057802 */ /* 0x000fe20000000f00 */
        /* <DEDUP_REMOVED lines=11> */
.L_x_2849:
        /* <DEDUP_REMOVED lines=29> */
.L_x_2903:
[----:B------:R-:W-:Y:S01]  /*ac20*/  ULDC UR9, c[0x0][0x8cc] ;  /* 0x0002330000097ab9 */ /* 0x000fe20000000800 */
[----:B------:R-:W-:Y:S01]  /*ac30*/  UMOV UR7, UR8 ;  /* 0x0000000800077c82 */ /* 0x000fe20008000000 */
[----:B------:R-:W-:-:S11]  /*ac40*/  UISETP.NE.AND UP0, UPT, UR9, 0x1, UPT ;  /* 0x000000010900788c */ /* 0x000fd6000bf05270 */
[----:B------:R-:W-:Y:S02]  /*ac50*/  @UP0 ULDC.64 UR10, c[0x0][0x8d0] ;  /* 0x00023400000a0ab9 */ /* 0x000fe40000000a00 */
[----:B------:R-:W-:-:S04]  /*ac60*/  UIMAD.WIDE.U32 UR4, UR8, UR10, URZ ;  /* 0x0000000a080472a5 */ /* 0x000fc8000f8e003f */
[----:B------:R-:W-:-:S04]  /*ac70*/  @UP0 USHF.R.U32.HI UR7, URZ, UR11, UR5 ;  /* 0x0000000b3f070299 */ /* 0x000fc80008011605 */
[----:B------:R-:W-:-:S12]  /*ac80*/  UIMAD UR4, UR7, UR9, URZ ;  /* 0x00000009070472a4 */ /* 0x000fd8000f8e023f */
.L_x_2904:
        /* <DEDUP_REMOVED lines=75> */
[----:B------:R-:W-:Y:S01]  /*b140*/  IMAD.U32 R3, RZ, RZ, UR4 ;  /* 0x00000004ff037e24 */ /* 0x000fe2000f8e00ff */
[----:B------:R-:W-:Y:S06]  /*b150*/  @P2 BRA `(.L_x_2907) ;  /* 0x0000000000302947 */ /* 0x000fec0003800000 */
[----:B------:R-:W-:-:S04]  /*b160*/  UIMAD UR4, UR8, 0x60, UR12 ;  /* 0x00000060080478a4 */ /* 0x000fc8000f8e020c */
[----:B------:R-:W-:-:S04]  /*b170*/  USHF.R.S32.HI UR10, URZ, 0x1f, UR4 ;  /* 0x0000001f3f0a7899 */ /* 0x000fc80008011404 */
[----:B------:R-:W-:-:S04]  /*b180*/  ULEA.HI UR10, UR10, UR4, URZ, 0x7 ;  /* 0x000000040a0a7291 */ /* 0x000fc8000f8f383f */
[----:B------:R-:W-:-:S04]  /*b190*/  USHF.R.S32.HI UR10, URZ, 0x7, UR10 ;  /* 0x000000073f0a7899 */ /* 0x000fc8000801140a */
[----:B------:R-:W-:-:S04]  /*b1a0*/  UISETP.LT.AND UP0, UPT, UR16, UR10, UPT ;  /* 0x0000000a1000728c */ /* 0x000fc8000bf01270 */
[----:B------:R-:W-:-:S06]  /*b1b0*/  USEL UR10, UR16, UR10, UP0 ;  /* 0x0000000a100a7287 */ /* 0x000fcc0008000000 */
[----:B------:R-:W-:-:S07]  /*b1c0*/  IADD3 R5, R8, UR10, RZ ;  /* 0x0000000a08057c10 */ /* 0x000fce000fffe0ff */
.L_x_2908:
[----:B------:R-:W2:Y:S04]  /*b1d0*/  LDG.E.STRONG.GPU R4, desc[UR36][R2.64] ;  /* 0x0000002402047981 */ /* 0x000ea8000c1ef900 */
[----:B--2---:R-:W-:Y:S01]  /*b1e0*/  CCTL.IVALL ;  /* 0x00000000ff00798f */ /* 0x004fe20002000000 */
[----:B------:R-:W-:Y:S05]  /*b1f0*/  YIELD ;  /* 0x0000000000007946 */ /* 0x000fea0003800000 */
[----:B------:R-:W-:-:S13]  /*b200*/  ISETP.NE.AND P1, PT, R4, R5, PT ;  /* 0x000000050400720c */ /* 0x000fda0003f25270 */
[----:B------:R-:W-:Y:S05]  /*b210*/  @P1 BRA `(.L_x_2908) ;  /* 0xfffffffc00ec1947 */ /* 0x000fea000383ffff */
.L_x_2907:
[----:B------:R-:W-:Y:S05]  /*b220*/  BSYNC B0 ;  /* 0x0000000000007941 */ /* 0x000fea0003800000 */
.L_x_2906:
[----:B------:R-:W-:-:S03]  /*b230*/  UMOV UR4, 0xffffffff ;  /* 0xffffffff00047882 */ /* 0x000fc60000000000 */
[----:B------:R-:W-:Y:S05]  /*b240*/  BRA.DIV UR4, `(.L_x_2909) ;  /* 0x0000003204ac7947 */ /* 0x000fea000b800000 */
[----:B------:R-:W-:Y:S01]  /*b250*/  NOP ;  /* 0x0000000000007918 */ /* 0x000fe20000000000 */
.L_x_2984:
        /* <DEDUP_REMOVED lines=22> */
.L_x_2911:
[----:B------:R-:W-:Y:S05]  /*b3c0*/  BSYNC B0 ;  /* 0x0000000000007941 */ /* 0x000fea0003800000 */
.L_x_2910:
        /* <DEDUP_REMOVED lines=20> */
.L_x_2913:
[----:B------:R-:W-:Y:S05]  /*b510*/  BSYNC B0 ;  /* 0x0000000000007941 */ /* 0x000fea0003800000 */
.L_x_2912:
[----:B------:R-:W-:Y:S06]  /*b520*/  BAR.ARV 0xa, 0xa0 ;  /* 0x0282800000007b1d */ /* 0x000fec0000002000 */
[----:B------:R-:W-:Y:S04]  /*b530*/  BSSY B0, `(.L_x_2914) ;  /* 0x0000003000007945 */ /* 0x000fe80003800000 */
[----:B------:R-:W-:Y:S05]  /*b540*/  @!P0 BRA `(.L_x_2915) ;  /* 0x0000000000048947 */ /* 0x000fea0003800000 */
[----:B------:R-:W-:-:S04]  /*b550*/  DEPBAR.LE SB0, 0x0 ;  /* 0x000080000000791a */ /* 0x000fc80000000000 */
.L_x_2915:
[----:B------:R-:W-:Y:S05]  /*b560*/  BSYNC B0 ;  /* 0x0000000000007941 */ /* 0x000fea0003800000 */
.L_x_2914:
        /* <DEDUP_REMOVED lines=19> */
.L_x_2917:
[----:B------:R-:W-:Y:S05]  /*b6a0*/  BSYNC B0 ;  /* 0x0000000000007941 */ /* 0x000fea0003800000 */
.L_x_2916:
[----:B------:R-:W-:Y:S01]  /*b6b0*/  UIADD3 UR17, UR8, 0x1, URZ ;  /* 0x0000000108117890 */ /* 0x000fe2000fffe03f */
[----:B------:R-:W-:Y:S11]  /*b6c0*/  BRA `(.L_x_2918) ;  /* 0x0000000000047947 */ /* 0x000ff60003800000 */
.L_x_2905:
[----:B------:R-:W-:-:S05]  /*b6d0*/  UMOV UR17, UR8 ;  /* 0x0000000800117c82 */ /* 0x000fca0008000000 */
.L_x_2918:
        /* <DEDUP_REMOVED lines=12> */
.L_x_2943:
        /* <DEDUP_REMOVED lines=12> */
[----:B------:R-:W-:-:S04]  /*b860*/  USHF.R.S32.HI UR18, URZ, 0x1f, UR28 ;  /* 0x0000001f3f127899 */ /* 0x000fc8000801141c */
[----:B------:R-:W-:-:S04]  /*b870*/  ULEA.HI UR18, UR18, UR28, URZ, 0x7 ;  /* 0x0000001c12127291 */ /* 0x000fc8000f8f383f */
[----:B------:R-:W-:-:S04]  /*b880*/  USHF.R.S32.HI UR18, URZ, 0x7, UR18 ;  /* 0x000000073f127899 */ /* 0x000fc80008011412 */
[----:B------:R-:W-:-:S04]  /*b890*/  UISETP.LT.AND UP0, UPT, UR16, UR18, UPT ;  /* 0x000000121000728c */ /* 0x000fc8000bf01270 */
[----:B------:R-:W-:-:S06]  /*b8a0*/  USEL UR18, UR16, UR18, UP0 ;  /* 0x0000001210127287 */ /* 0x000fcc0008000000 */
[----:B------:R-:W-:-:S07]  /*b8b0*/  VIADD R5, R8, UR18 ;  /* 0x0000001208057c36 */ /* 0x000fce0008000000 */
.L_x_2921:
[----:B------:R-:W2:Y:S04]  /*b8c0*/  LDG.E.STRONG.GPU R4, desc[UR36][R2.64] ;  /* 0x0000002402047981 */ /* 0x000ea8000c1ef900 */
[----:B--2---:R-:W-:Y:S01]  /*b8d0*/  CCTL.IVALL ;  /* 0x00000000ff00798f */ /* 0x004fe20002000000 */
[----:B------:R-:W-:Y:S05]  /*b8e0*/  YIELD ;  /* 0x0000000000007946 */ /* 0x000fea0003800000 */
[----:B------:R-:W-:-:S13]  /*b8f0*/  ISETP.NE.AND P1, PT, R4, R5, PT ;  /* 0x000000050400720c */ /* 0x000fda0003f25270 */
[----:B------:R-:W-:Y:S05]  /*b900*/  @P1 BRA `(.L_x_2921) ;  /* 0xfffffffc00ec1947 */ /* 0x000fea000383ffff */
.L_x_2920:
[----:B------:R-:W-:Y:S05]  /*b910*/  BSYNC B0 ;  /* 0x0000000000007941 */ /* 0x000fea0003800000 */
.L_x_2919:
[----:B------:R-:W-:-:S03]  /*b920*/  UMOV UR18, 0xffffffff ;  /* 0xffffffff00127882 */ /* 0x000fc60000000000 */
[----:B------:R-:W-:Y:S05]  /*b930*/  BRA.DIV UR18, `(.L_x_2922) ;  /* 0x0000002e120c7947 */ /* 0x000fea000b800000 */
[----:B------:R-:W-:Y:S01]  /*b940*/  NOP ;  /* 0x0000000000007918 */ /* 0x000fe20000000000 */
.L_x_2987:
        /* <DEDUP_REMOVED lines=19> */
.L_x_2924:
[----:B------:R-:W-:Y:S05]  /*ba80*/  BSYNC B0 ;  /* 0x0000000000007941 */ /* 0x000fea0003800000 */
.L_x_2923:
        /* <DEDUP_REMOVED lines=15> */
.L_x_2926:
[----:B------:R-:W-:Y:S05]  /*bb80*/  BSYNC B0 ;  /* 0x0000000000007941 */ /* 0x000fea0003800000 */
.L_x_2925:
[----:B------:R-:W-:Y:S06]  /*bb90*/  BAR.ARV 0xa, 0xa0 ;  /* 0x0282800000007b1d */ /* 0x000fec0000002000 */
[----:B------:R-:W-:Y:S04]  /*bba0*/  BSSY B0, `(.L_x_2927) ;  /* 0x0000003000007945 */ /* 0x000fe80003800000 */
[----:B------:R-:W-:Y:S05]  /*bbb0*/  @!P0 BRA `(.L_x_2928) ;  /* 0x0000000000048947 */ /* 0x000fea0003800000 */
[----:B------:R-:W-:-:S04]  /*bbc0*/  DEPBAR.LE SB0, 0x0 ;  /* 0x000080000000791a */ /* 0x000fc80000000000 */
.L_x_2928:
[----:B------:R-:W-:Y:S05]  /*bbd0*/  BSYNC B0 ;  /* 0x0000000000007941 */ /* 0x000fea0003800000 */
.L_x_2927:
        /* <DEDUP_REMOVED lines=19> */
.L_x_2930:
[----:B------:R-:W-:Y:S05]  /*bd10*/  BSYNC B0 ;  /* 0x0000000000007941 */ /* 0x000fea0003800000 */
.L_x_2929:
        /* <DEDUP_REMOVED lines=16> */
.L_x_2933:
[----:B------:R-:W2:Y:S04]  /*be20*/  LDG.E.STRONG.GPU R4, desc[UR36][R2.64] ;  /* 0x0000002402047981 */ /* 0x000ea8000c1ef900 */
[----:B--2---:R-:W-:Y:S01]  /*be30*/  CCTL.IVALL ;  /* 0x00000000ff00798f */ /* 0x004fe20002000000 */
[----:B------:R-:W-:Y:S05]  /*be40*/  YIELD ;  /* 0x0000000000007946 */ /* 0x000fea0003800000 */
[----:B------:R-:W-:-:S13]  /*be50*/  ISETP.NE.AND P1, PT, R4, R5, PT ;  /* 0x000000050400720c */ /* 0x000fda0003f25270 */
[----:B------:R-:W-:Y:S05]  /*be60*/  @P1 BRA `(.L_x_2933) ;  /* 0xfffffffc00ec1947 */ /* 0x000fea000383ffff */
.L_x_2932:
[----:B------:R-:W-:Y:S05]  /*be70*/  BSYNC B0 ;  /* 0x0000000000007941 */ /* 0x000fea0003800000 */
.L_x_2931:
[----:B------:R-:W-:-:S03]  /*be80*/  UMOV UR10, 0xffffffff ;  /* 0xffffffff000a7882 */ /* 0x000fc60000000000 */
[----:B------:R-:W-:Y:S05]  /*be90*/  BRA.DIV UR10, `(.L_x_2934) ;  /* 0x000000260ad07947 */ /* 0x000fea000b800000 */
[----:B------:R-:W-:Y:S01]  /*bea0*/  NOP ;  /* 0x0000000000007918 */ /* 0x000fe20000000000 */
.L_x_2990:
        /* <DEDUP_REMOVED lines=15> */
.L_x_2936:
[----:B------:R-:W-:Y:S05]  /*bfa0*/  BSYNC B0 ;  /* 0x0000000000007941 */ /* 0x000fea0003800000 */
.L_x_2935:
        /* <DEDUP_REMOVED lines=15> */
.L_x_2938:
[----:B------:R-:W-:Y:S05]  /*c0a0*/  BSYNC B0 ;  /* 0x0000000000007941 */ /* 0x000fea0003800000 */
.L_x_2937:
[----:B------:R-:W-:Y:S06]  /*c0b0*/  BAR.ARV 0xa, 0xa0 ;  /* 0x0282800000007b1d */ /* 0x000fec0000002000 */
[----:B------:R-:W-:Y:S04]  /*c0c0*/  BSSY B0, `(.L_x_2939) ;  /* 0x0000003000007945 */ /* 0x000fe80003800000 */
[----:B------:R-:W-:Y:S05]  /*c0d0*/  @!P0 BRA `(.L_x_2940) ;  /* 0x0000000000048947 */ /* 0x000fea0003800000 */
[----:B------:R-:W-:-:S04]  /*c0e0*/  DEPBAR.LE SB0, 0x0 ;  /* 0x000080000000791a */ /* 0x000fc80000000000 */
.L_x_2940:
[----:B------:R-:W-:Y:S05]  /*c0f0*/  BSYNC B0 ;  /* 0x0000000000007941 */ /* 0x000fea0003800000 */
.L_x_2939:
        /* <DEDUP_REMOVED lines=19> */
.L_x_2942:
[----:B------:R-:W-:Y:S05]  /*c230*/  BSYNC B0 ;  /* 0x0000000000007941 */ /* 0x000fea0003800000 */
.L_x_2941:
[----:B------:R-:W-:Y:S02]  /*c240*/  UIADD3 UR17, UR17, 0x2, URZ ;  /* 0x0000000211117890 */ /* 0x000fe4000fffe03f */
[----:B------:R-:W-:Y:S02]  /*c250*/  UIADD3 UR4, UR4, 0x3000, URZ ;  /* 0x0000300004047890 */ /* 0x000fe4000fffe03f */
[----:B------:R-:W-:-:S06]  /*c260*/  UISETP.GE.AND UP0, UPT, UR17, UR5, UPT ;  /* 0x000000051100728c */ /* 0x000fcc000bf06270 */
[----:B------:R-:W-:-:S13]  /*c270*/  PLOP3.LUT P1, PT, PT, PT, UP0, 0x80, 0x0 ;  /* 0x000000000000781c */ /* 0x000fda0003f2f008 */
[----:B------:R-:W-:Y:S05]  /*c280*/  @!P1 BRA `(.L_x_2943) ;  /* 0xfffffff400449947 */ /* 0x000fea000383ffff */
[----:B------:R-:W-:Y:S05]  /*c290*/  BRA `(.L_x_2853) ;  /* 0x0000001c00d87947 */ /* 0x000fea0003800000 */
.L_x_2902:
        /* <DEDUP_REMOVED lines=21> */
.L_x_2944:
[----:B------:R-:W-:Y:S01]  /*c3f0*/  ULDC UR9, c[0x0][0x8cc] ;  /* 0x0002330000097ab9 */ /* 0x000fe20000000800 */
[----:B------:R-:W-:Y:S01]  /*c400*/  UMOV UR7, UR8 ;  /* 0x0000000800077c82 */ /* 0x000fe20008000000 */
[----:B------:R-:W-:-:S11]  /*c410*/  UISETP.NE.AND UP0, UPT, UR9, 0x1, UPT ;  /* 0x000000010900788c */ /* 0x000fd6000bf05270 */
[----:B------:R-:W-:Y:S02]  /*c420*/  @UP0 ULDC.64 UR10, c[0x0][0x8d0] ;  /* 0x00023400000a0ab9 */ /* 0x000fe40000000a00 */
[----:B------:R-:W-:-:S04]  /*c430*/  UIMAD.WIDE.U32 UR4, UR8, UR10, URZ ;  /* 0x0000000a080472a5 */ /* 0x000fc8000f8e003f */
[----:B------:R-:W-:-:S04]  /*c440*/  @UP0 USHF.R.U32.HI UR7, URZ, UR11, UR5 ;  /* 0x0000000b3f070299 */ /* 0x000fc80008011605 */
[----:B------:R-:W-:-:S12]  /*c450*/  UIMAD UR4, UR7, UR9, URZ ;  /* 0x00000009070472a4 */ /* 0x000fd8000f8e023f */
.L_x_2945:
[----:B------:R-:W-:Y:S01]  /*c460*/  ULDC UR9, c[0x0][0x8c0] ;  /* 0x0002300000097ab9 */ /* 0x000fe20000000800 */
[----:B------:R-:W-:Y:S01]  /*c470*/  UIADD3 UR4, UR8, -UR4, URZ ;  /* 0x8000000408047290 */ /* 0x000fe2000fffe03f */
[----:B------:R-:W-:Y:S01]  /*c480*/  IMAD.MOV.U32 R8, RZ, RZ, 0x1 ;  /* 0x00000001ff087424 */ /* 0x000fe200078e00ff */
[----:B------:R-:W-:Y:S01]  /*c490*/  UISETP.NE.AND UP0, UPT, UR9, 0x1, UPT ;  /* 0x000000010900788c */ /* 0x000fe2000bf05270 */
[----:B------:R-:W-:Y:S01]  /*c4a0*/  MOV R0, RZ ;  /* 0x000000ff00007202 */ /* 0x000fe20000000f00 */
        /* <DEDUP_REMOVED lines=18> */
[----:B-1----:R-:W-:Y:S01]  /*c5d0*/  IADD3 R2, -R2, UR11, R3 ;  /* 0x0000000b02027c10 */ /* 0x002fe2000fffe103 */
[----:B------:R-:W-:-:S04]  /*c5e0*/  VIADD R3, R3, 0x5f ;  /* 0x0000005f03037836 */ /* 0x000fc80000000000 */
        /* <DEDUP_REMOVED lines=31> */
[----:B------:R-:W-:Y:S01]  /*c7e0*/  MOV R9, UR21 ;  /* 0x0000001500097c02 */ /* 0x000fe20008000f00 */
[----:B------:R-:W-:-:S03]  /*c7f0*/  IMAD.WIDE.U32 R6, R6, UR20, RZ ;  /* 0x0000001406067c25 */ /* 0x000fc6000f8e00ff */
[----:B------:R-:W-:Y:S01]  /*c800*/  SHF.R.S32.HI R9, RZ, 0x1f, R9 ;  /* 0x0000001fff097819 */ /* 0x000fe20000011409 */
[----:B---3--:R-:W-:-:S04]  /*c810*/  IMAD.WIDE.U32 R2, R12, UR21, R2 ;  /* 0x000000150c027c25 */ /* 0x008fc8000f8e0002 */
[----:B------:R-:W-:Y:S01]  /*c820*/  IMAD R0, R9, R12, RZ ;  /* 0x0000000c09007224 */ /* 0x000fe200078e02ff */
[----:B------:R2:W-:Y:S01]  /*c830*/  STL.64 [R1], R2 ;  /* 0x0000000201007387 */ /* 0x0005e20000100a00 */
[----:B------:R-:W-:Y:S02]  /*c840*/  IMAD.IADD R7, R7, 0x1, R15 ;  /* 0x0000000107077824 */ /* 0x000fe400078e020f */
        /* <DEDUP_REMOVED lines=16> */
.L_x_2991:
[----:B------:R-:W2:Y:S01]  /*c950*/  LDL.64 R14, [R1] ;  /* 0x00000000010e7983 */ /* 0x000ea20000100a00 */
[----:B------:R-:W-:Y:S02]  /*c960*/  IMAD.IADD R21, R7, 0x1, R11 ;  /* 0x0000000107157824 */ /* 0x000fe400078e020b */
[----:B------:R-:W-:Y:S01]  /*c970*/  IMAD.MOV.U32 R8, RZ, RZ, 0x1 ;  /* 0x00000001ff087424 */ /* 0x000fe200078e00ff */
[----:B--2---:R-:W-:-:S05]  /*c980*/  IADD3 R10, R15, R13, RZ ;  /* 0x0000000d0f0a7210 */ /* 0x004fca0007ffe0ff */
[----:B------:R2:W-:Y:S01]  /*c990*/  STL [R1+0x8], R10 ;  /* 0x0000080a01007387 */ /* 0x0005e20000100800 */
[----:B------:R-:W-:Y:S05]  /*c9a0*/  @P0 BRA `(.L_x_2949) ;  /* 0x0000000000180947 */ /* 0x000fea0003800000 */
[----:B------:R-:W3:Y:S01]  /*c9b0*/  S2R R2, SR_TID.X ;  /* 0x0000000000027919 */ /* 0x000ee20000002100 */
[----:B-1----:R-:W-:-:S04]  /*c9c0*/  MOV R3, 0x3180 ;  /* 0x0000318000037802 */ /* 0x002fc80000000f00 */
[----:B------:R4:W-:Y:S01]  /*c9d0*/  SYNCS.ARRIVE.TRANS64 RZ, [R0+URZ+0x26810], R3 ;  /* 0x0268100300ff79a7 */ /* 0x0009e2000800003f */
[----:B---3--:R-:W-:-:S13]  /*c9e0*/  LOP3.LUT P1, RZ, R2, 0x1f, RZ, 0xc0, !PT ;  /* 0x0000001f02ff7812 */ /* 0x008fda000782c0ff */
[----:B----4-:R-:W-:Y:S05]  /*c9f0*/  @!P1 BRA `(.L_x_2949) ;  /* 0x0000000000049947 */ /* 0x010fea0003800000 */
[----:B------:R-:W-:Y:S01]  /*ca00*/  BPT.TRAP 0x1 ;  /* 0x000000040000795c */ /* 0x000fe20000300000 */
.L_x_2949:
        /* <DEDUP_REMOVED lines=21> */
[----:B------:R-:W-:Y:S01]  /*cb60*/  UMOV UR27, UR17 ;  /* 0x00000011001b7c82 */ /* 0x000fe20008000000 */
[----:B------:R-:W-:Y:S01]  /*cb70*/  LEA R11, P1, R2, R9, 0x2 ;  /* 0x00000009020b7211 */ /* 0x000fe200078210ff */
[----:B------:R1:W-:Y:S01]  /*cb80*/  STL [R1+0x1c], R14 ;  /* 0x00001c0e01007387 */ /* 0x0003e20000100800 */
[----:B--2---:R-:W-:-:S02]  /*cb90*/  MOV R10, UR5 ;  /* 0x00000005000a7c02 */ /* 0x004fc40008000f00 */
[----:B------:R-:W-:Y:S01]  /*cba0*/  R2UR UR4, R11 ;  /* 0x000000000b0472ca */ /* 0x000fe200000e0000 */
[----:B---3--:R-:W-:Y:S01]  /*cbb0*/  IMAD.MOV.U32 R11, RZ, RZ, R12 ;  /* 0x000000ffff0b7224 */ /* 0x008fe200078e000c */
[----:B------:R-:W-:Y:S01]  /*cbc0*/  LEA.HI.X R2, R2, R10, R3, 0x2, P1 ;  /* 0x0000000a02027211 */ /* 0x000fe200008f1403 */
[----:B------:R-:W-:Y:S01]  /*cbd0*/  IMAD.MOV.U32 R12, RZ, RZ, R13 ;  /* 0x000000ffff0c7224 */ /* 0x000fe200078e000d */
[----:B------:R1:W-:Y:S01]  /*cbe0*/  STL [R1+0x10], RZ ;  /* 0x000010ff01007387 */ /* 0x0003e20000100800 */
[----:B------:R-:W-:Y:S01]  /*cbf0*/  IMAD.MOV.U32 R13, RZ, RZ, 0x8000 ;  /* 0x00008000ff0d7424 */ /* 0x000fe200078e00ff */
[----:B------:R-:W-:Y:S02]  /*cc00*/  R2UR UR5, R2 ;  /* 0x00000000020572ca */ /* 0x000fe400000e0000 */
[----:B------:R-:W-:-:S04]  /*cc10*/  IADD3 R2, P1, R11, 0xf0, RZ ;  /* 0x000000f00b027810 */ /* 0x000fc80007f3e0ff */
[----:B------:R-:W-:Y:S02]  /*cc20*/  IADD3.X R3, RZ, R12, RZ, P1, !PT ;  /* 0x0000000cff037210 */ /* 0x000fe40000ffe4ff */
[----:B------:R-:W-:Y:S02]  /*cc30*/  R2UR UR22, R2 ;  /* 0x00000000021672ca */ /* 0x000fe400000e0000 */
        /* <DEDUP_REMOVED lines=24> */
[----:B------:R-:W-:Y:S02]  /*cdc0*/  IMAD.MOV.U32 R8, RZ, RZ, 0x1 ;  /* 0x00000001ff087424 */ /* 0x000fe400078e00ff */
[----:B------:R-:W-:Y:S02]  /*cdd0*/  IMAD.MOV.U32 R13, RZ, RZ, R5 ;  /* 0x000000ffff0d7224 */ /* 0x000fe400078e0005 */
[C---:B------:R-:W-:Y:S01]  /*cde0*/  IMAD.IADD R16, R4.reuse, 0x1, R16 ;  /* 0x0000000104107824 */ /* 0x040fe200078e0210 */
[----:B------:R-:W-:-:S04]  /*cdf0*/  IADD3 R4, R4, -0x2, RZ ;  /* 0xfffffffe04047810 */ /* 0x000fc80007ffe0ff */
[----:B------:R-:W-:Y:S02]  /*ce00*/  ISETP.NE.AND P1, PT, R4, R5, PT ;  /* 0x000000050400720c */ /* 0x000fe40003f25270 */
[----:B------:R-:W-:-:S05]  /*ce10*/  LOP3.LUT R4, R16, 0x1, RZ, 0xc0, !PT ;  /* 0x0000000110047812 */ /* 0x000fca00078ec0ff */
[----:B------:R1:W-:Y:S06]  /*ce20*/  STL [R1+0x18], R4 ;  /* 0x0000180401007387 */ /* 0x0003ec0000100800 */
[----:B------:R-:W-:Y:S05]  /*ce30*/  @!P1 BRA `(.L_x_2951) ;  /* 0x0000000800589947 */ /* 0x000fea0003800000 */
[----:B------:R-:W-:Y:S01]  /*ce40*/  IADD3 R16, R16, -R4, RZ ;  /* 0x8000000410107210 */ /* 0x000fe20007ffe0ff */
[----:B------:R-:W-:Y:S02]  /*ce50*/  IMAD.MOV.U32 R13, RZ, RZ, R5 ;  /* 0x000000ffff0d7224 */ /* 0x000fe400078e0005 */
[----:B------:R-:W-:-:S07]  /*ce60*/  IMAD.MOV.U32 R8, RZ, RZ, 0x1 ;  /* 0x00000001ff087424 */ /* 0x000fce00078e00ff */
.L_x_2960:
[----:B--23--:R-:W-:-:S04]  /*ce70*/  SHF.L.U32 R17, R8, 0x1f, RZ ;  /* 0x0000001f08117819 */ /* 0x00cfc800000006ff */
[----:B------:R-:W2:Y:S02]  /*ce80*/  SYNCS.PHASECHK.TRANS64.TRYWAIT P1, [R0+URZ+0x26840], R17 ;  /* 0x02684011000075a7 */ /* 0x000ea4000802017f */
[----:B--2---:R-:W-:Y:S05]  /*ce90*/  @!P1 BRA `(.L_x_2952) ;  /* 0x0000001800009947 */ /* 0x004fea0003800000 */
.L_x_2992:
        /* <DEDUP_REMOVED lines=8> */
.L_x_2953:
        /* <DEDUP_REMOVED lines=17> */
[----:B-1----:R-:W-:Y:S02]  /*d030*/  IMAD.MOV.U32 R11, RZ, RZ, R4 ;  /* 0x000000ffff0b7224 */ /* 0x002fe400078e0004 */
        /* <DEDUP_REMOVED lines=11> */
.L_x_2993:
        /* <DEDUP_REMOVED lines=8> */
.L_x_2955:
        /* <DEDUP_REMOVED lines=31> */
.L_x_2994:
        /* <DEDUP_REMOVED lines=8> */
.L_x_2957:
        /* <DEDUP_REMOVED lines=24> */
.L_x_2996:
        /* <DEDUP_REMOVED lines=8> */
.L_x_2959:
        /* <DEDUP_REMOVED lines=28> */
.L_x_2951:
[----:B-1----:R-:W4:Y:S04]  /*d7a0*/  LDL.LU R4, [R1+0x18] ;  /* 0x0000180001047983 */ /* 0x002f280000300800 */
[----:B------:R1:W5:Y:S01]  /*d7b0*/  LDL R5, [R1+0x1c] ;  /* 0x00001c0001057983 */ /* 0x0003620000100800 */
[----:B----4-:R-:W-:-:S13]  /*d7c0*/  ISETP.NE.AND P1, PT, R4, RZ, PT ;  /* 0x000000ff0400720c */ /* 0x010fda0003f25270 */
[----:B-1----:R-:W-:Y:S05]  /*d7d0*/  @!P1 BRA `(.L_x_2950) ;  /* 0x0000000400249947 */ /* 0x002fea0003800000 */
[----:B------:R-:W-:-:S04]  /*d7e0*/  SHF.L.U32 R14, R8, 0x1f, RZ ;  /* 0x0000001f080e7819 */ /* 0x000fc800000006ff */
[----:B------:R-:W1:Y:S02]  /*d7f0*/  SYNCS.PHASECHK.TRANS64.TRYWAIT P1, [R0+URZ+0x26840], R14 ;  /* 0x0268400e000075a7 */ /* 0x000e64000802017f */
[----:B-1----:R-:W-:Y:S05]  /*d800*/  @!P1 BRA `(.L_x_2961) ;  /* 0x0000000c00f89947 */ /* 0x002fea0003800000 */
.L_x_2997:
        /* <DEDUP_REMOVED lines=8> */
.L_x_2962:
        /* <DEDUP_REMOVED lines=26> */
.L_x_2998:
        /* <DEDUP_REMOVED lines=8> */
.L_x_2964:
        /* <DEDUP_REMOVED lines=28> */
.L_x_2950:
        /* <DEDUP_REMOVED lines=8> */
.L_x_2999:
[----:B------:R-:W-:Y:S05]  /*dcf0*/  @P1 BRA `(.L_x_2966) ;  /* 0x0000000000181947 */ /* 0x000fea0003800000 */
[----:B------:R-:W4:Y:S01]  /*dd00*/  S2R R2, SR_TID.X ;  /* 0x0000000000027919 */ /* 0x000f220000002100 */
[----:B-1----:R-:W-:-:S04]  /*dd10*/  MOV R3, 0x3180 ;  /* 0x0000318000037802 */ /* 0x002fc80000000f00 */
[----:B------:R1:W-:Y:S01]  /*dd20*/  SYNCS.ARRIVE.TRANS64 RZ, [R4+URZ+0x26830], R3 ;  /* 0x0268300304ff79a7 */ /* 0x0003e2000800003f */
[----:B----4-:R-:W-:-:S13]  /*dd30*/  LOP3.LUT P0, RZ, R2, 0x1f, RZ, 0xc0, !PT ;  /* 0x0000001f02ff7812 */ /* 0x010fda000780c0ff */
[----:B-1----:R-:W-:Y:S05]  /*dd40*/  @!P0 BRA `(.L_x_2966) ;  /* 0x0000000000048947 */ /* 0x002fea0003800000 */
[----:B------:R-:W-:Y:S01]  /*dd50*/  BPT.TRAP 0x1 ;  /* 0x000000040000795c */ /* 0x000fe20000300000 */
.L_x_2966:
        /* <DEDUP_REMOVED lines=36> */
.L_x_2947:
[----:B------:R-:W-:Y:S05]  /*dfa0*/  BSYNC B0 ;  /* 0x0000000000007941 */ /* 0x000fea0003800000 */
.L_x_2946:
[----:B------:R-:W-:-:S03]  /*dfb0*/  UMOV UR4, 0xffffffff ;  /* 0xffffffff00047882 */ /* 0x000fc60000000000 */
[----:B------:R-:W-:Y:S05]  /*dfc0*/  BRA.DIV UR4, `(.L_x_2967) ;  /* 0x0000000a04447947 */ /* 0x000fea000b800000 */
[----:B------:R-:W-:-:S13]  /*dfd0*/  ELECT P6, URZ, PT ;  /* 0x00000000003f782f */ /* 0x000fda00038c0000 */
.L_x_3002:
[----:B------:R-:W-:Y:S05]  /*dfe0*/  @!P6 BRA `(.L_x_2853) ;  /* 0x000000000084e947 */ /* 0x000fea0003800000 */
[----:B------:R-:W2:Y:S02]  /*dff0*/  LDL.LU R2, [R1+0xc] ;  /* 0x00000c0001027983 */ /* 0x000ea40000300800 */
[----:B--2---:R-:W-:-:S04]  /*e000*/  LOP3.LUT R2, R2, 0x2, RZ, 0xfc, !PT ;  /* 0x0000000202027812 */ /* 0x004fc800078efcff */
[----:B------:R-:W-:-:S13]  /*e010*/  ISETP.NE.AND P2, PT, R2, 0x3, PT ;  /* 0x000000030200780c */ /* 0x000fda0003f45270 */
[----:B------:R-:W-:Y:S05]  /*e020*/  @!P2 BRA `(.L_x_2968) ;  /* 0x000000000004a947 */ /* 0x000fea0003800000 */
[----:B------:R-:W-:Y:S01]  /*e030*/  BPT.TRAP 0x1 ;  /* 0x000000040000795c */ /* 0x000fe20000300000 */
.L_x_2968:
        /* <DEDUP_REMOVED lines=15> */
.L_x_3003:
[----:B------:R-:W2:Y:S02]  /*e130*/  SYNCS.PHASECHK.TRANS64.TRYWAIT P0, [R3+URZ], R2 ;  /* 0x00000002030075a7 */ /* 0x000ea4000800017f */
[----:B--2---:R-:W-:Y:S05]  /*e140*/  @!P0 BRA `(.L_x_2970) ;  /* 0x0000000800188947 */ /* 0x004fea0003800000 */
.L_x_3004:
[----:B------:R-:W-:Y:S05]  /*e150*/  @!P2 BRA `(.L_x_2971) ;  /* 0x000000000004a947 */ /* 0x000fea0003800000 */
[----:B------:R-:W-:Y:S01]  /*e160*/  BPT.TRAP 0x1 ;  /* 0x000000040000795c */ /* 0x000fe20000300000 */
.L_x_2971:
[----:B--2---:R-:W-:-:S05]  /*e170*/  VIADD R3, R9, 0x26840 ;  /* 0x0002684009037836 */ /* 0x004fca0000000000 */
[----:B------:R-:W-:-:S04]  /*e180*/  LEA R5, R0, R3, 0x3 ;  /* 0x0000000300057211 */ /* 0x000fc800078e18ff */
[----:B------:R-:W2:Y:S02]  /*e190*/  SYNCS.PHASECHK.TRANS64.TRYWAIT P0, [R5+URZ], R4 ;  /* 0x00000004050075a7 */ /* 0x000ea4000800017f */
[----:B--2---:R-:W-:Y:S05]  /*e1a0*/  @!P0 BRA `(.L_x_2972) ;  /* 0x0000000800148947 */ /* 0x004fea0003800000 */
.L_x_3005:
[----:B------:R-:W-:-:S07]  /*e1b0*/  IMAD R3, R6, 0x8, R3 ;  /* 0x0000000806037824 */ /* 0x000fce00078e0203 */
.L_x_2973:
[----:B---3--:R3:W4:Y:S02]  /*e1c0*/  SYNCS.PHASECHK.TRANS64.TRYWAIT P0, [R3+URZ], R2 ;  /* 0x00000002030075a7 */ /* 0x008724000800017f */
[----:B----4-:R-:W-:Y:S05]  /*e1d0*/  @!P0 NANOSLEEP.SYNCS 0x989680 ;  /* 0x009896800000895d */ /* 0x010fea0003900000 */
[----:B------:R-:W4:Y:S02]  /*e1e0*/  @!P0 SYNCS.PHASECHK.TRANS64 P0, [R3+URZ], R2 ;  /* 0x00000002030085a7 */ /* 0x000f24000800007f */
[----:B----4-:R-:W-:Y:S05]  /*e1f0*/  @!P0 BRA `(.L_x_2973) ;  /* 0xfffffffc00f08947 */ /* 0x010fea000383ffff */
.L_x_2853:
[----:B------:R-:W-:Y:S05]  /*e200*/  BSYNC B6 ;  /* 0x0000000000067941 */ /* 0x000fea0003800000 */
.L_x_2848:
[----:B------:R-:W-:Y:S05]  /*e210*/  EXIT ;  /* 0x000000000000794d */ /* 0x000fea0003800000 */
.L_x_2859:
[----:B------:R-:W-:Y:S01]  /*e220*/  MOV R12, RZ ;  /* 0x000000ff000c7202 */ /* 0x000fe20000000f00 */
[----:B------:R-:W-:Y:S01]  /*e230*/  IMAD.MOV.U32 R11, RZ, RZ, 0x1f ;  /* 0x0000001fff0b7424 */ /* 0x000fe200078e00ff */
[----:B------:R-:W-:-:S07]  /*e240*/  MOV R15, 0xffffffff ;  /* 0xffffffff000f7802 */ /* 0x000fce0000000f00 */
[----:B------:R-:W-:Y:S05]  /*e250*/  WARPSYNC.COLLECTIVE R15, `(.L_x_2974) ;  /* 0x000000000f087348 */ /* 0x000fea0003c00000 */
[----:B------:R1:W2:Y:S02]  /*e260*/  SHFL.IDX P6, R14, R13, R12, R11 ;  /* 0x0000000c0d0e7389 */ /* 0x0002a400000c000b */
[----:B-12---:R-:W-:Y:S01]  /*e270*/  ENDCOLLECTIVE ;  /* 0x000000000000791b */ /* 0x006fe20003800000 */
.L_x_2974:
[----:B------:R-:W-:Y:S05]  /*e280*/  BRA `(.L_x_2975) ;  /* 0xffffff2c00a07947 */ /* 0x000fea000383ffff */
.L_x_2861:
[----:B----4-:R4:W1:Y:S02]  /*e290*/  SYNCS.PHASECHK.TRANS64.TRYWAIT P0, [R17+URZ+0x26800], R2 ;  /* 0x02680002110075a7 */ /* 0x010864000800017f */
[----:B-1----:R-:W-:Y:S05]  /*e2a0*/  @!P0 NANOSLEEP.SYNCS 0x989680 ;  /* 0x009896800000895d */ /* 0x002fea0003900000 */
[----:B------:R-:W1:Y:S02]  /*e2b0*/  @!P0 SYNCS.PHASECHK.TRANS64 P0, [R17+URZ+0x26800], R2 ;  /* 0x02680002110085a7 */ /* 0x000e64000800007f */
[----:B-1----:R-:W-:Y:S05]  /*e2c0*/  @!P0 BRA `(.L_x_2861) ;  /* 0xfffffffc00f08947 */ /* 0x002fea000383ffff */
[----:B------:R-:W-:Y:S05]  /*e2d0*/  BRA `(.L_x_2860) ;  /* 0xffffff2c00b47947 */ /* 0x000fea000383ffff */
.L_x_2866:
[----:B--2---:R2:W3:Y:S02]  /*e2e0*/  SYNCS.PHASECHK.TRANS64.TRYWAIT P1, [R6+URZ+0x26810], R21 ;  /* 0x02681015060075a7 */ /* 0x0044e4000802017f */
[----:B---3--:R-:W-:Y:S05]  /*e2f0*/  @!P1 NANOSLEEP.SYNCS 0x989680 ;  /* 0x009896800000995d */ /* 0x008fea0003900000 */
[----:B------:R-:W3:Y:S02]  /*e300*/  @!P1 SYNCS.PHASECHK.TRANS64 P1, [R6+URZ+0x26810], R21 ;  /* 0x02681015060095a7 */ /* 0x000ee4000802007f */
[----:B---3--:R-:W-:Y:S05]  /*e310*/  @!P1 BRA `(.L_x_2866) ;  /* 0xfffffffc00f09947 */ /* 0x008fea000383ffff */
[----:B------:R-:W-:Y:S05]  /*e320*/  BRA `(.L_x_2865) ;  /* 0xffffff3800687947 */ /* 0x000fea000383ffff */
.L_x_2870:
[----:B------:R1:W1:Y:S02]  /*e330*/  SYNCS.PHASECHK.TRANS64.TRYWAIT P1, [R6+URZ+0x26830], R21 ;  /* 0x02683015060075a7 */ /* 0x000264000802017f */
[----:B-1----:R-:W-:Y:S05]  /*e340*/  @!P1 NANOSLEEP.SYNCS 0x989680 ;  /* 0x009896800000995d */ /* 0x002fea0003900000 */
[----:B------:R-:W1:Y:S02]  /*e350*/  @!P1 SYNCS.PHASECHK.TRANS64 P1, [R6+URZ+0x26830], R21 ;  /* 0x02683015060095a7 */ /* 0x000e64000802007f */
[----:B-1----:R-:W-:Y:S05]  /*e360*/  @!P1 BRA `(.L_x_2870) ;  /* 0xfffffffc00f09947 */ /* 0x002fea000383ffff */
[----:B------:R-:W-:Y:S05]  /*e370*/  BRA `(.L_x_2869) ;  /* 0xffffff3c00647947 */ /* 0x000fea000383ffff */
.L_x_2878:
[----:B--2---:R2:W3:Y:S02]  /*e380*/  SYNCS.PHASECHK.TRANS64.TRYWAIT P1, [R6+URZ+0x26810], R15 ;  /* 0x0268100f060075a7 */ /* 0x0044e4000802017f */
[----:B---3--:R-:W-:Y:S05]  /*e390*/  @!P1 NANOSLEEP.SYNCS 0x989680 ;  /* 0x009896800000995d */ /* 0x008fea0003900000 */
[----:B------:R-:W3:Y:S02]  /*e3a0*/  @!P1 SYNCS.PHASECHK.TRANS64 P1, [R6+URZ+0x26810], R15 ;  /* 0x0268100f060095a7 */ /* 0x000ee4000802007f */
[----:B---3--:R-:W-:Y:S05]  /*e3b0*/  @!P1 BRA `(.L_x_2878) ;  /* 0xfffffffc00f09947 */ /* 0x008fea000383ffff */
[----:B------:R-:W-:Y:S05]  /*e3c0*/  BRA `(.L_x_2877) ;  /* 0xffffff7c00747947 */ /* 0x000fea000383ffff */
.L_x_2882:
[----:B------:R1:W1:Y:S02]  /*e3d0*/  SYNCS.PHASECHK.TRANS64.TRYWAIT P1, [R6+URZ+0x26830], R15 ;  /* 0x0268300f060075a7 */ /* 0x000264000802017f */
[----:B-1----:R-:W-:Y:S05]  /*e3e0*/  @!P1 NANOSLEEP.SYNCS 0x989680 ;  /* 0x009896800000995d */ /* 0x002fea0003900000 */
[----:B------:R-:W1:Y:S02]  /*e3f0*/  @!P1 SYNCS.PHASECHK.TRANS64 P1, [R6+URZ+0x26830], R15 ;  /* 0x0268300f060095a7 */ /* 0x000e64000802007f */
[----:B-1----:R-:W-:Y:S05]  /*e400*/  @!P1 BRA `(.L_x_2882) ;  /* 0xfffffffc00f09947 */ /* 0x002fea000383ffff */
[----:B------:R-:W-:Y:S05]  /*e410*/  BRA `(.L_x_2881) ;  /* 0xffffff8000647947 */ /* 0x000fea000383ffff */
.L_x_2889:
[----:B------:R-:W-:Y:S01]  /*e420*/  BSSY B0, `(.L_x_2976) ;  /* 0x0000005000007945 */ /* 0x000fe20003800000 */
[----:B------:R-:W-:-:S07]  /*e430*/  IMAD.MOV.U32 R15, RZ, RZ, -0x1 ;  /* 0xffffffffff0f7424 */ /* 0x000fce00078e00ff */
[----:B---3--:R-:W-:Y:S05]  /*e440*/  WARPSYNC.COLLECTIVE R15, `(.L_x_2977) ;  /* 0x000000000f087348 */ /* 0x008fea0003c00000 */
[----:B------:R-:W-:Y:S01]  /*e450*/  NOP ;  /* 0x0000000000007918 */ /* 0x000fe20000000000 */
[----:B---3--:R-:W-:Y:S01]  /*e460*/  ENDCOLLECTIVE ;  /* 0x000000000000791b */ /* 0x008fe20003800000 */
.L_x_2977:
[----:B------:R-:W-:Y:S05]  /*e470*/  BSYNC B0 ;  /* 0x0000000000007941 */ /* 0x000fea0003800000 */
.L_x_2976:
[----:B------:R-:W-:Y:S05]  /*e480*/  BRA `(.L_x_2978) ;  /* 0xffffffbc00d87947 */ /* 0x000fea000383ffff */
.L_x_2898:
[----:B------:R-:W-:Y:S01]  /*e490*/  BSSY B0, `(.L_x_2979) ;  /* 0x0000005000007945 */ /* 0x000fe20003800000 */
[----:B------:R-:W-:-:S07]  /*e4a0*/  MOV R15, 0xffffffff ;  /* 0xffffffff000f7802 */ /* 0x000fce0000000f00 */
[----:B-1-3--:R-:W-:Y:S05]  /*e4b0*/  WARPSYNC.COLLECTIVE R15, `(.L_x_2980) ;  /* 0x000000000f087348 */ /* 0x00afea0003c00000 */
[----:B------:R-:W-:Y:S01]  /*e4c0*/  NOP ;  /* 0x0000000000007918 */ /* 0x000fe20000000000 */
[----:B-1-3--:R-:W-:Y:S01]  /*e4d0*/  ENDCOLLECTIVE ;  /* 0x000000000000791b */ /* 0x00afe20003800000 */
.L_x_2980:
[----:B------:R-:W-:Y:S05]  /*e4e0*/  BSYNC B0 ;  /* 0x0000000000007941 */ /* 0x000fea0003800000 */
.L_x_2979:
[----:B------:R-:W-:Y:S05]  /*e4f0*/  BRA `(.L_x_2981) ;  /* 0xffffffc000b87947 */ /* 0x000fea000383ffff */
.L_x_2909:
[----:B------:R-:W-:Y:S01]  /*e500*/  BSSY B0, `(.L_x_2982) ;  /* 0x0000005000007945 */ /* 0x000fe20003800000 */
[----:B------:R-:W-:-:S07]  /*e510*/  IMAD.MOV.U32 R15, RZ, RZ, -0x1 ;  /* 0xffffffffff0f7424 */ /* 0x000fce00078e00ff */
[----:B------:R-:W-:Y:S05]  /*e520*/  WARPSYNC.COLLECTIVE R15, `(.L_x_2983) ;  /* 0x000000000f087348 */ /* 0x000fea0003c00000 */
[----:B------:R-:W-:Y:S01]  /*e530*/  NOP ;  /* 0x0000000000007918 */ /* 0x000fe20000000000 */
[----:B------:R-:W-:Y:S01]  /*e540*/  ENDCOLLECTIVE ;  /* 0x000000000000791b */ /* 0x000fe20003800000 */
.L_x_2983:
[----:B------:R-:W-:Y:S05]  /*e550*/  BSYNC B0 ;  /* 0x0000000000007941 */ /* 0x000fea0003800000 */
.L_x_2982:
[----:B------:R-:W-:Y:S05]  /*e560*/  BRA `(.L_x_2984) ;  /* 0xffffffcc003c7947 */ /* 0x000fea000383ffff */
.L_x_2922:
[----:B------:R-:W-:Y:S01]  /*e570*/  BSSY B0, `(.L_x_2985) ;  /* 0x0000005000007945 */ /* 0x000fe20003800000 */
[----:B------:R-:W-:-:S07]  /*e580*/  MOV R15, 0xffffffff ;  /* 0xffffffff000f7802 */ /* 0x000fce0000000f00 */
[----:B------:R-:W-:Y:S05]  /*e590*/  WARPSYNC.COLLECTIVE R15, `(.L_x_2986) ;  /* 0x000000000f087348 */ /* 0x000fea0003c00000 */
[----:B------:R-:W-:Y:S01]  /*e5a0*/  NOP ;  /* 0x0000000000007918 */ /* 0x000fe20000000000 */
[----:B------:R-:W-:Y:S01]  /*e5b0*/  ENDCOLLECTIVE ;  /* 0x000000000000791b */ /* 0x000fe20003800000 */
.L_x_2986:
[----:B------:R-:W-:Y:S05]  /*e5c0*/  BSYNC B0 ;  /* 0x0000000000007941 */ /* 0x000fea0003800000 */
.L_x_2985:
[----:B------:R-:W-:Y:S05]  /*e5d0*/  BRA `(.L_x_2987) ;  /* 0xffffffd000dc7947 */ /* 0x000fea000383ffff */
.L_x_2934:
[----:B------:R-:W-:Y:S01]  /*e5e0*/  BSSY B0, `(.L_x_2988) ;  /* 0x0000005000007945 */ /* 0x000fe20003800000 */
[----:B------:R-:W-:-:S07]  /*e5f0*/  IMAD.MOV.U32 R15, RZ, RZ, -0x1 ;  /* 0xffffffffff0f7424 */ /* 0x000fce00078e00ff */
[----:B------:R-:W-:Y:S05]  /*e600*/  WARPSYNC.COLLECTIVE R15, `(.L_x_2989) ;  /* 0x000000000f087348 */ /* 0x000fea0003c00000 */
[----:B------:R-:W-:Y:S01]  /*e610*/  NOP ;  /* 0x0000000000007918 */ /* 0x000fe20000000000 */
[----:B------:R-:W-:Y:S01]  /*e620*/  ENDCOLLECTIVE ;  /* 0x000000000000791b */ /* 0x000fe20003800000 */
.L_x_2989:
[----:B------:R-:W-:Y:S05]  /*e630*/  BSYNC B0 ;  /* 0x0000000000007941 */ /* 0x000fea0003800000 */
.L_x_2988:
[----:B------:R-:W-:Y:S05]  /*e640*/  BRA `(.L_x_2990) ;  /* 0xffffffd800187947 */ /* 0x000fea000383ffff */
.L_x_2948:
[----:B-1----:R1:W2:Y:S02]  /*e650*/  SYNCS.PHASECHK.TRANS64.TRYWAIT P1, [R0+URZ+0x26820], R3 ;  /* 0x02682003000075a7 */ /* 0x0022a4000802017f */
[----:B--2---:R-:W-:Y:S05]  /*e660*/  @!P1 NANOSLEEP.SYNCS 0x989680 ;  /* 0x009896800000995d */ /* 0x004fea0003900000 */
[----:B------:R-:W2:Y:S02]  /*e670*/  @!P1 SYNCS.PHASECHK.TRANS64 P1, [R0+URZ+0x26820], R3 ;  /* 0x02682003000095a7 */ /* 0x000ea4000802007f */
[----:B--2---:R-:W-:Y:S05]  /*e680*/  @!P1 BRA `(.L_x_2948) ;  /* 0xfffffffc00f09947 */ /* 0x004fea000383ffff */
[----:B------:R-:W-:Y:S05]  /*e690*/  BRA `(.L_x_2991) ;  /* 0xffffffe000ac7947 */ /* 0x000fea000383ffff */
.L_x_2952:
[----:B--2---:R2:W3:Y:S02]  /*e6a0*/  SYNCS.PHASECHK.TRANS64.TRYWAIT P1, [R0+URZ+0x26840], R17 ;  /* 0x02684011000075a7 */ /* 0x0044e4000802017f */
[----:B---3--:R-:W-:Y:S05]  /*e6b0*/  @!P1 NANOSLEEP.SYNCS 0x989680 ;  /* 0x009896800000995d */ /* 0x008fea0003900000 */
[----:B------:R-:W3:Y:S02]  /*e6c0*/  @!P1 SYNCS.PHASECHK.TRANS64 P1, [R0+URZ+0x26840], R17 ;  /* 0x02684011000095a7 */ /* 0x000ee4000802007f */
[----:B---3--:R-:W-:Y:S05]  /*e6d0*/  @!P1 BRA `(.L_x_2952) ;  /* 0xfffffffc00f09947 */ /* 0x008fea000383ffff */
[----:B------:R-:W-:Y:S05]  /*e6e0*/  BRA `(.L_x_2992) ;  /* 0xffffffe400ec7947 */ /* 0x000fea000383ffff */
.L_x_2954:
[----:B-1----:R1:W3:Y:S02]  /*e6f0*/  SYNCS.PHASECHK.TRANS64.TRYWAIT P1, [R0+URZ+0x26828], R17 ;  /* 0x02682811000075a7 */ /* 0x0022e4000802017f */
[----:B---3--:R-:W-:Y:S05]  /*e700*/  @!P1 NANOSLEEP.SYNCS 0x989680 ;  /* 0x009896800000995d */ /* 0x008fea0003900000 */
[----:B------:R-:W3:Y:S02]  /*e710*/  @!P1 SYNCS.PHASECHK.TRANS64 P1, [R0+URZ+0x26828], R17 ;  /* 0x02682811000095a7 */ /* 0x000ee4000802007f */
[----:B---3--:R-:W-:Y:S05]  /*e720*/  @!P1 BRA `(.L_x_2954) ;  /* 0xfffffffc00f09947 */ /* 0x008fea000383ffff */
[----:B------:R-:W-:Y:S05]  /*e730*/  BRA `(.L_x_2993) ;  /* 0xffffffe8006c7947 */ /* 0x000fea000383ffff */
.L_x_2956:
[----:B---3--:R3:W4:Y:S02]  /*e740*/  SYNCS.PHASECHK.TRANS64.TRYWAIT P1, [R0+URZ+0x26848], R17 ;  /* 0x02684811000075a7 */ /* 0x008724000802017f */
[----:B----4-:R-:W-:Y:S05]  /*e750*/  @!P1 NANOSLEEP.SYNCS 0x989680 ;  /* 0x009896800000995d */ /* 0x010fea0003900000 */
[----:B------:R-:W4:Y:S02]  /*e760*/  @!P1 SYNCS.PHASECHK.TRANS64 P1, [R0+URZ+0x26848], R17 ;  /* 0x02684811000095a7 */ /* 0x000f24000802007f */
[----:B----4-:R-:W-:Y:S05]  /*e770*/  @!P1 BRA `(.L_x_2956) ;  /* 0xfffffffc00f09947 */ /* 0x010fea000383ffff */
[----:B------:R-:W-:Y:S05]  /*e780*/  BRA `(.L_x_2994) ;  /* 0xffffffe800f47947 */ /* 0x000fea000383ffff */
.L_x_2958:
[----:B------:R-:W-:-:S07]  /*e790*/  SHF.L.U32 R4, R8, 0x1f, RZ ;  /* 0x0000001f08047819 */ /* 0x000fce00000006ff */
.L_x_2995:
[----:B----4-:R4:W1:Y:S02]  /*e7a0*/  SYNCS.PHASECHK.TRANS64.TRYWAIT P1, [R0+URZ+0x26820], R4 ;  /* 0x02682004000075a7 */ /* 0x010864000802017f */
[----:B-1----:R-:W-:Y:S05]  /*e7b0*/  @!P1 NANOSLEEP.SYNCS 0x989680 ;  /* 0x009896800000995d */ /* 0x002fea0003900000 */
[----:B------:R-:W1:Y:S02]  /*e7c0*/  @!P1 SYNCS.PHASECHK.TRANS64 P1, [R0+URZ+0x26820], R4 ;  /* 0x02682004000095a7 */ /* 0x000e64000802007f */
[----:B-1----:R-:W-:Y:S05]  /*e7d0*/  @!P1 BRA `(.L_x_2995) ;  /* 0xfffffffc00f09947 */ /* 0x002fea000383ffff */
[----:B------:R-:W-:Y:S05]  /*e7e0*/  BRA `(.L_x_2996) ;  /* 0xffffffec005c7947 */ /* 0x000fea000383ffff */
.L_x_2961:
[----:B-1----:R1:W4:Y:S02]  /*e7f0*/  SYNCS.PHASECHK.TRANS64.TRYWAIT P1, [R0+URZ+0x26840], R14 ;  /* 0x0268400e000075a7 */ /* 0x002324000802017f */
[----:B----4-:R-:W-:Y:S05]  /*e800*/  @!P1 NANOSLEEP.SYNCS 0x989680 ;  /* 0x009896800000995d */ /* 0x010fea0003900000 */
[----:B------:R-:W4:Y:S02]  /*e810*/  @!P1 SYNCS.PHASECHK.TRANS64 P1, [R0+URZ+0x26840], R14 ;  /* 0x0268400e000095a7 */ /* 0x000f24000802007f */
[----:B----4-:R-:W-:Y:S05]  /*e820*/  @!P1 BRA `(.L_x_2961) ;  /* 0xfffffffc00f09947 */ /* 0x010fea000383ffff */
[----:B------:R-:W-:Y:S05]  /*e830*/  BRA `(.L_x_2997) ;  /* 0xffffffec00f47947 */ /* 0x000fea000383ffff */
.L_x_2963:
[----:B-1----:R1:W4:Y:S02]  /*e840*/  SYNCS.PHASECHK.TRANS64.TRYWAIT P1, [R0+URZ+0x26828], R14 ;  /* 0x0268280e000075a7 */ /* 0x002324000802017f */
[----:B----4-:R-:W-:Y:S05]  /*e850*/  @!P1 NANOSLEEP.SYNCS 0x989680 ;  /* 0x009896800000995d */ /* 0x010fea0003900000 */
[----:B------:R-:W4:Y:S02]  /*e860*/  @!P1 SYNCS.PHASECHK.TRANS64 P1, [R0+URZ+0x26828], R14 ;  /* 0x0268280e000095a7 */ /* 0x000f24000802007f */
[----:B----4-:R-:W-:Y:S05]  /*e870*/  @!P1 BRA `(.L_x_2963) ;  /* 0xfffffffc00f09947 */ /* 0x010fea000383ffff */
[----:B------:R-:W-:Y:S05]  /*e880*/  BRA `(.L_x_2998) ;  /* 0xfffffff000687947 */ /* 0x000fea000383ffff */
.L_x_2965:
[----:B-1----:R1:W4:Y:S02]  /*e890*/  SYNCS.PHASECHK.TRANS64.TRYWAIT P0, [R4+URZ+0x26840], R3 ;  /* 0x02684003040075a7 */ /* 0x002324000800017f */
[----:B----4-:R-:W-:Y:S05]  /*e8a0*/  @!P0 NANOSLEEP.SYNCS 0x989680 ;  /* 0x009896800000895d */ /* 0x010fea0003900000 */
[----:B------:R-:W4:Y:S02]  /*e8b0*/  @!P0 SYNCS.PHASECHK.TRANS64 P0, [R4+URZ+0x26840], R3 ;  /* 0x02684003040085a7 */ /* 0x000f24000800007f */
[----:B----4-:R-:W-:Y:S05]  /*e8c0*/  @!P0 BRA `(.L_x_2965) ;  /* 0xfffffffc00f08947 */ /* 0x010fea000383ffff */
[----:B------:R-:W-:Y:S05]  /*e8d0*/  BRA `(.L_x_2999) ;  /* 0xfffffff400047947 */ /* 0x000fea000383ffff */
.L_x_2967:
[----:B------:R-:W-:Y:S01]  /*e8e0*/  BSSY B0, `(.L_x_3000) ;  /* 0x0000006000007945 */ /* 0x000fe20003800000 */
[----:B------:R-:W-:-:S07]  /*e8f0*/  MOV R15, 0xffffffff ;  /* 0xffffffff000f7802 */ /* 0x000fce0000000f00 */
[----:B------:R-:W-:Y:S05]  /*e900*/  WARPSYNC.COLLECTIVE R15, `(.L_x_3001) ;  /* 0x000000000f0c7348 */ /* 0x000fea0003c00000 */
[----:B------:R-:W-:Y:S02]  /*e910*/  ELECT P6, UR62, PT ;  /* 0x00000000003e782f */ /* 0x000fe400038c0000 */
[----:B------:R-:W-:Y:S01]  /*e920*/  MOV R14, UR62 ;  /* 0x0000003e000e7c02 */ /* 0x000fe20008000f00 */
[----:B------:R-:W-:Y:S10]  /*e930*/  ENDCOLLECTIVE ;  /* 0x000000000000791b */ /* 0x000ff40003800000 */
.L_x_3001:
[----:B------:R-:W-:Y:S05]  /*e940*/  BSYNC B0 ;  /* 0x0000000000007941 */ /* 0x000fea0003800000 */
.L_x_3000:
[----:B------:R-:W-:Y:S05]  /*e950*/  BRA `(.L_x_3002) ;  /* 0xfffffff400a07947 */ /* 0x000fea000383ffff */
.L_x_2969:
[----:B-1----:R1:W2:Y:S02]  /*e960*/  SYNCS.PHASECHK.TRANS64.TRYWAIT P0, [R7+URZ], R4 ;  /* 0x00000004070075a7 */ /* 0x0022a4000800017f */
[----:B--2---:R-:W-:Y:S05]  /*e970*/  @!P0 NANOSLEEP.SYNCS 0x989680 ;  /* 0x009896800000895d */ /* 0x004fea0003900000 */
[----:B------:R-:W2:Y:S02]  /*e980*/  @!P0 SYNCS.PHASECHK.TRANS64 P0, [R7+URZ], R4 ;  /* 0x00000004070085a7 */ /* 0x000ea4000800007f */
[----:B--2---:R-:W-:Y:S05]  /*e990*/  @!P0 BRA `(.L_x_2969) ;  /* 0xfffffffc00f08947 */ /* 0x004fea000383ffff */
[----:B------:R-:W-:Y:S05]  /*e9a0*/  BRA `(.L_x_3003) ;  /* 0xfffffff400e07947 */ /* 0x000fea000383ffff */
.L_x_2970:
[----:B--2---:R2:W3:Y:S02]  /*e9b0*/  SYNCS.PHASECHK.TRANS64.TRYWAIT P0, [R3+URZ], R2 ;  /* 0x00000002030075a7 */ /* 0x0044e4000800017f */
[----:B---3--:R-:W-:Y:S05]  /*e9c0*/  @!P0 NANOSLEEP.SYNCS 0x989680 ;  /* 0x009896800000895d */ /* 0x008fea0003900000 */
[----:B------:R-:W3:Y:S02]  /*e9d0*/  @!P0 SYNCS.PHASECHK.TRANS64 P0, [R3+URZ], R2 ;  /* 0x00000002030085a7 */ /* 0x000ee4000800007f */
[----:B---3--:R-:W-:Y:S05]  /*e9e0*/  @!P0 BRA `(.L_x_2970) ;  /* 0xfffffffc00f08947 */ /* 0x008fea000383ffff */
[----:B------:R-:W-:Y:S05]  /*e9f0*/  BRA `(.L_x_3004) ;  /* 0xfffffff400d47947 */ /* 0x000fea000383ffff */
.L_x_2972:
[----:B--2---:R2:W3:Y:S02]  /*ea00*/  SYNCS.PHASECHK.TRANS64.TRYWAIT P0, [R5+URZ], R4 ;  /* 0x00000004050075a7 */ /* 0x0044e4000800017f */
[----:B---3--:R-:W-:Y:S05]  /*ea10*/  @!P0 NANOSLEEP.SYNCS 0x989680 ;  /* 0x009896800000895d */ /* 0x008fea0003900000 */
[----:B------:R-:W3:Y:S02]  /*ea20*/  @!P0 SYNCS.PHASECHK.TRANS64 P0, [R5+URZ], R4 ;  /* 0x00000004050085a7 */ /* 0x000ee4000800007f */
[----:B---3--:R-:W-:Y:S05]  /*ea30*/  @!P0 BRA `(.L_x_2972) ;  /* 0xfffffffc00f08947 */ /* 0x008fea000383ffff */
[----:B------:R-:W-:Y:S05]  /*ea40*/  BRA `(.L_x_3005) ;  /* 0xfffffff400d87947 */ /* 0x000fea000383ffff */
.L_x_3006:
        /* <DEDUP_REMOVED lines=11> */
.L_x_3740:


//--------------------- .text._ZN7cutlass13device_kernelIN5flash22FlashAttnBwdPreprocessIN4cute5tupleIJNS3_1CILi96EEENS5_ILi64EEEEEENS_6half_tEfNS_4arch4Sm90ELb1ELb0EEEEEvNT_6ParamsE --------------------------
	.section	.text._ZN7cutlass13device_kernelIN5flash22FlashAttnBwdPreprocessIN4cute5tupleIJNS3_1CILi96EEENS5_ILi64EEEEEENS_6half_tEfNS_4arch4Sm90ELb1ELb0EEEEEvNT_6ParamsE,"ax",@progbits
	.align	128
.text._ZN7cutlass13device_kernelIN5flash22FlashAttnBwdPreprocessIN4cute5tupleIJNS3_1CILi96EEENS5_ILi64EEEEEENS_6half_tEfNS_4arch4Sm90ELb1ELb0EEEEEvNT_6ParamsE:
        .type           _ZN7cutlass13device_kernelIN5flash22FlashAttnBwdPreprocessIN4cute5tupleIJNS3_1CILi96EEENS5_ILi64EEEEEENS_6half_tEfNS_4arch4Sm90ELb1ELb0EEEEEvNT_6ParamsE,@function
        .size           _ZN7cutlass13device_kernelIN5flash22FlashAttnBwdPreprocessIN4cute5tupleIJNS3_1CILi96EEENS5_ILi64EEEEEENS_6half_tEfNS_4arch4Sm90ELb1ELb0EEEEEvNT_6ParamsE,(.L_x_3741 - _ZN7cutlass13device_kernelIN5flash22FlashAttnBwdPreprocessIN4cute5tupleIJNS3_1CILi96EEENS5_ILi64EEEEEENS_6half_tEfNS_4arch4Sm90ELb1ELb0EEEEEvNT_6ParamsE)
        .other          _ZN7cutlass13device_kernelIN5flash22FlashAttnBwdPreprocessIN4cute5tupleIJNS3_1CILi96EEENS5_ILi64EEEEEENS_6half_tEfNS_4arch4Sm90ELb1ELb0EEEEEvNT_6ParamsE,@"STO_CUDA_ENTRY STV_DEFAULT"
_ZN7cutlass13device_kernelIN5flash22FlashAttnBwdPreprocessIN4cute5tupleIJNS3_1CILi96EEENS5_ILi64EEEEEENS_6half_tEfNS_4arch4Sm90ELb1ELb0EEEEEvNT_6ParamsE:
[----:B------:R-:W-:Y:S01]  /*0000*/  LDC R1, c[0x0][0x28] ;  /* 0x00000a00ff017b82 */ /* 0x000fe20000000800 */
[----:B------:R-:W0:Y:S07]  /*0010*/  S2R R2, SR_CTAID.X ;  /* 0x0000000000027919 */ /* 0x000e2e0000002500 */
[----:B------:R-:W0:Y:S01]  /*0020*/  LDC R7, c[0x0][0x218] ;  /* 0x00008600ff077b82 */ /* 0x000e220000000800 */
[----:B------:R-:W-:Y:S01]  /*0030*/  ULDC.64 UR4, c[0x0][0x208] ;  /* 0x0000820000047ab9 */ /* 0x000fe20000000a00 */
[----:B------:R-:W-:Y:S01]  /*0040*/  BSSY B0, `(.L_x_3007) ;  /* 0x0000023000007945 */ /* 0x000fe20003800000 */
[----:B------:R-:W1:Y:S01]  /*0050*/  S2R R0, SR_TID.X ;  /* 0x0000000000007919 */ /* 0x000e620000002100 */
[----:B------:R-:W-:-:S04]  /*0060*/  MOV R4, 0x7f800000 ;  /* 0x7f80000000047802 */ /* 0x000fc80000000f00 */
[----:B------:R-:W2:Y:S08]  /*0070*/  S2UR UR6, SR_CTAID.Y ;  /* 0x00000000000679c3 */ /* 0x000eb00000002600 */
[----:B------:R-:W3:Y:S08]  /*0080*/  S2UR UR7, SR_CTAID.Z ;  /* 0x00000000000779c3 */ /* 0x000ef00000002700 */
[----:B------:R-:W4:Y:S01]  /*0090*/  LDC.64 R8, c[0x0][0x230] ;  /* 0x00008c00ff087b82 */ /* 0x000f220000000a00 */
[----:B0-----:R-:W-:Y:S01]  /*00a0*/  IMAD R3, R2, -0x60, R7 ;  /* 0xffffffa002037824 */ /* 0x001fe200078e0207 */
[----:B--2---:R-:W-:Y:S01]  /*00b0*/  USHF.R.S32.HI UR8, URZ, 0x1f, UR6 ;  /* 0x0000001f3f087899 */ /* 0x004fe20008011406 */
[----:B-1----:R-:W-:-:S02]  /*00c0*/  ISETP.GT.AND P0, PT, R0, 0x5f, PT ;  /* 0x0000005f0000780c */ /* 0x002fc40003f04270 */
[----:B------:R-:W-:Y:S02]  /*00d0*/  SHF.R.S32.HI R5, RZ, 0x1f, R0 ;  /* 0x0000001fff057819 */ /* 0x000fe40000011400 */
[----:B------:R-:W-:Y:S01]  /*00e0*/  ISETP.GE.OR P1, PT, R0, R3, P0 ;  /* 0x000000030000720c */ /* 0x000fe20000726670 */
[----:B---3--:R-:W-:Y:S01]  /*00f0*/  USHF.R.S32.HI UR9, URZ, 0x1f, UR7 ;  /* 0x0000001f3f097899 */ /* 0x008fe20008011407 */
[----:B------:R-:W-:-:S04]  /*0100*/  LEA.HI R6, R5, R0, RZ, 0x3 ;  /* 0x0000000005067211 */ /* 0x000fc800078f18ff */
[----:B------:R-:W-:-:S04]  /*0110*/  LOP3.LUT R5, R6, 0xfffffff8, RZ, 0xc0, !PT ;  /* 0xfffffff806057812 */ /* 0x000fc800078ec0ff */
[----:B------:R-:W-:-:S04]  /*0120*/  IADD3 R5, -R5, R0, RZ ;  /* 0x0000000005057210 */ /* 0x000fc80007ffe1ff */
[----:B------:R-:W-:Y:S01]  /*0130*/  SHF.L.U32 R14, R5, 0x3, RZ ;  /* 0x00000003050e7819 */ /* 0x000fe200000006ff */
[----:B------:R-:W-:Y:S06]  /*0140*/  @P1 BRA `(.L_x_3008) ;  /* 0x0000000000481947 */ /* 0x000fec0003800000 */
[----:B------:R-:W0:Y:S01]  /*0150*/  LDC.64 R16, c[0x0][0x290] ;  /* 0x0000a400ff107b82 */ /* 0x000e220000000a00 */
[----:B------:R-:W-:Y:S01]  /*0160*/  IMAD R11, R2, 0x60, RZ ;  /* 0x00000060020b7824 */ /* 0x000fe200078e02ff */
[----:B------:R-:W-:Y:S01]  /*0170*/  SHF.R.S32.HI R4, RZ, 0x1f, R0 ;  /* 0x0000001fff047819 */ /* 0x000fe20000011400 */
[----:B------:R-:W-:-:S03]  /*0180*/  ULDC.64 UR10, c[0x0][0x288] ;  /* 0x0000a200000a7ab9 */ /* 0x000fc60000000a00 */
[C---:B------:R-:W-:Y:S02]  /*0190*/  IADD3 R10, P1, R11.reuse, R0, RZ ;  /* 0x000000000b0a7210 */ /* 0x040fe40007f3e0ff */
[----:B------:R-:W1:Y:S02]  /*01a0*/  LDC.64 R18, c[0x0][0x298] ;  /* 0x0000a600ff127b82 */ /* 0x000e640000000a00 */
[----:B------:R-:W-:Y:S01]  /*01b0*/  LEA.HI.X.SX32 R11, R11, R4, 0x1, P1 ;  /* 0x000000040b0b7211 */ /* 0x000fe200008f0eff */
[C---:B0-----:R-:W-:Y:S02]  /*01c0*/  IMAD R12, R16.reuse, UR8, RZ ;  /* 0x00000008100c7c24 */ /* 0x041fe4000f8e02ff */
[----:B------:R-:W-:-:S04]  /*01d0*/  IMAD.WIDE.U32 R10, R16, UR6, R10 ;  /* 0x00000006100a7c25 */ /* 0x000fc8000f8e000a */
[----:B------:R-:W-:Y:S02]  /*01e0*/  IMAD R13, R17, UR6, R12 ;  /* 0x00000006110d7c24 */ /* 0x000fe4000f8e020c */
[----:B-1----:R-:W-:-:S03]  /*01f0*/  IMAD R4, R18, UR9, RZ ;  /* 0x0000000912047c24 */ /* 0x002fc6000f8e02ff */
[----:B------:R-:W-:Y:S01]  /*0200*/  IADD3 R11, R11, R13, RZ ;  /* 0x0000000d0b0b7210 */ /* 0x000fe20007ffe0ff */
[----:B------:R-:W-:Y:S02]  /*0210*/  IMAD R13, R19, UR7, R4 ;  /* 0x00000007130d7c24 */ /* 0x000fe4000f8e0204 */
[----:B------:R-:W-:-:S05]  /*0220*/  IMAD.WIDE.U32 R10, R18, UR7, R10 ;  /* 0x00000007120a7c25 */ /* 0x000fca000f8e000a */
[----:B------:R-:W-:Y:S02]  /*0230*/  IADD3 R11, R11, R13, RZ ;  /* 0x0000000d0b0b7210 */ /* 0x000fe40007ffe0ff */
[----:B------:R-:W-:-:S04]  /*0240*/  LEA R12, P1, R10, UR10, 0x2 ;  /* 0x0000000a0a0c7c11 */ /* 0x000fc8000f8210ff */
[----:B------:R-:W-:-:S05]  /*0250*/  LEA.HI.X R13, R10, UR11, R11, 0x2, P1 ;  /* 0x0000000b0a0d7c11 */ /* 0x000fca00088f140b */
[----:B------:R0:W5:Y:S04]  /*0260*/  LDG.E R4, desc[UR4][R12.64] ;  /* 0x000000040c047981 */ /* 0x000168000c1e1900 */
.L_x_3008:
[----:B------:R-:W-:Y:S05]  /*0270*/  BSYNC B0 ;  /* 0x0000000000007941 */ /* 0x000fea0003800000 */
.L_x_3007:
[----:B------:R-:W1:Y:S01]  /*0280*/  LDC.64 R34, c[0x0][0x238] ;  /* 0x00008e00ff227b82 */ /* 0x000e620000000a00 */
[----:B------:R-:W-:Y:S01]  /*0290*/  ULDC UR10, c[0x0][0x21c] ;  /* 0x00008700000a7ab9 */ /* 0x000fe20000000800 */
[----:B------:R-:W-:Y:S01]  /*02a0*/  SHF.R.S32.HI R10, RZ, 0x3, R6 ;  /* 0x00000003ff0a7819 */ /* 0x000fe20000011406 */
[----:B----4-:R-:W-:Y:S01]  /*02b0*/  IMAD R6, R8, UR8, RZ ;  /* 0x0000000808067c24 */ /* 0x010fe2000f8e02ff */
[----:B------:R-:W-:Y:S02]  /*02c0*/  ISETP.GE.AND P1, PT, R14, UR10, PT ;  /* 0x0000000a0e007c0c */ /* 0x000fe4000bf26270 */
[----:B------:R-:W-:Y:S01]  /*02d0*/  SHF.R.S32.HI R15, RZ, 0x1f, R14 ;  /* 0x0000001fff0f7819 */ /* 0x000fe2000001140e */
[----:B0-----:R-:W-:Y:S01]  /*02e0*/  IMAD R13, R9, UR6, R6 ;  /* 0x00000006090d7c24 */ /* 0x001fe2000f8e0206 */
[----:B------:R-:W0:Y:S01]  /*02f0*/  LDC.64 R20, c[0x0][0x250] ;  /* 0x00009400ff147b82 */ /* 0x000e220000000a00 */
[----:B------:R-:W-:Y:S01]  /*0300*/  ISETP.LT.AND P3, PT, R10, R3, !P1 ;  /* 0x000000030a00720c */ /* 0x000fe20004f61270 */
[----:B------:R-:W-:Y:S01]  /*0310*/  IMAD.WIDE.U32 R8, R8, UR6, R14 ;  /* 0x0000000608087c25 */ /* 0x000fe2000f8e000e */
[----:B------:R-:W-:-:S02]  /*0320*/  IADD3 R6, R10, 0x20, RZ ;  /* 0x000000200a067810 */ /* 0x000fc40007ffe0ff */
[----:B------:R-:W-:-:S03]  /*0330*/  SHF.R.S32.HI R11, RZ, 0x1f, R10 ;  /* 0x0000001fff0b7819 */ /* 0x000fc6000001140a */
[----:B------:R-:W2:Y:S01]  /*0340*/  LDC.64 R30, c[0x0][0x258] ;  /* 0x00009600ff1e7b82 */ /* 0x000ea20000000a00 */
[----:B------:R-:W-:Y:S02]  /*0350*/  IADD3 R9, R9, R13, RZ ;  /* 0x0000000d09097210 */ /* 0x000fe40007ffe0ff */
[----:B------:R-:W-:Y:S01]  /*0360*/  ISETP.LT.AND P2, PT, R6, R3, !P1 ;  /* 0x000000030600720c */ /* 0x000fe20004f41270 */
[----:B------:R-:W-:-:S04]  /*0370*/  IMAD.WIDE R12, R2, 0x60, R10 ;  /* 0x00000060020c7825 */ /* 0x000fc800078e020a */
[----:B------:R-:W3:Y:S01]  /*0380*/  @P3 LDC.64 R18, c[0x0][0x228] ;  /* 0x00008a00ff123b82 */ /* 0x000ee20000000a00 */
[----:B-1----:R-:W-:-:S04]  /*0390*/  IMAD R22, R34, UR9, RZ ;  /* 0x0000000922167c24 */ /* 0x002fc8000f8e02ff */
[----:B------:R-:W-:Y:S02]  /*03a0*/  IMAD R23, R35, UR7, R22 ;  /* 0x0000000723177c24 */ /* 0x000fe4000f8e0216 */
[----:B------:R-:W-:Y:S01]  /*03b0*/  IMAD.WIDE.U32 R34, R34, UR7, R8 ;  /* 0x0000000722227c25 */ /* 0x000fe2000f8e0008 */
[----:B------:R-:W1:Y:S01]  /*03c0*/  @P3 LDC.64 R16, c[0x0][0x248] ;  /* 0x00009200ff103b82 */ /* 0x000e620000000a00 */
[----:B------:R-:W-:Y:S02]  /*03d0*/  IADD3 R8, R10, 0x40, RZ ;  /* 0x000000400a087810 */ /* 0x000fe40007ffe0ff */
[----:B0-----:R-:W-:Y:S01]  /*03e0*/  IMAD R22, R20, UR8, RZ ;  /* 0x0000000814167c24 */ /* 0x001fe2000f8e02ff */
[----:B------:R-:W-:Y:S02]  /*03f0*/  IADD3 R35, R35, R23, RZ ;  /* 0x0000001723237210 */ /* 0x000fe40007ffe0ff */
[----:B------:R-:W-:Y:S01]  /*0400*/  ISETP.LT.AND P1, PT, R8, R3, !P1 ;  /* 0x000000030800720c */ /* 0x000fe20004f21270 */
[----:B------:R-:W-:Y:S01]  /*0410*/  IMAD R9, R21, UR6, R22 ;  /* 0x0000000615097c24 */ /* 0x000fe2000f8e0216 */
[----:B------:R-:W0:Y:S01]  /*0420*/  @P2 LDC.64 R46, c[0x0][0x228] ;  /* 0x00008a00ff2e2b82 */ /* 0x000e220000000a00 */
[----:B------:R-:W-:Y:S01]  /*0430*/  IMAD.WIDE.U32 R20, R20, UR6, R14 ;  /* 0x0000000614147c25 */ /* 0x000fe2000f8e000e */
[----:B------:R-:W-:-:S02]  /*0440*/  @P2 IADD3 R23, P6, R12, 0x20, RZ ;  /* 0x000000200c172810 */ /* 0x000fc40007fde0ff */
[----:B------:R-:W-:Y:S01]  /*0450*/  @P2 IADD3 R53, P5, R12, 0x20, RZ ;  /* 0x000000200c352810 */ /* 0x000fe20007fbe0ff */
[----:B--2---:R-:W-:Y:S01]  /*0460*/  IMAD R22, R30, UR9, RZ ;  /* 0x000000091e167c24 */ /* 0x004fe2000f8e02ff */
[----:B------:R-:W-:Y:S01]  /*0470*/  IADD3 R21, R21, R9, RZ ;  /* 0x0000000915157210 */ /* 0x000fe20007ffe0ff */
[----:B---3--:R-:W-:Y:S01]  /*0480*/  @P3 IMAD R24, R13, R18, RZ ;  /* 0x000000120d183224 */ /* 0x008fe200078e02ff */
[----:B------:R-:W2:Y:S01]  /*0490*/  @P3 LDC.64 R48, c[0x0][0x210] ;  /* 0x00008400ff303b82 */ /* 0x000ea20000000a00 */
[----:B------:R-:W-:Y:S02]  /*04a0*/  IMAD R25, R31, UR7, R22 ;  /* 0x000000071f197c24 */ /* 0x000fe4000f8e0216 */
[----:B------:R-:W-:Y:S01]  /*04b0*/  @P1 IADD3 R51, P4, R12, 0x40, RZ ;  /* 0x000000400c331810 */ /* 0x000fe20007f9e0ff */
[----:B------:R-:W-:Y:S01]  /*04c0*/  IMAD.WIDE.U32 R30, R30, UR7, R20 ;  /* 0x000000071e1e7c25 */ /* 0x000fe2000f8e0014 */
[-C--:B------:R-:W-:Y:S02]  /*04d0*/  @P2 IADD3.X R21, RZ, R13.reuse, RZ, P6, !PT ;  /* 0x0000000dff152210 */ /* 0x080fe400037fe4ff */
[----:B------:R-:W-:Y:S01]  /*04e0*/  @P1 IADD3.X R29, RZ, R13, RZ, P4, !PT ;  /* 0x0000000dff1d1210 */ /* 0x000fe200027fe4ff */
[C---:B------:R-:W-:Y:S01]  /*04f0*/  @P3 IMAD R19, R12.reuse, R19, R24 ;  /* 0x000000130c133224 */ /* 0x040fe200078e0218 */
[----:B------:R-:W-:Y:S01]  /*0500*/  IADD3 R31, R31, R25, RZ ;  /* 0x000000191f1f7210 */ /* 0x000fe20007ffe0ff */
[----:B------:R-:W3:Y:S01]  /*0510*/  @P1 LDC.64 R26, c[0x0][0x228] ;  /* 0x00008a00ff1a1b82 */ /* 0x000ee20000000a00 */
[----:B-1----:R-:W-:Y:S01]  /*0520*/  @P3 IMAD R9, R13, R16, RZ ;  /* 0x000000100d093224 */ /* 0x002fe200078e02ff */
[----:B------:R-:W-:Y:S01]  /*0530*/  @P2 MOV R20, R34 ;  /* 0x0000002200142202 */ /* 0x000fe20000000f00 */
[----:B------:R-:W-:-:S04]  /*0540*/  @P3 IMAD.WIDE.U32 R14, R12, R18, R34 ;  /* 0x000000120c0e3225 */ /* 0x000fc800078e0022 */
[C---:B------:R-:W-:Y:S01]  /*0550*/  @P3 IMAD R37, R12.reuse, R17, R9 ;  /* 0x000000110c253224 */ /* 0x040fe200078e0209 */
[----:B------:R-:W1:Y:S01]  /*0560*/  @P2 LDC.64 R24, c[0x0][0x248] ;  /* 0x00009200ff182b82 */ /* 0x000e620000000a00 */
[C---:B------:R-:W-:Y:S02]  /*0570*/  @P1 IADD3 R9, P6, R12.reuse, 0x40, RZ ;  /* 0x000000400c091810 */ /* 0x040fe40007fde0ff */
[-C--:B------:R-:W-:Y:S02]  /*0580*/  @P2 IADD3.X R17, RZ, R13.reuse, RZ, P5, !PT ;  /* 0x0000000dff112210 */ /* 0x080fe40002ffe4ff */
[----:B------:R-:W-:Y:S01]  /*0590*/  @P1 IADD3.X R33, RZ, R13, RZ, P6, !PT ;  /* 0x0000000dff211210 */ /* 0x000fe200037fe4ff */
[----:B------:R-:W-:Y:S01]  /*05a0*/  @P3 IMAD.WIDE.U32 R12, R12, R16, R30 ;  /* 0x000000100c0c3225 */ /* 0x000fe200078e001e */
[----:B------:R-:W-:Y:S01]  /*05b0*/  @P3 IADD3 R19, R15, R19, RZ ;  /* 0x000000130f133210 */ /* 0x000fe20007ffe0ff */
[----:B------:R-:W4:Y:S01]  /*05c0*/  @P3 LDC.64 R42, c[0x0][0x240] ;  /* 0x00009000ff2a3b82 */ /* 0x000f220000000a00 */
[----:B--2---:R-:W-:Y:S01]  /*05d0*/  @P3 LEA R48, P4, R14, R48, 0x1 ;  /* 0x000000300e303211 */ /* 0x004fe200078808ff */
[----:B0-----:R-:W-:Y:S01]  /*05e0*/  @P2 IMAD R16, R21, R46, RZ ;  /* 0x0000002e15102224 */ /* 0x001fe200078e02ff */
[----:B------:R-:W-:-:S02]  /*05f0*/  @P2 MOV R21, R35 ;  /* 0x0000002300152202 */ /* 0x000fc40000000f00 */
[----:B------:R-:W-:Y:S01]  /*0600*/  @P3 IADD3 R13, R13, R37, RZ ;  /* 0x000000250d0d3210 */ /* 0x000fe20007ffe0ff */
[C---:B------:R-:W-:Y:S01]  /*0610*/  @P2 IMAD R47, R23.reuse, R47, R16 ;  /* 0x0000002f172f2224 */ /* 0x040fe200078e0210 */
[----:B------:R-:W-:Y:S01]  /*0620*/  @P3 LEA.HI.X R49, R14, R49, R19, 0x1, P4 ;  /* 0x000000310e313211 */ /* 0x000fe200020f0c13 */
[----:B------:R-:W-:Y:S01]  /*0630*/  @P2 IMAD.WIDE.U32 R20, R23, R46, R20 ;  /* 0x0000002e17142225 */ /* 0x000fe200078e0014 */
[----:B------:R-:W0:Y:S01]  /*0640*/  @P2 LDC.64 R38, c[0x0][0x210] ;  /* 0x00008400ff262b82 */ /* 0x000e220000000a00 */
[----:B------:R-:W-:Y:S02]  /*0650*/  CS2R R14, SRZ ;  /* 0x00000000000e7805 */ /* 0x000fe4000001ff00 */
[----:B------:R-:W-:Y:S01]  /*0660*/  CS2R R18, SRZ ;  /* 0x0000000000127805 */ /* 0x000fe2000001ff00 */
[----:B---3--:R-:W-:Y:S02]  /*0670*/  @P1 IMAD R32, R29, R26, RZ ;  /* 0x0000001a1d201224 */ /* 0x008fe400078e02ff */
[----:B-1----:R-:W-:-:S02]  /*0680*/  @P2 IMAD R28, R17, R24, RZ ;  /* 0x00000018111c2224 */ /* 0x002fc400078e02ff */
[----:B------:R-:W1:Y:S01]  /*0690*/  @P1 LDC.64 R22, c[0x0][0x248] ;  /* 0x00009200ff161b82 */ /* 0x000e620000000a00 */
[----:B------:R-:W-:Y:S02]  /*06a0*/  @P2 MOV R29, R31 ;  /* 0x0000001f001d2202 */ /* 0x000fe40000000f00 */
[----:B------:R-:W-:Y:S01]  /*06b0*/  CS2R R16, SRZ ;  /* 0x0000000000107805 */ /* 0x000fe2000001ff00 */
[C---:B------:R-:W-:Y:S01]  /*06c0*/  @P2 IMAD R45, R53.reuse, R25, R28 ;  /* 0x00000019352d2224 */ /* 0x040fe200078e021c */
[----:B------:R-:W-:Y:S02]  /*06d0*/  @P2 MOV R28, R30 ;  /* 0x0000001e001c2202 */ /* 0x000fe40000000f00 */
[C---:B----4-:R-:W-:Y:S01]  /*06e0*/  @P3 LEA R42, P5, R12.reuse, R42, 0x1 ;  /* 0x0000002a0c2a3211 */ /* 0x050fe200078a08ff */
[----:B------:R-:W2:Y:S02]  /*06f0*/  @P1 LDC.64 R36, c[0x0][0x210] ;  /* 0x00008400ff241b82 */ /* 0x000ea40000000a00 */
[----:B------:R-:W-:Y:S01]  /*0700*/  @P2 IMAD.WIDE.U32 R24, R53, R24, R28 ;  /* 0x0000001835182225 */ /* 0x000fe200078e001c */
[----:B------:R-:W-:-:S02]  /*0710*/  @P3 LEA.HI.X R43, R12, R43, R13, 0x1, P5 ;  /* 0x0000002b0c2b3211 */ /* 0x000fc400028f0c0d */
[----:B------:R-:W-:-:S03]  /*0720*/  CS2R R12, SRZ ;  /* 0x00000000000c7805 */ /* 0x000fc6000001ff00 */
[----:B------:R-:W3:Y:S01]  /*0730*/  @P2 LDC.64 R40, c[0x0][0x240] ;  /* 0x00009000ff282b82 */ /* 0x000ee20000000a00 */
[----:B------:R4:W4:Y:S01]  /*0740*/  @P3 LDG.E.128 R16, desc[UR4][R42.64] ;  /* 0x000000042a103981 */ /* 0x000922000c1e1d00 */
[----:B------:R-:W-:-:S06]  /*0750*/  @P1 IMAD R53, R51, R27, R32 ;  /* 0x0000001b33351224 */ /* 0x000fcc00078e0220 */
[----:B------:R-:W4:Y:S01]  /*0760*/  @P1 LDC.64 R28, c[0x0][0x240] ;  /* 0x00009000ff1c1b82 */ /* 0x000f220000000a00 */
[----:B------:R-:W4:Y:S01]  /*0770*/  @P3 LDG.E.128 R12, desc[UR4][R48.64] ;  /* 0x00000004300c3981 */ /* 0x000f22000c1e1d00 */
[----:B------:R-:W-:Y:S01]  /*0780*/  @P1 IMAD.WIDE.U32 R26, R51, R26, R34 ;  /* 0x0000001a331a1225 */ /* 0x000fe200078e0022 */
[----:B------:R-:W-:-:S03]  /*0790*/  @P2 IADD3 R47, R21, R47, RZ ;  /* 0x0000002f152f2210 */ /* 0x000fc60007ffe0ff */
[-C--:B-1----:R-:W-:Y:S01]  /*07a0*/  @P1 IMAD R32, R33, R22.reuse, RZ ;  /* 0x0000001621201224 */ /* 0x082fe200078e02ff */
[----:B------:R-:W-:Y:S01]  /*07b0*/  @P1 IADD3 R21, R27, R53, RZ ;  /* 0x000000351b151210 */ /* 0x000fe20007ffe0ff */
[----:B------:R-:W-:Y:S01]  /*07c0*/  @P1 IMAD.WIDE.U32 R30, R9, R22, R30 ;  /* 0x00000016091e1225 */ /* 0x000fe200078e001e */
[----:B0-----:R-:W-:-:S03]  /*07d0*/  @P2 LEA R38, P3, R20, R38, 0x1 ;  /* 0x0000002614262211 */ /* 0x001fc600078608ff */
[----:B------:R-:W-:Y:S01]  /*07e0*/  @P1 IMAD R27, R9, R23, R32 ;  /* 0x00000017091b1224 */ /* 0x000fe200078e0220 */
[----:B------:R-:W-:Y:S02]  /*07f0*/  @P2 IADD3 R45, R25, R45, RZ ;  /* 0x0000002d192d2210 */ /* 0x000fe40007ffe0ff */
[----:B--2---:R-:W-:Y:S02]  /*0800*/  @P1 LEA R36, P4, R26, R36, 0x1 ;  /* 0x000000241a241211 */ /* 0x004fe400078808ff */
[----:B---3--:R-:W-:Y:S02]  /*0810*/  @P2 LEA R40, P5, R24, R40, 0x1 ;  /* 0x0000002818282211 */ /* 0x008fe400078a08ff */
[----:B------:R-:W-:Y:S02]  /*0820*/  @P2 LEA.HI.X R39, R20, R39, R47, 0x1, P3 ;  /* 0x0000002714272211 */ /* 0x000fe400018f0c2f */
[----:B------:R-:W-:Y:S02]  /*0830*/  @P1 IADD3 R9, R31, R27, RZ ;  /* 0x0000001b1f091210 */ /* 0x000fe40007ffe0ff */
[----:B----4-:R-:W-:-:S02]  /*0840*/  @P1 LEA R42, P3, R30, R28, 0x1 ;  /* 0x0000001c1e2a1211 */ /* 0x010fc400078608ff */
[----:B------:R-:W-:Y:S02]  /*0850*/  CS2R R22, SRZ ;  /* 0x0000000000167805 */ /* 0x000fe4000001ff00 */
[----:B------:R-:W-:Y:S02]  /*0860*/  @P1 LEA.HI.X R37, R26, R37, R21, 0x1, P4 ;  /* 0x000000251a251211 */ /* 0x000fe400020f0c15 */
[----:B------:R-:W-:Y:S02]  /*0870*/  CS2R R20, SRZ ;  /* 0x0000000000147805 */ /* 0x000fe4000001ff00 */
[----:B------:R-:W-:Y:S02]  /*0880*/  @P2 LEA.HI.X R41, R24, R41, R45, 0x1, P5 ;  /* 0x0000002918292211 */ /* 0x000fe400028f0c2d */
[----:B------:R-:W-:Y:S02]  /*0890*/  CS2R R24, SRZ ;  /* 0x0000000000187805 */ /* 0x000fe4000001ff00 */
[----:B------:R-:W-:-:S02]  /*08a0*/  CS2R R26, SRZ ;  /* 0x00000000001a7805 */ /* 0x000fc4000001ff00 */
[----:B------:R-:W-:Y:S02]  /*08b0*/  @P1 LEA.HI.X R43, R30, R29, R9, 0x1, P3 ;  /* 0x0000001d1e2b1211 */ /* 0x000fe400018f0c09 */
[----:B------:R-:W-:Y:S02]  /*08c0*/  CS2R R28, SRZ ;  /* 0x00000000001c7805 */ /* 0x000fe4000001ff00 */
[----:B------:R-:W-:Y:S02]  /*08d0*/  CS2R R30, SRZ ;  /* 0x00000000001e7805 */ /* 0x000fe4000001ff00 */
[----:B------:R-:W-:Y:S02]  /*08e0*/  CS2R R32, SRZ ;  /* 0x0000000000207805 */ /* 0x000fe4000001ff00 */
[----:B------:R-:W-:Y:S01]  /*08f0*/  CS2R R34, SRZ ;  /* 0x0000000000227805 */ /* 0x000fe2000001ff00 */
[----:B------:R0:W2:Y:S04]  /*0900*/  @P2 LDG.E.128 R20, desc[UR4][R38.64] ;  /* 0x0000000426142981 */ /* 0x0000a8000c1e1d00 */
[----:B------:R1:W3:Y:S04]  /*0910*/  @P2 LDG.E.128 R24, desc[UR4][R40.64] ;  /* 0x0000000428182981 */ /* 0x0002e8000c1e1d00 */
[----:B------:R2:W4:Y:S04]  /*0920*/  @P1 LDG.E.128 R28, desc[UR4][R36.64] ;  /* 0x00000004241c1981 */ /* 0x000528000c1e1d00 */
[----:B------:R-:W4:Y:S01]  /*0930*/  @P1 LDG.E.128 R32, desc[UR4][R42.64] ;  /* 0x000000042a201981 */ /* 0x000f22000c1e1d00 */
[----:B------:R-:W-:Y:S01]  /*0940*/  BSSY B0, `(.L_x_3009) ;  /* 0x000008d000007945 */ /* 0x000fe20003800000 */
[----:B0-----:R-:W-:-:S02]  /*0950*/  HADD2.F32 R38, -RZ, R16.H1_H1 ;  /* 0x30000010ff267230 */ /* 0x001fc40000004100 */
[----:B------:R-:W-:Y:S02]  /*0960*/  HADD2.F32 R39, -RZ, R16.H0_H0 ;  /* 0x20000010ff277230 */ /* 0x000fe40000004100 */
[--C-:B------:R-:W-:Y:S02]  /*0970*/  HADD2.F32 R9, -RZ, R12.reuse.H1_H1 ;  /* 0x3000000cff097230 */ /* 0x100fe40000004100 */
[----:B------:R-:W-:-:S03]  /*0980*/  HADD2.F32 R12, -RZ, R12.H0_H0 ;  /* 0x2000000cff0c7230 */ /* 0x000fc60000004100 */
[----:B-1----:R-:W-:Y:S01]  /*0990*/  FMUL.FTZ R41, R9, R38 ;  /* 0x0000002609297220 */ /* 0x002fe20000410000 */
[----:B------:R-:W-:Y:S02]  /*09a0*/  HADD2.F32 R9, -RZ, R13.H0_H0 ;  /* 0x2000000dff097230 */ /* 0x000fe40000004100 */
[----:B------:R-:W-:Y:S02]  /*09b0*/  HADD2.F32 R16, -RZ, R17.H0_H0 ;  /* 0x20000011ff107230 */ /* 0x000fe40000004100 */
[----:B------:R-:W-:Y:S01]  /*09c0*/  FFMA.FTZ R38, R12, R39, R41 ;  /* 0x000000270c267223 */ /* 0x000fe20000010029 */
[----:B------:R-:W-:Y:S02]  /*09d0*/  HADD2.F32 R13, -RZ, R13.H1_H1 ;  /* 0x3000000dff0d7230 */ /* 0x000fe40000004100 */
[----:B------:R-:W-:Y:S02]  /*09e0*/  HADD2.F32 R12, -RZ, R17.H1_H1 ;  /* 0x30000011ff0c7230 */ /* 0x000fe40000004100 */
[----:B------:R-:W-:Y:S01]  /*09f0*/  FFMA.FTZ R38, R9, R16, R38 ;  /* 0x0000001009267223 */ /* 0x000fe20000010026 */
[----:B------:R-:W-:-:S02]  /*0a00*/  HADD2.F32 R9, -RZ, R14.H0_H0 ;  /* 0x2000000eff097230 */ /* 0x000fc40000004100 */
        /* <DEDUP_REMOVED lines=8> */
[----:B------:R-:W-:Y:S02]  /*0a90*/  HADD2.F32 R12, -RZ, R19.H1_H1 ;  /* 0x30000013ff0c7230 */ /* 0x000fe40000004100 */
[----:B--2---:R-:W-:Y:S02]  /*0aa0*/  HADD2.F32 R37, -RZ, R20.H1_H1 ;  /* 0x30000014ff257230 */ /* 0x004fe40000004100 */
[--C-:B---3--:R-:W-:Y:S02]  /*0ab0*/  HADD2.F32 R38, -RZ, R24.reuse.H1_H1 ;  /* 0x30000018ff267230 */ /* 0x108fe40000004100 */
[----:B------:R-:W-:Y:S02]  /*0ac0*/  HADD2.F32 R39, -RZ, R24.H0_H0 ;  /* 0x20000018ff277230 */ /* 0x000fe40000004100 */
[----:B----4-:R-:W-:Y:S02]  /*0ad0*/  HADD2.F32 R24, -RZ, R28.H1_H1 ;  /* 0x3000001cff187230 */ /* 0x010fe40000004100 */
[----:B------:R-:W-:Y:S01]  /*0ae0*/  FMUL.FTZ R37, R37, R38 ;  /* 0x0000002625257220 */ /* 0x000fe20000410000 */
[----:B------:R-:W-:-:S02]  /*0af0*/  HADD2.F32 R36, -RZ, R20.H0_H0 ;  /* 0x20000014ff247230 */ /* 0x000fc40000004100 */
[----:B------:R-:W-:Y:S02]  /*0b00*/  HADD2.F32 R41, -RZ, R32.H1_H1 ;  /* 0x30000020ff297230 */ /* 0x000fe40000004100 */
[--C-:B------:R-:W-:Y:S02]  /*0b10*/  HADD2.F32 R40, -RZ, R25.reuse.H0_H0 ;  /* 0x20000019ff287230 */ /* 0x100fe40000004100 */
[----:B------:R-:W-:Y:S02]  /*0b20*/  HADD2.F32 R42, -RZ, R25.H1_H1 ;  /* 0x30000019ff2a7230 */ /* 0x000fe40000004100 */
[----:B------:R-:W-:Y:S01]  /*0b30*/  FMUL.FTZ R41, R24, R41 ;  /* 0x0000002918297220 */ /* 0x000fe20000410000 */
[----:B------:R-:W-:Y:S02]  /*0b40*/  HADD2.F32 R28, -RZ, R28.H0_H0 ;  /* 0x2000001cff1c7230 */ /* 0x000fe40000004100 */
[----:B------:R-:W-:Y:S02]  /*0b50*/  HADD2.F32 R25, -RZ, R32.H0_H0 ;  /* 0x20000020ff197230 */ /* 0x000fe40000004100 */
[----:B------:R-:W-:Y:S01]  /*0b60*/  FFMA.FTZ R14, R9, R16, R14 ;  /* 0x00000010090e7223 */ /* 0x000fe2000001000e */
[----:B------:R-:W-:-:S02]  /*0b70*/  HADD2.F32 R19, -RZ, R21.H0_H0 ;  /* 0x20000015ff137230 */ /* 0x000fc40000004100 */
[----:B------:R-:W-:Y:S01]  /*0b80*/  FFMA.FTZ R36, R36, R39, R37 ;  /* 0x0000002724247223 */ /* 0x000fe20000010025 */
[--C-:B------:R-:W-:Y:S02]  /*0b90*/  HADD2.F32 R18, -RZ, R27.reuse.H0_H0 ;  /* 0x2000001bff127230 */ /* 0x100fe40000004100 */
[----:B------:R-:W-:Y:S02]  /*0ba0*/  HADD2.F32 R16, -RZ, R27.H1_H1 ;  /* 0x3000001bff107230 */ /* 0x000fe40000004100 */
[----:B------:R-:W-:Y:S01]  /*0bb0*/  FFMA.FTZ R25, R28, R25, R41 ;  /* 0x000000191c197223 */ /* 0x000fe20000010029 */
[----:B------:R-:W-:Y:S02]  /*0bc0*/  HADD2.F32 R24, -RZ, R29.H0_H0 ;  /* 0x2000001dff187230 */ /* 0x000fe40000004100 */
[----:B------:R-:W-:Y:S02]  /*0bd0*/  HADD2.F32 R27, -RZ, R33.H0_H0 ;  /* 0x20000021ff1b7230 */ /* 0x000fe40000004100 */
[----:B------:R-:W-:Y:S01]  /*0be0*/  FFMA.FTZ R36, R19, R40, R36 ;  /* 0x0000002813247223 */ /* 0x000fe20000010024 */
[----:B------:R-:W-:-:S02]  /*0bf0*/  HADD2.F32 R21, -RZ, R21.H1_H1 ;  /* 0x30000015ff157230 */ /* 0x000fc40000004100 */
[--C-:B------:R-:W-:Y:S02]  /*0c00*/  HADD2.F32 R20, -RZ, R26.reuse.H0_H0 ;  /* 0x2000001aff147230 */ /* 0x100fe40000004100 */
        /* <DEDUP_REMOVED lines=9> */
[----:B------:R-:W-:Y:S01]  /*0ca0*/  FFMA.FTZ R13, R13, R20, R36 ;  /* 0x000000140d0d7223 */ /* 0x000fe20000010024 */
[----:B------:R-:W-:Y:S02]  /*0cb0*/  HADD2.F32 R22, -RZ, R22.H1_H1 ;  /* 0x30000016ff167230 */ /* 0x000fe40000004100 */
[----:B------:R-:W-:Y:S02]  /*0cc0*/  HADD2.F32 R30, -RZ, R30.H1_H1 ;  /* 0x3000001eff1e7230 */ /* 0x000fe40000004100 */
[----:B------:R-:W-:Y:S01]  /*0cd0*/  FFMA.FTZ R19, R19, R24, R26 ;  /* 0x0000001813137223 */ /* 0x000fe2000001001a */
[----:B------:R-:W-:-:S02]  /*0ce0*/  HADD2.F32 R21, -RZ, R34.H1_H1 ;  /* 0x30000022ff157230 */ /* 0x000fc40000004100 */
[----:B------:R-:W-:Y:S01]  /*0cf0*/  FFMA.FTZ R22, R22, R17, R13 ;  /* 0x0000001116167223 */ /* 0x000fe2000001000d */
[----:B------:R-:W-:Y:S02]  /*0d00*/  HADD2.F32 R9, -RZ, R23.H0_H0 ;  /* 0x20000017ff097230 */ /* 0x000fe40000004100 */
[----:B------:R-:W-:Y:S02]  /*0d10*/  HADD2.F32 R13, -RZ, R31.H0_H0 ;  /* 0x2000001fff0d7230 */ /* 0x000fe40000004100 */
[----:B------:R-:W-:Y:S01]  /*0d20*/  FFMA.FTZ R30, R30, R21, R19 ;  /* 0x000000151e1e7223 */ /* 0x000fe20000010013 */
        /* <DEDUP_REMOVED lines=8> */
[----:B------:R-:W-:Y:S02]  /*0db0*/  FFMA.FTZ R22, R23, R16, R22 ;  /* 0x0000001017167223 */ /* 0x000fe40000010016 */
[----:B------:R-:W-:Y:S02]  /*0dc0*/  FFMA.FTZ R20, R31, R18, R20 ;  /* 0x000000121f147223 */ /* 0x000fe40000010014 */
[----:B------:R-:W0:Y:S04]  /*0dd0*/  SHFL.BFLY PT, R9, R14, 0x4, 0x1f ;  /* 0x0c801f000e097f89 */ /* 0x000e2800000e0000 */
[----:B------:R-:W1:Y:S04]  /*0de0*/  SHFL.BFLY PT, R13, R22, 0x4, 0x1f ;  /* 0x0c801f00160d7f89 */ /* 0x000e6800000e0000 */
[----:B------:R-:W2:Y:S01]  /*0df0*/  SHFL.BFLY PT, R15, R20, 0x4, 0x1f ;  /* 0x0c801f00140f7f89 */ /* 0x000ea200000e0000 */
[----:B------:R-:W-:Y:S01]  /*0e00*/  IADD3 R21, R7, 0x5f, RZ ;  /* 0x0000005f07157810 */ /* 0x000fe20007ffe0ff */
[----:B0-----:R-:W-:Y:S01]  /*0e10*/  FADD.FTZ R9, R14, R9 ;  /* 0x000000090e097221 */ /* 0x001fe20000010000 */
[----:B-1----:R-:W-:Y:S01]  /*0e20*/  FADD.FTZ R17, R22, R13 ;  /* 0x0000000d16117221 */ /* 0x002fe20000010000 */
[----:B--2---:R-:W-:-:S03]  /*0e30*/  FADD.FTZ R19, R20, R15 ;  /* 0x0000000f14137221 */ /* 0x004fc60000010000 */
[----:B------:R-:W0:Y:S01]  /*0e40*/  SHFL.BFLY PT, R16, R9, 0x2, 0x1f ;  /* 0x0c401f0009107f89 */ /* 0x000e2200000e0000 */
[----:B------:R-:W1:Y:S03]  /*0e50*/  LDC.64 R12, c[0x0][0x2d0] ;  /* 0x0000b400ff0c7b82 */ /* 0x000e660000000a00 */
[----:B------:R-:W2:Y:S04]  /*0e60*/  SHFL.BFLY PT, R18, R17, 0x2, 0x1f ;  /* 0x0c401f0011127f89 */ /* 0x000ea800000e0000 */
[----:B------:R-:W3:Y:S01]  /*0e70*/  SHFL.BFLY PT, R24, R19, 0x2, 0x1f ;  /* 0x0c401f0013187f89 */ /* 0x000ee200000e0000 */
[----:B------:R-:W-:-:S05]  /*0e80*/  IMAD.HI R7, R21, 0x2aaaaaab, RZ ;  /* 0x2aaaaaab15077827 */ /* 0x000fca00078e02ff */
[----:B------:R-:W-:-:S04]  /*0e90*/  SHF.R.U32.HI R14, RZ, 0x1f, R7 ;  /* 0x0000001fff0e7819 */ /* 0x000fc80000011607 */
[----:B------:R-:W-:Y:S02]  /*0ea0*/  LEA.HI.SX32 R22, R7, R14, 0x1c ;  /* 0x0000000e07167211 */ /* 0x000fe400078fe2ff */
[----:B------:R-:W4:Y:S01]  /*0eb0*/  LDC.64 R14, c[0x0][0x2d8] ;  /* 0x0000b600ff0e7b82 */ /* 0x000f220000000a00 */
[----:B------:R-:W-:Y:S01]  /*0ec0*/  SHF.L.U32 R20, R0, 0x2, RZ ;  /* 0x0000000200147819 */ /* 0x000fe200000006ff */
[----:B------:R-:W-:Y:S02]  /*0ed0*/  IMAD R23, R2, 0x1800, RZ ;  /* 0x0000180002177824 */ /* 0x000fe400078e02ff */
[----:B0-----:R-:W-:Y:S01]  /*0ee0*/  FADD.FTZ R9, R9, R16 ;  /* 0x0000001009097221 */ /* 0x001fe20000010000 */
[----:B--2---:R-:W-:Y:S01]  /*0ef0*/  FADD.FTZ R7, R17, R18 ;  /* 0x0000001211077221 */ /* 0x004fe20000010000 */
[----:B---3--:R-:W-:Y:S01]  /*0f00*/  FADD.FTZ R24, R19, R24 ;  /* 0x0000001813187221 */ /* 0x008fe20000010000 */
[----:B------:R-:W-:Y:S02]  /*0f10*/  SHF.R.S32.HI R26, RZ, 0x1f, R20 ;  /* 0x0000001fff1a7819 */ /* 0x000fe40000011414 */
[----:B------:R-:W0:Y:S01]  /*0f20*/  SHFL.BFLY PT, R18, R9, 0x1, 0x1f ;  /* 0x0c201f0009127f89 */ /* 0x000e2200000e0000 */
[----:B------:R-:W-:-:S03]  /*0f30*/  IADD3 R16, P1, R23, R20, RZ ;  /* 0x0000001417107210 */ /* 0x000fc60007f3e0ff */
[----:B------:R-:W2:Y:S04]  /*0f40*/  SHFL.BFLY PT, R20, R7, 0x1, 0x1f ;  /* 0x0c201f0007147f89 */ /* 0x000ea800000e0000 */
[----:B------:R-:W3:Y:S01]  /*0f50*/  SHFL.BFLY PT, R19, R24, 0x1, 0x1f ;  /* 0x0c201f0018137f89 */ /* 0x000ee200000e0000 */
[C---:B-1----:R-:W-:Y:S01]  /*0f60*/  IMAD R28, R12.reuse, UR8, RZ ;  /* 0x000000080c1c7c24 */ /* 0x042fe2000f8e02ff */
[----:B------:R-:W-:Y:S02]  /*0f70*/  LEA.HI.X.SX32 R17, R23, R26, 0x1, P1 ;  /* 0x0000001a17117211 */ /* 0x000fe400008f0eff */
[----:B------:R-:W-:Y:S01]  /*0f80*/  ISETP.NE.AND P1, PT, R5, RZ, PT ;  /* 0x000000ff0500720c */ /* 0x000fe20003f25270 */
[----:B------:R-:W-:Y:S02]  /*0f90*/  IMAD R23, R13, UR6, R28 ;  /* 0x000000060d177c24 */ /* 0x000fe4000f8e021c */
[----:B------:R-:W-:-:S04]  /*0fa0*/  IMAD.WIDE.U32 R12, R12, UR6, R16 ;  /* 0x000000060c0c7c25 */ /* 0x000fc8000f8e0010 */
[--C-:B------:R-:W-:Y:S01]  /*0fb0*/  IMAD R22, R22, 0x60, -R21.reuse ;  /* 0x0000006016167824 */ /* 0x100fe200078e0a15 */
[----:B------:R-:W-:Y:S01]  /*0fc0*/  IADD3 R13, R13, R23, RZ ;  /* 0x000000170d0d7210 */ /* 0x000fe20007ffe0ff */
[----:B------:R-:W-:Y:S02]  /*0fd0*/  IMAD R21, R2, -0x60, R21 ;  /* 0xffffffa002157824 */ /* 0x000fe400078e0215 */
[C---:B----4-:R-:W-:Y:S02]  /*0fe0*/  IMAD R16, R14.reuse, UR9, RZ ;  /* 0x000000090e107c24 */ /* 0x050fe4000f8e02ff */
[----:B------:R-:W-:Y:S01]  /*0ff0*/  IMAD.WIDE.U32 R12, R14, UR7, R12 ;  /* 0x000000070e0c7c25 */ /* 0x000fe2000f8e000c */
[----:B------:R-:W-:-:S03]  /*1000*/  IADD3 R21, R21, R22, RZ ;  /* 0x0000001615157210 */ /* 0x000fc60007ffe0ff */
[----:B------:R-:W-:Y:S01]  /*1010*/  IMAD R5, R15, UR7, R16 ;  /* 0x000000070f057c24 */ /* 0x000fe2000f8e0210 */
[----:B------:R-:W-:Y:S01]  /*1020*/  ISETP.GE.OR P0, PT, R0, R21, P0 ;  /* 0x000000150000720c */ /* 0x000fe20000706670 */
[----:B0-----:R-:W-:Y:S01]  /*1030*/  FADD.FTZ R17, R9, R18 ;  /* 0x0000001209117221 */ /* 0x001fe20000010000 */
[----:B--2---:R-:W-:Y:S01]  /*1040*/  FADD.FTZ R22, R7, R20 ;  /* 0x0000001407167221 */ /* 0x004fe20000010000 */
[----:B---3--:R-:W-:Y:S01]  /*1050*/  FADD.FTZ R24, R24, R19 ;  /* 0x0000001318187221 */ /* 0x008fe20000010000 */
[----:B------:R-:W-:Y:S01]  /*1060*/  IADD3 R5, R13, R5, RZ ;  /* 0x000000050d057210 */ /* 0x000fe20007ffe0ff */
[----:B------:R-:W-:Y:S08]  /*1070*/  @P1 BRA `(.L_x_3010) ;  /* 0x0000000000641947 */ /* 0x000ff00003800000 */
[----:B------:R-:W0:Y:S01]  /*1080*/  LDC.64 R18, c[0x0][0x278] ;  /* 0x00009e00ff127b82 */ /* 0x000e220000000a00 */
[----:B------:R-:W-:Y:S01]  /*1090*/  IMAD R14, R2, 0x60, RZ ;  /* 0x00000060020e7824 */ /* 0x000fe200078e02ff */
[----:B------:R-:W-:Y:S01]  /*10a0*/  ULDC.64 UR10, c[0x0][0x260] ;  /* 0x00009800000a7ab9 */ /* 0x000fe20000000a00 */
[-C--:B------:R-:W-:Y:S02]  /*10b0*/  ISETP.GE.AND P3, PT, R10, R3.reuse, PT ;  /* 0x000000030a00720c */ /* 0x080fe40003f66270 */
[----:B------:R-:W-:Y:S02]  /*10c0*/  ISETP.GE.AND P2, PT, R6, R3, PT ;  /* 0x000000030600720c */ /* 0x000fe40003f46270 */
[--C-:B------:R-:W-:Y:S01]  /*10d0*/  SHF.R.S32.HI R15, RZ, 0x1f, R14.reuse ;  /* 0x0000001fff0f7819 */ /* 0x100fe2000001140e */
[----:B------:R-:W1:Y:S01]  /*10e0*/  LDC.64 R20, c[0x0][0x280] ;  /* 0x0000a000ff147b82 */ /* 0x000e620000000a00 */
[C---:B0-----:R-:W-:Y:S02]  /*10f0*/  IMAD R16, R18.reuse, UR8, RZ ;  /* 0x0000000812107c24 */ /* 0x041fe4000f8e02ff */
[----:B------:R-:W-:-:S04]  /*1100*/  IMAD.WIDE.U32 R14, R18, UR6, R14 ;  /* 0x00000006120e7c25 */ /* 0x000fc8000f8e000e */
[----:B------:R-:W-:Y:S02]  /*1110*/  IMAD R7, R19, UR6, R16 ;  /* 0x0000000613077c24 */ /* 0x000fe4000f8e0210 */
[----:B-1----:R-:W-:-:S03]  /*1120*/  IMAD R16, R20, UR9, RZ ;  /* 0x0000000914107c24 */ /* 0x002fc6000f8e02ff */
        /* <DEDUP_REMOVED lines=11> */
[----:B------:R0:W-:Y:S04]  /*11e0*/  STG.E desc[UR4][R14.64], R3 ;  /* 0x000000030e007986 */ /* 0x0001e8000c101904 */
[----:B------:R0:W-:Y:S04]  /*11f0*/  STG.E desc[UR4][R14.64+0x80], R7 ;  /* 0x000080070e007986 */ /* 0x0001e8000c101904 */
[----:B------:R0:W-:Y:S02]  /*1200*/  STG.E desc[UR4][R14.64+0x100], R9 ;  /* 0x000100090e007986 */ /* 0x0001e4000c101904 */
.L_x_3010:
[----:B------:R-:W-:Y:S05]  /*1210*/  BSYNC B0 ;  /* 0x0000000000007941 */ /* 0x000fea0003800000 */
.L_x_3009:
[----:B------:R-:W-:Y:S04]  /*1220*/  BSSY B0, `(.L_x_3011) ;  /* 0x0000017000007945 */ /* 0x000fe80003800000 */
[----:B------:R-:W-:Y:S05]  /*1230*/  @P0 BRA `(.L_x_3012) ;  /* 0x0000000000540947 */ /* 0x000fea0003800000 */
[----:B------:R-:W1:Y:S01]  /*1240*/  LDC.64 R10, c[0x0][0x2a8] ;  /* 0x0000aa00ff0a7b82 */ /* 0x000e620000000a00 */
[----:B0-----:R-:W-:Y:S01]  /*1250*/  IMAD R3, R2, 0x60, RZ ;  /* 0x0000006002037824 */ /* 0x001fe200078e02ff */
[----:B------:R-:W-:Y:S01]  /*1260*/  SHF.R.S32.HI R16, RZ, 0x1f, R0 ;  /* 0x0000001fff107819 */ /* 0x000fe20000011400 */
[----:B------:R-:W-:-:S03]  /*1270*/  ULDC.64 UR10, c[0x0][0x2a0] ;  /* 0x0000a800000a7ab9 */ /* 0x000fc60000000a00 */
[C---:B------:R-:W-:Y:S02]  /*1280*/  IADD3 R6, P0, R3.reuse, R0, RZ ;  /* 0x0000000003067210 */ /* 0x040fe40007f1e0ff */
[----:B------:R-:W0:Y:S02]  /*1290*/  LDC.64 R14, c[0x0][0x2b0] ;  /* 0x0000ac00ff0e7b82 */ /* 0x000e240000000a00 */
[----:B------:R-:W-:Y:S02]  /*12a0*/  LEA.HI.X.SX32 R7, R3, R16, 0x1, P0 ;  /* 0x0000001003077211 */ /* 0x000fe400000f0eff */
[----:B-----5:R-:W-:Y:S01]  /*12b0*/  FSETP.NEU.FTZ.AND P0, PT, R4, -INF , PT ;  /* 0xff8000000400780b */ /* 0x020fe20003f1d000 */
[C---:B-1----:R-:W-:Y:S02]  /*12c0*/  IMAD R8, R10.reuse, UR8, RZ ;  /* 0x000000080a087c24 */ /* 0x042fe4000f8e02ff */
[----:B------:R-:W-:-:S04]  /*12d0*/  IMAD.WIDE.U32 R6, R10, UR6, R6 ;  /* 0x000000060a067c25 */ /* 0x000fc8000f8e0006 */
[----:B------:R-:W-:Y:S02]  /*12e0*/  IMAD R3, R11, UR6, R8 ;  /* 0x000000060b037c24 */ /* 0x000fe4000f8e0208 */
[----:B0-----:R-:W-:-:S03]  /*12f0*/  IMAD R8, R14, UR9, RZ ;  /* 0x000000090e087c24 */ /* 0x001fc6000f8e02ff */
        /* <DEDUP_REMOVED lines=9> */
.L_x_3012:
[----:B------:R-:W-:Y:S05]  /*1390*/  BSYNC B0 ;  /* 0x0000000000007941 */ /* 0x000fea0003800000 */
.L_x_3011:
[----:B------:R-:W-:Y:S01]  /*13a0*/  ULDC.64 UR12, c[0x0][0x2e8] ;  /* 0x0000ba00000c7ab9 */ /* 0x000fe20000000a00 */
[----:B------:R-:W-:Y:S01]  /*13b0*/  ULDC.64 UR10, c[0x0][0x2b8] ;  /* 0x0000ae00000a7ab9 */ /* 0x000fe20000000a00 */
[----:B------:R-:W-:Y:S02]  /*13c0*/  ISETP.NE.U32.AND P0, PT, RZ, UR12, PT ;  /* 0x0000000cff007c0c */ /* 0x000fe4000bf05070 */
[C---:B-----5:R-:W-:Y:S02]  /*13d0*/  LEA R4, P1, R12.reuse, UR10, 0x2 ;  /* 0x0000000a0c047c11 */ /* 0x060fe4000f8210ff */
        /* <DEDUP_REMOVED lines=8> */
[----:B------:R2:W-:Y:S01]  /*1460*/  STG.E.128 desc[UR4][R4.64+0x5000], RZ ;  /* 0x005000ff04007986 */ /* 0x0005e2000c101d04 */
[----:B------:R-:W-:Y:S05]  /*1470*/  @P0 EXIT ;  /* 0x000000000000094d */ /* 0x000fea0003800000 */
[----:B01----:R-:W0:Y:S08]  /*1480*/  LDC R3, c[0x0][0x2e0] ;  /* 0x0000b800ff037b82 */ /* 0x003e300000000800 */
[----:B------:R-:W1:Y:S08]  /*1490*/  LDC R7, c[0x0][0x220] ;  /* 0x00008800ff077b82 */ /* 0x000e700000000800 */
[----:B--2---:R-:W2:Y:S01]  /*14a0*/  LDC.64 R4, c[0x0][0x2e8] ;  /* 0x0000ba00ff047b82 */ /* 0x004ea20000000a00 */
[----:B0-----:R-:W-:-:S04]  /*14b0*/  IMAD R2, R2, R3, UR7 ;  /* 0x0000000702027e24 */ /* 0x001fc8000f8e0203 */
[----:B-1----:R-:W-:-:S04]  /*14c0*/  IMAD R3, R2, R7, UR6 ;  /* 0x0000000602037e24 */ /* 0x002fc8000f8e0207 */
[----:B--2---:R-:W-:-:S05]  /*14d0*/  IMAD.WIDE R2, R3, 0x4, R4 ;  /* 0x0000000403027825 */ /* 0x004fca00078e0204 */
[----:B------:R-:W-:Y:S01]  /*14e0*/  STG.E desc[UR4][R2.64], RZ ;  /* 0x000000ff02007986 */ /* 0x000fe2000c101904 */
[----:B------:R-:W-:Y:S05]  /*14f0*/  EXIT ;  /* 0x000000000000794d */ /* 0x000fea0003800000 */
.L_x_3013:
        /* <DEDUP_REMOVED lines=16> */
.L_x_3741:


//--------------------- .text._ZN7cutlass13device_kernelIN5flash11enable_sm90INS1_16FlashAttnBwdSm90INS1_25CollectiveMainloopBwdSm90ILi2ELi2ELi2EN4cute5tupleIJNS5_1CILi1EEES8_S8_EEENS6_IJNS7_ILi96EEENS7_ILi128EEENS7_ILi64EEEEEENS_6half_tEfNS_4arch4Sm90ELb1ELb0ELb1ELb1ELb0ELb1ELb0ELb1ELi2ELi1ELi2ELi2ELb0EEENS1_21CollectiveEpilogueBwdISD_SE_SG_Li256ELb1ELb0ELi1EEENS1_25SingleTileBwdLPTSchedulerILb1ELi128ELb0EEEEEEEEEvNT_6ParamsE --------------------------
	.section	.text._ZN7cutlass13device_kernelIN5flash11enable_sm90INS1_16FlashAttnBwdSm90INS1_25CollectiveMainloopBwdSm90ILi2ELi2ELi2EN4cute5tupleIJNS5_1CILi1EEES8_S8_EEENS6_IJNS7_ILi96EEENS7_ILi128EEENS7_ILi64EEEEEENS_6half_tEfNS_4arch4Sm90ELb1ELb0ELb1ELb1ELb0ELb1ELb0ELb1ELi2ELi1ELi2ELi2ELb0EEENS1_21CollectiveEpilogueBwdISD_SE_SG_Li256ELb1ELb0ELi1EEENS1_25SingleTileBwdLPTSchedulerILb1ELi128ELb0EEEEEEEEEvNT_6ParamsE,"ax",@progbits
	.align	128
.text._ZN7cutlass13device_kernelIN5flash11enable_sm90INS1_16FlashAttnBwdSm90INS1_25CollectiveMainloopBwdSm90ILi2ELi2ELi2EN4cute5tupleIJNS5_1CILi1EEES8_S8_EEENS6_IJNS7_ILi96EEENS7_ILi128EEENS7_ILi64EEEEEENS_6half_tEfNS_4arch4Sm90ELb1ELb0ELb1ELb1ELb0ELb1ELb0ELb1ELi2ELi1ELi2ELi2ELb0EEENS1_21CollectiveEpilogueBwdISD_SE_SG_Li256ELb1ELb0ELi1EEENS1_25SingleTileBwdLPTSchedulerILb1ELi128ELb0EEEEEEEEEvNT_6ParamsE:
        .type           _ZN7cutlass13device_kernelIN5flash11enable_sm90INS1_16FlashAttnBwdSm90INS1_25CollectiveMainloopBwdSm90ILi2ELi2ELi2EN4cute5tupleIJNS5_1CILi1EEES8_S8_EEENS6_IJNS7_ILi96EEENS7_ILi128EEENS7_ILi64EEEEEENS_6half_tEfNS_4arch4Sm90ELb1ELb0ELb1ELb1ELb0ELb1ELb0ELb1ELi2ELi1ELi2ELi2ELb0EEENS1_21CollectiveEpilogueBwdISD_SE_SG_Li256ELb1ELb0ELi1EEENS1_25SingleTileBwdLPTSchedulerILb1ELi128ELb0EEEEEEEEEvNT_6ParamsE,@function
        .size           _ZN7cutlass13device_kernelIN5flash11enable_sm90INS1_16FlashAttnBwdSm90INS1_25CollectiveMainloopBwdSm90ILi2ELi2ELi2EN4cute5tupleIJNS5_1CILi1EEES8_S8_EEENS6_IJNS7_ILi96EEENS7_ILi128EEENS7_ILi64EEEEEENS_6half_tEfNS_4arch4Sm90ELb1ELb0ELb1ELb1ELb0ELb1ELb0ELb1ELi2ELi1ELi2ELi2ELb0EEENS1_21CollectiveEpilogueBwdISD_SE_SG_Li256ELb1ELb0ELi1EEENS1_25SingleTileBwdLPTSchedulerILb1ELi128ELb0EEEEEEEEEvNT_6ParamsE,(.L_x_3742 - _ZN7cutlass13device_kernelIN5flash11enable_sm90INS1_16FlashAttnBwdSm90INS1_25CollectiveMainloopBwdSm90ILi2ELi2ELi2EN4cute5tupleIJNS5_1CILi1EEES8_S8_EEENS6_IJNS7_ILi96EEENS7_ILi128EEENS7_ILi64EEEEEENS_6half_tEfNS_4arch4Sm90ELb1ELb0ELb1ELb1ELb0ELb1ELb0ELb1ELi2ELi1ELi2ELi2ELb0EEENS1_21CollectiveEpilogueBwdISD_SE_SG_Li256ELb1ELb0ELi1EEENS1_25SingleTileBwdLPTSchedulerILb1ELi128ELb0EEEEEEEEEvNT_6ParamsE)
        .other          _ZN7cutlass13device_kernelIN5flash11enable_sm90INS1_16FlashAttnBwdSm90INS1_25CollectiveMainloopBwdSm90ILi2ELi2ELi2EN4cute5tupleIJNS5_1CILi1EEES8_S8_EEENS6_IJNS7_ILi96EEENS7_ILi128EEENS7_ILi64EEEEEENS_6half_tEfNS_4arch4Sm90ELb1ELb0ELb1ELb1ELb0ELb1ELb0ELb1ELi2ELi1ELi2ELi2ELb0EEENS1_21CollectiveEpilogueBwdISD_SE_SG_Li256ELb1ELb0ELi1EEENS1_25SingleTileBwdLPTSchedulerILb1ELi128ELb0EEEEEEEEEvNT_6ParamsE,@"STO_CUDA_ENTRY STV_DEFAULT"
_ZN7cutlass13device_kernelIN5flash11enable_sm90INS1_16FlashAttnBwdSm90INS1_25CollectiveMainloopBwdSm90ILi2ELi2ELi2EN4cute5tupleIJNS5_1CILi1EEES8_S8_EEENS6_IJNS7_ILi96EEENS7_ILi128EEENS7_ILi64EEEEEENS_6half_tEfNS_4arch4Sm90ELb1ELb0ELb1ELb1ELb0ELb1ELb0ELb1ELi2ELi1ELi2ELi2ELb0EEENS1_21CollectiveEpilogueBwdISD_SE_SG_Li256ELb1ELb0ELi1EEENS1_25SingleTileBwdLPTSchedulerILb1ELi128ELb0EEEEEEEEEvNT_6ParamsE:
        /* <DEDUP_REMOVED lines=24> */
.L_x_3015:
[----:B------:R-:W-:Y:S05]  /*0180*/  BSYNC B0 ;  /* 0x0000000000007941 */ /* 0x000fea0003800000 */
.L_x_3014:
        /* <DEDUP_REMOVED lines=37> */
.L_x_3016:
        /* <DEDUP_REMOVED lines=22> */
.L_x_3017:
[----:B------:R-:W-:Y:S01]  /*0540*/  PLOP3.LUT P0, PT, PT, PT, UP0, 0x80, 0x0 ;  /* 0x000000000000781c */ /* 0x000fe20003f0f008 */
[----:B------:R-:W-:Y:S01]  /*0550*/  NOP ;  /* 0x0000000000007918 */ /* 0x000fe20000000000 */
[----:B------:R-:W-:Y:S01]  /*0560*/  ULDC.64 UR38, c[0x0][0x208] ;  /* 0x0000820000267ab9 */ /* 0x000fe20000000a00 */
[----:B------:R-:W-:Y:S01]  /*0570*/  BSSY B6, `(.L_x_3018) ;  /* 0x0000f5b000067945 */ /* 0x000fe20003800000 */
[----:B-12-4-:R-:W-:Y:S09]  /*0580*/  BAR.SYNC.DEFER_BLOCKING 0x0 ;  /* 0x0000000000007b1d */ /* 0x016ff20000010000 */
[----:B------:R-:W-:Y:S05]  /*0590*/  @!P0 BRA `(.L_x_3019) ;  /* 0x000000b800ac8947 */ /* 0x000fea0003800000 */
.L_x_3020:
[----:B------:R-:W-:-:S08]  /*05a0*/  NOP ;  /* 0x0000000000007918 */ /* 0x000fd00000000000 */
[----:B------:R-:W1:Y:S02]  /*05b0*/  USETMAXREG.TRY_ALLOC.CTAPOOL UP0, 0xf0 ;  /* 0x000000f0000079c8 */ /* 0x000e640008000600 */
[----:B-1----:R-:W-:-:S13]  /*05c0*/  PLOP3.LUT P0, PT, PT, PT, UP0, 0x80, 0x0 ;  /* 0x000000000000781c */ /* 0x002fda0003f0f008 */
[----:B------:R-:W-:Y:S05]  /*05d0*/  @!P0 BRA `(.L_x_3020) ;  /* 0xfffffffc00f08947 */ /* 0x000fea000383ffff */
[----:B------:R-:W-:Y:S01]  /*05e0*/  LOP3.LUT R0, R0, 0x3, RZ, 0xc0, !PT ;  /* 0x0000000300007812 */ /* 0x000fe200078ec0ff */
[----:B------:R-:W1:Y:S01]  /*05f0*/  S2R R2, SR_TID.X ;  /* 0x0000000000027919 */ /* 0x000e620000002100 */
        /* <DEDUP_REMOVED lines=14> */
[----:B------:R-:W-:-:S05]  /*06e0*/  @!P0 VIADD R2, R2, 0x9 ;  /* 0x0000000902028836 */ /* 0x000fca0000000000 */
        /* <DEDUP_REMOVED lines=11> */
.L_x_3021:
[----:B------:R-:W-:Y:S01]  /*07a0*/  ULDC UR7, c[0x0][0x8c4] ;  /* 0x0002310000077ab9 */ /* 0x000fe20000000800 */
[----:B------:R-:W-:Y:S01]  /*07b0*/  UMOV UR37, UR10 ;  /* 0x0000000a00257c82 */ /* 0x000fe20008000000 */
[----:B------:R-:W-:-:S11]  /*07c0*/  UISETP.NE.AND UP0, UPT, UR7, 0x1, UPT ;  /* 0x000000010700788c */ /* 0x000fd6000bf05270 */
[----:B------:R-:W-:Y:S02]  /*07d0*/  @UP0 ULDC.64 UR8, c[0x0][0x8c8] ;  /* 0x0002320000080ab9 */ /* 0x000fe40000000a00 */
[----:B------:R-:W-:-:S04]  /*07e0*/  UIMAD.WIDE.U32 UR4, UR10, UR8, URZ ;  /* 0x000000080a0472a5 */ /* 0x000fc8000f8e003f */
[----:B------:R-:W-:-:S04]  /*07f0*/  @UP0 USHF.R.U32.HI UR37, URZ, UR9, UR5 ;  /* 0x000000093f250299 */ /* 0x000fc80008011605 */
[----:B------:R-:W-:-:S12]  /*0800*/  UIMAD UR4, UR37, UR7, URZ ;  /* 0x00000007250472a4 */ /* 0x000fd8000f8e023f */
.L_x_3022:
        /* <DEDUP_REMOVED lines=9> */
[----:B------:R-:W-:-:S03]  /*08a0*/  @UP0 USHF.R.U32.HI UR41, URZ, UR7, UR5 ;  /* 0x000000073f290299 */ /* 0x000fc60008011605 */
[----:B------:R-:W-:Y:S02]  /*08b0*/  ULDC.64 UR4, c[0x0][0x8f8] ;  /* 0x00023e0000047ab9 */ /* 0x000fe40000000a00 */
[----:B------:R-:W-:Y:S01]  /*08c0*/  ISETP.NE.U32.AND P0, PT, RZ, UR4, PT ;  /* 0x00000004ff007c0c */ /* 0x000fe2000bf05070 */
[----:B------:R-:W-:-:S03]  /*08d0*/  UIADD3 UR4, -UR41, URZ, URZ ;  /* 0x0000003f29047290 */ /* 0x000fc6000fffe13f */
[----:B------:R-:W-:Y:S01]  /*08e0*/  ISETP.NE.AND.EX P0, PT, RZ, UR5, PT, P0 ;  /* 0x00000005ff007c0c */ /* 0x000fe2000bf05300 */
[----:B------:R-:W-:-:S12]  /*08f0*/  UIMAD UR40, UR40, UR4, UR6 ;  /* 0x00000004282872a4 */ /* 0x000fd8000f8e0206 */
        /* <DEDUP_REMOVED lines=8> */
.L_x_3023:
[----:B------:R-:W-:Y:S02]  /*0980*/  ULDC.64 UR4, c[0x0][0x8f0] ;  /* 0x00023c0000047ab9 */ /* 0x000fe40000000a00 */
        /* <DEDUP_REMOVED lines=11> */
[----:B------:R-:W-:Y:S01]  /*0a40*/  UIADD3 UR4, -UR4, UR5, URZ ;  /* 0x0000000504047290 */ /* 0x000fe2000fffe13f */
[----:B------:R-:W-:Y:S11]  /*0a50*/  BRA `(.L_x_3024) ;  /* 0x0000000000047947 */ /* 0x000ff60003800000 */
.L_x_3025:
[----:B------:R-:W-:-:S05]  /*0a60*/  ULDC UR4, c[0x0][0x8ec] ;  /* 0x00023b0000047ab9 */ /* 0x000fca0000000800 */
.L_x_3024:
[----:B------:R-:W-:-:S04]  /*0a70*/  UIADD3 UR4, UR4, 0x7f, URZ ;  /* 0x0000007f04047890 */ /* 0x000fc8000fffe03f */
[----:B------:R-:W-:-:S04]  /*0a80*/  USHF.R.S32.HI UR5, URZ, 0x1f, UR4 ;  /* 0x0000001f3f057899 */ /* 0x000fc80008011404 */
[----:B------:R-:W-:-:S04]  /*0a90*/  ULEA.HI UR5, UR5, UR4, URZ, 0x7 ;  /* 0x0000000405057291 */ /* 0x000fc8000f8f383f */
[----:B------:R-:W-:-:S04]  /*0aa0*/  USHF.R.S32.HI UR5, URZ, 0x7, UR5 ;  /* 0x000000073f057899 */ /* 0x000fc80008011405 */
[----:B------:R-:W-:-:S04]  /*0ab0*/  UISETP.GE.AND UP0, UPT, UR37, UR5, UPT ;  /* 0x000000052500728c */ /* 0x000fc8000bf06270 */
[----:B------:R-:W-:-:S06]  /*0ac0*/  USEL UR41, UR41, 0xffffffff, !UP0 ;  /* 0xffffffff29297887 */ /* 0x000fcc000c000000 */
[----:B------:R-:W-:-:S13]  /*0ad0*/  ISETP.LE.AND P0, PT, RZ, UR41, PT ;  /* 0x00000029ff007c0c */ /* 0x000fda000bf03270 */
[----:B------:R-:W-:Y:S05]  /*0ae0*/  @!P0 BRA `(.L_x_3026) ;  /* 0x000000f0000c8947 */ /* 0x000fea0003800000 */
[----:B------:R-:W1:Y:S01]  /*0af0*/  S2R R0, SR_TID.X ;  /* 0x0000000000007919 */ /* 0x000e620000002100 */
[----:B------:R-:W-:Y:S01]  /*0b00*/  ULDC.64 UR4, c[0x0][0x780] ;  /* 0x0001e00000047ab9 */ /* 0x000fe20000000a00 */
[----:B------:R-:W-:Y:S01]  /*0b10*/  USHF.R.S32.HI UR46, URZ, 0x1f, UR40 ;  /* 0x0000001f3f2e7899 */ /* 0x000fe20008011428 */
[----:B------:R-:W-:Y:S01]  /*0b20*/  ISETP.NE.U32.AND P0, PT, RZ, UR4, PT ;  /* 0x00000004ff007c0c */ /* 0x000fe2000bf05070 */
[----:B------:R-:W-:-:S03]  /*0b30*/  ULDC UR42, c[0x0][0x290] ;  /* 0x0000a400002a7ab9 */ /* 0x000fc60000000800 */
[----:B------:R-:W-:Y:S01]  /*0b40*/  ISETP.NE.AND.EX P0, PT, RZ, UR5, PT, P0 ;  /* 0x00000005ff007c0c */ /* 0x000fe2000bf05300 */
[----:B-1----:R-:W-:-:S12]  /*0b50*/  VIADD R17, R0, 0xffffff80 ;  /* 0xffffff8000117836 */ /* 0x002fd80000000000 */
        /* <DEDUP_REMOVED lines=8> */
.L_x_3027:
        /* <DEDUP_REMOVED lines=14> */
.L_x_3028:
        /* <DEDUP_REMOVED lines=11> */
.L_x_3029:
        /* <DEDUP_REMOVED lines=13> */
.L_x_3030:
[----:B------:R-:W-:Y:S01]  /*0e40*/  UIADD3 UR5, UR43, -UR42, URZ ;  /* 0x8000002a2b057290 */ /* 0x000fe2000fffe03f */
[----:B------:R-:W-:Y:S01]  /*0e50*/  PLOP3.LUT P0, PT, PT, PT, PT, 0x80, 0x0 ;  /* 0x000000000000781c */ /* 0x000fe20003f0f070 */
[----:B------:R-:W-:Y:S01]  /*0e60*/  ULDC UR6, c[0x0][0x74c] ;  /* 0x0001d30000067ab9 */ /* 0x000fe20000000800 */
[----:B------:R-:W-:Y:S01]  /*0e70*/  UIADD3 UR4, UR43, 0x5f, URZ ;  /* 0x0000005f2b047890 */ /* 0x000fe2000fffe03f */
[----:B------:R-:W-:Y:S01]  /*0e80*/  CS2R R150, SRZ ;  /* 0x0000000000967805 */ /* 0x000fe2000001ff00 */
[----:B------:R-:W-:Y:S01]  /*0e90*/  ULEA UR5, UR37, UR5, 0x7 ;  /* 0x0000000525057291 */ /* 0x000fe2000f8e383f */
[----:B------:R-:W-:Y:S02]  /*0ea0*/  CS2R R148, SRZ ;  /* 0x0000000000947805 */ /* 0x000fe4000001ff00 */
[----:B------:R-:W-:Y:S02]  /*0eb0*/  CS2R R146, SRZ ;  /* 0x0000000000927805 */ /* 0x000fe4000001ff00 */
[----:B------:R-:W-:Y:S01]  /*0ec0*/  CS2R R144, SRZ ;  /* 0x0000000000907805 */ /* 0x000fe2000001ff00 */
[----:B------:R-:W-:Y:S01]  /*0ed0*/  UIADD3 UR5, UR5, -UR6, URZ ;  /* 0x8000000605057290 */ /* 0x000fe2000fffe03f */
[----:B------:R-:W-:-:S02]  /*0ee0*/  CS2R R142, SRZ ;  /* 0x00000000008e7805 */ /* 0x000fc4000001ff00 */
[----:B------:R-:W-:Y:S02]  /*0ef0*/  CS2R R140, SRZ ;  /* 0x00000000008c7805 */ /* 0x000fe4000001ff00 */
        /* <DEDUP_REMOVED lines=12> */
[----:B------:R-:W-:Y:S01]  /*0fc0*/  CS2R R126, SRZ ;  /* 0x00000000007e7805 */ /* 0x000fe2000001ff00 */
[----:B------:R-:W-:Y:S01]  /*0fd0*/  UISETP.LT.AND UP0, UPT, URZ, UR6, UPT ;  /* 0x000000063f00728c */ /* 0x000fe2000bf01270 */
[----:B------:R-:W-:-:S02]  /*0fe0*/  CS2R R124, SRZ ;  /* 0x00000000007c7805 */ /* 0x000fc4000001ff00 */
[----:B------:R-:W-:Y:S02]  /*0ff0*/  CS2R R122, SRZ ;  /* 0x00000000007a7805 */ /* 0x000fe4000001ff00 */
[----:B------:R-:W-:Y:S01]  /*1000*/  CS2R R120, SRZ ;  /* 0x0000000000787805 */ /* 0x000fe2000001ff00 */
[----:B------:R-:W-:Y:S01]  /*1010*/  USEL UR45, URZ, UR6, !UP0 ;  /* 0x000000063f2d7287 */ /* 0x000fe2000c000000 */
[----:B------:R-:W-:Y:S02]  /*1020*/  CS2R R182, SRZ ;  /* 0x0000000000b67805 */ /* 0x000fe4000001ff00 */
[----:B------:R-:W-:Y:S02]  /*1030*/  CS2R R180, SRZ ;  /* 0x0000000000b47805 */ /* 0x000fe4000001ff00 */
[----:B------:R-:W-:Y:S01]  /*1040*/  CS2R R178, SRZ ;  /* 0x0000000000b27805 */ /* 0x000fe2000001ff00 */
[----:B------:R-:W-:Y:S01]  /*1050*/  UISETP.GT.AND UP0, UPT, UR44, UR45, UPT ;  /* 0x0000002d2c00728c */ /* 0x000fe2000bf04270 */
[----:B------:R-:W-:-:S02]  /*1060*/  CS2R R176, SRZ ;  /* 0x0000000000b07805 */ /* 0x000fc4000001ff00 */
[----:B------:R-:W-:Y:S02]  /*1070*/  CS2R R174, SRZ ;  /* 0x0000000000ae7805 */ /* 0x000fe4000001ff00 */
[----:B------:R-:W-:Y:S02]  /*1080*/  CS2R R172, SRZ ;  /* 0x0000000000ac7805 */ /* 0x000fe4000001ff00 */
[----:B------:R-:W-:Y:S02]  /*1090*/  CS2R R170, SRZ ;  /* 0x0000000000aa7805 */ /* 0x000fe4000001ff00 */
[----:B------:R-:W-:Y:S02]  /*10a0*/  CS2R R168, SRZ ;  /* 0x0000000000a87805 */ /* 0x000fe4000001ff00 */
[----:B------:R-:W-:Y:S02]  /*10b0*/  PLOP3.LUT P1, PT, PT, PT, UP0, 0x80, 0x0 ;  /* 0x000000000000781c */ /* 0x000fe40003f2f008 */
        /* <DEDUP_REMOVED lines=19> */
[----:B------:R-:W-:Y:S01]  /*11f0*/  MOV R10, UR6 ;  /* 0x00000006000a7c02 */ /* 0x000fe20008000f00 */
[----:B------:R-:W-:Y:S01]  /*1200*/  IMAD.U32 R6, RZ, RZ, UR4 ;  /* 0x00000004ff067e24 */ /* 0x000fe2000f8e00ff */
[----:B------:R-:W-:Y:S01]  /*1210*/  MOV R13, RZ ;  /* 0x000000ff000d7202 */ /* 0x000fe20000000f00 */
[----:B------:R-:W-:-:S02]  /*1220*/  IMAD.U32 R7, RZ, RZ, UR5 ;  /* 0x00000005ff077e24 */ /* 0x000fc4000f8e00ff */
[----:B------:R-:W-:Y:S02]  /*1230*/  IMAD.U32 R11, RZ, RZ, UR7 ;  /* 0x00000007ff0b7e24 */ /* 0x000fe4000f8e00ff */
[----:B------:R-:W-:Y:S02]  /*1240*/  IMAD.MOV.U32 R8, RZ, RZ, 0x70 ;  /* 0x00000070ff087424 */ /* 0x000fe400078e00ff */
[----:B-1----:R-:W-:-:S07]  /*1250*/  IMAD.MOV.U32 R12, RZ, RZ, 0x1 ;  /* 0x00000001ff0c7424 */ /* 0x002fce00078e00ff */
[----:B------:R-:W-:-:S07]  /*1260*/  LEPC R20, `(.L_x_3033) ;  /* 0x000000001014794e */ /* 0x000fce0000000000 */
[----:B--2---:R-:W-:Y:S05]  /*1270*/  CALL.ABS.NOINC R14 ;  /* 0x000000000e007343 */ /* 0x004fea0003c00000 */
.L_x_3033:
        /* <DEDUP_REMOVED lines=15> */
.L_x_3032:
        /* <DEDUP_REMOVED lines=19> */
[----:B-1----:R-:W-:-:S07]  /*14a0*/  IMAD.MOV.U32 R13, RZ, RZ, RZ ;  /* 0x000000ffff0d7224 */ /* 0x002fce00078e00ff */
[----:B------:R-:W-:-:S07]  /*14b0*/  LEPC R20, `(.L_x_3035) ;  /* 0x000000001014794e */ /* 0x000fce0000000000 */
[----:B--2---:R-:W-:Y:S05]  /*14c0*/  CALL.ABS.NOINC R14 ;  /* 0x000000000e007343 */ /* 0x004fea0003c00000 */
.L_x_3035:
[----:B------:R-:W1:Y:S01]  /*14d0*/  LDC.64 R2, c[0x4][R2] ;  /* 0x0100000002027b82 */ /* 0x000e620000000a00 */
[----:B------:R-:W-:Y:S01]  /*14e0*/  ULDC.64 UR4, c[0x4][0x90] ;  /* 0x0100240000047ab9 */ /* 0x000fe20000000a00 */
[----:B------:R-:W-:Y:S01]  /*14f0*/  ULDC.64 UR6, c[0x4][0x10] ;  /* 0x0100040000067ab9 */ /* 0x000fe20000000a00 */
[----:B------:R-:W-:Y:S01]  /*1500*/  MOV R4, UR4 ;  /* 0x0000000400047c02 */ /* 0x000fe20008000f00 */
[----:B------:R-:W-:Y:S01]  /*1510*/  IMAD.U32 R5, RZ, RZ, UR5 ;  /* 0x00000005ff057e24 */ /* 0x000fe2000f8e00ff */
[----:B------:R-:W-:Y:S01]  /*1520*/  ULDC.64 UR4, c[0x4][0x98] ;  /* 0x0100260000047ab9 */ /* 0x000fe20000000a00 */
[----:B------:R-:W-:Y:S01]  /*1530*/  MOV R10, UR6 ;  /* 0x00000006000a7c02 */ /* 0x000fe20008000f00 */
[----:B------:R-:W-:Y:S01]  /*1540*/  IMAD.U32 R6, RZ, RZ, UR4 ;  /* 0x00000004ff067e24 */ /* 0x000fe2000f8e00ff */
[----:B------:R-:W-:Y:S01]  /*1550*/  MOV R13, RZ ;  /* 0x000000ff000d7202 */ /* 0x000fe20000000f00 */
[----:B------:R-:W-:Y:S02]  /*1560*/  IMAD.U32 R7, RZ, RZ, UR5 ;  /* 0x00000005ff077e24 */ /* 0x000fe4000f8e00ff */
[----:B------:R-:W-:-:S02]  /*1570*/  IMAD.U32 R11, RZ, RZ, UR7 ;  /* 0x00000007ff0b7e24 */ /* 0x000fc4000f8e00ff */
[----:B------:R-:W-:Y:S02]  /*1580*/  IMAD.MOV.U32 R8, RZ, RZ, 0x70 ;  /* 0x00000070ff087424 */ /* 0x000fe400078e00ff */
[----:B------:R-:W-:-:S07]  /*1590*/  IMAD.MOV.U32 R12, RZ, RZ, 0x1 ;  /* 0x00000001ff0c7424 */ /* 0x000fce00078e00ff */
[----:B------:R-:W-:-:S07]  /*15a0*/  LEPC R20, `(.L_x_3034) ;  /* 0x000000001014794e */ /* 0x000fce0000000000 */
[----:B-1----:R-:W-:Y:S05]  /*15b0*/  CALL.ABS.NOINC R2 ;  /* 0x0000000002007343 */ /* 0x002fea0003c00000 */
.L_x_3034:
[----:B------:R-:W-:Y:S01]  /*15c0*/  SHF.R.S32.HI R6, RZ, 0x1f, R17 ;  /* 0x0000001fff067819 */ /* 0x000fe20000011411 */
[----:B------:R-:W-:-:S03]  /*15d0*/  UMOV UR4, 0xffffffff ;  /* 0xffffffff00047882 */ /* 0x000fc60000000000 */
[----:B------:R-:W-:-:S04]  /*15e0*/  LEA.HI R0, R6, R17, RZ, 0x7 ;  /* 0x0000001106007211 */ /* 0x000fc800078f38ff */
[----:B------:R-:W-:Y:S01]  /*15f0*/  SHF.R.S32.HI R13, RZ, 0x7, R0 ;  /* 0x00000007ff0d7819 */ /* 0x000fe20000011400 */
[----:B------:R-:W-:Y:S06]  /*1600*/  BRA.DIV UR4, `(.L_x_3036) ;  /* 0x000000e6044c7947 */ /* 0x000fec000b800000 */
[----:B------:R1:W2:Y:S02]  /*1610*/  SHFL.IDX PT, R14, R13, RZ, 0x1f ;  /* 0x00001fff0d0e7589 */ /* 0x0002a400000e0000 */
.L_x_3161:
[----:B------:R-:W-:Y:S01]  /*1620*/  SHF.L.U32 R3, RZ, 0x1f, RZ ;  /* 0x0000001fff037819 */ /* 0x000fe200000006ff */
[----:B------:R-:W-:-:S03]  /*1630*/  IMAD.SHL.U32 R2, R17, 0x40, RZ ;  /* 0x0000004011027824 */ /* 0x000fc600078e00ff */
[----:B------:R-:W3:Y:S02]  /*1640*/  SYNCS.PHASECHK.TRANS64.TRYWAIT P0, [R16+URZ+0x26800], R3 ;  /* 0x02680003100075a7 */ /* 0x000ee4000800017f */
[----:B---3--:R-:W-:Y:S05]  /*1650*/  @P0 BRA `(.L_x_3037) ;  /* 0x0000000000080947 */ /* 0x008fea0003800000 */
[----:B------:R-:W3:Y:S02]  /*1660*/  SYNCS.PHASECHK.TRANS64.TRYWAIT P0, [R16+URZ+0x26800], R3 ;  /* 0x02680003100075a7 */ /* 0x000ee4000800017f */
[----:B---3--:R-:W-:Y:S05]  /*1670*/  @!P0 BRA `(.L_x_3038) ;  /* 0x000000e4004c8947 */ /* 0x008fea0003800000 */
.L_x_3037:
[-C--:B------:R-:W-:Y:S01]  /*1680*/  LEA.HI R7, R6, R17.reuse, RZ, 0x5 ;  /* 0x0000001106077211 */ /* 0x080fe200078f28ff */
[----:B------:R-:W-:Y:S01]  /*1690*/  UIADD3 UR4, -UR42, 0x7f, UR43 ;  /* 0x0000007f2a047890 */ /* 0x000fe2000fffe12b */
[----:B---3--:R-:W-:Y:S01]  /*16a0*/  LOP3.LUT R3, R2, 0x1c0, RZ, 0xc0, !PT ;  /* 0x000001c002037812 */ /* 0x008fe200078ec0ff */
[----:B------:R-:W-:Y:S01]  /*16b0*/  ULDC UR5, c[0x0][0x74c] ;  /* 0x0001d30000057ab9 */ /* 0x000fe20000000800 */
[----:B------:R-:W-:Y:S01]  /*16c0*/  SHF.R.S32.HI R2, RZ, 0x5, R7 ;  /* 0x00000005ff027819 */ /* 0x000fe20000011407 */
[----:B------:R-:W-:Y:S01]  /*16d0*/  ULEA UR4, UR37, UR4, 0x7 ;  /* 0x0000000425047291 */ /* 0x000fe2000f8e383f */
[-C--:B------:R-:W-:Y:S02]  /*16e0*/  LEA.HI R5, R6, R17.reuse, RZ, 0x4 ;  /* 0x0000001106057211 */ /* 0x080fe400078f20ff */
[----:B------:R-:W-:Y:S02]  /*16f0*/  CS2R R150, SRZ ;  /* 0x0000000000967805 */ /* 0x000fe4000001ff00 */
[----:B------:R-:W-:Y:S01]  /*1700*/  CS2R R148, SRZ ;  /* 0x0000000000947805 */ /* 0x000fe2000001ff00 */
[----:B------:R-:W-:Y:S01]  /*1710*/  IMAD.SHL.U32 R4, R2, 0x10, RZ ;  /* 0x0000001002047824 */ /* 0x000fe200078e00ff */
[----:B------:R-:W-:Y:S01]  /*1720*/  SHF.R.S32.HI R8, RZ, 0x4, R5 ;  /* 0x00000004ff087819 */ /* 0x000fe20000011405 */
[----:B------:R-:W-:Y:S01]  /*1730*/  UIADD3 UR4, UR4, -UR5, URZ ;  /* 0x8000000504047290 */ /* 0x000fe2000fffe03f */
[----:B------:R-:W-:-:S02]  /*1740*/  LEA.HI R2, R6, R17, RZ, 0x3 ;  /* 0x0000001106027211 */ /* 0x000fc400078f18ff */
[----:B------:R-:W-:Y:S02]  /*1750*/  CS2R R146, SRZ ;  /* 0x0000000000927805 */ /* 0x000fe4000001ff00 */
[----:B------:R-:W-:Y:S01]  /*1760*/  LEA.HI R9, R5, R8, RZ, 0x1 ;  /* 0x0000000805097211 */ /* 0x000fe200078f08ff */
[----:B------:R-:W-:Y:S01]  /*1770*/  UIMAD.WIDE UR4, UR4, 0x2aaaaaab, URZ ;  /* 0x2aaaaaab040478a5 */ /* 0x000fe2000f8e023f */
[----:B------:R-:W-:Y:S02]  /*1780*/  LOP3.LUT R5, R3, 0x30, R4, 0xf8, !PT ;  /* 0x0000003003057812 */ /* 0x000fe400078ef804 */
[----:B------:R-:W-:Y:S02]  /*1790*/  CS2R R144, SRZ ;  /* 0x0000000000907805 */ /* 0x000fe4000001ff00 */
[----:B------:R-:W-:Y:S01]  /*17a0*/  SHF.R.U32.HI R4, RZ, 0x3, R3 ;  /* 0x00000003ff047819 */ /* 0x000fe20000011603 */
[----:B------:R-:W-:Y:S01]  /*17b0*/  USHF.R.U32.HI UR4, URZ, 0x1f, UR5 ;  /* 0x0000001f3f047899 */ /* 0x000fe20008011605 */
[----:B------:R-:W-:-:S02]  /*17c0*/  LOP3.LUT R5, R5, 0x8, R2, 0xf8, !PT ;  /* 0x0000000805057812 */ /* 0x000fc400078ef802 */
[----:B------:R-:W-:Y:S02]  /*17d0*/  CS2R R142, SRZ ;  /* 0x00000000008e7805 */ /* 0x000fe4000001ff00 */
[----:B------:R-:W-:Y:S01]  /*17e0*/  LOP3.LUT R9, R9, 0x7ffffe, RZ, 0xc0, !PT ;  /* 0x007ffffe09097812 */ /* 0x000fe200078ec0ff */
[----:B------:R-:W-:Y:S01]  /*17f0*/  ULEA.HI.SX32 UR4, UR5, UR4, 0x1c ;  /* 0x0000000405047291 */ /* 0x000fe2000f8fe23f */
[----:B--2---:R-:W-:Y:S02]  /*1800*/  LEA.HI R2, R14, R14, RZ, 0x1 ;  /* 0x0000000e0e027211 */ /* 0x004fe400078f08ff */
[----:B------:R-:W-:Y:S02]  /*1810*/  CS2R R140, SRZ ;  /* 0x00000000008c7805 */ /* 0x000fe4000001ff00 */
[----:B------:R-:W-:Y:S01]  /*1820*/  LOP3.LUT R4, R5, R4, RZ, 0x3c, !PT ;  /* 0x0000000405047212 */ /* 0x000fe200078e3cff */
[----:B------:R-:W-:Y:S01]  /*1830*/  IMAD.IADD R8, R8, 0x1, -R9 ;  /* 0x0000000108087824 */ /* 0x000fe200078e0a09 */
[----:B------:R-:W-:Y:S01]  /*1840*/  LOP3.LUT R5, R2, 0xfffffffe, RZ, 0xc0, !PT ;  /* 0xfffffffe02057812 */ /* 0x000fe200078ec0ff */
[----:B------:R-:W-:Y:S01]  /*1850*/  IMAD.U32 R10, RZ, RZ, UR4 ;  /* 0x00000004ff0a7e24 */ /* 0x000fe2000f8e00ff */
[----:B------:R-:W-:Y:S01]  /*1860*/  LOP3.LUT R2, R0, 0xffffff80, RZ, 0xc0, !PT ;  /* 0xffffff8000027812 */ /* 0x000fe200078ec0ff */
[----:B------:R-:W-:Y:S01]  /*1870*/  IMAD R3, R13, 0xc, R8 ;  /* 0x0000000c0d037824 */ /* 0x000fe200078e0208 */
[----:B------:R-:W-:Y:S01]  /*1880*/  MOV R9, 0x1 ;  /* 0x0000000100097802 */ /* 0x000fe20000000f00 */
[----:B------:R-:W-:Y:S01]  /*1890*/  IMAD.IADD R5, R14, 0x1, -R5 ;  /* 0x000000010e057824 */ /* 0x000fe200078e0a05 */
[----:B------:R-:W-:Y:S01]  /*18a0*/  MOV R0, RZ ;  /* 0x000000ff00007202 */ /* 0x000fe20000000f00 */
[----:B------:R-:W-:Y:S01]  /*18b0*/  IMAD.IADD R8, R17, 0x1, -R2 ;  /* 0x0000000111087824 */ /* 0x000fe200078e0a02 */
[----:B------:R-:W-:Y:S01]  /*18c0*/  VIADDMNMX R10, R10, R9, UR44, PT ;  /* 0x0000002c0a0a7e46 */ /* 0x000fe2000b800109 */
[----:B------:R-:W-:Y:S01]  /*18d0*/  IMAD.U32 R3, R3, 0x200, R4 ;  /* 0x0000020003037824 */ /* 0x000fe200078e0004 */
[----:B------:R-:W-:Y:S01]  /*18e0*/  CS2R R138, SRZ ;  /* 0x00000000008a7805 */ /* 0x000fe2000001ff00 */
[--C-:B------:R-:W-:Y:S01]  /*18f0*/  IMAD R9, R13, 0x300, R8.reuse ;  /* 0x000003000d097824 */ /* 0x100fe200078e0208 */
[----:B------:R-:W-:Y:S01]  /*1900*/  SHF.R.S32.HI R12, RZ, 0x1f, R8 ;  /* 0x0000001fff0c7819 */ /* 0x000fe20000011408 */
[----:B------:R-:W-:Y:S01]  /*1910*/  IMAD.MOV.U32 R4, RZ, RZ, RZ ;  /* 0x000000ffff047224 */ /* 0x000fe200078e00ff */
[----:B------:R2:W-:Y:S01]  /*1920*/  STL [R1+0x10], R3 ;  /* 0x0000100301007387 */ /* 0x0005e20000100800 */
[----:B------:R-:W-:Y:S01]  /*1930*/  ISETP.LE.AND P0, PT, R10, UR45, PT ;  /* 0x0000002d0a007c0c */ /* 0x000fe2000bf03270 */
[----:B------:R-:W-:Y:S01]  /*1940*/  IMAD.SHL.U32 R9, R9, 0x4, RZ ;  /* 0x0000000409097824 */ /* 0x000fe200078e00ff */
[----:B------:R-:W-:Y:S01]  /*1950*/  LEA.HI R11, R12, R8, RZ, 0x2 ;  /* 0x000000080c0b7211 */ /* 0x000fe200078f10ff */
[----:B------:R3:W-:Y:S01]  /*1960*/  STL [R1+0x14], R12 ;  /* 0x0000140c01007387 */ /* 0x0007e20000100800 */
[----:B------:R-:W-:-:S02]  /*1970*/  CS2R R136, SRZ ;  /* 0x0000000000887805 */ /* 0x000fc4000001ff00 */
[----:B------:R-:W-:Y:S02]  /*1980*/  CS2R R134, SRZ ;  /* 0x0000000000867805 */ /* 0x000fe4000001ff00 */
[----:B------:R-:W-:Y:S01]  /*1990*/  CS2R R132, SRZ ;  /* 0x0000000000847805 */ /* 0x000fe2000001ff00 */
[----:B------:R3:W-:Y:S01]  /*19a0*/  STL [R1+0x8], R11 ;  /* 0x0000080b01007387 */ /* 0x0007e20000100800 */
        /* <DEDUP_REMOVED lines=23> */
[----:B------:R-:W-:Y:S01]  /*1b20*/  LEA R2, R9, R16, 0x2 ;  /* 0x0000001009027211 */ /* 0x000fe200078e10ff */
[----:B------:R-:W-:Y:S01]  /*1b30*/  IMAD.IADD R3, R8, 0x1, -R3 ;  /* 0x0000000108037824 */ /* 0x000fe200078e0a03 */
[----:B---3--:R-:W-:Y:S06]  /*1b40*/  @P0 BRA `(.L_x_3039) ;  /* 0x00000040006c0947 */ /* 0x008fec0003800000 */
[----:B------:R-:W-:Y:S01]  /*1b50*/  LOP3.LUT R0, R7, 0xffffffe0, RZ, 0xc0, !PT ;  /* 0xffffffe007007812 */ /* 0x000fe200078ec0ff */
[----:B------:R-:W-:Y:S01]  /*1b60*/  UIMAD UR4, UR37, -0x80, UR42 ;  /* 0xffffff80250478a4 */ /* 0x000fe2000f8e022a */
[----:B------:R-:W-:Y:S02]  /*1b70*/  LEA.HI R8, R12, R8, RZ, 0x5 ;  /* 0x000000080c087211 */ /* 0x000fe400078f28ff */
[----:B------:R-:W-:Y:S01]  /*1b80*/  LEA.HI R4, R13, R13, RZ, 0x1 ;  /* 0x0000000d0d047211 */ /* 0x000fe200078f08ff */
[----:B------:R-:W-:Y:S01]  /*1b90*/  IMAD.IADD R0, R17, 0x1, -R0 ;  /* 0x0000000111007824 */ /* 0x000fe200078e0a00 */
[----:B------:R-:W-:Y:S01]  /*1ba0*/  SHF.R.S32.HI R9, RZ, 0x5, R8 ;  /* 0x00000005ff097819 */ /* 0x000fe20000011408 */
[----:B------:R-:W-:Y:S01]  /*1bb0*/  IMAD.U32 R12, RZ, RZ, UR4 ;  /* 0x00000004ff0c7e24 */ /* 0x000fe2000f8e00ff */
[----:B------:R-:W-:Y:S02]  /*1bc0*/  LOP3.LUT R8, R4, 0xfffffffe, RZ, 0xc0, !PT ;  /* 0xfffffffe04087812 */ /* 0x000fe400078ec0ff */
[----:B------:R-:W-:Y:S01]  /*1bd0*/  SHF.R.S32.HI R7, RZ, 0x1f, R0 ;  /* 0x0000001fff077819 */ /* 0x000fe20000011400 */
[----:B------:R-:W-:Y:S01]  /*1be0*/  IMAD R21, R9, -0x10, R12 ;  /* 0xfffffff009157824 */ /* 0x000fe200078e020c */
[----:B------:R-:W-:-:S02]  /*1bf0*/  IADD3 R23, R13, -R8, RZ ;  /* 0x800000080d177210 */ /* 0x000fc40007ffe0ff */
[CC--:B------:R-:W-:Y:S02]  /*1c00*/  LEA.HI R4, R7.reuse, R0.reuse, RZ, 0x2 ;  /* 0x0000000007047211 */ /* 0x0c0fe400078f10ff */
[----:B------:R-:W-:Y:S02]  /*1c10*/  LEA.HI R0, R7, R0, RZ, 0x3 ;  /* 0x0000000007007211 */ /* 0x000fe400078f18ff */
[----:B------:R-:W-:Y:S02]  /*1c20*/  SHF.R.S32.HI R7, RZ, 0x2, R4 ;  /* 0x00000002ff077819 */ /* 0x000fe40000011404 */
[--C-:B------:R-:W-:Y:S02]  /*1c30*/  SHF.R.S32.HI R15, RZ, 0x2, R11.reuse ;  /* 0x00000002ff0f7819 */ /* 0x100fe4000001140b */
[----:B------:R-:W-:Y:S01]  /*1c40*/  SHF.R.S32.HI R8, RZ, 0x1f, R11 ;  /* 0x0000001fff087819 */ /* 0x000fe2000001140b */
[C---:B------:R-:W-:Y:S01]  /*1c50*/  VIADD R11, R7.reuse, 0x8 ;  /* 0x00000008070b7836 */ /* 0x040fe20000000000 */
[----:B------:R-:W-:Y:S01]  /*1c60*/  LEA.HI R6, R6, R17, RZ, 0x2 ;  /* 0x0000001106067211 */ /* 0x000fe200078f10ff */
[----:B------:R-:W-:Y:S01]  /*1c70*/  VIADD R18, R7, 0x10 ;  /* 0x0000001007127836 */ /* 0x000fe20000000000 */
[----:B------:R-:W-:-:S02]  /*1c80*/  SHF.R.S32.HI R0, RZ, 0x3, R0 ;  /* 0x00000003ff007819 */ /* 0x000fc40000011400 */
[----:B------:R-:W-:Y:S02]  /*1c90*/  LEA.HI R12, R11, R11, RZ, 0x1 ;  /* 0x0000000b0b0c7211 */ /* 0x000fe400078f08ff */
[----:B------:R-:W-:Y:S02]  /*1ca0*/  LOP3.LUT R6, R6, 0xfffffffc, RZ, 0xc0, !PT ;  /* 0xfffffffc06067812 */ /* 0x000fe400078ec0ff */
[----:B-1----:R-:W-:Y:S02]  /*1cb0*/  SHF.R.S32.HI R13, RZ, 0x1, R12 ;  /* 0x00000001ff0d7819 */ /* 0x002fe4000001140c */
[----:B------:R-:W-:Y:S01]  /*1cc0*/  LEA.HI R9, R8, R15, RZ, 0x3 ;  /* 0x0000000f08097211 */ /* 0x000fe200078f18ff */
[----:B------:R-:W-:Y:S01]  /*1cd0*/  IMAD.IADD R6, R17, 0x1, -R6 ;  /* 0x0000000111067824 */ /* 0x000fe200078e0a06 */
[----:B------:R-:W-:Y:S01]  /*1ce0*/  LEA.HI R17, R18, R18, RZ, 0x1 ;  /* 0x0000001212117211 */ /* 0x000fe200078f08ff */
[----:B------:R-:W-:Y:S01]  /*1cf0*/  IMAD.HI R8, R0, 0x2aaaaaab, RZ ;  /* 0x2aaaaaab00087827 */ /* 0x000fe200078e02ff */
[----:B------:R-:W-:-:S02]  /*1d00*/  LOP3.LUT R22, R9, 0xfffffff8, RZ, 0xc0, !PT ;  /* 0xfffffff809167812 */ /* 0x000fc400078ec0ff */
[----:B------:R-:W-:Y:S01]  /*1d10*/  SHF.R.S32.HI R19, RZ, 0x1, R17 ;  /* 0x00000001ff137819 */ /* 0x000fe20000011411 */
[----:B------:R-:W-:Y:S01]  /*1d20*/  IMAD.HI R14, R13, 0x2aaaaaab, RZ ;  /* 0x2aaaaaab0d0e7827 */ /* 0x000fe200078e02ff */
[----:B------:R-:W-:Y:S02]  /*1d30*/  IADD3 R22, R21, R22, -R15 ;  /* 0x0000001615167210 */ /* 0x000fe40007ffe80f */
[----:B------:R-:W-:Y:S01]  /*1d40*/  LEA.HI R4, R4, R7, RZ, 0x1 ;  /* 0x0000000704047211 */ /* 0x000fe200078f08ff */
[----:B------:R-:W-:Y:S01]  /*1d50*/  IMAD.HI R20, R19, 0x2aaaaaab, RZ ;  /* 0x2aaaaaab13147827 */ /* 0x000fe200078e02ff */
[----:B------:R-:W-:Y:S02]  /*1d60*/  SHF.R.U32.HI R9, RZ, 0x1, R8 ;  /* 0x00000001ff097819 */ /* 0x000fe40000011608 */
[----:B------:R-:W-:Y:S02]  /*1d70*/  SHF.R.U32.HI R15, RZ, 0x1, R14 ;  /* 0x00000001ff0f7819 */ /* 0x000fe4000001160e */
[----:B------:R-:W-:-:S02]  /*1d80*/  LOP3.LUT R4, R4, 0xfffffffe, RZ, 0xc0, !PT ;  /* 0xfffffffe04047812 */ /* 0x000fc400078ec0ff */
[----:B------:R-:W-:Y:S02]  /*1d90*/  LEA.HI R9, R8, R9, RZ, 0x1 ;  /* 0x0000000908097211 */ /* 0x000fe400078f08ff */
[----:B------:R-:W-:Y:S02]  /*1da0*/  LEA.HI R14, R14, R15, RZ, 0x1 ;  /* 0x0000000f0e0e7211 */ /* 0x000fe400078f08ff */
[----:B------:R-:W-:Y:S01]  /*1db0*/  LOP3.LUT R12, R12, 0xfffffffe, RZ, 0xc0, !PT ;  /* 0xfffffffe0c0c7812 */ /* 0x000fe200078ec0ff */
[----:B------:R-:W-:Y:S01]  /*1dc0*/  IMAD R9, R9, -0xc, R0 ;  /* 0xfffffff409097824 */ /* 0x000fe200078e0200 */
[----:B------:R-:W-:Y:S01]  /*1dd0*/  SHF.R.U32.HI R21, RZ, 0x1, R20 ;  /* 0x00000001ff157819 */ /* 0x000fe20000011614 */
[----:B------:R-:W-:Y:S01]  /*1de0*/  IMAD R13, R14, -0xc, R13 ;  /* 0xfffffff40e0d7824 */ /* 0x000fe200078e020d */
[----:B------:R-:W-:Y:S01]  /*1df0*/  IADD3 R4, R7, -R4, RZ ;  /* 0x8000000407047210 */ /* 0x000fe20007ffe0ff */
[----:B------:R-:W-:Y:S01]  /*1e00*/  IMAD.IADD R12, R11, 0x1, -R12 ;  /* 0x000000010b0c7824 */ /* 0x000fe200078e0a0c */
[----:B------:R-:W-:Y:S01]  /*1e10*/  LEA.HI R20, R20, R21, RZ, 0x1 ;  /* 0x0000001514147211 */ /* 0x000fe200078f08ff */
[----:B------:R-:W-:Y:S01]  /*1e20*/  IMAD R7, R23, -0x40, R22 ;  /* 0xffffffc017077824 */ /* 0x000fe200078e0216 */
[----:B------:R-:W-:Y:S01]  /*1e30*/  LOP3.LUT R17, R17, 0xfffffffe, RZ, 0xc0, !PT ;  /* 0xfffffffe11117812 */ /* 0x000fe200078ec0ff */
[----:B------:R-:W-:Y:S01]  /*1e40*/  IMAD R4, R9, 0x8, R4 ;  /* 0x0000000809047824 */ /* 0x000fe200078e0204 */
[----:B------:R-:W-:Y:S01]  /*1e50*/  LEA R0, R13, R12, 0x3 ;  /* 0x0000000c0d007211 */ /* 0x000fe200078e18ff */
[----:B------:R-:W-:Y:S01]  /*1e60*/  IMAD R20, R20, -0xc, R19 ;  /* 0xfffffff414147824 */ /* 0x000fe200078e0213 */
[----:B------:R-:W-:Y:S01]  /*1e70*/  MOV R151, RZ ;  /* 0x000000ff00977202 */ /* 0x000fe20000000f00 */
[----:B------:R-:W-:Y:S01]  /*1e80*/  IMAD.IADD R17, R18, 0x1, -R17 ;  /* 0x0000000112117824 */ /* 0x000fe200078e0a11 */
[----:B------:R1:W-:Y:S03]  /*1e90*/  STL [R1+0x4], R4 ;  /* 0x0000040401007387 */ /* 0x0003e60000100800 */
[----:B------:R-:W-:Y:S01]  /*1ea0*/  IMAD R237, R20, 0x8, R17 ;  /* 0x0000000814ed7824 */ /* 0x000fe200078e0211 */
[----:B------:R2:W-:Y:S01]  /*1eb0*/  STL [R1], R0 ;  /* 0x0000000001007387 */ /* 0x0005e20000100800 */
[----:B-1----:R-:W-:-:S02]  /*1ec0*/  IMAD.MOV.U32 R4, RZ, RZ, RZ ;  /* 0x000000ffff047224 */ /* 0x002fc400078e00ff */
[----:B--2---:R-:W-:-:S07]  /*1ed0*/  IMAD.MOV.U32 R0, RZ, RZ, RZ ;  /* 0x000000ffff007224 */ /* 0x004fce00078e00ff */
.L_x_3050:
[----:B------:R-:W-:-:S06]  /*1ee0*/  ULOP3.LUT UR4, UR36, 0x1, URZ, 0xfc, !UPT ;  /* 0x0000000124047892 */ /* 0x000fcc000f8efc3f */
[----:B--2---:R-:W-:-:S05]  /*1ef0*/  IMAD.U32 R8, RZ, RZ, UR4 ;  /* 0x00000004ff087e24 */ /* 0x004fca000f8e00ff */
[----:B------:R-:W-:-:S13]  /*1f00*/  ISETP.NE.AND P0, PT, R8, 0x3, PT ;  /* 0x000000030800780c */ /* 0x000fda0003f05270 */
[----:B------:R-:W-:Y:S05]  /*1f10*/  @!P0 BRA `(.L_x_3040) ;  /* 0x0000000000048947 */ /* 0x000fea0003800000 */
[----:B------:R-:W-:Y:S01]  /*1f20*/  BPT.TRAP 0x1 ;  /* 0x000000040000795c */ /* 0x000fe20000300000 */
.L_x_3040:
[----:B------:R-:W-:Y:S01]  /*1f30*/  IMAD R8, R0, 0x8, R16 ;  /* 0x0000000800087824 */ /* 0x000fe200078e0210 */
[----:B------:R-:W-:-:S04]  /*1f40*/  SHF.L.U32 R21, R4, 0x1f, RZ ;  /* 0x0000001f04157819 */ /* 0x000fc800000006ff */
[----:B------:R1:W2:Y:S01]  /*1f50*/  SYNCS.PHASECHK.TRANS64.TRYWAIT P1, [R8+URZ+0x26810], R21 ;  /* 0x02681015080075a7 */ /* 0x0002a2000802017f */
[----:B------:R-:W-:Y:S05]  /*1f60*/  @!P0 BRA `(.L_x_3041) ;  /* 0x0000000000048947 */ /* 0x000fea0003800000 */
[----:B------:R-:W-:Y:S01]  /*1f70*/  BPT.TRAP 0x1 ;  /* 0x000000040000795c */ /* 0x000fe20000300000 */
.L_x_3041:
[----:B------:R-:W-:-:S05]  /*1f80*/  VIADD R9, R16, 0xe000 ;  /* 0x0000e00010097836 */ /* 0x000fca0000000000 */
[----:B------:R-:W-:-:S04]  /*1f90*/  SHF.R.U32.HI R9, RZ, 0x4, R9 ;  /* 0x00000004ff097819 */ /* 0x000fc80000011609 */
[----:B------:R-:W-:Y:S01]  /*1fa0*/  LOP3.LUT R9, R9, 0x3fff, RZ, 0xc0, !PT ;  /* 0x00003fff09097812 */ /* 0x000fe200078ec0ff */
[----:B--2---:R-:W-:Y:S06]  /*1fb0*/  @P1 BRA `(.L_x_3042) ;  /* 0x0000000000081947 */ /* 0x004fec0003800000 */
[----:B------:R-:W2:Y:S02]  /*1fc0*/  SYNCS.PHASECHK.TRANS64.TRYWAIT P1, [R8+URZ+0x26810], R21 ;  /* 0x02681015080075a7 */ /* 0x000ea4000802017f */
[----:B--2---:R-:W-:Y:S05]  /*1fd0*/  @!P1 BRA `(.L_x_3043) ;  /* 0x000000dc00089947 */ /* 0x004fea0003800000 */
.L_x_3042:
[----:B------:R-:W-:Y:S05]  /*1fe0*/  WARPSYNC.ALL ;  /* 0x0000000000007948 */ /* 0x000fea0003800000 */
[----:B------:R-:W-:Y:S02]  /*1ff0*/  LOP3.LUT R11, R9, 0x10000, RZ, 0xfc, !PT ;  /* 0x00010000090b7812 */ /* 0x000fe400078efcff */
[----:B------:R-:W-:Y:S01]  /*2000*/  LEA R12, R5, R16, 0xd ;  /* 0x00000010050c7211 */ /* 0x000fe200078e68ff */
[----:B------:R-:W3:Y:S03]  /*2010*/  LDL R14, [R1+0x4] ;  /* 0x00000400010e7983 */ /* 0x000ee60000100800 */
[----:B------:R-:W-:Y:S01]  /*2020*/  R2UR UR9, R12 ;  /* 0x000000000c0972ca */ /* 0x000fe200000e0000 */
[C---:B------:R-:W-:Y:S01]  /*2030*/  IMAD R11, R0.reuse, 0x300, R11 ;  /* 0x00000300000b7824 */ /* 0x040fe200078e020b */
[----:B------:R-:W4:Y:S01]  /*2040*/  LDL R13, [R1] ;  /* 0x00000000010d7983 */ /* 0x000f220000100800 */
[----:B------:R-:W-:Y:S01]  /*2050*/  WARPGROUP.ARRIVE ;  /* 0x00000000000079c5 */ /* 0x000fe20000000000 */
[----:B------:R-:W-:Y:S01]  /*2060*/  UMOV UR7, 0x40000040 ;  /* 0x4000004000077882 */ /* 0x000fe20000000000 */
[----:B------:R-:W-:Y:S01]  /*2070*/  UMOV UR5, 0x40000040 ;  /* 0x4000004000057882 */ /* 0x000fe20000000000 */
[----:B------:R-:W-:Y:S01]  /*2080*/  R2UR UR8, R11 ;  /* 0x000000000b0872ca */ /* 0x000fe200000e0000 */
[----:B------:R-:W-:-:S04]  /*2090*/  IMAD R18, R0, 0x80, R237 ;  /* 0x0000008000127824 */ /* 0x000fc800078e02ed */
[----:B------:R-:W-:Y:S02]  /*20a0*/  IMAD R19, R3, 0x2, R18 ;  /* 0x0000000203137824 */ /* 0x000fe400078e0212 */
[----:B------:R-:W-:Y:S01]  /*20b0*/  USHF.R.U32.HI UR4, URZ, 0x4, UR9 ;  /* 0x000000043f047899 */ /* 0x000fe20008011609 */
[----:B------:R-:W-:-:S03]  /*20c0*/  VIADD R18, R16, 0x1a000 ;  /* 0x0001a00010127836 */ /* 0x000fc60000000000 */
        /* <DEDUP_REMOVED lines=23> */
[C---:B---3--:R-:W-:Y:S02]  /*2240*/  IMAD R12, R0.reuse, 0x80, R14 ;  /* 0x00000080000c7824 */ /* 0x048fe400078e020e */
[----:B----4-:R-:W-:-:S03]  /*2250*/  IMAD R14, R0, 0x80, R13 ;  /* 0x00000080000e7824 */ /* 0x010fc600078e020d */
[C---:B------:R-:W-:Y:S01]  /*2260*/  LEA R11, R3.reuse, R12, 0x1 ;  /* 0x0000000c030b7211 */ /* 0x040fe200078e08ff */
[----:B------:R-:W-:-:S04]  /*2270*/  IMAD R13, R3, 0x2, R14 ;  /* 0x00000002030d7824 */ /* 0x000fc800078e020e */
[--C-:B------:R-:W-:Y:S02]  /*2280*/  IMAD R17, R11, 0x4, R16.reuse ;  /* 0x000000040b117824 */ /* 0x100fe400078e0210 */
[----:B------:R-:W-:Y:S01]  /*2290*/  IMAD R14, R19, 0x4, R16 ;  /* 0x00000004130e7824 */ /* 0x000fe200078e0210 */
[----:B------:R-:W-:Y:S01]  /*22a0*/  LEA R15, R13, R16, 0x2 ;  /* 0x000000100d0f7211 */ /* 0x000fe200078e10ff */
[--C-:B------:R-:W-:Y:S01]  /*22b0*/  IMAD R190, R11, 0x4, R18.reuse ;  /* 0x000000040bbe7824 */ /* 0x100fe200078e0212 */
[----:B------:R-:W-:Y:S01]  /*22c0*/  LEA R12, R13, R18, 0x2 ;  /* 0x000000120d0c7211 */ /* 0x000fe200078e10ff */
        /* <DEDUP_REMOVED lines=10> */
.L_x_3044:
[----:B------:R1:W1:Y:S01]  /*2370*/  SYNCS.PHASECHK.TRANS64.TRYWAIT P1, [R8+URZ+0x26830], R21 ;  /* 0x02683015080075a7 */ /* 0x000262000802017f */
[----:B------:R-:W-:Y:S05]  /*2380*/  @!P0 BRA `(.L_x_3045) ;  /* 0x0000000000048947 */ /* 0x000fea0003800000 */
[----:B------:R-:W-:Y:S01]  /*2390*/  BPT.TRAP 0x1 ;  /* 0x000000040000795c */ /* 0x000fe20000300000 */
.L_x_3045:
[----:B------:R-:W-:-:S05]  /*23a0*/  VIADD R13, R16, 0x14000 ;  /* 0x00014000100d7836 */ /* 0x000fca0000000000 */
[----:B------:R-:W-:-:S04]  /*23b0*/  SHF.R.U32.HI R13, RZ, 0x4, R13 ;  /* 0x00000004ff0d7819 */ /* 0x000fc8000001160d */
[----:B------:R-:W-:-:S04]  /*23c0*/  LOP3.LUT R13, R13, 0x3fff, RZ, 0xc0, !PT ;  /* 0x00003fff0d0d7812 */ /* 0x000fc800078ec0ff */
[----:B------:R-:W-:Y:S01]  /*23d0*/  LOP3.LUT R19, R13, 0x10000, RZ, 0xfc, !PT ;  /* 0x000100000d137812 */ /* 0x000fe200078efcff */
[----:B-1----:R-:W-:Y:S06]  /*23e0*/  @P1 BRA `(.L_x_3046) ;  /* 0x0000000000081947 */ /* 0x002fec0003800000 */
[----:B------:R-:W1:Y:S02]  /*23f0*/  SYNCS.PHASECHK.TRANS64.TRYWAIT P1, [R8+URZ+0x26830], R21 ;  /* 0x02683015080075a7 */ /* 0x000e64000802017f */
[----:B-1----:R-:W-:Y:S05]  /*2400*/  @!P1 BRA `(.L_x_3047) ;  /* 0x000000d800109947 */ /* 0x002fea0003800000 */
.L_x_3046:
        /* <DEDUP_REMOVED lines=16> */
[----:B------:R-:W-:-:S02]  /*2510*/  IMAD.MOV.U32 R92, RZ, RZ, -0x2 ;  /* 0xfffffffeff5c7424 */ /* 0x000fc400078e00ff */
[----:B------:R-:W-:Y:S01]  /*2520*/  FMUL.FTZ R192, R72, UR10 ;  /* 0x0000000a48c07c20 */ /* 0x000fe20008410000 */
[----:B------:R-:W-:Y:S01]  /*2530*/  FMUL.FTZ R18, R73, UR10 ;  /* 0x0000000a49127c20 */ /* 0x000fe20008410000 */
        /* <DEDUP_REMOVED lines=23> */
[----:B--2---:R-:W-:Y:S01]  /*26b0*/  FMUL.FTZ R21, R76, UR10 ;  /* 0x0000000a4c157c20 */ /* 0x004fe20008410000 */
[----:B------:R-:W-:Y:S01]  /*26c0*/  FMUL.FTZ R76, R83, UR10 ;  /* 0x0000000a534c7c20 */ /* 0x000fe20008410000 */
[----:B------:R-:W-:Y:S01]  /*26d0*/  FMUL.FTZ R191, R113, UR10 ;  /* 0x0000000a71bf7c20 */ /* 0x000fe20008410000 */
[----:B------:R-:W-:Y:S01]  /*26e0*/  FMUL.FTZ R80, R87, UR10 ;  /* 0x0000000a57507c20 */ /* 0x000fe20008410000 */
[----:B------:R-:W-:Y:S01]  /*26f0*/  FMUL.FTZ R83, R90, UR10 ;  /* 0x0000000a5a537c20 */ /* 0x000fe20008410000 */
[----:B------:R-:W-:Y:S01]  /*2700*/  FMUL.FTZ R87, R94, UR10 ;  /* 0x0000000a5e577c20 */ /* 0x000fe20008410000 */
[----:B------:R-:W2:Y:S01]  /*2710*/  MUFU.TANH R73, R73 ;  /* 0x0000004900497308 */ /* 0x000ea20000002400 */
[----:B------:R-:W-:Y:S01]  /*2720*/  FMUL.FTZ R90, R97, UR10 ;  /* 0x0000000a615a7c20 */ /* 0x000fe20008410000 */
[----:B------:R-:W-:Y:S01]  /*2730*/  FMUL.FTZ R81, R88, UR10 ;  /* 0x0000000a58517c20 */ /* 0x000fe20008410000 */
[----:B------:R-:W-:Y:S01]  /*2740*/  FMUL.FTZ R189, R104, UR10 ;  /* 0x0000000a68bd7c20 */ /* 0x000fe20008410000 */
[----:B------:R-:W-:Y:S01]  /*2750*/  FMUL.FTZ R88, R95, UR10 ;  /* 0x0000000a5f587c20 */ /* 0x000fe20008410000 */
[----:B---3--:R-:W3:Y:S01]  /*2760*/  SHFL.IDX PT, R104, R17, R6, 0x1f ;  /* 0x00001f0611687589 */ /* 0x008ee200000e0000 */
        /* <DEDUP_REMOVED lines=10> */
[----:B------:R-:W3:Y:S01]  /*2810*/  MUFU.TANH R77, R77 ;  /* 0x0000004d004d7308 */ /* 0x000ee20000002400 */
[----:B------:R-:W-:Y:S01]  /*2820*/  FMUL.FTZ R107, R107, UR10 ;  /* 0x0000000a6b6b7c20 */ /* 0x000fe20008410000 */
[----:B------:R-:W-:Y:S01]  /*2830*/  FMUL.FTZ R112, R112, UR10 ;  /* 0x0000000a70707c20 */ /* 0x000fe20008410000 */
[----:B------:R-:W-:Y:S01]  /*2840*/  FMUL.FTZ R110, R110, UR10 ;  /* 0x0000000a6e6e7c20 */ /* 0x000fe20008410000 */
[----:B------:R-:W-:Y:S01]  /*2850*/  FMUL.FTZ R111, R111, UR10 ;  /* 0x0000000a6f6f7c20 */ /* 0x000fe20008410000 */
[----:B------:R-:W-:Y:S01]  /*2860*/  FMUL.FTZ R114, R114, UR10 ;  /* 0x0000000a72727c20 */ /* 0x000fe20008410000 */
[----:B------:R-:W-:Y:S01]  /*2870*/  FMUL.FTZ R194, R117, UR10 ;  /* 0x0000000a75c27c20 */ /* 0x000fe20008410000 */
[----:B------:R-:W-:Y:S01]  /*2880*/  VIADD R117, R6, 0x8 ;  /* 0x0000000806757836 */ /* 0x000fe20000000000 */
[----:B------:R-:W3:Y:S01]  /*2890*/  MUFU.TANH R82, R82 ;  /* 0x0000005200527308 */ /* 0x000ee20000002400 */
[----:B------:R-:W-:Y:S01]  /*28a0*/  FMUL.FTZ R201, R119, UR10 ;  /* 0x0000000a77c97c20 */ /* 0x000fe20008410000 */
[----:B------:R-:W-:Y:S01]  /*28b0*/  FMUL.FTZ R196, R118, UR10 ;  /* 0x0000000a76c47c20 */ /* 0x000fe20008410000 */
[----:B------:R-:W-:Y:S01]  /*28c0*/  IADD3 R118, R6, 0xc, RZ ;  /* 0x0000000c06767810 */ /* 0x000fe20007ffe0ff */
[----:B------:R-:W3:Y:S01]  /*28d0*/  SHFL.IDX PT, R228, R17, R117, 0x1f ;  /* 0x00001f7511e47589 */ /* 0x000ee200000e0000 */
[----:B------:R-:W-:-:S03]  /*28e0*/  FMUL.FTZ R115, R115, UR10 ;  /* 0x0000000a73737c20 */ /* 0x000fc60008410000 */
[----:B------:R-:W3:Y:S01]  /*28f0*/  MUFU.TANH R85, R85 ;  /* 0x0000005500557308 */ /* 0x000ee20000002400 */
[----:B------:R-:W3:Y:S07]  /*2900*/  SHFL.IDX PT, R225, R17, R118, 0x1f ;  /* 0x00001f7611e17589 */ /* 0x000eee00000e0000 */
[----:B------:R-:W3:Y:S08]  /*2910*/  MUFU.TANH R86, R86 ;  /* 0x0000005600567308 */ /* 0x000ef00000002400 */
[----:B------:R-:W3:Y:S08]  /*2920*/  MUFU.TANH R185, R185 ;  /* 0x000000b900b97308 */ /* 0x000ef00000002400 */
[----:B------:R-:W-:Y:S08]  /*2930*/  MUFU.TANH R19, R19 ;  /* 0x0000001300137308 */ /* 0x000ff00000002400 */
[----:B------:R-:W3:Y:S08]  /*2940*/  MUFU.TANH R186, R186 ;  /* 0x000000ba00ba7308 */ /* 0x000ef00000002400 */
[----:B------:R-:W3:Y:S01]  /*2950*/  MUFU.TANH R20, R20 ;  /* 0x0000001400147308 */ /* 0x000ee20000002400 */
[----:B------:R-:W-:-:S02]  /*2960*/  WARPGROUP.DEPBAR.LE gsb0, 0x0 ;  /* 0x00008000000079c5 */ /* 0x000fc40000010000 */
[----:B------:R-:W-:-:S05]  /*2970*/  WARPGROUP.ARRIVE ;  /* 0x00000000000079c5 */ /* 0x000fca0000000000 */
[----:B------:R-:W3:Y:S01]  /*2980*/  MUFU.TANH R23, R23 ;  /* 0x0000001700177308 */ /* 0x000ee20000002400 */
[----:B------:R-:W-:Y:S01]  /*2990*/  HGMMA.64x96x16.F32 R24, gdesc[UR4], R24, gsb0 ;  /* 0x01600000041879f0 */ /* 0x000fe20008000818 */
[----:B------:R-:W-:Y:S02]  /*29a0*/  UIADD3 UR6, UR8, 0x4, URZ ;  /* 0x0000000408067890 */ /* 0x000fe4000fffe03f */
[----:B------:R-:W-:-:S04]  /*29b0*/  UIADD3 UR4, UR9, 0x4, URZ ;  /* 0x0000000409047890 */ /* 0x000fc8000fffe03f */
[----:B------:R-:W3:Y:S01]  /*29c0*/  MUFU.TANH R72, R72 ;  /* 0x0000004800487308 */ /* 0x000ee20000002400 */
[----:B------:R-:W-:Y:S01]  /*29d0*/  UMOV UR7, 0x40000040 ;  /* 0x4000004000077882 */ /* 0x000fe20000000000 */
[----:B------:R-:W-:-:S06]  /*29e0*/  UMOV UR5, 0x40000040 ;  /* 0x4000004000057882 */ /* 0x000fcc0000000000 */
[----:B------:R-:W3:Y:S08]  /*29f0*/  MUFU.TANH R75, R75 ;  /* 0x0000004b004b7308 */ /* 0x000ef00000002400 */
        /* <DEDUP_REMOVED lines=10> */
[----:B------:R-:W-:Y:S01]  /*2aa0*/  MUFU.TANH R88, R88 ;  /* 0x0000005800587308 */ /* 0x000fe20000002400 */
[----:B------:R-:W-:-:S02]  /*2ab0*/  WARPGROUP.DEPBAR.LE gsb0, 0x0 ;  /* 0x00008000000079c5 */ /* 0x000fc40000010000 */
[----:B------:R-:W-:-:S05]  /*2ac0*/  WARPGROUP.ARRIVE ;  /* 0x00000000000079c5 */ /* 0x000fca0000000000 */
[----:B------:R-:W3:Y:S01]  /*2ad0*/  MUFU.TANH R89, R89 ;  /* 0x0000005900597308 */ /* 0x000ee20000002400 */
[----:B------:R-:W-:Y:S01]  /*2ae0*/  HGMMA.64x96x16.F32 R24, gdesc[UR4], R24, gsb0 ;  /* 0x01600000041879f0 */ /* 0x000fe20008000818 */
[----:B------:R-:W-:Y:S02]  /*2af0*/  UIMAD UR4, UR45, -0x60, UR43 ;  /* 0xffffffa02d0478a4 */ /* 0x000fe4000f8e022b */
[----:B------:R-:W-:Y:S01]  /*2b00*/  UIADD3 UR6, UR8, 0x6, URZ ;  /* 0x0000000608067890 */ /* 0x000fe2000fffe03f */
[----:B------:R-:W-:Y:S01]  /*2b10*/  UMOV UR7, 0x40000040 ;  /* 0x4000004000077882 */ /* 0x000fe20000000000 */
[----:B------:R-:W-:Y:S02]  /*2b20*/  UMOV UR5, 0x40000040 ;  /* 0x4000004000057882 */ /* 0x000fe40000000000 */
[----:B------:R-:W-:Y:S01]  /*2b30*/  IMAD R92, R3, R92, UR4 ;  /* 0x00000004035c7e24 */ /* 0x000fe2000f8e025c */
[----:B------:R-:W-:Y:S01]  /*2b40*/  UIADD3 UR4, UR9, 0x6, URZ ;  /* 0x0000000609047890 */ /* 0x000fe2000fffe03f */
[----:B------:R-:W3:Y:S03]  /*2b50*/  MUFU.TANH R91, R91 ;  /* 0x0000005b005b7308 */ /* 0x000ee60000002400 */
[----:B------:R-:W-:-:S04]  /*2b60*/  IADD3 R92, -R7, R92, RZ ;  /* 0x0000005c075c7210 */ /* 0x000fc80007ffe1ff */
[C---:B------:R-:W-:Y:S01]  /*2b70*/  SEL R103, R92.reuse, 0x60, P2 ;  /* 0x000000605c677807 */ /* 0x040fe20001000000 */
[----:B------:R-:W-:Y:S01]  /*2b80*/  VIADD R97, R92, 0x8 ;  /* 0x000000085c617836 */ /* 0x000fe20000000000 */
[----:B------:R-:W3:Y:S02]  /*2b90*/  MUFU.TANH R90, R90 ;  /* 0x0000005a005a7308 */ /* 0x000ee40000002400 */
[C---:B------:R-:W-:Y:S02]  /*2ba0*/  ISETP.GT.AND P6, PT, R103.reuse, RZ, PT ;  /* 0x000000ff6700720c */ /* 0x040fe40003fc4270 */
[C---:B------:R-:W-:Y:S02]  /*2bb0*/  ISETP.GT.AND P5, PT, R103.reuse, 0x1, PT ;  /* 0x000000016700780c */ /* 0x040fe40003fa4270 */
[C---:B------:R-:W-:Y:S02]  /*2bc0*/  ISETP.GT.AND P4, PT, R103.reuse, 0x10, PT ;  /* 0x000000106700780c */ /* 0x040fe40003f84270 */
[----:B-1----:R-:W-:Y:S01]  /*2bd0*/  FSEL R113, R192, -INF , !P6 ;  /* 0xff800000c0717808 */ /* 0x002fe20007000000 */
[----:B------:R-:W1:Y:S01]  /*2be0*/  MUFU.TANH R184, R184 ;  /* 0x000000b800b87308 */ /* 0x000e620000002400 */
[----:B-----5:R-:W-:Y:S01]  /*2bf0*/  FSEL R197, R18, -INF , !P5 ;  /* 0xff80000012c57808 */ /* 0x020fe20006800000 */
[----:B------:R-:W-:Y:S01]  /*2c00*/  FFMA.FTZ R192, -R192, R192, 1 ;  /* 0x3f800000c0c07423 */ /* 0x000fe200000101c0 */
[----:B------:R-:W-:-:S02]  /*2c10*/  ISETP.GT.AND P6, PT, R103, 0x11, PT ;  /* 0x000000116700780c */ /* 0x000fc40003fc4270 */
[----:B------:R-:W-:Y:S02]  /*2c20*/  ISETP.GT.AND P5, PT, R103, 0x18, PT ;  /* 0x000000186700780c */ /* 0x000fe40003fa4270 */
[----:B--2---:R-:W-:Y:S01]  /*2c30*/  FSEL R94, R73, -INF , !P4 ;  /* 0xff800000495e7808 */ /* 0x004fe20006000000 */
[----:B------:R-:W2:Y:S01]  /*2c40*/  MUFU.TANH R187, R187 ;  /* 0x000000bb00bb7308 */ /* 0x000ea20000002400 */
[----:B------:R-:W-:Y:S02]  /*2c50*/  ISETP.GT.AND P4, PT, R103, 0x21, PT ;  /* 0x000000216700780c */ /* 0x000fe40003f84270 */
[----:B----4-:R-:W-:Y:S02]  /*2c60*/  FSEL R93, R74, -INF , !P6 ;  /* 0xff8000004a5d7808 */ /* 0x010fe40007000000 */
[----:B---3--:R-:W-:Y:S02]  /*2c70*/  FSEL R95, R77, -INF , !P5 ;  /* 0xff8000004d5f7808 */ /* 0x008fe40006800000 */
[C---:B------:R-:W-:Y:S01]  /*2c80*/  ISETP.GT.AND P6, PT, R103.reuse, 0x28, PT ;  /* 0x000000286700780c */ /* 0x040fe20003fc4270 */
[----:B------:R-:W3:Y:S01]  /*2c90*/  MUFU.TANH R188, R188 ;  /* 0x000000bc00bc7308 */ /* 0x000ee20000002400 */
[----:B------:R-:W-:-:S02]  /*2ca0*/  ISETP.GT.AND P5, PT, R103, 0x29, PT ;  /* 0x000000296700780c */ /* 0x000fc40003fa4270 */
[----:B------:R-:W-:Y:S02]  /*2cb0*/  FSEL R98, R82, -INF , !P4 ;  /* 0xff80000052627808 */ /* 0x000fe40006000000 */
[----:B------:R-:W-:Y:S02]  /*2cc0*/  SEL R193, R97, 0x60, P1 ;  /* 0x0000006061c17807 */ /* 0x000fe40000800000 */
[----:B------:R-:W-:Y:S01]  /*2cd0*/  ISETP.GT.AND P4, PT, R103, 0x38, PT ;  /* 0x000000386700780c */ /* 0x000fe20003f84270 */
[----:B------:R-:W4:Y:S01]  /*2ce0*/  MUFU.TANH R189, R189 ;  /* 0x000000bd00bd7308 */ /* 0x000f220000002400 */
[----:B------:R-:W-:Y:S02]  /*2cf0*/  FSEL R96, R85, -INF , !P6 ;  /* 0xff80000055607808 */ /* 0x000fe40007000000 */
[----:B------:R-:W-:Y:S02]  /*2d00*/  FSEL R97, R86, -INF , !P5 ;  /* 0xff80000056617808 */ /* 0x000fe40006800000 */
[----:B------:R-:W-:-:S02]  /*2d10*/  ISETP.GT.AND P6, PT, R103, 0x39, PT ;  /* 0x000000396700780c */ /* 0x000fc40003fc4270 */
[----:B------:R-:W-:Y:S01]  /*2d20*/  ISETP.GT.AND P5, PT, R193, RZ, PT ;  /* 0x000000ffc100720c */ /* 0x000fe20003fa4270 */
[----:B------:R-:W5:Y:S01]  /*2d30*/  MUFU.TANH R105, R105 ;  /* 0x0000006900697308 */ /* 0x000f620000002400 */
[----:B------:R-:W-:Y:S02]  /*2d40*/  FSEL R100, R185, -INF , !P4 ;  /* 0xff800000b9647808 */ /* 0x000fe40006000000 */
[----:B------:R-:W-:Y:S02]  /*2d50*/  ISETP.GT.AND P4, PT, R193, 0x1, PT ;  /* 0x00000001c100780c */ /* 0x000fe40003f84270 */
[----:B------:R-:W-:Y:S02]  /*2d60*/  FSEL R222, R186, -INF , !P6 ;  /* 0xff800000bade7808 */ /* 0x000fe40007000000 */
[----:B------:R-:W-:Y:S01]  /*2d70*/  FSEL R226, R19, -INF , !P5 ;  /* 0xff80000013e27808 */ /* 0x000fe20006800000 */
[----:B------:R-:W5:Y:S01]  /*2d80*/  MUFU.TANH R108, R108 ;  /* 0x0000006c006c7308 */ /* 0x000f620000002400 */
[----:B------:R-:W-:Y:S01]  /*2d90*/  ISETP.GT.AND P6, PT, R193, 0x8, PT ;  /* 0x00000008c100780c */ /* 0x000fe20003fc4270 */
[----:B------:R-:W-:Y:S01]  /*2da0*/  FFMA.FTZ R19, -R19, R19, 1 ;  /* 0x3f80000013137423 */ /* 0x000fe20000010113 */
[----:B------:R-:W-:-:S02]  /*2db0*/  ISETP.GT.AND P5, PT, R193, 0x9, PT ;  /* 0x00000009c100780c */ /* 0x000fc40003fa4270 */
[----:B------:R-:W-:Y:S02]  /*2dc0*/  FSEL R224, R20, -INF , !P4 ;  /* 0xff80000014e07808 */ /* 0x000fe40006000000 */
[----:B------:R-:W-:Y:S01]  /*2dd0*/  ISETP.GT.AND P4, PT, R193, 0x10, PT ;  /* 0x00000010c100780c */ /* 0x000fe20003f84270 */
[----:B------:R-:W5:Y:S01]  /*2de0*/  MUFU.TANH R109, R109 ;  /* 0x0000006d006d7308 */ /* 0x000f620000002400 */
[----:B------:R-:W-:Y:S02]  /*2df0*/  FSEL R219, R23, -INF , !P6 ;  /* 0xff80000017db7808 */ /* 0x000fe40007000000 */
[----:B------:R-:W-:Y:S02]  /*2e00*/  FSEL R221, R72, -INF , !P5 ;  /* 0xff80000048dd7808 */ /* 0x000fe40006800000 */
[----:B------:R-:W-:Y:S02]  /*2e10*/  ISETP.GT.AND P3, PT, R103, 0x8, PT ;  /* 0x000000086700780c */ /* 0x000fe40003f64270 */
[C---:B------:R-:W-:Y:S01]  /*2e20*/  ISETP.GT.AND P6, PT, R193.reuse, 0x11, PT ;  /* 0x00000011c100780c */ /* 0x040fe20003fc4270 */
[----:B------:R-:W-:Y:S01]  /*2e30*/  MUFU.TANH R106, R106 ;  /* 0x0000006a006a7308 */ /* 0x000fe20000002400 */
[----:B------:R-:W-:-:S02]  /*2e40*/  ISETP.GT.AND P5, PT, R193, 0x18, PT ;  /* 0x00000018c100780c */ /* 0x000fc40003fa4270 */
[----:B------:R-:W-:Y:S02]  /*2e50*/  FSEL R209, R75, -INF , !P4 ;  /* 0xff8000004bd17808 */ /* 0x000fe40006000000 */
[----:B------:R-:W-:Y:S02]  /*2e60*/  ISETP.GT.AND P2, PT, R103, 0x9, PT ;  /* 0x000000096700780c */ /* 0x000fe40003f44270 */
[----:B------:R-:W-:Y:S01]  /*2e70*/  ISETP.GT.AND P4, PT, R193, 0x19, PT ;  /* 0x00000019c100780c */ /* 0x000fe20003f84270 */
[----:B------:R-:W-:Y:S01]  /*2e80*/  MUFU.TANH R107, R107 ;  /* 0x0000006b006b7308 */ /* 0x000fe20000002400 */
[----:B------:R-:W-:Y:S02]  /*2e90*/  FSEL R198, R21, -INF , !P3 ;  /* 0xff80000015c67808 */ /* 0x000fe40005800000 */
[----:B------:R-:W-:Y:S02]  /*2ea0*/  FSEL R208, R76, -INF , !P6 ;  /* 0xff8000004cd07808 */ /* 0x000fe40007000000 */
[----:B------:R-:W-:-:S02]  /*2eb0*/  FSEL R205, R79, -INF , !P5 ;  /* 0xff8000004fcd7808 */ /* 0x000fc40006800000 */
[----:B------:R-:W-:Y:S01]  /*2ec0*/  ISETP.GT.AND P3, PT, R103, 0x19, PT ;  /* 0x000000196700780c */ /* 0x000fe20003f64270 */
[----:B------:R-:W5:Y:S01]  /*2ed0*/  MUFU.TANH R112, R112 ;  /* 0x0000007000707308 */ /* 0x000f620000002400 */
[C---:B------:R-:W-:Y:S01]  /*2ee0*/  ISETP.GT.AND P6, PT, R193.reuse, 0x20, PT ;  /* 0x00000020c100780c */ /* 0x040fe20003fc4270 */
[----:B------:R-:W-:Y:S02]  /*2ef0*/  WARPGROUP.DEPBAR.LE gsb0, 0x0 ;  /* 0x00008000000079c5 */ /* 0x000fe40000010000 */
[----:B------:R-:W1:Y:S01]  /*2f00*/  LDS R190, [R190+0x380] ;  /* 0x00038000bebe7984 */ /* 0x000e620000000800 */
[----:B------:R-:W-:Y:S01]  /*2f10*/  WARPGROUP.ARRIVE ;  /* 0x00000000000079c5 */ /* 0x000fe20000000000 */
[----:B------:R-:W-:Y:S02]  /*2f20*/  ISETP.GT.AND P5, PT, R193, 0x21, PT ;  /* 0x00000021c100780c */ /* 0x000fe40003fa4270 */
[----:B------:R-:W5:Y:S01]  /*2f30*/  MUFU.TANH R110, R110 ;  /* 0x0000006e006e7308 */ /* 0x000f620000002400 */
[----:B------:R-:W-:-:S02]  /*2f40*/  FSEL R200, R22, -INF , !P2 ;  /* 0xff80000016c87808 */ /* 0x000fc40005000000 */
[----:B------:R-:W-:Y:S01]  /*2f50*/  FSEL R207, R80, -INF , !P4 ;  /* 0xff80000050cf7808 */ /* 0x000fe20006000000 */
[----:B------:R-:W-:Y:S01]  /*2f60*/  HGMMA.64x96x16.F32 R24, gdesc[UR4], R24, gsb0 ;  /* 0x01600000041879f0 */ /* 0x000fe20008000818 */
[----:B------:R-:W-:Y:S01]  /*2f70*/  ULDC UR4, c[0x0][0x744] ;  /* 0x0001d10000047ab9 */ /* 0x000fe20000000800 */
[----:B------:R-:W-:Y:S01]  /*2f80*/  ISETP.GT.AND P2, PT, R103, 0x20, PT ;  /* 0x000000206700780c */ /* 0x000fe20003f44270 */
[----:B------:R-:W-:Y:S01]  /*2f90*/  FFMA.FTZ R113, R113, UR4, -R104 ;  /* 0x0000000471717c23 */ /* 0x000fe20008010868 */
[----:B------:R-:W-:Y:S01]  /*2fa0*/  ISETP.GT.AND P4, PT, R193, 0x28, PT ;  /* 0x00000028c100780c */ /* 0x000fe20003f84270 */
[----:B------:R-:W5:Y:S01]  /*2fb0*/  MUFU.TANH R111, R111 ;  /* 0x0000006f006f7308 */ /* 0x000f620000002400 */
[----:B------:R-:W-:Y:S01]  /*2fc0*/  FSEL R92, R78, -INF , !P3 ;  /* 0xff8000004e5c7808 */ /* 0x000fe20005800000 */
[----:B------:R-:W-:Y:S01]  /*2fd0*/  FFMA.FTZ R198, R198, UR4, -R228 ;  /* 0x00000004c6c67c23 */ /* 0x000fe200080108e4 */
[----:B------:R-:W-:Y:S01]  /*2fe0*/  FSEL R223, R83, -INF , !P6 ;  /* 0xff80000053df7808 */ /* 0x000fe20007000000 */
[----:B------:R-:W-:Y:S01]  /*2ff0*/  FFMA.FTZ R104, R226, UR4, -R104 ;  /* 0x00000004e2687c23 */ /* 0x000fe20008010868 */
[----:B------:R-:W-:Y:S01]  /*3000*/  FSEL R202, R84, -INF , !P5 ;  /* 0xff80000054ca7808 */ /* 0x000fe20006800000 */
[----:B------:R-:W-:Y:S01]  /*3010*/  FFMA.FTZ R221, R221, UR4, -R225 ;  /* 0x00000004dddd7c23 */ /* 0x000fe200080108e1 */
[----:B------:R-:W-:Y:S01]  /*3020*/  ISETP.GT.AND P3, PT, R103, 0x30, PT ;  /* 0x000000306700780c */ /* 0x000fe20003f64270 */
[----:B------:R-:W-:Y:S01]  /*3030*/  MUFU.EX2 R113, R113 ;  /* 0x0000007100717308 */ /* 0x000fe20000000800 */
[----:B------:R-:W-:Y:S01]  /*3040*/  ISETP.GT.AND P6, PT, R193, 0x29, PT ;  /* 0x00000029c100780c */ /* 0x000fe20003fc4270 */
[----:B------:R-:W-:Y:S01]  /*3050*/  FFMA.FTZ R219, R219, UR4, -R228 ;  /* 0x00000004dbdb7c23 */ /* 0x000fe200080108e4 */
[----:B------:R-:W-:Y:S01]  /*3060*/  ISETP.GT.AND P5, PT, R193, 0x30, PT ;  /* 0x00000030c100780c */ /* 0x000fe20003fa4270 */
[----:B------:R-:W2:Y:S01]  /*3070*/  SHFL.IDX PT, R228, R15, R117, 0x1f ;  /* 0x00001f750fe47589 */ /* 0x000ea200000e0000 */
[----:B------:R-:W-:-:S02]  /*3080*/  FSEL R206, R81, -INF , !P2 ;  /* 0xff80000051ce7808 */ /* 0x000fc40005000000 */
[----:B------:R-:W-:Y:S01]  /*3090*/  FSEL R204, R87, -INF , !P4 ;  /* 0xff80000057cc7808 */ /* 0x000fe20006000000 */
[----:B------:R-:W5:Y:S01]  /*30a0*/  MUFU.TANH R114, R114 ;  /* 0x0000007200727308 */ /* 0x000f620000002400 */
[----:B------:R-:W-:Y:S02]  /*30b0*/  ISETP.GT.AND P2, PT, R103, 0x31, PT ;  /* 0x000000316700780c */ /* 0x000fe40003f44270 */
[----:B------:R-:W-:Y:S02]  /*30c0*/  ISETP.GT.AND P4, PT, R193, 0x31, PT ;  /* 0x00000031c100780c */ /* 0x000fe40003f84270 */
[----:B------:R-:W-:Y:S02]  /*30d0*/  FSEL R230, R89, -INF , !P3 ;  /* 0xff80000059e67808 */ /* 0x000fe40005800000 */
[----:B------:R-:W-:Y:S01]  /*30e0*/  FSEL R203, R88, -INF , !P6 ;  /* 0xff80000058cb7808 */ /* 0x000fe20007000000 */
[----:B------:R-:W-:Y:S01]  /*30f0*/  MUFU.TANH R191, R191 ;  /* 0x000000bf00bf7308 */ /* 0x000fe20000002400 */
[----:B------:R-:W-:-:S02]  /*3100*/  FSEL R218, R91, -INF , !P5 ;  /* 0xff8000005bda7808 */ /* 0x000fc40006800000 */
[C---:B------:R-:W-:Y:S01]  /*3110*/  ISETP.GT.AND P1, PT, R103.reuse, 0x40, PT ;  /* 0x000000406700780c */ /* 0x040fe20003f24270 */
[----:B-1----:R-:W1:Y:S01]  /*3120*/  SHFL.IDX PT, R195, R190, R6, 0x1f ;  /* 0x00001f06bec37589 */ /* 0x002e6200000e0000 */
[----:B------:R-:W-:Y:S02]  /*3130*/  ISETP.GT.AND P3, PT, R103, 0x41, PT ;  /* 0x000000416700780c */ /* 0x000fe40003f64270 */
[C---:B------:R-:W-:Y:S01]  /*3140*/  ISETP.GT.AND P6, PT, R193.reuse, 0x38, PT ;  /* 0x00000038c100780c */ /* 0x040fe20003fc4270 */
[----:B------:R-:W-:Y:S01]  /*3150*/  MUFU.TANH R115, R115 ;  /* 0x0000007300737308 */ /* 0x000fe20000002400 */
[----:B------:R-:W-:Y:S01]  /*3160*/  ISETP.GT.AND P5, PT, R193, 0x39, PT ;  /* 0x00000039c100780c */ /* 0x000fe20003fa4270 */
[----:B------:R-:W-:Y:S01]  /*3170*/  SHFL.IDX PT, R232, R190, R118, 0x1f ;  /* 0x00001f76bee87589 */ /* 0x000fe200000e0000 */
[----:B------:R-:W-:Y:S01]  /*3180*/  FSEL R99, R90, -INF , !P2 ;  /* 0xff8000005a637808 */ /* 0x000fe20005000000 */
[----:B--2---:R-:W-:Y:S01]  /*3190*/  FFMA.FTZ R204, R204, UR4, -R228 ;  /* 0x00000004cccc7c23 */ /* 0x004fe200080108e4 */
[----:B------:R-:W-:-:S02]  /*31a0*/  FSEL R217, R184, -INF , !P4 ;  /* 0xff800000b8d97808 */ /* 0x000fc40006000000 */
[C---:B------:R-:W-:Y:S01]  /*31b0*/  ISETP.GT.AND P2, PT, R103.reuse, 0x48, PT ;  /* 0x000000486700780c */ /* 0x040fe20003f44270 */
[----:B------:R-:W-:Y:S01]  /*31c0*/  MUFU.TANH R194, R194 ;  /* 0x000000c200c27308 */ /* 0x000fe20000002400 */
[----:B------:R-:W-:Y:S02]  /*31d0*/  ISETP.GT.AND P4, PT, R103, 0x49, PT ;  /* 0x000000496700780c */ /* 0x000fe40003f84270 */
[----:B------:R-:W-:Y:S02]  /*31e0*/  FSEL R213, R187, -INF , !P6 ;  /* 0xff800000bbd57808 */ /* 0x000fe40007000000 */
[----:B---3--:R-:W-:Y:S02]  /*31f0*/  FSEL R210, R188, -INF , !P5 ;  /* 0xff800000bcd27808 */ /* 0x008fe40006800000 */
[----:B----4-:R-:W-:Y:S01]  /*3200*/  FSEL R101, R189, -INF , !P1 ;  /* 0xff800000bd657808 */ /* 0x010fe20004800000 */
[----:B------:R-:W-:Y:S01]  /*3210*/  MUFU.TANH R196, R196 ;  /* 0x000000c400c47308 */ /* 0x000fe20000002400 */
[----:B-----5:R-:W-:-:S02]  /*3220*/  FSEL R102, R105, -INF , !P3 ;  /* 0xff80000069667808 */ /* 0x020fc40005800000 */
[C---:B------:R-:W-:Y:S02]  /*3230*/  ISETP.GT.AND P6, PT, R103.reuse, 0x50, PT ;  /* 0x000000506700780c */ /* 0x040fe40003fc4270 */
[C---:B------:R-:W-:Y:S02]  /*3240*/  ISETP.GT.AND P5, PT, R103.reuse, 0x51, PT ;  /* 0x000000516700780c */ /* 0x040fe40003fa4270 */
[C---:B------:R-:W-:Y:S01]  /*3250*/  ISETP.GT.AND P1, PT, R103.reuse, 0x58, PT ;  /* 0x000000586700780c */ /* 0x040fe20003f24270 */
[----:B------:R-:W-:Y:S01]  /*3260*/  MUFU.TANH R201, R201 ;  /* 0x000000c900c97308 */ /* 0x000fe20000002400 */
[----:B------:R-:W-:Y:S02]  /*3270*/  ISETP.GT.AND P3, PT, R103, 0x59, PT ;  /* 0x000000596700780c */ /* 0x000fe40003f64270 */
[----:B------:R-:W-:Y:S02]  /*3280*/  FSEL R103, R108, -INF , !P2 ;  /* 0xff8000006c677808 */ /* 0x000fe40005000000 */
[----:B------:R-:W-:-:S02]  /*3290*/  FSEL R235, R109, -INF , !P4 ;  /* 0xff8000006deb7808 */ /* 0x000fc40006000000 */
[C---:B------:R-:W-:Y:S01]  /*32a0*/  ISETP.GT.AND P2, PT, R193.reuse, 0x40, PT ;  /* 0x00000040c100780c */ /* 0x040fe20003f44270 */
[----:B------:R-:W2:Y:S01]  /*32b0*/  MUFU.EX2 R104, R104 ;  /* 0x0000006800687308 */ /* 0x000ea20000000800 */
[----:B------:R-:W-:Y:S02]  /*32c0*/  ISETP.GT.AND P4, PT, R193, 0x41, PT ;  /* 0x00000041c100780c */ /* 0x000fe40003f84270 */
[----:B------:R-:W-:Y:S02]  /*32d0*/  FSEL R220, R112, -INF , !P6 ;  /* 0xff80000070dc7808 */ /* 0x000fe40007000000 */
[----:B------:R-:W-:Y:S02]  /*32e0*/  FSEL R214, R106, -INF , !P2 ;  /* 0xff8000006ad67808 */ /* 0x000fe40005000000 */
[----:B------:R-:W-:Y:S02]  /*32f0*/  FSEL R216, R107, -INF , !P4 ;  /* 0xff8000006bd87808 */ /* 0x000fe40006000000 */
[----:B------:R-:W-:-:S02]  /*3300*/  ISETP.GT.AND P6, PT, R193, 0x48, PT ;  /* 0x00000048c100780c */ /* 0x000fc40003fc4270 */
[C---:B------:R-:W-:Y:S02]  /*3310*/  ISETP.GT.AND P2, PT, R193.reuse, 0x49, PT ;  /* 0x00000049c100780c */ /* 0x040fe40003f44270 */
[----:B------:R-:W-:Y:S02]  /*3320*/  ISETP.GT.AND P4, PT, R193, 0x50, PT ;  /* 0x00000050c100780c */ /* 0x000fe40003f84270 */
[----:B------:R-:W-:Y:S02]  /*3330*/  FSEL R215, R110, -INF , !P6 ;  /* 0xff8000006ed77808 */ /* 0x000fe40007000000 */
[----:B------:R-:W-:Y:S02]  /*3340*/  FSEL R211, R111, -INF , !P2 ;  /* 0xff8000006fd37808 */ /* 0x000fe40005000000 */
[----:B------:R-:W-:Y:S02]  /*3350*/  FSEL R212, R114, -INF , !P4 ;  /* 0xff80000072d47808 */ /* 0x000fe40006000000 */
[----:B------:R-:W-:-:S02]  /*3360*/  ISETP.GT.AND P6, PT, R193, 0x51, PT ;  /* 0x00000051c100780c */ /* 0x000fc40003fc4270 */
[C---:B------:R-:W-:Y:S02]  /*3370*/  ISETP.GT.AND P2, PT, R193.reuse, 0x58, PT ;  /* 0x00000058c100780c */ /* 0x040fe40003f44270 */
[----:B------:R-:W-:Y:S01]  /*3380*/  ISETP.GT.AND P4, PT, R193, 0x59, PT ;  /* 0x00000059c100780c */ /* 0x000fe20003f84270 */
[----:B------:R-:W-:-:S06]  /*3390*/  FMUL.FTZ R193, R116, UR10 ;  /* 0x0000000a74c17c20 */ /* 0x000fcc0008410000 */
[----:B------:R-:W-:Y:S01]  /*33a0*/  MUFU.TANH R193, R193 ;  /* 0x000000c100c17308 */ /* 0x000fe20000002400 */
[----:B------:R-:W-:Y:S02]  /*33b0*/  WARPGROUP.DEPBAR.LE gsb0, 0x0 ;  /* 0x00008000000079c5 */ /* 0x000fe40000010000 */
[--C-:B-1----:R-:W-:Y:S01]  /*33c0*/  FADD.FTZ R24, R24, -R195.reuse ;  /* 0x800000c318187221 */ /* 0x102fe20000010000 */
[----:B------:R-:W-:Y:S01]  /*33d0*/  FADD.FTZ R195, R26, -R195 ;  /* 0x800000c31ac37221 */ /* 0x000fe20000010000 */
[----:B------:R-:W-:Y:S01]  /*33e0*/  FFMA.FTZ R26, R200, UR4, -R225 ;  /* 0x00000004c81a7c23 */ /* 0x000fe200080108e1 */
[----:B------:R-:W-:Y:S01]  /*33f0*/  IADD3 R200, R6, 0x1c, RZ ;  /* 0x0000001c06c87810 */ /* 0x000fe20007ffe0ff */
[----:B------:R-:W-:Y:S01]  /*3400*/  FMUL.FTZ R199, R113, R24 ;  /* 0x0000001871c77220 */ /* 0x000fe20000410000 */
[----:B------:R-:W-:Y:S03]  /*3410*/  SHFL.IDX PT, R225, R15, R6, 0x1f ;  /* 0x00001f060fe17589 */ /* 0x000fe600000e0000 */
[----:B------:R-:W-:Y:S01]  /*3420*/  FMUL.FTZ R116, R192, R199 ;  /* 0x000000c7c0747220 */ /* 0x000fe20000410000 */
[C---:B------:R-:W-:Y:S01]  /*3430*/  VIADD R192, R6.reuse, 0x4 ;  /* 0x0000000406c07836 */ /* 0x040fe20000000000 */
[----:B------:R-:W1:Y:S01]  /*3440*/  SHFL.IDX PT, R229, R17, R200, 0x1f ;  /* 0x00001fc811e57589 */ /* 0x000e6200000e0000 */
[----:B------:R-:W-:-:S03]  /*3450*/  VIADD R199, R6, 0x10 ;  /* 0x0000001006c77836 */ /* 0x000fc60000000000 */
[----:B------:R-:W-:Y:S01]  /*3460*/  LDS R12, [R12+0x380] ;  /* 0x000380000c0c7984 */ /* 0x000fe20000000800 */
[----:B--2---:R-:W-:Y:S01]  /*3470*/  FMUL.FTZ R195, R104, R195 ;  /* 0x000000c368c37220 */ /* 0x004fe20000410000 */
[----:B------:R-:W-:Y:S02]  /*3480*/  MUFU.EX2 R26, R26 ;  /* 0x0000001a001a7308 */ /* 0x000fe40000000800 */
[----:B------:R-:W2:Y:S04]  /*3490*/  SHFL.IDX PT, R24, R17, R192, 0x1f ;  /* 0x00001fc011187589 */ /* 0x000ea800000e0000 */
[----:B------:R-:W3:Y:S04]  /*34a0*/  SHFL.IDX PT, R227, R17, R199, 0x1f ;  /* 0x00001fc711e37589 */ /* 0x000ee800000e0000 */
[----:B------:R-:W4:Y:S04]  /*34b0*/  SHFL.IDX PT, R234, R190, R192, 0x1f ;  /* 0x00001fc0beea7589 */ /* 0x000f2800000e0000 */
[----:B------:R-:W5:Y:S01]  /*34c0*/  SHFL.IDX PT, R233, R190, R199, 0x1f ;  /* 0x00001fc7bee97589 */ /* 0x000f6200000e0000 */
[--C-:B-1----:R-:W-:Y:S01]  /*34d0*/  FFMA.FTZ R92, R92, UR4, -R229.reuse ;  /* 0x000000045c5c7c23 */ /* 0x102fe200080108e5 */
[----:B------:R-:W-:Y:S01]  /*34e0*/  FFMA.FTZ R207, R207, UR4, -R229 ;  /* 0x00000004cfcf7c23 */ /* 0x000fe200080108e5 */
[--C-:B------:R-:W-:Y:S01]  /*34f0*/  FFMA.FTZ R229, R206, UR4, -R225.reuse ;  /* 0x00000004cee57c23 */ /* 0x100fe200080108e1 */
[----:B------:R-:W-:Y:S01]  /*3500*/  FFMA.FTZ R206, R223, UR4, -R225 ;  /* 0x00000004dfce7c23 */ /* 0x000fe200080108e1 */
[----:B------:R-:W-:Y:S01]  /*3510*/  FMUL.FTZ R195, R19, R195 ;  /* 0x000000c313c37220 */ /* 0x000fe20000410000 */
[----:B------:R-:W-:Y:S01]  /*3520*/  FADD.FTZ R29, R29, -R232 ;  /* 0x800000e81d1d7221 */ /* 0x000fe20000010000 */
[--C-:B--2---:R-:W-:Y:S01]  /*3530*/  FFMA.FTZ R119, R197, UR4, -R24.reuse ;  /* 0x00000004c5777c23 */ /* 0x104fe20008010818 */
[----:B------:R-:W-:Y:S01]  /*3540*/  FFMA.FTZ R224, R224, UR4, -R24 ;  /* 0x00000004e0e07c23 */ /* 0x000fe20008010818 */
[----:B------:R-:W-:Y:S01]  /*3550*/  VIADD R197, R6, 0x14 ;  /* 0x0000001406c57836 */ /* 0x000fe20000000000 */
[----:B------:R1:W-:Y:S01]  /*3560*/  MUFU.EX2 R24, R198 ;  /* 0x000000c600187308 */ /* 0x0003e20000000800 */
[--C-:B---3--:R-:W-:Y:S01]  /*3570*/  FFMA.FTZ R94, R94, UR4, -R227.reuse ;  /* 0x000000045e5e7c23 */ /* 0x108fe200080108e3 */
[----:B------:R-:W-:-:S02]  /*3580*/  FFMA.FTZ R209, R209, UR4, -R227 ;  /* 0x00000004d1d17c23 */ /* 0x000fc400080108e3 */
[----:B------:R-:W2:Y:S04]  /*3590*/  SHFL.IDX PT, R231, R17, R197, 0x1f ;  /* 0x00001fc511e77589 */ /* 0x000ea800000e0000 */
[----:B------:R-:W3:Y:S01]  /*35a0*/  SHFL.IDX PT, R227, R15, R118, 0x1f ;  /* 0x00001f760fe37589 */ /* 0x000ee200000e0000 */
[----:B-1----:R-:W-:Y:S01]  /*35b0*/  VIADD R198, R6, 0x18 ;  /* 0x0000001806c67836 */ /* 0x002fe20000000000 */
        /* <DEDUP_REMOVED lines=17> */
[----:B------:R-:W2:Y:S02]  /*36d0*/  SHFL.IDX PT, R228, R14, R192, 0x1f ;  /* 0x00001fc00ee47589 */ /* 0x000ea400000e0000 */
[----:B------:R-:W-:Y:S01]  /*36e0*/  MUFU.EX2 R206, R206 ;  /* 0x000000ce00ce7308 */ /* 0x000fe20000000800 */
[--C-:B-1----:R-:W-:Y:S01]  /*36f0*/  FFMA.FTZ R99, R99, UR4, -R225.reuse ;  /* 0x0000000463637c23 */ /* 0x102fe200080108e1 */
[----:B------:R-:W-:Y:S01]  /*3700*/  FFMA.FTZ R217, R217, UR4, -R225 ;  /* 0x00000004d9d97c23 */ /* 0x000fe200080108e1 */
[----:B------:R-:W1:Y:S01]  /*3710*/  SHFL.IDX PT, R227, R14, R117, 0x1f ;  /* 0x00001f750ee37589 */ /* 0x000e6200000e0000 */
[--C-:B------:R-:W-:Y:S01]  /*3720*/  FFMA.FTZ R95, R95, UR4, -R226.reuse ;  /* 0x000000045f5f7c23 */ /* 0x100fe200080108e2 */
[----:B------:R-:W-:-:S02]  /*3730*/  FFMA.FTZ R205, R205, UR4, -R226 ;  /* 0x00000004cdcd7c23 */ /* 0x000fc400080108e2 */
[----:B------:R-:W3:Y:S01]  /*3740*/  SHFL.IDX PT, R225, R14, R199, 0x1f ;  /* 0x00001fc70ee17589 */ /* 0x000ee200000e0000 */
[----:B------:R-:W-:Y:S01]  /*3750*/  MUFU.EX2 R204, R204 ;  /* 0x000000cc00cc7308 */ /* 0x000fe20000000800 */
[--C-:B------:R-:W-:Y:S01]  /*3760*/  FFMA.FTZ R223, R98, UR4, -R17.reuse ;  /* 0x0000000462df7c23 */ /* 0x100fe20008010811 */
[----:B------:R-:W-:Y:S01]  /*3770*/  FFMA.FTZ R202, R202, UR4, -R17 ;  /* 0x00000004caca7c23 */ /* 0x000fe20008010811 */
[----:B------:R-:W4:Y:S04]  /*3780*/  SHFL.IDX PT, R226, R15, R199, 0x1f ;  /* 0x00001fc70fe27589 */ /* 0x000f2800000e0000 */
[----:B------:R-:W5:Y:S01]  /*3790*/  SHFL.IDX PT, R98, R15, R198, 0x1f ;  /* 0x00001fc60f627589 */ /* 0x000f6200000e0000 */
[----:B------:R1:W-:Y:S01]  /*37a0*/  MUFU.EX2 R96, R223 ;  /* 0x000000df00607308 */ /* 0x0003e20000000800 */
[----:B--2---:R-:W-:-:S07]  /*37b0*/  FFMA.FTZ R102, R102, UR4, -R228 ;  /* 0x0000000466667c23 */ /* 0x004fce00080108e4 */
[----:B------:R2:W-:Y:S01]  /*37c0*/  MUFU.EX2 R17, R229 ;  /* 0x000000e500117308 */ /* 0x0005e20000000800 */
[----:B-1----:R-:W1:Y:S01]  /*37d0*/  SHFL.IDX PT, R223, R14, R6, 0x1f ;  /* 0x00001f060edf7589 */ /* 0x002e6200000e0000 */
[----:B------:R-:W-:Y:S01]  /*37e0*/  FFMA.FTZ R216, R216, UR4, -R228 ;  /* 0x00000004d8d87c23 */ /* 0x000fe200080108e4 */
[--C-:B------:R-:W-:Y:S01]  /*37f0*/  FFMA.FTZ R103, R103, UR4, -R227.reuse ;  /* 0x0000000467677c23 */ /* 0x100fe200080108e3 */
[----:B------:R-:W-:Y:S01]  /*3800*/  FFMA.FTZ R215, R215, UR4, -R227 ;  /* 0x00000004d7d77c23 */ /* 0x000fe200080108e3 */
[----:B------:R-:W-:Y:S01]  /*3810*/  FSEL R228, R191, -INF , !P5 ;  /* 0xff800000bfe47808 */ /* 0x000fe20006800000 */
[----:B------:R-:W-:Y:S01]  /*3820*/  SHFL.IDX PT, R227, R14, R198, 0x1f ;  /* 0x00001fc60ee37589 */ /* 0x000fe200000e0000 */
[--C-:B---3--:R-:W-:Y:S01]  /*3830*/  FFMA.FTZ R220, R220, UR4, -R225.reuse ;  /* 0x00000004dcdc7c23 */ /* 0x108fe200080108e1 */
[----:B------:R-:W-:Y:S01]  /*3840*/  FFMA.FTZ R212, R212, UR4, -R225 ;  /* 0x00000004d4d47c23 */ /* 0x000fe200080108e1 */
[----:B------:R-:W-:Y:S01]  /*3850*/  FSEL R225, R194, -INF , !P3 ;  /* 0xff800000c2e17808 */ /* 0x000fe20005800000 */
[----:B--2---:R2:W3:Y:S01]  /*3860*/  SHFL.IDX PT, R229, R15, R200, 0x1f ;  /* 0x00001fc80fe57589 */ /* 0x0044e200000e0000 */
[--C-:B----4-:R-:W-:Y:S01]  /*3870*/  FFMA.FTZ R230, R230, UR4, -R226.reuse ;  /* 0x00000004e6e67c23 */ /* 0x110fe200080108e2 */
[----:B------:R-:W-:Y:S01]  /*3880*/  FFMA.FTZ R218, R218, UR4, -R226 ;  /* 0x00000004dada7c23 */ /* 0x000fe200080108e2 */
[----:B------:R-:W4:Y:S01]  /*3890*/  MUFU.EX2 R31, R219 ;  /* 0x000000db001f7308 */ /* 0x000f220000000800 */
[----:B------:R-:W4:Y:S01]  /*38a0*/  SHFL.IDX PT, R226, R14, R118, 0x1f ;  /* 0x00001f760ee27589 */ /* 0x000f2200000e0000 */
[--C-:B-----5:R-:W-:Y:S01]  /*38b0*/  FFMA.FTZ R100, R100, UR4, -R98.reuse ;  /* 0x0000000464647c23 */ /* 0x120fe20008010862 */
[----:B------:R-:W-:-:S05]  /*38c0*/  FFMA.FTZ R213, R213, UR4, -R98 ;  /* 0x00000004d5d57c23 */ /* 0x000fca0008010862 */
[----:B------:R5:W-:Y:S01]  /*38d0*/  MUFU.EX2 R98, R230 ;  /* 0x000000e600627308 */ /* 0x000be20000000800 */
[--C-:B-1----:R-:W-:Y:S01]  /*38e0*/  FFMA.FTZ R101, R101, UR4, -R223.reuse ;  /* 0x0000000465657c23 */ /* 0x102fe200080108df */
[----:B------:R-:W-:Y:S02]  /*38f0*/  FFMA.FTZ R214, R214, UR4, -R223 ;  /* 0x00000004d6d67c23 */ /* 0x000fe400080108df */
[----:B------:R-:W1:Y:S04]  /*3900*/  SHFL.IDX PT, R223, R14, R197, 0x1f ;  /* 0x00001fc50edf7589 */ /* 0x000e6800000e0000 */
[----:B--2---:R2:W-:Y:S01]  /*3910*/  MUFU.EX2 R15, R231 ;  /* 0x000000e7000f7308 */ /* 0x0045e20000000800 */
[----:B-----5:R-:W-:Y:S01]  /*3920*/  FSEL R230, R115, -INF , !P6 ;  /* 0xff80000073e67808 */ /* 0x020fe20007000000 */
[--C-:B---3--:R-:W-:Y:S01]  /*3930*/  FFMA.FTZ R222, R222, UR4, -R229.reuse ;  /* 0x00000004dede7c23 */ /* 0x108fe200080108e5 */
[----:B------:R-:W-:Y:S01]  /*3940*/  FFMA.FTZ R210, R210, UR4, -R229 ;  /* 0x00000004d2d27c23 */ /* 0x000fe200080108e5 */
[----:B------:R-:W-:Y:S01]  /*3950*/  FSEL R229, R201, -INF , !P4 ;  /* 0xff800000c9e57808 */ /* 0x000fe20006000000 */
[----:B------:R-:W-:Y:S01]  /*3960*/  FMUL.FTZ R32, R94, R32 ;  /* 0x000000205e207220 */ /* 0x000fe20000410000 */
[--C-:B----4-:R-:W-:Y:S01]  /*3970*/  FFMA.FTZ R235, R235, UR4, -R226.reuse ;  /* 0x00000004ebeb7c23 */ /* 0x110fe200080108e2 */
[----:B------:R-:W-:Y:S01]  /*3980*/  FFMA.FTZ R211, R211, UR4, -R226 ;  /* 0x00000004d3d37c23 */ /* 0x000fe200080108e2 */
[----:B--2---:R-:W-:Y:S01]  /*3990*/  SHFL.IDX PT, R231, R190, R117, 0x1f ;  /* 0x00001f75bee77589 */ /* 0x004fe200000e0000 */
[----:B------:R-:W2:Y:S03]  /*39a0*/  MUFU.EX2 R209, R209 ;  /* 0x000000d100d17308 */ /* 0x000ea60000000800 */
[----:B------:R3:W4:Y:S05]  /*39b0*/  SHFL.IDX PT, R226, R14, R200, 0x1f ;  /* 0x00001fc80ee27589 */ /* 0x00072a00000e0000 */
[----:B------:R5:W-:Y:S08]  /*39c0*/  MUFU.EX2 R13, R235 ;  /* 0x000000eb000d7308 */ /* 0x000bf00000000800 */
[----:B---3--:R1:W-:Y:S01]  /*39d0*/  MUFU.EX2 R14, R222 ;  /* 0x000000de000e7308 */ /* 0x0083e20000000800 */
[----:B-----5:R-:W3:Y:S07]  /*39e0*/  LDL R235, [R1+0x10] ;  /* 0x0000100001eb7983 */ /* 0x020eee0000100800 */
[----:B------:R-:W5:Y:S01]  /*39f0*/  MUFU.EX2 R93, R93 ;  /* 0x0000005d005d7308 */ /* 0x000f620000000800 */
[--C-:B-1----:R-:W-:Y:S01]  /*3a00*/  FFMA.FTZ R222, R228, UR4, -R223.reuse ;  /* 0x00000004e4de7c23 */ /* 0x102fe200080108df */
[----:B------:R-:W-:Y:S01]  /*3a10*/  FFMA.FTZ R223, R230, UR4, -R223 ;  /* 0x00000004e6df7c23 */ /* 0x000fe200080108df */
[----:B------:R-:W-:Y:S01]  /*3a20*/  FSEL R228, R193, -INF , !P1 ;  /* 0xff800000c1e47808 */ /* 0x000fe20004800000 */
[--C-:B----4-:R-:W-:Y:S01]  /*3a30*/  FFMA.FTZ R225, R225, UR4, -R226.reuse ;  /* 0x00000004e1e17c23 */ /* 0x110fe200080108e2 */
[----:B------:R-:W-:Y:S01]  /*3a40*/  FSEL R230, R196, -INF , !P2 ;  /* 0xff800000c4e67808 */ /* 0x000fe20005000000 */
[----:B------:R-:W-:-:S02]  /*3a50*/  FFMA.FTZ R226, R229, UR4, -R226 ;  /* 0x00000004e5e27c23 */ /* 0x000fc400080108e2 */
[--C-:B------:R-:W-:Y:S01]  /*3a60*/  FFMA.FTZ R228, R228, UR4, -R227.reuse ;  /* 0x00000004e4e47c23 */ /* 0x100fe200080108e3 */
[----:B------:R-:W-:Y:S01]  /*3a70*/  SHFL.IDX PT, R229, R190, R198, 0x1f ;  /* 0x00001fc6bee57589 */ /* 0x000fe200000e0000 */
[----:B------:R-:W-:Y:S01]  /*3a80*/  FFMA.FTZ R227, R230, UR4, -R227 ;  /* 0x00000004e6e37c23 */ /* 0x000fe200080108e3 */
[----:B------:R-:W1:Y:S02]  /*3a90*/  MUFU.EX2 R208, R208 ;  /* 0x000000d000d07308 */ /* 0x000e640000000800 */
[----:B------:R-:W-:Y:S04]  /*3aa0*/  SHFL.IDX PT, R230, R190, R197, 0x1f ;  /* 0x00001fc5bee67589 */ /* 0x000fe800000e0000 */
[----:B------:R-:W4:Y:S01]  /*3ab0*/  SHFL.IDX PT, R190, R190, R200, 0x1f ;  /* 0x00001fc8bebe7589 */ /* 0x000f2200000e0000 */
[--C-:B------:R-:W-:Y:S01]  /*3ac0*/  FADD.FTZ R28, R28, -R231.reuse ;  /* 0x800000e71c1c7221 */ /* 0x100fe20000010000 */
[----:B------:R-:W-:Y:S01]  /*3ad0*/  FADD.FTZ R30, R30, -R231 ;  /* 0x800000e71e1e7221 */ /* 0x000fe20000010000 */
[----:B------:R-:W1:Y:S01]  /*3ae0*/  MUFU.EX2 R95, R95 ;  /* 0x0000005f005f7308 */ /* 0x000e620000000800 */
[----:B------:R-:W-:-:S07]  /*3af0*/  FFMA.FTZ R219, -R18, R18, 1 ;  /* 0x3f80000012db7423 */ /* 0x000fce0000010112 */
[----:B------:R-:W-:Y:S08]  /*3b00*/  MUFU.EX2 R97, R97 ;  /* 0x0000006100617308 */ /* 0x000ff00000000800 */
[----:B------:R-:W-:Y:S01]  /*3b10*/  MUFU.EX2 R99, R99 ;  /* 0x0000006300637308 */ /* 0x000fe20000000800 */
[--C-:B----4-:R-:W-:Y:S01]  /*3b20*/  FADD.FTZ R37, R37, -R190.reuse ;  /* 0x800000be25257221 */ /* 0x110fe20000010000 */
        /* <DEDUP_REMOVED lines=12> */
[----:B------:R-:W-:Y:S01]  /*3bf0*/  FFMA.FTZ R30, -R72, R72, 1 ;  /* 0x3f800000481e7423 */ /* 0x000fe20000010148 */
[----:B------:R-:W-:Y:S01]  /*3c00*/  FMUL.FTZ R29, R29, R32 ;  /* 0x000000201d1d7220 */ /* 0x000fe20000410000 */
[----:B------:R-:W-:Y:S01]  /*3c10*/  FFMA.FTZ R32, -R75, R75, 1 ;  /* 0x3f8000004b207423 */ /* 0x000fe2000001014b */
[----:B------:R-:W-:Y:S01]  /*3c20*/  SHFL.IDX PT, R72, R12, R118, 0x1f ;  /* 0x00001f760c487589 */ /* 0x000fe200000e0000 */
[----:B------:R-:W-:Y:S03]  /*3c30*/  MUFU.EX2 R202, R202 ;  /* 0x000000ca00ca7308 */ /* 0x000fe60000000800 */
[----:B------:R-:W4:Y:S01]  /*3c40*/  SHFL.IDX PT, R75, R12, R198, 0x1f ;  /* 0x00001fc60c4b7589 */ /* 0x000f2200000e0000 */
[--C-:B------:R-:W-:Y:S01]  /*3c50*/  FADD.FTZ R33, R33, -R230.reuse ;  /* 0x800000e621217221 */ /* 0x100fe20000010000 */
[----:B------:R-:W-:Y:S01]  /*3c60*/  FADD.FTZ R35, R35, -R230 ;  /* 0x800000e623237221 */ /* 0x000fe20000010000 */
[----:B------:R-:W-:Y:S01]  /*3c70*/  FADD.FTZ R36, R36, -R229 ;  /* 0x800000e524247221 */ /* 0x000fe20000010000 */
[----:B--2---:R-:W-:Y:S01]  /*3c80*/  FMUL.FTZ R73, R209, R34 ;  /* 0x00000022d1497220 */ /* 0x004fe20000410000 */
[----:B------:R-:W-:Y:S01]  /*3c90*/  FFMA.FTZ R34, -R74, R74, 1 ;  /* 0x3f8000004a227423 */ /* 0x000fe2000001014a */
[----:B-----5:R-:W-:Y:S01]  /*3ca0*/  FMUL.FTZ R33, R93, R33 ;  /* 0x000000215d217220 */ /* 0x020fe20000410000 */
[----:B------:R-:W2:Y:S01]  /*3cb0*/  MUFU.EX2 R18, R221 ;  /* 0x000000dd00127308 */ /* 0x000ea20000000800 */
[----:B-1----:R-:W-:Y:S01]  /*3cc0*/  FMUL.FTZ R35, R208, R35 ;  /* 0x00000023d0237220 */ /* 0x002fe20000410000 */
        /* <DEDUP_REMOVED lines=8> */
[----:B------:R-:W1:Y:S01]  /*3d50*/  SHFL.IDX PT, R73, R12, R6, 0x1f ;  /* 0x00001f060c497589 */ /* 0x000e6200000e0000 */
[----:B------:R-:W-:Y:S03]  /*3d60*/  MUFU.EX2 R203, R203 ;  /* 0x000000cb00cb7308 */ /* 0x000fe60000000800 */
[----:B------:R-:W-:Y:S04]  /*3d70*/  SHFL.IDX PT, R28, R12, R192, 0x1f ;  /* 0x00001fc00c1c7589 */ /* 0x000fe800000e0000 */
[----:B------:R-:W5:Y:S01]  /*3d80*/  SHFL.IDX PT, R79, R12, R117, 0x1f ;  /* 0x00001f750c4f7589 */ /* 0x000f6200000e0000 */
[----:B----4-:R-:W-:Y:S01]  /*3d90*/  FADD.FTZ R54, R54, -R75 ;  /* 0x8000004b36367221 */ /* 0x010fe20000010000 */
[----:B------:R-:W-:Y:S01]  /*3da0*/  FFMA.FTZ R87, -R87, R87, 1 ;  /* 0x3f80000057577423 */ /* 0x000fe20000010157 */
[----:B------:R-:W-:Y:S01]  /*3db0*/  MUFU.EX2 R218, R218 ;  /* 0x000000da00da7308 */ /* 0x000fe20000000800 */
[----:B------:R-:W4:Y:S04]  /*3dc0*/  SHFL.IDX PT, R77, R12, R199, 0x1f ;  /* 0x00001fc70c4d7589 */ /* 0x000f2800000e0000 */
[----:B------:R-:W-:Y:S03]  /*3dd0*/  SHFL.IDX PT, R76, R12, R197, 0x1f ;  /* 0x00001fc50c4c7589 */ /* 0x000fe600000e0000 */
[----:B------:R-:W-:Y:S01]  /*3de0*/  MUFU.EX2 R92, R92 ;  /* 0x0000005c005c7308 */ /* 0x000fe20000000800 */
[----:B------:R2:W-:Y:S01]  /*3df0*/  SHFL.IDX PT, R74, R12, R200, 0x1f ;  /* 0x00001fc80c4a7589 */ /* 0x0005e200000e0000 */
[----:B------:R-:W-:Y:S01]  /*3e00*/  FFMA.FTZ R83, -R83, R83, 1 ;  /* 0x3f80000053537423 */ /* 0x000fe20000010153 */
[----:B------:R-:W-:-:S05]  /*3e10*/  FFMA.FTZ R84, -R84, R84, 1 ;  /* 0x3f80000054547423 */ /* 0x000fca0000010154 */
[----:B------:R-:W-:Y:S01]  /*3e20*/  MUFU.EX2 R100, R100 ;  /* 0x0000006400647308 */ /* 0x000fe20000000800 */
[----:B--2---:R-:W-:Y:S01]  /*3e30*/  FADD.FTZ R12, R45, -R72 ;  /* 0x800000482d0c7221 */ /* 0x004fe20000010000 */
[----:B------:R-:W-:Y:S02]  /*3e40*/  FADD.FTZ R45, R52, -R75 ;  /* 0x8000004b342d7221 */ /* 0x000fe40000010000 */
[----:B------:R-:W2:Y:S01]  /*3e50*/  LDS R75, [R11+0x380] ;  /* 0x000380000b4b7984 */ /* 0x000ea20000000800 */
[----:B------:R-:W-:-:S03]  /*3e60*/  FMUL.FTZ R27, R18, R232 ;  /* 0x000000e8121b7220 */ /* 0x000fc60000410000 */
[----:B------:R-:W-:Y:S01]  /*3e70*/  MUFU.EX2 R213, R213 ;  /* 0x000000d500d57308 */ /* 0x000fe20000000800 */
[----:B------:R-:W-:-:S07]  /*3e80*/  FMUL.FTZ R30, R30, R27 ;  /* 0x0000001b1e1e7220 */ /* 0x000fce0000410000 */
[----:B------:R-:W4:Y:S01]  /*3e90*/  MUFU.EX2 R27, R205 ;  /* 0x000000cd001b7308 */ /* 0x000f220000000800 */
[----:B------:R-:W-:Y:S01]  /*3ea0*/  FADD.FTZ R38, R38, -R229 ;  /* 0x800000e526267221 */ /* 0x000fe20000010000 */
[--C-:B-1----:R-:W-:Y:S01]  /*3eb0*/  FADD.FTZ R40, R40, -R73.reuse ;  /* 0x8000004928287221 */ /* 0x102fe20000010000 */
[----:B------:R-:W-:Y:S01]  /*3ec0*/  FADD.FTZ R73, R42, -R73 ;  /* 0x800000492a497221 */ /* 0x000fe20000010000 */
[----:B------:R-:W-:Y:S01]  /*3ed0*/  FMUL.FTZ R39, R207, R39 ;  /* 0x00000027cf277220 */ /* 0x000fe20000410000 */
[----:B------:R-:W-:Y:S01]  /*3ee0*/  FADD.FTZ R72, R47, -R72 ;  /* 0x800000482f487221 */ /* 0x000fe20000010000 */
[--C-:B-----5:R-:W-:Y:S01]  /*3ef0*/  FADD.FTZ R44, R44, -R79.reuse ;  /* 0x8000004f2c2c7221 */ /* 0x120fe20000010000 */
[----:B------:R-:W-:Y:S01]  /*3f00*/  FFMA.FTZ R42, -R81, R81, 1 ;  /* 0x3f800000512a7423 */ /* 0x000fe20000010151 */
[----:B------:R-:W-:Y:S01]  /*3f10*/  FMUL.FTZ R47, R17, R40 ;  /* 0x00000028112f7220 */ /* 0x000fe20000410000 */
[----:B------:R-:W-:Y:S01]  /*3f20*/  FADD.FTZ R79, R46, -R79 ;  /* 0x8000004f2e4f7221 */ /* 0x000fe20000010000 */
[----:B------:R-:W1:Y:S01]  /*3f30*/  MUFU.EX2 R101, R101 ;  /* 0x0000006500657308 */ /* 0x000e620000000800 */
[----:B----4-:R-:W-:-:S07]  /*3f40*/  FMUL.FTZ R38, R27, R38 ;  /* 0x000000261b267220 */ /* 0x010fce0000410000 */
[----:B------:R-:W-:Y:S01]  /*3f50*/  MUFU.EX2 R217, R217 ;  /* 0x000000d900d97308 */ /* 0x000fe20000000800 */
[----:B------:R-:W-:Y:S01]  /*3f60*/  FMUL.FTZ R35, R35, R38 ;  /* 0x0000002623237220 */ /* 0x000fe20000410000 */
[----:B------:R-:W-:Y:S01]  /*3f70*/  FFMA.FTZ R38, -R80, R80, 1 ;  /* 0x3f80000050267423 */ /* 0x000fe20000010150 */
[----:B------:R-:W-:Y:S01]  /*3f80*/  FMUL.FTZ R40, R206, R73 ;  /* 0x00000049ce287220 */ /* 0x000fe20000410000 */
[----:B------:R-:W-:Y:S01]  /*3f90*/  FMUL.FTZ R42, R42, R47 ;  /* 0x0000002f2a2a7220 */ /* 0x000fe20000410000 */
[----:B------:R-:W-:Y:S01]  /*3fa0*/  FMUL.FTZ R46, R15, R44 ;  /* 0x0000002c0f2e7220 */ /* 0x000fe20000410000 */
[----:B------:R-:W-:Y:S01]  /*3fb0*/  FMUL.FTZ R38, R38, R39 ;  /* 0x0000002726267220 */ /* 0x000fe20000410000 */
[----:B------:R-:W-:Y:S01]  /*3fc0*/  FADD.FTZ R39, R48, -R77 ;  /* 0x8000004d30277221 */ /* 0x000fe20000010000 */
[----:B------:R-:W-:Y:S01]  /*3fd0*/  FMUL.FTZ R48, R204, R79 ;  /* 0x0000004fcc307220 */ /* 0x000fe20000410000 */
[----:B------:R-:W-:Y:S01]  /*3fe0*/  MUFU.EX2 R103, R103 ;  /* 0x0000006700677308 */ /* 0x000fe20000000800 */
[----:B--2---:R-:W2:Y:S01]  /*3ff0*/  SHFL.IDX PT, R73, R75, R6, 0x1f ;  /* 0x00001f064b497589 */ /* 0x004ea200000e0000 */
[----:B------:R-:W-:Y:S01]  /*4000*/  FFMA.FTZ R44, -R86, R86, 1 ;  /* 0x3f800000562c7423 */ /* 0x000fe20000010156 */
[----:B------:R-:W-:Y:S01]  /*4010*/  FMUL.FTZ R47, R97, R12 ;  /* 0x0000000c612f7220 */ /* 0x000fe20000410000 */
[--C-:B------:R-:W-:Y:S01]  /*4020*/  FADD.FTZ R41, R41, -R28.reuse ;  /* 0x8000001c29297221 */ /* 0x100fe20000010000 */
[----:B------:R-:W4:Y:S01]  /*4030*/  SHFL.IDX PT, R118, R75, R118, 0x1f ;  /* 0x00001f764b767589 */ /* 0x000f2200000e0000 */
[----:B------:R-:W-:Y:S01]  /*4040*/  FADD.FTZ R43, R43, -R28 ;  /* 0x8000001c2b2b7221 */ /* 0x000fe20000010000 */
[----:B------:R-:W-:Y:S01]  /*4050*/  FADD.FTZ R28, R49, -R76 ;  /* 0x8000004c311c7221 */ /* 0x000fe20000010000 */
[----:B------:R-:W-:Y:S01]  /*4060*/  FMUL.FTZ R12, R87, R48 ;  /* 0x00000030570c7220 */ /* 0x000fe20000410000 */
[----:B------:R-:W5:Y:S01]  /*4070*/  SHFL.IDX PT, R192, R75, R192, 0x1f ;  /* 0x00001fc04bc07589 */ /* 0x000f6200000e0000 */
[----:B------:R-:W-:Y:S01]  /*4080*/  FMUL.FTZ R44, R44, R47 ;  /* 0x0000002f2c2c7220 */ /* 0x000fe20000410000 */
[----:B------:R-:W-:Y:S01]  /*4090*/  FFMA.FTZ R47, -R89, R89, 1 ;  /* 0x3f800000592f7423 */ /* 0x000fe20000010159 */
[----:B------:R-:W-:Y:S01]  /*40a0*/  FMUL.FTZ R48, R98, R39 ;  /* 0x0000002762307220 */ /* 0x000fe20000410000 */
[----:B------:R-:W-:Y:S01]  /*40b0*/  FMUL.FTZ R43, R202, R43 ;  /* 0x0000002bca2b7220 */ /* 0x000fe20000410000 */
[----:B------:R-:W-:Y:S01]  /*40c0*/  FMUL.FTZ R39, R99, R28 ;  /* 0x0000001c63277220 */ /* 0x000fe20000410000 */
[----:B------:R-:W-:Y:S01]  /*40d0*/  FMUL.FTZ R72, R203, R72 ;  /* 0x00000048cb487220 */ /* 0x000fe20000410000 */
[----:B------:R-:W-:Y:S01]  /*40e0*/  FMUL.FTZ R47, R47, R48 ;  /* 0x000000302f2f7220 */ /* 0x000fe20000410000 */
[----:B------:R-:W5:Y:S01]  /*40f0*/  SHFL.IDX PT, R117, R75, R117, 0x1f ;  /* 0x00001f754b757589 */ /* 0x000f6200000e0000 */
[----:B------:R-:W-:Y:S01]  /*4100*/  FFMA.FTZ R49, -R88, R88, 1 ;  /* 0x3f80000058317423 */ /* 0x000fe20000010158 */
[----:B------:R-:W-:Y:S01]  /*4110*/  FFMA.FTZ R48, -R90, R90, 1 ;  /* 0x3f8000005a307423 */ /* 0x000fe2000001015a */
[----:B------:R-:W5:Y:S01]  /*4120*/  MUFU.EX2 R214, R214 ;  /* 0x000000d600d67308 */ /* 0x000f620000000800 */
[----:B------:R-:W5:Y:S01]  /*4130*/  SHFL.IDX PT, R199, R75, R199, 0x1f ;  /* 0x00001fc74bc77589 */ /* 0x000f6200000e0000 */
[----:B------:R-:W-:-:S03]  /*4140*/  FMUL.FTZ R11, R84, R43 ;  /* 0x0000002b540b7220 */ /* 0x000fc60000410000 */
[----:B------:R-:W5:Y:S01]  /*4150*/  SHFL.IDX PT, R28, R75, R197, 0x1f ;  /* 0x00001fc54b1c7589 */ /* 0x000f6200000e0000 */
[----:B------:R-:W-:Y:S01]  /*4160*/  FMUL.FTZ R40, R83, R40 ;  /* 0x0000002853287220 */ /* 0x000fe20000410000 */
[----:B------:R-:W-:Y:S01]  /*4170*/  FFMA.FTZ R43, -R85, R85, 1 ;  /* 0x3f800000552b7423 */ /* 0x000fe20000010155 */
[----:B------:R-:W-:Y:S01]  /*4180*/  FADD.FTZ R77, R50, -R77 ;  /* 0x8000004d324d7221 */ /* 0x000fe20000010000 */
[----:B------:R-:W-:Y:S01]  /*4190*/  FMUL.FTZ R49, R49, R72 ;  /* 0x0000004831317220 */ /* 0x000fe20000410000 */
[----:B------:R-:W-:Y:S01]  /*41a0*/  FMUL.FTZ R48, R48, R39 ;  /* 0x0000002730307220 */ /* 0x000fe20000410000 */
[----:B------:R-:W3:Y:S01]  /*41b0*/  SHFL.IDX PT, R83, R75, R198, 0x1f ;  /* 0x00001fc64b537589 */ /* 0x000ee200000e0000 */
[----:B------:R-:W5:Y:S03]  /*41c0*/  MUFU.EX2 R39, R216 ;  /* 0x000000d800277308 */ /* 0x000f660000000800 */
[----:B------:R-:W3:Y:S01]  /*41d0*/  SHFL.IDX PT, R200, R75, R200, 0x1f ;  /* 0x00001fc84bc87589 */ /* 0x000ee200000e0000 */
[----:B------:R-:W-:Y:S01]  /*41e0*/  FMUL.FTZ R43, R43, R46 ;  /* 0x0000002e2b2b7220 */ /* 0x000fe20000410000 */
[----:B------:R-:W-:-:S03]  /*41f0*/  FFMA.FTZ R46, -R91, R91, 1 ;  /* 0x3f8000005b2e7423 */ /* 0x000fc6000001015b */
[----:B------:R-:W5:Y:S01]  /*4200*/  MUFU.EX2 R72, R211 ;  /* 0x000000d300487308 */ /* 0x000f620000000800 */
[----:B------:R-:W-:Y:S01]  /*4210*/  FMUL.FTZ R77, R218, R77 ;  /* 0x0000004dda4d7220 */ /* 0x000fe20000410000 */
[----:B------:R-:W-:Y:S01]  /*4220*/  FFMA.FTZ R78, -R78, R78, 1 ;  /* 0x3f8000004e4e7423 */ /* 0x000fe2000001014e */
[----:B------:R-:W-:-:S05]  /*4230*/  FMUL.FTZ R37, R92, R37 ;  /* 0x000000255c257220 */ /* 0x000fca0000410000 */
[----:B------:R-:W5:Y:S01]  /*4240*/  MUFU.EX2 R210, R210 ;  /* 0x000000d200d27308 */ /* 0x000f620000000800 */
[----:B------:R-:W-:Y:S01]  /*4250*/  FFMA.FTZ R50, -R185, R185, 1 ;  /* 0x3f800000b9327423 */ /* 0x000fe200000101b9 */
[----:B------:R-:W-:Y:S01]  /*4260*/  FMUL.FTZ R45, R100, R45 ;  /* 0x0000002d642d7220 */ /* 0x000fe20000410000 */
[----:B------:R-:W-:Y:S01]  /*4270*/  FMUL.FTZ R46, R46, R77 ;  /* 0x0000004d2e2e7220 */ /* 0x000fe20000410000 */
[----:B------:R-:W-:Y:S01]  /*4280*/  FFMA.FTZ R187, -R187, R187, 1 ;  /* 0x3f800000bbbb7423 */ /* 0x000fe200000101bb */
[----:B------:R-:W-:Y:S01]  /*4290*/  FMUL.FTZ R54, R213, R54 ;  /* 0x00000036d5367220 */ /* 0x000fe20000410000 */
[--C-:B--2---:R-:W-:Y:S02]  /*42a0*/  FADD.FTZ R56, R56, -R73.reuse ;  /* 0x8000004938387221 */ /* 0x104fe40000010000 */
[----:B------:R-:W2:Y:S01]  /*42b0*/  MUFU.EX2 R220, R220 ;  /* 0x000000dc00dc7308 */ /* 0x000ea20000000800 */
[----:B------:R-:W-:Y:S01]  /*42c0*/  FADD.FTZ R77, R58, -R73 ;  /* 0x800000493a4d7221 */ /* 0x000fe20000010000 */
[----:B------:R-:W-:Y:S01]  /*42d0*/  FMUL.FTZ R37, R78, R37 ;  /* 0x000000254e257220 */ /* 0x000fe20000410000 */
[----:B------:R-:W-:-:S05]  /*42e0*/  FMUL.FTZ R50, R50, R45 ;  /* 0x0000002d32327220 */ /* 0x000fca0000410000 */
[----:B------:R-:W2:Y:S01]  /*42f0*/  MUFU.EX2 R222, R222 ;  /* 0x000000de00de7308 */ /* 0x000ea20000000800 */
[----:B----4-:R-:W-:Y:S01]  /*4300*/  FADD.FTZ R78, R61, -R118 ;  /* 0x800000763d4e7221 */ /* 0x010fe20000010000 */
[----:B------:R-:W-:Y:S01]  /*4310*/  FMUL.FTZ R45, R187, R54 ;  /* 0x00000036bb2d7220 */ /* 0x000fe20000410000 */
[----:B-1----:R-:W-:-:S05]  /*4320*/  FMUL.FTZ R61, R101, R56 ;  /* 0x00000038653d7220 */ /* 0x002fca0000410000 */
[----:B------:R-:W1:Y:S01]  /*4330*/  MUFU.EX2 R119, R119 ;  /* 0x0000007700777308 */ /* 0x000e620000000800 */
[----:B-----5:R-:W-:Y:S01]  /*4340*/  FADD.FTZ R79, R57, -R192 ;  /* 0x800000c0394f7221 */ /* 0x020fe20000010000 */
[----:B------:R-:W-:Y:S01]  /*4350*/  FFMA.FTZ R54, -R189, R189, 1 ;  /* 0x3f800000bd367423 */ /* 0x000fe200000101bd */
[----:B------:R-:W-:Y:S01]  /*4360*/  FFMA.FTZ R73, -R106, R106, 1 ;  /* 0x3f8000006a497423 */ /* 0x000fe2000001016a */
[----:B------:R-:W-:-:S04]  /*4370*/  FMUL.FTZ R56, R214, R77 ;  /* 0x0000004dd6387220 */ /* 0x000fc80000410000 */
[----:B------:R-:W4:Y:S01]  /*4380*/  MUFU.EX2 R102, R102 ;  /* 0x0000006600667308 */ /* 0x000f220000000800 */
[----:B------:R-:W-:Y:S01]  /*4390*/  FADD.FTZ R76, R51, -R76 ;  /* 0x8000004c334c7221 */ /* 0x000fe20000010000 */
[----:B------:R-:W-:Y:S01]  /*43a0*/  FADD.FTZ R192, R59, -R192 ;  /* 0x800000c03bc07221 */ /* 0x000fe20000010000 */
[----:B------:R-:W-:Y:S01]  /*43b0*/  FADD.FTZ R81, R63, -R118 ;  /* 0x800000763f517221 */ /* 0x000fe20000010000 */
[----:B------:R-:W-:-:S04]  /*43c0*/  FADD.FTZ R55, R55, -R74 ;  /* 0x8000004a37377221 */ /* 0x000fc80000010000 */
[----:B------:R-:W-:Y:S01]  /*43d0*/  MUFU.EX2 R228, R228 ;  /* 0x000000e400e47308 */ /* 0x000fe20000000800 */
[----:B------:R-:W-:Y:S01]  /*43e0*/  FADD.FTZ R53, R53, -R74 ;  /* 0x8000004a35357221 */ /* 0x000fe20000010000 */
[----:B------:R-:W-:-:S06]  /*43f0*/  FMUL.FTZ R54, R54, R61 ;  /* 0x0000003d36367220 */ /* 0x000fcc0000410000 */
[----:B------:R-:W-:Y:S01]  /*4400*/  MUFU.EX2 R225, R225 ;  /* 0x000000e100e17308 */ /* 0x000fe20000000800 */
[----:B------:R-:W-:-:S07]  /*4410*/  FMUL.FTZ R73, R73, R56 ;  /* 0x0000003849497220 */ /* 0x000fce0000410000 */
[----:B------:R-:W5:Y:S01]  /*4420*/  MUFU.EX2 R215, R215 ;  /* 0x000000d700d77308 */ /* 0x000f620000000800 */
[----:B------:R-:W-:Y:S01]  /*4430*/  FFMA.FTZ R51, -R184, R184, 1 ;  /* 0x3f800000b8337423 */ /* 0x000fe200000101b8 */
[----:B------:R-:W-:-:S06]  /*4440*/  FMUL.FTZ R76, R217, R76 ;  /* 0x0000004cd94c7220 */ /* 0x000fcc0000410000 */
[----:B------:R-:W5:Y:S01]  /*4450*/  MUFU.EX2 R212, R212 ;  /* 0x000000d400d47308 */ /* 0x000f620000000800 */
[----:B------:R-:W-:Y:S01]  /*4460*/  FFMA.FTZ R74, -R107, R107, 1 ;  /* 0x3f8000006b4a7423 */ /* 0x000fe2000001016b */
[----:B------:R-:W-:-:S06]  /*4470*/  FMUL.FTZ R61, R39, R192 ;  /* 0x000000c0273d7220 */ /* 0x000fcc0000410000 */
[----:B------:R-:W5:Y:S01]  /*4480*/  MUFU.EX2 R223, R223 ;  /* 0x000000df00df7308 */ /* 0x000f620000000800 */
[----:B------:R-:W-:Y:S01]  /*4490*/  FFMA.FTZ R111, -R111, R111, 1 ;  /* 0x3f8000006f6f7423 */ /* 0x000fe2000001016f */
[----:B------:R-:W-:-:S06]  /*44a0*/  FMUL.FTZ R56, R72, R81 ;  /* 0x0000005148387220 */ /* 0x000fcc0000410000 */
[----:B------:R-:W5:Y:S01]  /*44b0*/  MUFU.EX2 R227, R227 ;  /* 0x000000e300e37308 */ /* 0x000f620000000800 */
[----:B------:R-:W-:-:S07]  /*44c0*/  FFMA.FTZ R52, -R188, R188, 1 ;  /* 0x3f800000bc347423 */ /* 0x000fce00000101bc */
[----:B------:R-:W5:Y:S01]  /*44d0*/  MUFU.EX2 R226, R226 ;  /* 0x000000e200e27308 */ /* 0x000f620000000800 */
[----:B------:R-:W-:Y:S01]  /*44e0*/  FMUL.FTZ R55, R210, R55 ;  /* 0x00000037d2377220 */ /* 0x000fe20000410000 */
[----:B------:R-:W-:Y:S01]  /*44f0*/  FADD.FTZ R60, R60, -R117 ;  /* 0x800000753c3c7221 */ /* 0x000fe20000010000 */
[----:B------:R-:W-:Y:S01]  /*4500*/  FADD.FTZ R57, R64, -R199 ;  /* 0x800000c740397221 */ /* 0x000fe20000010000 */
[----:B------:R-:W-:Y:S01]  /*4510*/  FADD.FTZ R65, R65, -R28 ;  /* 0x8000001c41417221 */ /* 0x000fe20000010000 */
[----:B------:R-:W-:Y:S01]  /*4520*/  FADD.FTZ R25, R25, -R234 ;  /* 0x800000ea19197221 */ /* 0x000fe20000010000 */
[----:B------:R-:W-:Y:S01]  /*4530*/  FMUL.FTZ R51, R51, R76 ;  /* 0x0000004c33337220 */ /* 0x000fe20000410000 */
[----:B------:R-:W-:Y:S01]  /*4540*/  FMUL.FTZ R74, R74, R61 ;  /* 0x0000003d4a4a7220 */ /* 0x000fe20000410000 */
[----:B------:R-:W-:Y:S01]  /*4550*/  FMUL.FTZ R111, R111, R56 ;  /* 0x000000386f6f7220 */ /* 0x000fe20000410000 */
[----:B------:R-:W-:Y:S01]  /*4560*/  FMUL.FTZ R52, R52, R55 ;  /* 0x0000003734347220 */ /* 0x000fe20000410000 */
[----:B------:R-:W-:Y:S01]  /*4570*/  FADD.FTZ R64, R67, -R28 ;  /* 0x8000001c43407221 */ /* 0x000fe20000010000 */
[----:B------:R-:W-:Y:S01]  /*4580*/  FFMA.FTZ R76, -R108, R108, 1 ;  /* 0x3f8000006c4c7423 */ /* 0x000fe2000001016c */
[----:B------:R-:W-:Y:S01]  /*4590*/  FMUL.FTZ R61, R103, R60 ;  /* 0x0000003c673d7220 */ /* 0x000fe20000410000 */
[----:B------:R-:W-:Y:S01]  /*45a0*/  FFMA.FTZ R112, -R112, R112, 1 ;  /* 0x3f80000070707423 */ /* 0x000fe20000010170 */
[----:B------:R-:W-:Y:S01]  /*45b0*/  FFMA.FTZ R191, -R191, R191, 1 ;  /* 0x3f800000bfbf7423 */ /* 0x000fe200000101bf */
[----:B--2---:R-:W-:Y:S01]  /*45c0*/  FMUL.FTZ R57, R220, R57 ;  /* 0x00000039dc397220 */ /* 0x004fe20000410000 */
[----:B------:R-:W-:Y:S01]  /*45d0*/  FMUL.FTZ R56, R222, R65 ;  /* 0x00000041de387220 */ /* 0x000fe20000410000 */
[----:B-1----:R-:W-:Y:S01]  /*45e0*/  FMUL.FTZ R224, R119, R25 ;  /* 0x0000001977e07220 */ /* 0x002fe20000410000 */
[----:B------:R-:W-:Y:S01]  /*45f0*/  FADD.FTZ R62, R62, -R117 ;  /* 0x800000753e3e7221 */ /* 0x000fe20000010000 */
[----:B---3--:R-:W-:Y:S01]  /*4600*/  FADD.FTZ R55, R68, -R83 ;  /* 0x8000005344377221 */ /* 0x008fe20000010000 */
        /* <DEDUP_REMOVED lines=9> */
[----:B----4-:R-:W-:Y:S01]  /*46a0*/  FMUL.FTZ R58, R102, R79 ;  /* 0x0000004f663a7220 */ /* 0x010fe20000410000 */
[----:B------:R-:W-:Y:S01]  /*46b0*/  FMUL.FTZ R76, R76, R61 ;  /* 0x0000003d4c4c7220 */ /* 0x000fe20000410000 */
[----:B------:R-:W-:Y:S01]  /*46c0*/  FMUL.FTZ R112, R112, R57 ;  /* 0x0000003970707220 */ /* 0x000fe20000410000 */
[----:B------:R-:W-:Y:S01]  /*46d0*/  FMUL.FTZ R191, R191, R56 ;  /* 0x00000038bfbf7220 */ /* 0x000fe20000410000 */
[----:B------:R-:W-:Y:S01]  /*46e0*/  FMUL.FTZ R25, R219, R224 ;  /* 0x000000e0db197220 */ /* 0x000fe20000410000 */
[----:B------:R-:W-:Y:S01]  /*46f0*/  FFMA.FTZ R109, -R109, R109, 1 ;  /* 0x3f8000006d6d7423 */ /* 0x000fe2000001016d */
[----:B------:R-:W-:Y:S01]  /*4700*/  FFMA.FTZ R110, -R110, R110, 1 ;  /* 0x3f8000006e6e7423 */ /* 0x000fe2000001016e */
[----:B-----5:R-:W-:Y:S01]  /*4710*/  FMUL.FTZ R63, R215, R62 ;  /* 0x0000003ed73f7220 */ /* 0x020fe20000410000 */
        /* <DEDUP_REMOVED lines=114> */
[----:B------:R-:W-:-:S04]  /*4e40*/  VIADD R12, R16, 0x1a800 ;  /* 0x0001a800100c7836 */ /* 0x000fc80000000000 */
        /* <DEDUP_REMOVED lines=168> */
.L_x_3048:
[----:B------:R-:W-:Y:S01]  /*58d0*/  IMAD R9, R0, 0x300, R9 ;  /* 0x0000030000097824 */ /* 0x000fe200078e0209 */
        /* <DEDUP_REMOVED lines=55> */
.L_x_3049:
[----:B------:R-:W-:Y:S01]  /*5c50*/  UIADD3 UR45, UR45, 0x1, URZ ;  /* 0x000000012d2d7890 */ /* 0x000fe2000fffe03f */
[----:B------:R-:W-:Y:S01]  /*5c60*/  VIADD R8, R8, 0x26820 ;  /* 0x0002682008087836 */ /* 0x000fe20000000000 */
[----:B------:R-:W-:-:S04]  /*5c70*/  IADD3 R0, R0, 0x1, RZ ;  /* 0x0000000100007810 */ /* 0x000fc80007ffe0ff */
[----:B------:R-:W-:Y:S02]  /*5c80*/  ISETP.LE.AND P1, PT, R10, UR45, PT ;  /* 0x0000002d0a007c0c */ /* 0x000fe4000bf23270 */
[C---:B------:R-:W-:Y:S02]  /*5c90*/  ISETP.NE.AND P0, PT, R0.reuse, 0x2, PT ;  /* 0x000000020000780c */ /* 0x040fe40003f05270 */
[----:B------:R-:W-:Y:S02]  /*5ca0*/  PRMT R8, RZ, 0x654, R8 ;  /* 0x00000654ff087816 */ /* 0x000fe40000000008 */
[----:B-1----:R-:W-:Y:S02]  /*5cb0*/  SEL R9, RZ, 0x1, P0 ;  /* 0x00000001ff097807 */ /* 0x002fe40000000000 */
[----:B------:R2:W-:Y:S01]  /*5cc0*/  SYNCS.ARRIVE.TRANS64.RED.A1T0 RZ, [R8+URZ], RZ ;  /* 0x000000ff08ff79a7 */ /* 0x0005e2000810043f */
[----:B------:R-:W-:Y:S02]  /*5cd0*/  SEL R0, R0, RZ, P0 ;  /* 0x000000ff00007207 */ /* 0x000fe40000000000 */
[----:B------:R-:W-:-:S02]  /*5ce0*/  LOP3.LUT R4, R4, R9, RZ, 0x3c, !PT ;  /* 0x0000000904047212 */ /* 0x000fc400078e3cff */
[----:B------:R-:W-:Y:S05]  /*5cf0*/  @!P1 BRA `(.L_x_3050) ;  /* 0xffffffc000789947 */ /* 0x000fea000383ffff */
.L_x_3039:
[----:B------:R-:W-:-:S06]  /*5d00*/  UISETP.GE.AND UP0, UPT, UR45, UR44, UPT ;  /* 0x0000002c2d00728c */ /* 0x000fcc000bf06270 */
[----:B------:R-:W-:-:S13]  /*5d10*/  PLOP3.LUT P0, PT, PT, PT, UP0, 0x80, 0x0 ;  /* 0x000000000000781c */ /* 0x000fda0003f0f008 */
[----:B------:R-:W-:Y:S05]  /*5d20*/  @P0 BRA `(.L_x_3051) ;  /* 0x0000004000580947 */ /* 0x000fea0003800000 */
[----:B------:R-:W3:Y:S04]  /*5d30*/  LDL.LU R14, [R1+0x14] ;  /* 0x00001400010e7983 */ /* 0x000ee80000300800 */
[----:B------:R-:W4:Y:S01]  /*5d40*/  LDL.LU R12, [R1+0x8] ;  /* 0x00000800010c7983 */ /* 0x000f220000300800 */
[----:B------:R-:W-:Y:S01]  /*5d50*/  UIMAD UR4, UR37, -0x80, UR42 ;  /* 0xffffff80250478a4 */ /* 0x000fe2000f8e022a */
[----:B------:R-:W-:Y:S01]  /*5d60*/  IMAD.MOV.U32 R185, RZ, RZ, 0x40000040 ;  /* 0x40000040ffb97424 */ /* 0x000fe200078e00ff */
[----:B------:R-:W-:Y:S01]  /*5d70*/  MOV R189, 0x40000040 ;  /* 0x4000004000bd7802 */ /* 0x000fe20000000f00 */
[----:B------:R-:W5:Y:S01]  /*5d80*/  S2R R6, SR_TID.X ;  /* 0x0000000000067919 */ /* 0x000f620000002100 */
[----:B------:R-:W-:Y:S02]  /*5d90*/  IMAD.MOV.U32 R187, RZ, RZ, 0x40000040 ;  /* 0x40000040ffbb7424 */ /* 0x000fe400078e00ff */
[----:B------:R-:W-:-:S02]  /*5da0*/  IMAD.MOV.U32 R191, RZ, RZ, 0x40000040 ;  /* 0x40000040ffbf7424 */ /* 0x000fc400078e00ff */
[----:B------:R-:W-:Y:S02]  /*5db0*/  IMAD.MOV.U32 R193, RZ, RZ, 0x40000040 ;  /* 0x40000040ffc17424 */ /* 0x000fe400078e00ff */
[----:B-----5:R-:W-:-:S05]  /*5dc0*/  VIADD R6, R6, 0xffffff80 ;  /* 0xffffff8006067836 */ /* 0x020fca0000000000 */
[----:B------:R-:W-:-:S04]  /*5dd0*/  SHF.R.S32.HI R7, RZ, 0x1f, R6 ;  /* 0x0000001fff077819 */ /* 0x000fc80000011406 */
[CC--:B------:R-:W-:Y:S02]  /*5de0*/  LEA.HI R9, R7.reuse, R6.reuse, RZ, 0x5 ;  /* 0x0000000607097211 */ /* 0x0c0fe400078f28ff */
[-C--:B--2---:R-:W-:Y:S02]  /*5df0*/  LEA.HI R8, R7, R6.reuse, RZ, 0x7 ;  /* 0x0000000607087211 */ /* 0x084fe400078f38ff */
[----:B------:R-:W-:Y:S02]  /*5e00*/  LOP3.LUT R9, R9, 0xffffffe0, RZ, 0xc0, !PT ;  /* 0xffffffe009097812 */ /* 0x000fe400078ec0ff */
[----:B------:R-:W-:Y:S02]  /*5e10*/  LEA.HI R11, R7, R6, RZ, 0x2 ;  /* 0x00000006070b7211 */ /* 0x000fe400078f10ff */
[----:B------:R-:W-:Y:S01]  /*5e20*/  LOP3.LUT R7, R8, 0xffffff80, RZ, 0xc0, !PT ;  /* 0xffffff8008077812 */ /* 0x000fe200078ec0ff */
[----:B------:R-:W-:Y:S01]  /*5e30*/  IMAD.IADD R10, R6, 0x1, -R9 ;  /* 0x00000001060a7824 */ /* 0x000fe200078e0a09 */
[----:B-1----:R-:W-:-:S02]  /*5e40*/  LOP3.LUT R13, R11, 0xfffffffc, RZ, 0xc0, !PT ;  /* 0xfffffffc0b0d7812 */ /* 0x002fc400078ec0ff */
[----:B------:R-:W-:Y:S01]  /*5e50*/  SHF.R.S32.HI R8, RZ, 0x7, R8 ;  /* 0x00000007ff087819 */ /* 0x000fe20000011408 */
[C---:B------:R-:W-:Y:S01]  /*5e60*/  IMAD.IADD R9, R6.reuse, 0x1, -R7 ;  /* 0x0000000106097824 */ /* 0x040fe200078e0a07 */
[----:B------:R-:W-:Y:S02]  /*5e70*/  SHF.R.S32.HI R11, RZ, 0x1f, R10 ;  /* 0x0000001fff0b7819 */ /* 0x000fe4000001140a */
[----:B------:R-:W-:Y:S02]  /*5e80*/  IADD3 R7, R6, -R13, RZ ;  /* 0x8000000d06077210 */ /* 0x000fe40007ffe0ff */
[CC--:B------:R-:W-:Y:S02]  /*5e90*/  LEA.HI R6, R11.reuse, R10.reuse, RZ, 0x3 ;  /* 0x0000000a0b067211 */ /* 0x0c0fe400078f18ff */
[----:B------:R-:W-:Y:S02]  /*5ea0*/  LEA.HI R10, R11, R10, RZ, 0x2 ;  /* 0x0000000a0b0a7211 */ /* 0x000fe400078f10ff */
[----:B------:R-:W-:-:S02]  /*5eb0*/  SHF.R.S32.HI R6, RZ, 0x3, R6 ;  /* 0x00000003ff067819 */ /* 0x000fc40000011406 */
[----:B---3--:R-:W-:Y:S01]  /*5ec0*/  LEA.HI R9, R14, R9, RZ, 0x5 ;  /* 0x000000090e097211 */ /* 0x008fe200078f28ff */
[----:B------:R-:W-:-:S03]  /*5ed0*/  IMAD.U32 R14, RZ, RZ, UR4 ;  /* 0x00000004ff0e7e24 */ /* 0x000fc6000f8e00ff */
[----:B------:R-:W-:Y:S02]  /*5ee0*/  SHF.R.S32.HI R13, RZ, 0x5, R9 ;  /* 0x00000005ff0d7819 */ /* 0x000fe40000011409 */
[----:B------:R-:W-:Y:S02]  /*5ef0*/  SHF.R.S32.HI R9, RZ, 0x2, R10 ;  /* 0x00000002ff097819 */ /* 0x000fe4000001140a */
[----:B----4-:R-:W-:Y:S01]  /*5f00*/  SHF.R.S32.HI R11, RZ, 0x2, R12 ;  /* 0x00000002ff0b7819 */ /* 0x010fe2000001140c */
[----:B------:R-:W-:Y:S01]  /*5f10*/  IMAD R17, R13, -0x10, R14 ;  /* 0xfffffff00d117824 */ /* 0x000fe200078e020e */
[----:B------:R-:W-:Y:S01]  /*5f20*/  SHF.R.S32.HI R12, RZ, 0x1f, R12 ;  /* 0x0000001fff0c7819 */ /* 0x000fe2000001140c */
[C---:B------:R-:W-:Y:S01]  /*5f30*/  VIADD R13, R9.reuse, 0x8 ;  /* 0x00000008090d7836 */ /* 0x040fe20000000000 */
[----:B------:R-:W-:Y:S01]  /*5f40*/  LEA.HI R14, R8, R8, RZ, 0x1 ;  /* 0x00000008080e7211 */ /* 0x000fe200078f08ff */
[----:B------:R-:W-:Y:S01]  /*5f50*/  VIADD R19, R9, 0x10 ;  /* 0x0000001009137836 */ /* 0x000fe20000000000 */
[----:B------:R-:W-:-:S02]  /*5f60*/  LEA.HI R12, R12, R11, RZ, 0x3 ;  /* 0x0000000b0c0c7211 */ /* 0x000fc400078f18ff */
[----:B------:R-:W-:Y:S02]  /*5f70*/  LOP3.LUT R15, R14, 0xfffffffe, RZ, 0xc0, !PT ;  /* 0xfffffffe0e0f7812 */ /* 0x000fe400078ec0ff */
[----:B------:R-:W-:Y:S02]  /*5f80*/  LEA.HI R14, R13, R13, RZ, 0x1 ;  /* 0x0000000d0d0e7211 */ /* 0x000fe400078f08ff */
[----:B------:R-:W-:Y:S02]  /*5f90*/  LOP3.LUT R12, R12, 0xfffffff8, RZ, 0xc0, !PT ;  /* 0xfffffff80c0c7812 */ /* 0x000fe400078ec0ff */
[----:B------:R-:W-:Y:S02]  /*5fa0*/  IADD3 R8, R8, -R15, RZ ;  /* 0x8000000f08087210 */ /* 0x000fe40007ffe0ff */
[----:B------:R-:W-:Y:S02]  /*5fb0*/  SHF.R.S32.HI R15, RZ, 0x1, R14 ;  /* 0x00000001ff0f7819 */ /* 0x000fe4000001140e */
[----:B------:R-:W-:Y:S01]  /*5fc0*/  IADD3 R23, R17, R12, -R11 ;  /* 0x0000000c11177210 */ /* 0x000fe20007ffe80b */
[----:B------:R-:W-:Y:S01]  /*5fd0*/  IMAD.HI R11, R6, 0x2aaaaaab, RZ ;  /* 0x2aaaaaab060b7827 */ /* 0x000fe200078e02ff */
[----:B------:R-:W-:-:S02]  /*5fe0*/  LEA.HI R10, R10, R9, RZ, 0x1 ;  /* 0x000000090a0a7211 */ /* 0x000fc400078f08ff */
[----:B------:R-:W-:Y:S01]  /*5ff0*/  LEA.HI R20, R19, R19, RZ, 0x1 ;  /* 0x0000001313147211 */ /* 0x000fe200078f08ff */
[----:B------:R-:W-:Y:S01]  /*6000*/  IMAD.HI R17, R15, 0x2aaaaaab, RZ ;  /* 0x2aaaaaab0f117827 */ /* 0x000fe200078e02ff */
[----:B------:R-:W-:Y:S02]  /*6010*/  SHF.R.U32.HI R12, RZ, 0x1, R11 ;  /* 0x00000001ff0c7819 */ /* 0x000fe4000001160b */
[----:B------:R-:W-:Y:S01]  /*6020*/  LOP3.LUT R10, R10, 0xfffffffe, RZ, 0xc0, !PT ;  /* 0xfffffffe0a0a7812 */ /* 0x000fe200078ec0ff */
[----:B------:R-:W-:Y:S01]  /*6030*/  IMAD R8, R8, -0x40, R23 ;  /* 0xffffffc008087824 */ /* 0x000fe200078e0217 */
[----:B------:R-:W-:Y:S02]  /*6040*/  SHF.R.U32.HI R18, RZ, 0x1, R17 ;  /* 0x00000001ff127819 */ /* 0x000fe40000011611 */
[----:B------:R-:W-:Y:S01]  /*6050*/  LEA.HI R11, R11, R12, RZ, 0x1 ;  /* 0x0000000c0b0b7211 */ /* 0x000fe200078f08ff */
[----:B------:R-:W-:Y:S01]  /*6060*/  IMAD.IADD R10, R9, 0x1, -R10 ;  /* 0x00000001090a7824 */ /* 0x000fe200078e0a0a */
[----:B------:R-:W-:-:S02]  /*6070*/  LEA.HI R18, R17, R18, RZ, 0x1 ;  /* 0x0000001211127211 */ /* 0x000fc400078f08ff */
[----:B------:R-:W-:Y:S01]  /*6080*/  LOP3.LUT R14, R14, 0xfffffffe, RZ, 0xc0, !PT ;  /* 0xfffffffe0e0e7812 */ /* 0x000fe200078ec0ff */
[----:B------:R-:W-:Y:S01]  /*6090*/  IMAD R11, R11, -0xc, R6 ;  /* 0xfffffff40b0b7824 */ /* 0x000fe200078e0206 */
[----:B------:R-:W-:Y:S01]  /*60a0*/  SHF.R.S32.HI R21, RZ, 0x1, R20 ;  /* 0x00000001ff157819 */ /* 0x000fe20000011414 */
[----:B------:R-:W-:Y:S01]  /*60b0*/  IMAD R15, R18, -0xc, R15 ;  /* 0xfffffff4120f7824 */ /* 0x000fe200078e020f */
[----:B------:R-:W-:Y:S01]  /*60c0*/  LOP3.LUT R20, R20, 0xfffffffe, RZ, 0xc0, !PT ;  /* 0xfffffffe14147812 */ /* 0x000fe200078ec0ff */
[----:B------:R-:W-:Y:S01]  /*60d0*/  IMAD.IADD R14, R13, 0x1, -R14 ;  /* 0x000000010d0e7824 */ /* 0x000fe200078e0a0e */
[----:B------:R-:W-:Y:S01]  /*60e0*/  LEA R10, R11, R10, 0x3 ;  /* 0x0000000a0b0a7211 */ /* 0x000fe200078e18ff */
[----:B------:R-:W-:-:S04]  /*60f0*/  IMAD.HI R22, R21, 0x2aaaaaab, RZ ;  /* 0x2aaaaaab15167827 */ /* 0x000fc800078e02ff */
[----:B------:R-:W-:Y:S01]  /*6100*/  IMAD R9, R15, 0x8, R14 ;  /* 0x000000080f097824 */ /* 0x000fe200078e020e */
[----:B------:R-:W-:Y:S01]  /*6110*/  SHF.R.U32.HI R23, RZ, 0x1, R22 ;  /* 0x00000001ff177819 */ /* 0x000fe20000011616 */
[C-C-:B------:R-:W-:Y:S01]  /*6120*/  IMAD R6, R5.reuse, 0x800, R16.reuse ;  /* 0x0000080005067824 */ /* 0x140fe200078e0210 */
[----:B------:R-:W-:Y:S01]  /*6130*/  STL [R1+0x20], R10 ;  /* 0x0000200a01007387 */ /* 0x000fe20000100800 */
[----:B------:R-:W-:Y:S01]  /*6140*/  IMAD R5, R5, 0x2000, R16 ;  /* 0x0000200005057824 */ /* 0x000fe200078e0210 */
[----:B------:R-:W-:Y:S01]  /*6150*/  LEA.HI R22, R22, R23, RZ, 0x1 ;  /* 0x0000001716167211 */ /* 0x000fe200078f08ff */
[----:B------:R-:W-:Y:S01]  /*6160*/  VIADD R6, R6, 0x1a800 ;  /* 0x0001a80006067836 */ /* 0x000fe20000000000 */
[----:B------:R1:W-:Y:S01]  /*6170*/  STL [R1+0x1c], R9 ;  /* 0x00001c0901007387 */ /* 0x0003e20000100800 */
[----:B------:R-:W-:Y:S01]  /*6180*/  IMAD.IADD R20, R19, 0x1, -R20 ;  /* 0x0000000113147824 */ /* 0x000fe200078e0a14 */
[----:B------:R-:W-:Y:S01]  /*6190*/  MOV R23, 0x40000040 ;  /* 0x4000004000177802 */ /* 0x000fe20000000f00 */
[----:B------:R-:W-:Y:S01]  /*61a0*/  IMAD R21, R22, -0xc, R21 ;  /* 0xfffffff416157824 */ /* 0x000fe200078e0215 */
[----:B------:R-:W-:-:S04]  /*61b0*/  SHF.R.U32.HI R6, RZ, 0x4, R6 ;  /* 0x00000004ff067819 */ /* 0x000fc80000011606 */
[----:B------:R-:W-:Y:S01]  /*61c0*/  LOP3.LUT R6, R6, 0x3fff, RZ, 0xc0, !PT ;  /* 0x00003fff06067812 */ /* 0x000fe200078ec0ff */
[----:B-1----:R-:W-:Y:S01]  /*61d0*/  VIADD R9, R5, 0x4000 ;  /* 0x0000400005097836 */ /* 0x002fe20000000000 */
[----:B------:R-:W-:Y:S02]  /*61e0*/  SHF.R.U32.HI R5, RZ, 0x4, R5 ;  /* 0x00000004ff057819 */ /* 0x000fe40000011605 */
[----:B------:R-:W-:Y:S02]  /*61f0*/  LEA R10, R21, R20, 0x3 ;  /* 0x00000014150a7211 */ /* 0x000fe400078e18ff */
[----:B------:R-:W-:Y:S02]  /*6200*/  SHF.R.U32.HI R9, RZ, 0x4, R9 ;  /* 0x00000004ff097819 */ /* 0x000fe40000011609 */
[----:B------:R-:W-:Y:S01]  /*6210*/  LOP3.LUT R5, R5, 0x3fff, RZ, 0xc0, !PT ;  /* 0x00003fff05057812 */ /* 0x000fe200078ec0ff */
[----:B------:R-:W-:Y:S01]  /*6220*/  STL [R1+0x14], R10 ;  /* 0x0000140a01007387 */ /* 0x000fe20000100800 */
[----:B------:R-:W-:-:S02]  /*6230*/  LOP3.LUT R9, R9, 0x3fff, RZ, 0xc0, !PT ;  /* 0x00003fff09097812 */ /* 0x000fc400078ec0ff */
[----:B------:R-:W-:Y:S02]  /*6240*/  LOP3.LUT R11, R5, 0x10000, RZ, 0xfc, !PT ;  /* 0x00010000050b7812 */ /* 0x000fe400078efcff */
[----:B------:R-:W-:Y:S02]  /*6250*/  LOP3.LUT R6, R6, 0x10000, RZ, 0xfc, !PT ;  /* 0x0001000006067812 */ /* 0x000fe400078efcff */
[----:B------:R-:W-:Y:S01]  /*6260*/  LOP3.LUT R5, R9, 0x10000, RZ, 0xfc, !PT ;  /* 0x0001000009057812 */ /* 0x000fe200078efcff */
[----:B------:R-:W-:Y:S01]  /*6270*/  STL [R1+0xc], R11 ;  /* 0x00000c0b01007387 */ /* 0x000fe20000100800 */
[----:B------:R-:W-:Y:S01]  /*6280*/  IADD3 R9, R7, 0x8, RZ ;  /* 0x0000000807097810 */ /* 0x000fe20007ffe0ff */
[----:B------:R-:W-:Y:S01]  /*6290*/  VIADD R22, R11, 0x2 ;  /* 0x000000020b167836 */ /* 0x000fe20000000000 */
[C---:B------:R-:W-:Y:S01]  /*62a0*/  IADD3 R190, R5.reuse, 0x4, RZ ;  /* 0x0000000405be7810 */ /* 0x040fe20007ffe0ff */
[----:B------:R1:W-:Y:S01]  /*62b0*/  STL [R1+0x18], R6 ;  /* 0x0000180601007387 */ /* 0x0003e20000100800 */
[----:B------:R-:W-:Y:S01]  /*62c0*/  VIADD R188, R5, 0x2 ;  /* 0x0000000205bc7836 */ /* 0x000fe20000000000 */
[----:B------:R-:W-:Y:S01]  /*62d0*/  IADD3 R184, R11, 0x4, RZ ;  /* 0x000000040bb87810 */ /* 0x000fe20007ffe0ff */
[----:B------:R-:W-:Y:S01]  /*62e0*/  VIADD R192, R5, 0x6 ;  /* 0x0000000605c07836 */ /* 0x000fe20000000000 */
[----:B------:R2:W-:Y:S01]  /*62f0*/  STL [R1+0x8], R5 ;  /* 0x0000080501007387 */ /* 0x0005e20000100800 */
[----:B------:R-:W-:Y:S01]  /*6300*/  VIADD R186, R11, 0x6 ;  /* 0x000000060bba7836 */ /* 0x000fe20000000000 */
[C---:B------:R-:W-:Y:S01]  /*6310*/  IADD3 R9, R7.reuse, 0x14, RZ ;  /* 0x0000001407097810 */ /* 0x040fe20007ffe0ff */
[----:B-1----:R-:W-:-:S02]  /*6320*/  VIADD R6, R7, 0xc ;  /* 0x0000000c07067836 */ /* 0x002fc40000000000 */
[C---:B------:R-:W-:Y:S02]  /*6330*/  VIADD R6, R7.reuse, 0x18 ;  /* 0x0000001807067836 */ /* 0x040fe40000000000 */
[C---:B--2---:R-:W-:Y:S02]  /*6340*/  VIADD R5, R7.reuse, 0x4 ;  /* 0x0000000407057836 */ /* 0x044fe40000000000 */
[C---:B------:R-:W-:Y:S02]  /*6350*/  VIADD R5, R7.reuse, 0x10 ;  /* 0x0000001007057836 */ /* 0x040fe40000000000 */
[----:B------:R-:W-:-:S07]  /*6360*/  VIADD R5, R7, 0x1c ;  /* 0x0000001c07057836 */ /* 0x000fce0000000000 */
.L_x_3062:
[----:B------:R-:W-:-:S04]  /*6370*/  MOV R5, UR36 ;  /* 0x0000002400057c02 */ /* 0x000fc80008000f00 */
[----:B------:R-:W-:-:S04]  /*6380*/  LOP3.LUT R5, R5, 0x1, RZ, 0xfc, !PT ;  /* 0x0000000105057812 */ /* 0x000fc800078efcff */
[----:B------:R-:W-:-:S13]  /*6390*/  ISETP.NE.AND P0, PT, R5, 0x3, PT ;  /* 0x000000030500780c */ /* 0x000fda0003f05270 */
[----:B--2---:R-:W-:Y:S05]  /*63a0*/  @!P0 BRA `(.L_x_3052) ;  /* 0x0000000000048947 */ /* 0x004fea0003800000 */
[----:B------:R-:W-:Y:S01]  /*63b0*/  BPT.TRAP 0x1 ;  /* 0x000000040000795c */ /* 0x000fe20000300000 */
.L_x_3052:
[----:B------:R-:W-:Y:S01]  /*63c0*/  IMAD R5, R0, 0x8, R16 ;  /* 0x0000000800057824 */ /* 0x000fe200078e0210 */
[----:B------:R-:W-:-:S04]  /*63d0*/  SHF.L.U32 R18, R4, 0x1f, RZ ;  /* 0x0000001f04127819 */ /* 0x000fc800000006ff */
[----:B------:R1:W2:Y:S01]  /*63e0*/  SYNCS.PHASECHK.TRANS64.TRYWAIT P1, [R5+URZ+0x26810], R18 ;  /* 0x02681012050075a7 */ /* 0x0002a2000802017f */
[----:B------:R-:W-:Y:S05]  /*63f0*/  @!P0 BRA `(.L_x_3053) ;  /* 0x0000000000048947 */ /* 0x000fea0003800000 */
[----:B------:R-:W-:Y:S01]  /*6400*/  BPT.TRAP 0x1 ;  /* 0x000000040000795c */ /* 0x000fe20000300000 */
.L_x_3053:
[----:B------:R-:W-:-:S05]  /*6410*/  VIADD R6, R16, 0xe000 ;  /* 0x0000e00010067836 */ /* 0x000fca0000000000 */
[----:B------:R-:W-:-:S04]  /*6420*/  SHF.R.U32.HI R6, RZ, 0x4, R6 ;  /* 0x00000004ff067819 */ /* 0x000fc80000011606 */
[----:B------:R-:W-:-:S04]  /*6430*/  LOP3.LUT R6, R6, 0x3fff, RZ, 0xc0, !PT ;  /* 0x00003fff06067812 */ /* 0x000fc800078ec0ff */
[----:B------:R-:W-:Y:S01]  /*6440*/  LOP3.LUT R9, R6, 0x10000, RZ, 0xfc, !PT ;  /* 0x0001000006097812 */ /* 0x000fe200078efcff */
[----:B--2---:R-:W-:Y:S06]  /*6450*/  @P1 BRA `(.L_x_3054) ;  /* 0x0000000000081947 */ /* 0x004fec0003800000 */
[----:B------:R-:W2:Y:S02]  /*6460*/  SYNCS.PHASECHK.TRANS64.TRYWAIT P1, [R5+URZ+0x26810], R18 ;  /* 0x02681012050075a7 */ /* 0x000ea4000802017f */
[----:B--2---:R-:W-:Y:S05]  /*6470*/  @!P1 BRA `(.L_x_3055) ;  /* 0x0000009800089947 */ /* 0x004fea0003800000 */
.L_x_3054:
        /* <DEDUP_REMOVED lines=21> */
[----:B--2---:R-:W-:Y:S01]  /*65d0*/  IMAD R14, R0, 0x80, R11 ;  /* 0x00000080000e7824 */ /* 0x004fe200078e020b */
[----:B------:R-:W-:Y:S01]  /*65e0*/  IADD3 R10, R16, 0x1a000, RZ ;  /* 0x0001a000100a7810 */ /* 0x000fe20007ffe0ff */
        /* <DEDUP_REMOVED lines=31> */
.L_x_3056:
[----:B------:R1:W1:Y:S01]  /*67e0*/  SYNCS.PHASECHK.TRANS64.TRYWAIT P1, [R5+URZ+0x26830], R18 ;  /* 0x02683012050075a7 */ /* 0x000262000802017f */
[----:B------:R-:W-:Y:S05]  /*67f0*/  @!P0 BRA `(.L_x_3057) ;  /* 0x0000000000048947 */ /* 0x000fea0003800000 */
[----:B------:R-:W-:Y:S01]  /*6800*/  BPT.TRAP 0x1 ;  /* 0x000000040000795c */ /* 0x000fe20000300000 */
.L_x_3057:
        /* <DEDUP_REMOVED lines=8> */
.L_x_3058:
        /* <DEDUP_REMOVED lines=9> */
[C---:B------:R-:W-:Y:S01]  /*6920*/  IADD3 R233, R7.reuse, 0x8, RZ ;  /* 0x0000000807e97810 */ /* 0x040fe20007ffe0ff */
[C---:B------:R-:W-:Y:S01]  /*6930*/  VIADD R229, R7.reuse, 0xc ;  /* 0x0000000c07e57836 */ /* 0x040fe20000000000 */
[----:B------:R1:W-:Y:S01]  /*6940*/  STL [R1+0x28], R3 ;  /* 0x0000280301007387 */ /* 0x0003e20000100800 */
[C---:B------:R-:W-:Y:S01]  /*6950*/  VIADD R217, R7.reuse, 0x10 ;  /* 0x0000001007d97836 */ /* 0x040fe20000000000 */
[C---:B------:R-:W-:Y:S01]  /*6960*/  IADD3 R230, R7.reuse, 0x14, RZ ;  /* 0x0000001407e67810 */ /* 0x040fe20007ffe0ff */
[C---:B------:R-:W-:Y:S01]  /*6970*/  VIADD R231, R7.reuse, 0x18 ;  /* 0x0000001807e77836 */ /* 0x040fe20000000000 */
[----:B------:R1:W-:Y:S01]  /*6980*/  STL [R1+0x24], R2 ;  /* 0x0000240201007387 */ /* 0x0003e20000100800 */
[C---:B------:R-:W-:Y:S01]  /*6990*/  VIADD R219, R7.reuse, 0x1c ;  /* 0x0000001c07db7836 */ /* 0x040fe20000000000 */
[----:B------:R-:W-:Y:S01]  /*69a0*/  ISETP.GT.AND P1, PT, R8, 0x8, PT ;  /* 0x000000080800780c */ /* 0x000fe20003f24270 */
[----:B------:R-:W-:Y:S01]  /*69b0*/  IMAD R236, R0, 0x300, R11 ;  /* 0x0000030000ec7824 */ /* 0x000fe200078e020b */
[----:B------:R-:W-:Y:S01]  /*69c0*/  ISETP.GT.AND P2, PT, R8, RZ, PT ;  /* 0x000000ff0800720c */ /* 0x000fe20003f44270 */
[----:B--2---:R-:W-:Y:S01]  /*69d0*/  SHFL.IDX PT, R204, R198, R231, 0x1f ;  /* 0x00001fe7c6cc7589 */ /* 0x004fe200000e0000 */
[----:B------:R-:W-:-:S03]  /*69e0*/  VIADD R11, R7, 0x1c ;  /* 0x0000001c070b7836 */ /* 0x000fc60000000000 */
[----:B---3--:R-:W-:Y:S04]  /*69f0*/  SHFL.IDX PT, R224, R13, R233, 0x1f ;  /* 0x00001fe90de07589 */ /* 0x008fe800000e0000 */
[----:B------:R-:W-:Y:S04]  /*6a00*/  SHFL.IDX PT, R213, R13, R217, 0x1f ;  /* 0x00001fd90dd57589 */ /* 0x000fe800000e0000 */
[----:B------:R-:W-:Y:S04]  /*6a10*/  SHFL.IDX PT, R214, R13, R229, 0x1f ;  /* 0x00001fe50dd67589 */ /* 0x000fe800000e0000 */
[----:B------:R-:W-:Y:S04]  /*6a20*/  SHFL.IDX PT, R209, R13, R219, 0x1f ;  /* 0x00001fdb0dd17589 */ /* 0x000fe800000e0000 */
[----:B----4-:R-:W-:Y:S04]  /*6a30*/  SHFL.IDX PT, R206, R12, R7, 0x1f ;  /* 0x00001f070cce7589 */ /* 0x010fe800000e0000 */
[----:B------:R-:W-:Y:S04]  /*6a40*/  SHFL.IDX PT, R212, R12, R232, 0x1f ;  /* 0x00001fe80cd47589 */ /* 0x000fe800000e0000 */
        /* <DEDUP_REMOVED lines=14> */
[----:B------:R-:W2:Y:S01]  /*6b30*/  SHFL.IDX PT, R87, R198, R7, 0x1f ;  /* 0x00001f07c6577589 */ /* 0x000ea200000e0000 */
        /* <DEDUP_REMOVED lines=11> */
[----:B------:R-:W4:Y:S01]  /*6bf0*/  SHFL.IDX PT, R88, R198, R232, 0x1f ;  /* 0x00001fe8c6587589 */ /* 0x000f2200000e0000 */
[----:B------:R-:W-:Y:S01]  /*6c00*/  FMUL.FTZ R19, R80, UR5 ;  /* 0x0000000550137c20 */ /* 0x000fe20008410000 */
[----:B------:R-:W-:Y:S01]  /*6c10*/  FMUL.FTZ R20, R81, UR5 ;  /* 0x0000000551147c20 */ /* 0x000fe20008410000 */
[----:B------:R-:W-:Y:S01]  /*6c20*/  FMUL.FTZ R72, R83, UR5 ;  /* 0x0000000553487c20 */ /* 0x000fe20008410000 */
[----:B------:R-:W4:Y:S01]  /*6c30*/  SHFL.IDX PT, R93, R198, R229, 0x1f ;  /* 0x00001fe5c65d7589 */ /* 0x000f2200000e0000 */
[----:B-1----:R1:W2:Y:S01]  /*6c40*/  MUFU.TANH R3, R73 ;  /* 0x0000004900037308 */ /* 0x0022a20000002400 */
[----:B------:R-:W-:Y:S01]  /*6c50*/  FMUL.FTZ R80, R91, UR5 ;  /* 0x000000055b507c20 */ /* 0x000fe20008410000 */
[----:B------:R-:W-:Y:S01]  /*6c60*/  FMUL.FTZ R81, R92, UR5 ;  /* 0x000000055c517c20 */ /* 0x000fe20008410000 */
[----:B------:R-:W4:Y:S01]  /*6c70*/  SHFL.IDX PT, R90, R198, R233, 0x1f ;  /* 0x00001fe9c65a7589 */ /* 0x000f2200000e0000 */
[----:B------:R-:W-:Y:S01]  /*6c80*/  FMUL.FTZ R74, R85, UR5 ;  /* 0x00000005554a7c20 */ /* 0x000fe20008410000 */
[----:B------:R-:W-:Y:S01]  /*6c90*/  FMUL.FTZ R195, R97, UR5 ;  /* 0x0000000561c37c20 */ /* 0x000fe20008410000 */
[----:B------:R-:W-:Y:S01]  /*6ca0*/  FMUL.FTZ R78, R89, UR5 ;  /* 0x00000005594e7c20 */ /* 0x000fe20008410000 */
[----:B------:R-:W4:Y:S01]  /*6cb0*/  SHFL.IDX PT, R91, R198, R217, 0x1f ;  /* 0x00001fd9c65b7589 */ /* 0x000f2200000e0000 */
[----:B------:R2:W4:Y:S01]  /*6cc0*/  MUFU.TANH R2, R75 ;  /* 0x0000004b00027308 */ /* 0x0005220000002400 */
[----:B-1----:R-:W-:Y:S01]  /*6cd0*/  FMUL.FTZ R73, R84, UR5 ;  /* 0x0000000554497c20 */ /* 0x002fe20008410000 */
[----:B---3--:R-:W-:Y:S01]  /*6ce0*/  FSEL R85, R14, -INF , P2 ;  /* 0xff8000000e557808 */ /* 0x008fe20001000000 */
[----:B------:R-:W1:Y:S01]  /*6cf0*/  SHFL.IDX PT, R92, R198, R230, 0x1f ;  /* 0x00001fe6c65c7589 */ /* 0x000e6200000e0000 */
[----:B------:R-:W-:Y:S01]  /*6d00*/  FMUL.FTZ R83, R94, UR5 ;  /* 0x000000055e537c20 */ /* 0x000fe20008410000 */
[----:B------:R-:W-:Y:S01]  /*6d10*/  FMUL.FTZ R196, R117, UR5 ;  /* 0x0000000575c47c20 */ /* 0x000fe20008410000 */
[----:B------:R-:W-:Y:S01]  /*6d20*/  FMUL.FTZ R197, R118, UR5 ;  /* 0x0000000576c57c20 */ /* 0x000fe20008410000 */
[----:B------:R-:W3:Y:S01]  /*6d30*/  SHFL.IDX PT, R97, R198, R219, 0x1f ;  /* 0x00001fdbc6617589 */ /* 0x000ee200000e0000 */
[----:B------:R-:W-:Y:S01]  /*6d40*/  MUFU.TANH R235, R235 ;  /* 0x000000eb00eb7308 */ /* 0x000fe20000002400 */
[----:B--2---:R-:W-:Y:S01]  /*6d50*/  FMUL.FTZ R75, R86, UR5 ;  /* 0x00000005564b7c20 */ /* 0x004fe20008410000 */
[----:B------:R-:W-:Y:S01]  /*6d60*/  FSEL R86, R15, -INF , P1 ;  /* 0xff8000000f567808 */ /* 0x000fe20000800000 */
[----:B------:R-:W2:Y:S01]  /*6d70*/  SHFL.IDX PT, R94, R13, R7, 0x1f ;  /* 0x00001f070d5e7589 */ /* 0x000ea200000e0000 */
[----:B------:R-:W-:Y:S01]  /*6d80*/  FSEL R117, R3, -INF , P2 ;  /* 0xff80000003757808 */ /* 0x000fe20001000000 */
[----:B------:R-:W-:Y:S01]  /*6d90*/  FMUL.FTZ R194, R96, UR5 ;  /* 0x0000000560c27c20 */ /* 0x000fe20008410000 */
[----:B------:R-:W-:Y:S01]  /*6da0*/  FMUL.FTZ R84, R95, UR5 ;  /* 0x000000055f547c20 */ /* 0x000fe20008410000 */
[----:B------:R-:W2:Y:S01]  /*6db0*/  SHFL.IDX PT, R96, R13, R232, 0x1f ;  /* 0x00001fe80d607589 */ /* 0x000ea200000e0000 */
[----:B------:R-:W1:Y:S01]  /*6dc0*/  MUFU.TANH R18, R18 ;  /* 0x0000001200127308 */ /* 0x000e620000002400 */
[----:B----4-:R-:W-:Y:S01]  /*6dd0*/  FSEL R89, R2, -INF , P1 ;  /* 0xff80000002597808 */ /* 0x010fe20000800000 */
        /* <DEDUP_REMOVED lines=15> */
[----:B-1----:R-:W-:Y:S01]  /*6ed0*/  FSEL R208, R18, -INF , P1 ;  /* 0xff80000012d07808 */ /* 0x002fe20000800000 */
[----:B------:R-:W-:Y:S01]  /*6ee0*/  FMUL.FTZ R111, R111, UR5 ;  /* 0x000000056f6f7c20 */ /* 0x000fe20008410000 */
[----:B------:R-:W-:Y:S01]  /*6ef0*/  FMUL.FTZ R112, R112, UR5 ;  /* 0x0000000570707c20 */ /* 0x000fe20008410000 */
[----:B------:R-:W-:Y:S01]  /*6f00*/  FMUL.FTZ R114, R114, UR5 ;  /* 0x0000000572727c20 */ /* 0x000fe20008410000 */
[----:B------:R-:W-:Y:S01]  /*6f10*/  FMUL.FTZ R113, R113, UR5 ;  /* 0x0000000571717c20 */ /* 0x000fe20008410000 */
[----:B------:R-:W-:Y:S01]  /*6f20*/  FMUL.FTZ R115, R115, UR5 ;  /* 0x0000000573737c20 */ /* 0x000fe20008410000 */
[----:B------:R-:W-:Y:S01]  /*6f30*/  SHFL.IDX PT, R217, R12, R217, 0x1f ;  /* 0x00001fd90cd97589 */ /* 0x000fe200000e0000 */
[----:B------:R-:W1:Y:S01]  /*6f40*/  MUFU.TANH R19, R19 ;  /* 0x0000001300137308 */ /* 0x000e620000002400 */
[----:B------:R-:W-:Y:S01]  /*6f50*/  FMUL.FTZ R116, R116, UR5 ;  /* 0x0000000574747c20 */ /* 0x000fe20008410000 */
[----:B------:R-:W-:-:S06]  /*6f60*/  FMUL.FTZ R119, R119, UR5 ;  /* 0x0000000577777c20 */ /* 0x000fcc0008410000 */
[----:B------:R-:W2:Y:S08]  /*6f70*/  MUFU.TANH R20, R20 ;  /* 0x0000001400147308 */ /* 0x000eb00000002400 */
[----:B------:R-:W2:Y:S08]  /*6f80*/  MUFU.TANH R21, R21 ;  /* 0x0000001500157308 */ /* 0x000eb00000002400 */
[----:B------:R-:W2:Y:S01]  /*6f90*/  MUFU.TANH R72, R72 ;  /* 0x0000004800487308 */ /* 0x000ea20000002400 */
        /* <DEDUP_REMOVED lines=8> */
[----:B------:R-:W-:Y:S02]  /*7020*/  ULDC UR4, c[0x0][0x744] ;  /* 0x0001d10000047ab9 */ /* 0x000fe40000000800 */
[----:B------:R-:W2:Y:S01]  /*7030*/  MUFU.TANH R74, R74 ;  /* 0x0000004a004a7308 */ /* 0x000ea20000002400 */
[--C-:B------:R-:W-:Y:S01]  /*7040*/  FFMA.FTZ R199, R86, UR4, -R87.reuse ;  /* 0x0000000456c77c23 */ /* 0x100fe20008010857 */
[----:B------:R-:W-:Y:S01]  /*7050*/  FFMA.FTZ R118, R85, UR4, -R87 ;  /* 0x0000000455767c23 */ /* 0x000fe20008010857 */
[----:B------:R-:W-:Y:S01]  /*7060*/  FSEL R86, R235, -INF , P2 ;  /* 0xff800000eb567808 */ /* 0x000fe20001000000 */
[--C-:B------:R-:W-:Y:S01]  /*7070*/  FFMA.FTZ R117, R117, UR4, -R88.reuse ;  /* 0x0000000475757c23 */ /* 0x100fe20008010858 */
[----:B----4-:R-:W-:Y:S01]  /*7080*/  FSEL R87, R237, -INF , P2 ;  /* 0xff800000ed577808 */ /* 0x010fe20001000000 */
[----:B------:R-:W-:Y:S01]  /*7090*/  FFMA.FTZ R89, R89, UR4, -R88 ;  /* 0x0000000459597c23 */ /* 0x000fe20008010858 */
[----:B---3--:R-:W-:Y:S01]  /*70a0*/  FSEL R85, R17, -INF , P1 ;  /* 0xff80000011557808 */ /* 0x008fe20000800000 */
[----:B------:R-:W3:Y:S01]  /*70b0*/  MUFU.TANH R75, R75 ;  /* 0x0000004b004b7308 */ /* 0x000ee20000002400 */
[--C-:B------:R-:W-:Y:S01]  /*70c0*/  FFMA.FTZ R86, R86, UR4, -R93.reuse ;  /* 0x0000000456567c23 */ /* 0x100fe2000801085d */
[----:B------:R-:W-:Y:S01]  /*70d0*/  FFMA.FTZ R208, R208, UR4, -R93 ;  /* 0x00000004d0d07c23 */ /* 0x000fe2000801085d */
[--C-:B------:R-:W-:Y:S01]  /*70e0*/  FFMA.FTZ R87, R87, UR4, -R90.reuse ;  /* 0x0000000457577c23 */ /* 0x100fe2000801085a */
[----:B------:R-:W-:Y:S01]  /*70f0*/  FFMA.FTZ R85, R85, UR4, -R90 ;  /* 0x0000000455557c23 */ /* 0x000fe2000801085a */
[----:B-1----:R-:W-:-:S02]  /*7100*/  FSEL R88, R19, -INF , P2 ;  /* 0xff80000013587808 */ /* 0x002fc40001000000 */
[----:B--2---:R-:W-:Y:S01]  /*7110*/  FSEL R93, R20, -INF , P2 ;  /* 0xff800000145d7808 */ /* 0x004fe20001000000 */
[----:B------:R-:W1:Y:S01]  /*7120*/  MUFU.TANH R76, R76 ;  /* 0x0000004c004c7308 */ /* 0x000e620000002400 */
[----:B------:R-:W-:Y:S01]  /*7130*/  FSEL R90, R21, -INF , P1 ;  /* 0xff800000155a7808 */ /* 0x000fe20000800000 */
[--C-:B------:R-:W-:Y:S01]  /*7140*/  FFMA.FTZ R203, R88, UR4, -R91.reuse ;  /* 0x0000000458cb7c23 */ /* 0x100fe2000801085b */
[----:B------:R-:W-:Y:S01]  /*7150*/  FSEL R95, R72, -INF , P1 ;  /* 0xff800000485f7808 */ /* 0x000fe20000800000 */
[--C-:B------:R-:W-:Y:S01]  /*7160*/  FFMA.FTZ R93, R93, UR4, -R92.reuse ;  /* 0x000000045d5d7c23 */ /* 0x100fe2000801085c */
[----:B------:R-:W-:Y:S01]  /*7170*/  FSEL R207, R73, -INF , P2 ;  /* 0xff80000049cf7808 */ /* 0x000fe20001000000 */
[----:B------:R-:W-:Y:S01]  /*7180*/  FFMA.FTZ R91, R90, UR4, -R91 ;  /* 0x000000045a5b7c23 */ /* 0x000fe2000801085b */
[----:B------:R-:W-:Y:S01]  /*7190*/  FSEL R90, R74, -INF , P2 ;  /* 0xff8000004a5a7808 */ /* 0x000fe20001000000 */
[----:B------:R-:W2:Y:S01]  /*71a0*/  MUFU.TANH R77, R77 ;  /* 0x0000004d004d7308 */ /* 0x000ea20000002400 */
[----:B------:R-:W-:Y:S01]  /*71b0*/  FFMA.FTZ R92, R95, UR4, -R92 ;  /* 0x000000045f5c7c23 */ /* 0x000fe2000801085c */
[----:B---3--:R-:W-:Y:S01]  /*71c0*/  FSEL R95, R75, -INF , P1 ;  /* 0xff8000004b5f7808 */ /* 0x008fe20000800000 */
[----:B------:R-:W-:Y:S01]  /*71d0*/  FFMA.FTZ R207, R207, UR4, -R204 ;  /* 0x00000004cfcf7c23 */ /* 0x000fe200080108cc */
[----:B------:R-:W-:-:S03]  /*71e0*/  FFMA.FTZ R90, R90, UR4, -R97 ;  /* 0x000000045a5a7c23 */ /* 0x000fc60008010861 */
[----:B------:R-:W-:Y:S01]  /*71f0*/  FFMA.FTZ R204, R95, UR4, -R204 ;  /* 0x000000045fcc7c23 */ /* 0x000fe200080108cc */
[----:B------:R-:W3:Y:S01]  /*7200*/  MUFU.TANH R79, R79 ;  /* 0x0000004f004f7308 */ /* 0x000ee20000002400 */
[----:B-1----:R-:W-:-:S05]  /*7210*/  FSEL R198, R76, -INF , P1 ;  /* 0xff8000004cc67808 */ /* 0x002fca0000800000 */
[----:B------:R-:W-:Y:S02]  /*7220*/  FFMA.FTZ R97, R198, UR4, -R97 ;  /* 0x00000004c6617c23 */ /* 0x000fe40008010861 */
[----:B------:R-:W-:Y:S01]  /*7230*/  MUFU.TANH R78, R78 ;  /* 0x0000004e004e7308 */ /* 0x000fe20000002400 */
[----:B--2---:R-:W-:Y:S01]  /*7240*/  FSEL R95, R77, -INF , P2 ;  /* 0xff8000004d5f7808 */ /* 0x004fe20001000000 */
[----:B------:R-:W1:Y:S04]  /*7250*/  SHFL.IDX PT, R198, R13, R230, 0x1f ;  /* 0x00001fe60dc67589 */ /* 0x000e6800000e0000 */
[----:B------:R-:W-:Y:S02]  /*7260*/  FFMA.FTZ R216, R95, UR4, -R94 ;  /* 0x000000045fd87c23 */ /* 0x000fe4000801085e */
[----:B------:R-:W-:Y:S01]  /*7270*/  MUFU.TANH R81, R81 ;  /* 0x0000005100517308 */ /* 0x000fe20000002400 */
[----:B---3--:R-:W-:-:S05]  /*7280*/  FSEL R201, R79, -INF , P1 ;  /* 0xff8000004fc97808 */ /* 0x008fca0000800000 */
[----:B------:R-:W-:Y:S02]  /*7290*/  FFMA.FTZ R94, R201, UR4, -R94 ;  /* 0x00000004c95e7c23 */ /* 0x000fe4000801085e */
[----:B------:R-:W2:Y:S01]  /*72a0*/  MUFU.TANH R80, R80 ;  /* 0x0000005000507308 */ /* 0x000ea20000002400 */
[----:B------:R-:W3:Y:S07]  /*72b0*/  SHFL.IDX PT, R201, R13, R231, 0x1f ;  /* 0x00001fe70dc97589 */ /* 0x000eee00000e0000 */
[----:B------:R-:W4:Y:S08]  /*72c0*/  MUFU.TANH R194, R194 ;  /* 0x000000c200c27308 */ /* 0x000f300000002400 */
[----:B------:R-:W1:Y:S01]  /*72d0*/  MUFU.TANH R82, R82 ;  /* 0x0000005200527308 */ /* 0x000e620000002400 */
[----:B--2---:R-:W-:-:S07]  /*72e0*/  FSEL R205, R80, -INF , P1 ;  /* 0xff80000050cd7808 */ /* 0x004fce0000800000 */
[----:B------:R-:W-:Y:S01]  /*72f0*/  MUFU.TANH R84, R84 ;  /* 0x0000005400547308 */ /* 0x000fe20000002400 */
[----:B----4-:R-:W-:-:S05]  /*7300*/  FSEL R202, R194, -INF , P2 ;  /* 0xff800000c2ca7808 */ /* 0x010fca0001000000 */
[----:B------:R-:W-:Y:S01]  /*7310*/  FFMA.FTZ R223, R202, UR4, -R213 ;  /* 0x00000004cadf7c23 */ /* 0x000fe200080108d5 */
[----:B------:R-:W-:Y:S01]  /*7320*/  FFMA.FTZ R202, -R14, R14, 1 ;  /* 0x3f8000000eca7423 */ /* 0x000fe2000001010e */
[----:B------:R-:W2:Y:S01]  /*7330*/  MUFU.TANH R83, R83 ;  /* 0x0000005300537308 */ /* 0x000ea20000002400 */
[----:B-1----:R-:W-:-:S05]  /*7340*/  FSEL R225, R82, -INF , P2 ;  /* 0xff80000052e17808 */ /* 0x002fca0001000000 */
[----:B------:R-:W-:Y:S01]  /*7350*/  FFMA.FTZ R225, R225, UR4, -R214 ;  /* 0x00000004e1e17c23 */ /* 0x000fe200080108d6 */
[----:B------:R-:W-:Y:S02]  /*7360*/  WARPGROUP.DEPBAR.LE gsb0, 0x0 ;  /* 0x00008000000079c5 */ /* 0x000fe40000010000 */
[----:B------:R-:W-:Y:S01]  /*7370*/  WARPGROUP.ARRIVE ;  /* 0x00000000000079c5 */ /* 0x000fe20000000000 */
[----:B------:R-:W-:Y:S05]  /*7380*/  MUFU.EX2 R118, R118 ;  /* 0x0000007600767308 */ /* 0x000fea0000000800 */
[----:B------:R-:W-:Y:S01]  /*7390*/  HGMMA.64x96x16.F32 R24, gdesc[UR8], R24, gsb0 ;  /* 0x01600000081879f0 */ /* 0x000fe20008000818 */
[----:B------:R-:W-:Y:S01]  /*73a0*/  R2UR UR8, R192 ;  /* 0x00000000c00872ca */ /* 0x000fe200000e0000 */
[----:B------:R-:W-:Y:S01]  /*73b0*/  UMOV UR10, UR6 ;  /* 0x00000006000a7c82 */ /* 0x000fe20008000000 */
[----:B------:R-:W-:Y:S01]  /*73c0*/  R2UR UR9, R193 ;  /* 0x00000000c10972ca */ /* 0x000fe200000e0000 */
[----:B------:R-:W-:Y:S01]  /*73d0*/  UMOV UR11, 0x40000040 ;  /* 0x40000040000b7882 */ /* 0x000fe20000000000 */
[----:B------:R1:W-:Y:S08]  /*73e0*/  MUFU.EX2 R88, R199 ;  /* 0x000000c700587308 */ /* 0x0003f00000000800 */
[----:B------:R-:W4:Y:S01]  /*73f0*/  MUFU.TANH R195, R195 ;  /* 0x000000c300c37308 */ /* 0x000f220000002400 */
[----:B-1----:R-:W-:-:S05]  /*7400*/  FSEL R199, R78, -INF , P2 ;  /* 0xff8000004ec77808 */ /* 0x002fca0001000000 */
[--C-:B------:R-:W-:Y:S01]  /*7410*/  FFMA.FTZ R95, R199, UR4, -R96.reuse ;  /* 0x00000004c75f7c23 */ /* 0x100fe20008010860 */
[----:B------:R-:W-:Y:S01]  /*7420*/  FSEL R199, R81, -INF , P2 ;  /* 0xff80000051c77808 */ /* 0x000fe20001000000 */
[----:B------:R-:W1:Y:S01]  /*7430*/  MUFU.TANH R98, R98 ;  /* 0x0000006200627308 */ /* 0x000e620000002400 */
[----:B------:R-:W-:Y:S01]  /*7440*/  FFMA.FTZ R96, R205, UR4, -R96 ;  /* 0x00000004cd607c23 */ /* 0x000fe20008010860 */
[----:B--2---:R-:W-:Y:S02]  /*7450*/  FSEL R205, R83, -INF , P1 ;  /* 0xff80000053cd7808 */ /* 0x004fe40000800000 */
[--C-:B------:R-:W-:Y:S01]  /*7460*/  FFMA.FTZ R226, R199, UR4, -R224.reuse ;  /* 0x00000004c7e27c23 */ /* 0x100fe200080108e0 */
[----:B------:R-:W-:Y:S02]  /*7470*/  FSEL R199, R84, -INF , P1 ;  /* 0xff80000054c77808 */ /* 0x000fe40000800000 */
[----:B------:R-:W-:Y:S01]  /*7480*/  FFMA.FTZ R224, R205, UR4, -R224 ;  /* 0x00000004cde07c23 */ /* 0x000fe200080108e0 */
[----:B------:R-:W2:Y:S02]  /*7490*/  MUFU.TANH R99, R99 ;  /* 0x0000006300637308 */ /* 0x000ea40000002400 */
[----:B------:R-:W-:Y:S01]  /*74a0*/  FFMA.FTZ R214, R199, UR4, -R214 ;  /* 0x00000004c7d67c23 */ /* 0x000fe200080108d6 */
[----:B----4-:R-:W-:-:S05]  /*74b0*/  FSEL R199, R195, -INF , P2 ;  /* 0xff800000c3c77808 */ /* 0x010fca0001000000 */
[----:B------:R-:W4:Y:S01]  /*74c0*/  MUFU.TANH R101, R101 ;  /* 0x0000006500657308 */ /* 0x000f220000002400 */
[----:B-1----:R-:W-:Y:S01]  /*74d0*/  FSEL R200, R98, -INF , P1 ;  /* 0xff80000062c87808 */ /* 0x002fe20000800000 */
[----:B------:R-:W-:-:S04]  /*74e0*/  FFMA.FTZ R199, R199, UR4, -R198 ;  /* 0x00000004c7c77c23 */ /* 0x000fc800080108c6 */
[----:B------:R-:W-:Y:S02]  /*74f0*/  FFMA.FTZ R213, R200, UR4, -R213 ;  /* 0x00000004c8d57c23 */ /* 0x000fe400080108d5 */
[----:B------:R-:W-:Y:S01]  /*7500*/  MUFU.TANH R103, R103 ;  /* 0x0000006700677308 */ /* 0x000fe20000002400 */
[----:B--2---:R-:W-:-:S05]  /*7510*/  FSEL R205, R99, -INF , P1 ;  /* 0xff80000063cd7808 */ /* 0x004fca0000800000 */
[----:B------:R-:W-:Y:S02]  /*7520*/  FFMA.FTZ R198, R205, UR4, -R198 ;  /* 0x00000004cdc67c23 */ /* 0x000fe400080108c6 */
[----:B------:R-:W1:Y:S01]  /*7530*/  MUFU.TANH R100, R100 ;  /* 0x0000006400647308 */ /* 0x000e620000002400 */
[----:B----4-:R-:W-:-:S05]  /*7540*/  FSEL R210, R101, -INF , P2 ;  /* 0xff80000065d27808 */ /* 0x010fca0001000000 */
[----:B------:R-:W-:Y:S02]  /*7550*/  FFMA.FTZ R210, R210, UR4, -R209 ;  /* 0x00000004d2d27c23 */ /* 0x000fe400080108d1 */
[----:B------:R-:W2:Y:S08]  /*7560*/  MUFU.TANH R102, R102 ;  /* 0x0000006600667308 */ /* 0x000eb00000002400 */
[----:B------:R-:W-:Y:S01]  /*7570*/  MUFU.TANH R104, R104 ;  /* 0x0000006800687308 */ /* 0x000fe20000002400 */
[----:B-1----:R-:W-:-:S05]  /*7580*/  FSEL R200, R100, -INF , P2 ;  /* 0xff80000064c87808 */ /* 0x002fca0001000000 */
[----:B---3--:R-:W-:Y:S02]  /*7590*/  FFMA.FTZ R200, R200, UR4, -R201 ;  /* 0x00000004c8c87c23 */ /* 0x008fe400080108c9 */
[----:B------:R-:W-:Y:S01]  /*75a0*/  MUFU.TANH R106, R106 ;  /* 0x0000006a006a7308 */ /* 0x000fe20000002400 */
[----:B--2---:R-:W-:-:S05]  /*75b0*/  FSEL R205, R102, -INF , P1 ;  /* 0xff80000066cd7808 */ /* 0x004fca0000800000 */
[----:B------:R-:W-:Y:S02]  /*75c0*/  FFMA.FTZ R201, R205, UR4, -R201 ;  /* 0x00000004cdc97c23 */ /* 0x000fe400080108c9 */
[----:B------:R-:W1:Y:S08]  /*75d0*/  MUFU.TANH R105, R105 ;  /* 0x0000006900697308 */ /* 0x000e700000002400 */
[----:B------:R-:W-:Y:S08]  /*75e0*/  MUFU.TANH R107, R107 ;  /* 0x0000006b006b7308 */ /* 0x000ff00000002400 */
[----:B------:R2:W-:Y:S01]  /*75f0*/  MUFU.EX2 R13, R208 ;  /* 0x000000d0000d7308 */ /* 0x0005e20000000800 */
[----:B------:R-:W-:-:S02]  /*7600*/  WARPGROUP.DEPBAR.LE gsb0, 0x0 ;  /* 0x00008000000079c5 */ /* 0x000fc40000010000 */
[----:B------:R-:W-:Y:S01]  /*7610*/  WARPGROUP.ARRIVE ;  /* 0x00000000000079c5 */ /* 0x000fe20000000000 */
[----:B-1----:R-:W-:-:S04]  /*7620*/  FSEL R205, R105, -INF , P2 ;  /* 0xff80000069cd7808 */ /* 0x002fc80001000000 */
[----:B------:R-:W1:Y:S01]  /*7630*/  MUFU.TANH R108, R108 ;  /* 0x0000006c006c7308 */ /* 0x000e620000002400 */
[----:B------:R-:W-:Y:S01]  /*7640*/  HGMMA.64x96x16.F32 R24, gdesc[UR8], R24, gsb0 ;  /* 0x01600000081879f0 */ /* 0x000fe20008000818 */
[----:B--2---:R-:W2:Y:S01]  /*7650*/  SHFL.IDX PT, R208, R12, R233, 0x1f ;  /* 0x00001fe90cd07589 */ /* 0x004ea200000e0000 */
[----:B------:R-:W-:-:S05]  /*7660*/  FFMA.FTZ R205, R205, UR4, -R212 ;  /* 0x00000004cdcd7c23 */ /* 0x000fca00080108d4 */
[----:B------:R-:W-:Y:S08]  /*7670*/  MUFU.TANH R110, R110 ;  /* 0x0000006e006e7308 */ /* 0x000ff00000002400 */
[----:B------:R3:W-:Y:S01]  /*7680*/  MUFU.EX2 R14, R203 ;  /* 0x000000cb000e7308 */ /* 0x0007e20000000800 */
[----:B-1----:R-:W-:-:S07]  /*7690*/  FSEL R211, R108, -INF , P2 ;  /* 0xff8000006cd37808 */ /* 0x002fce0001000000 */
[----:B------:R-:W-:Y:S01]  /*76a0*/  MUFU.TANH R109, R109 ;  /* 0x0000006d006d7308 */ /* 0x000fe20000002400 */
[----:B---3--:R-:W-:Y:S01]  /*76b0*/  FSEL R203, R104, -INF , P2 ;  /* 0xff80000068cb7808 */ /* 0x008fe20001000000 */
[----:B--2---:R-:W-:-:S04]  /*76c0*/  FFMA.FTZ R211, R211, UR4, -R208 ;  /* 0x00000004d3d37c23 */ /* 0x004fc800080108d0 */
[----:B------:R-:W-:Y:S02]  /*76d0*/  FFMA.FTZ R203, R203, UR4, -R206 ;  /* 0x00000004cbcb7c23 */ /* 0x000fe400080108ce */
[----:B------:R-:W-:Y:S08]  /*76e0*/  MUFU.TANH R111, R111 ;  /* 0x0000006f006f7308 */ /* 0x000ff00000002400 */
[----:B------:R-:W1:Y:S08]  /*76f0*/  MUFU.TANH R112, R112 ;  /* 0x0000007000707308 */ /* 0x000e700000002400 */
[----:B------:R-:W-:Y:S08]  /*7700*/  MUFU.TANH R114, R114 ;  /* 0x0000007200727308 */ /* 0x000ff00000002400 */
[----:B------:R-:W2:Y:S01]  /*7710*/  MUFU.TANH R113, R113 ;  /* 0x0000007100717308 */ /* 0x000ea20000002400 */
[----:B-1----:R-:W-:-:S05]  /*7720*/  FSEL R219, R112, -INF , P2 ;  /* 0xff80000070db7808 */ /* 0x002fca0001000000 */
[----:B------:R-:W-:Y:S02]  /*7730*/  FFMA.FTZ R219, R219, UR4, -R217 ;  /* 0x00000004dbdb7c23 */ /* 0x000fe400080108d9 */
[----:B------:R-:W1:Y:S08]  /*7740*/  MUFU.TANH R115, R115 ;  /* 0x0000007300737308 */ /* 0x000e700000002400 */
[----:B------:R-:W-:Y:S01]  /*7750*/  MUFU.TANH R116, R116 ;  /* 0x0000007400747308 */ /* 0x000fe20000002400 */
[----:B--2---:R-:W-:-:S05]  /*7760*/  FSEL R222, R113, -INF , P2 ;  /* 0xff80000071de7808 */ /* 0x004fca0001000000 */
[----:B------:R-:W-:Y:S02]  /*7770*/  FFMA.FTZ R222, R222, UR4, -R218 ;  /* 0x00000004dede7c23 */ /* 0x000fe400080108da */
[----:B------:R-:W-:Y:S01]  /*7780*/  MUFU.TANH R197, R197 ;  /* 0x000000c500c57308 */ /* 0x000fe20000002400 */
[----:B-1----:R-:W-:-:S07]  /*7790*/  FSEL R221, R115, -INF , P1 ;  /* 0xff80000073dd7808 */ /* 0x002fce0000800000 */
[----:B------:R-:W-:Y:S08]  /*77a0*/  MUFU.TANH R196, R196 ;  /* 0x000000c400c47308 */ /* 0x000ff00000002400 */
[----:B------:R-:W1:Y:S01]  /*77b0*/  MUFU.TANH R119, R119 ;  /* 0x0000007700777308 */ /* 0x000e620000002400 */
[----:B------:R-:W-:Y:S02]  /*77c0*/  WARPGROUP.DEPBAR.LE gsb0, 0x0 ;  /* 0x00008000000079c5 */ /* 0x000fe40000010000 */
[----:B------:R-:W2:Y:S05]  /*77d0*/  LDS R227, [R227+0x380] ;  /* 0x00038000e3e37984 */ /* 0x000eaa0000000800 */
[----:B------:R-:W-:Y:S01]  /*77e0*/  MUFU.EX2 R117, R117 ;  /* 0x0000007500757308 */ /* 0x000fe20000000800 */
[----:B-1----:R-:W-:-:S07]  /*77f0*/  FSEL R228, R119, -INF , P1 ;  /* 0xff80000077e47808 */ /* 0x002fce0000800000 */
[----:B------:R-:W1:Y:S08]  /*7800*/  MUFU.EX2 R93, R93 ;  /* 0x0000005d005d7308 */ /* 0x000e700000000800 */
[----:B------:R-:W3:Y:S01]  /*7810*/  MUFU.EX2 R92, R92 ;  /* 0x0000005c005c7308 */ /* 0x000ee20000000800 */
[----:B------:R-:W-:Y:S01]  /*7820*/  FFMA.FTZ R20, -R20, R20, 1 ;  /* 0x3f80000014147423 */ /* 0x000fe20000010114 */
[----:B------:R-:W-:-:S06]  /*7830*/  FFMA.FTZ R72, -R72, R72, 1 ;  /* 0x3f80000048487423 */ /* 0x000fcc0000010148 */
[----:B------:R-:W4:Y:S08]  /*7840*/  MUFU.EX2 R87, R87 ;  /* 0x0000005700577308 */ /* 0x000f300000000800 */
[----:B------:R-:W4:Y:S01]  /*7850*/  MUFU.EX2 R86, R86 ;  /* 0x0000005600567308 */ /* 0x000f220000000800 */
[----:B--2---:R-:W2:Y:S07]  /*7860*/  SHFL.IDX PT, R234, R227, R7, 0x1f ;  /* 0x00001f07e3ea7589 */ /* 0x004eae00000e0000 */
[----:B------:R-:W-:Y:S01]  /*7870*/  MUFU.EX2 R91, R91 ;  /* 0x0000005b005b7308 */ /* 0x000fe20000000800 */
[----:B------:R-:W-:Y:S04]  /*7880*/  SHFL.IDX PT, R232, R227, R232, 0x1f ;  /* 0x00001fe8e3e87589 */ /* 0x000fe800000e0000 */
[----:B------:R-:W1:Y:S01]  /*7890*/  SHFL.IDX PT, R233, R227, R233, 0x1f ;  /* 0x00001fe9e3e97589 */ /* 0x000e6200000e0000 */
[----:B------:R-:W-:Y:S01]  /*78a0*/  FFMA.FTZ R237, -R237, R237, 1 ;  /* 0x3f800000eded7423 */ /* 0x000fe200000101ed */
[----:B------:R-:W-:Y:S01]  /*78b0*/  FFMA.FTZ R235, -R235, R235, 1 ;  /* 0x3f800000ebeb7423 */ /* 0x000fe200000101eb */
[----:B------:R-:W-:Y:S01]  /*78c0*/  FFMA.FTZ R18, -R18, R18, 1 ;  /* 0x3f80000012127423 */ /* 0x000fe20000010112 */
[----:B------:R-:W3:Y:S01]  /*78d0*/  SHFL.IDX PT, R229, R227, R229, 0x1f ;  /* 0x00001fe5e3e57589 */ /* 0x000ee200000e0000 */
[----:B------:R-:W-:Y:S01]  /*78e0*/  FFMA.FTZ R19, -R19, R19, 1 ;  /* 0x3f80000013137423 */ /* 0x000fe20000010113 */
[----:B------:R-:W-:Y:S02]  /*78f0*/  MUFU.EX2 R89, R89 ;  /* 0x0000005900597308 */ /* 0x000fe40000000800 */
[----:B------:R-:W4:Y:S06]  /*7900*/  SHFL.IDX PT, R230, R227, R230, 0x1f ;  /* 0x00001fe6e3e67589 */ /* 0x000f2c00000e0000 */
[----:B------:R-:W-:Y:S01]  /*7910*/  MUFU.EX2 R85, R85 ;  /* 0x0000005500557308 */ /* 0x000fe20000000800 */
[--C-:B--2---:R-:W-:Y:S01]  /*7920*/  FADD.FTZ R24, R24, -R234.reuse ;  /* 0x800000ea18187221 */ /* 0x104fe20000010000 */
[----:B------:R-:W-:-:S03]  /*7930*/  FADD.FTZ R234, R26, -R234 ;  /* 0x800000ea1aea7221 */ /* 0x000fc60000010000 */
[----:B------:R-:W-:Y:S01]  /*7940*/  FMUL.FTZ R24, R118, R24 ;  /* 0x0000001876187220 */ /* 0x000fe20000410000 */
[----:B------:R-:W-:Y:S02]  /*7950*/  FMUL.FTZ R234, R88, R234 ;  /* 0x000000ea58ea7220 */ /* 0x000fe40000410000 */
[----:B------:R2:W2:Y:S01]  /*7960*/  MUFU.EX2 R26, R207 ;  /* 0x000000cf001a7308 */ /* 0x0004a20000000800 */
[----:B------:R-:W-:Y:S01]  /*7970*/  FMUL.FTZ R202, R202, R24 ;  /* 0x00000018caca7220 */ /* 0x000fe20000410000 */
[----:B------:R-:W-:Y:S01]  /*7980*/  FSEL R24, R103, -INF , P1 ;  /* 0xff80000067187808 */ /* 0x000fe20000800000 */
[----:B------:R-:W-:Y:S01]  /*7990*/  FFMA.FTZ R84, -R84, R84, 1 ;  /* 0x3f80000054547423 */ /* 0x000fe20000010154 */
[----:B-1----:R-:W-:Y:S01]  /*79a0*/  FADD.FTZ R28, R28, -R233 ;  /* 0x800000e91c1c7221 */ /* 0x002fe20000010000 */
[--C-:B---3--:R-:W-:Y:S01]  /*79b0*/  FADD.FTZ R29, R29, -R229.reuse ;  /* 0x800000e51d1d7221 */ /* 0x108fe20000010000 */
[----:B------:R-:W-:Y:S01]  /*79c0*/  FADD.FTZ R31, R31, -R229 ;  /* 0x800000e51f1f7221 */ /* 0x000fe20000010000 */
[----:B------:R-:W-:Y:S01]  /*79d0*/  FFMA.FTZ R209, R24, UR4, -R209 ;  /* 0x0000000418d17c23 */ /* 0x000fe200080108d1 */
[----:B------:R-:W-:Y:S01]  /*79e0*/  FSEL R24, R106, -INF , P1 ;  /* 0xff8000006a187808 */ /* 0x000fe20000800000 */
[--C-:B----4-:R-:W-:Y:S01]  /*79f0*/  FADD.FTZ R33, R33, -R230.reuse ;  /* 0x800000e621217221 */ /* 0x110fe20000010000 */
[----:B--2---:R-:W-:Y:S01]  /*7a00*/  FSEL R207, R109, -INF , P2 ;  /* 0xff8000006dcf7808 */ /* 0x004fe20001000000 */
[----:B------:R-:W-:Y:S01]  /*7a10*/  FADD.FTZ R35, R35, -R230 ;  /* 0x800000e623237221 */ /* 0x000fe20000010000 */
[----:B------:R-:W-:Y:S01]  /*7a20*/  MUFU.EX2 R97, R97 ;  /* 0x0000006100617308 */ /* 0x000fe20000000800 */
[----:B------:R-:W-:Y:S01]  /*7a30*/  FFMA.FTZ R206, R24, UR4, -R206 ;  /* 0x0000000418ce7c23 */ /* 0x000fe200080108ce */
[----:B------:R-:W-:Y:S01]  /*7a40*/  FSEL R24, R107, -INF , P1 ;  /* 0xff8000006b187808 */ /* 0x000fe20000800000 */
[----:B------:R-:W-:Y:S01]  /*7a50*/  FFMA.FTZ R207, R207, UR4, -R215 ;  /* 0x00000004cfcf7c23 */ /* 0x000fe200080108d7 */
[----:B------:R-:W-:-:S03]  /*7a60*/  FADD.FTZ R30, R30, -R233 ;  /* 0x800000e91e1e7221 */ /* 0x000fc60000010000 */
[----:B------:R-:W-:Y:S01]  /*7a70*/  FFMA.FTZ R212, R24, UR4, -R212 ;  /* 0x0000000418d47c23 */ /* 0x000fe200080108d4 */
[----:B------:R-:W-:Y:S01]  /*7a80*/  FSEL R24, R110, -INF , P1 ;  /* 0xff8000006e187808 */ /* 0x000fe20000800000 */
[----:B------:R-:W-:Y:S04]  /*7a90*/  MUFU.EX2 R95, R95 ;  /* 0x0000005f005f7308 */ /* 0x000fe80000000800 */
[----:B------:R-:W-:-:S04]  /*7aa0*/  FFMA.FTZ R208, R24, UR4, -R208 ;  /* 0x0000000418d07c23 */ /* 0x000fc800080108d0 */
[----:B------:R1:W2:Y:S01]  /*7ab0*/  MUFU.EX2 R24, R204 ;  /* 0x000000cc00187308 */ /* 0x0002a20000000800 */
[----:B------:R-:W-:-:S07]  /*7ac0*/  FFMA.FTZ R17, -R17, R17, 1 ;  /* 0x3f80000011117423 */ /* 0x000fce0000010111 */
[----:B------:R-:W-:Y:S01]  /*7ad0*/  MUFU.EX2 R94, R94 ;  /* 0x0000005e005e7308 */ /* 0x000fe20000000800 */
[----:B-1----:R-:W-:-:S05]  /*7ae0*/  FSEL R204, R111, -INF , P1 ;  /* 0xff8000006fcc7808 */ /* 0x002fca0000800000 */
[----:B------:R-:W-:Y:S02]  /*7af0*/  FFMA.FTZ R204, R204, UR4, -R215 ;  /* 0x00000004cccc7c23 */ /* 0x000fe400080108d7 */
[----:B------:R1:W3:Y:S01]  /*7b00*/  SHFL.IDX PT, R215, R12, R231, 0x1f ;  /* 0x00001fe70cd77589 */ /* 0x0002e200000e0000 */
[----:B------:R-:W-:Y:S03]  /*7b10*/  MUFU.EX2 R96, R96 ;  /* 0x0000006000607308 */ /* 0x000fe60000000800 */
[----:B------:R-:W4:Y:S05]  /*7b20*/  SHFL.IDX PT, R231, R227, R231, 0x1f ;  /* 0x00001fe7e3e77589 */ /* 0x000f2a00000e0000 */
[----:B------:R-:W2:Y:S01]  /*7b30*/  MUFU.EX2 R90, R90 ;  /* 0x0000005a005a7308 */ /* 0x000ea20000000800 */
[----:B-1----:R-:W-:-:S05]  /*7b40*/  FSEL R12, R114, -INF , P1 ;  /* 0xff800000720c7808 */ /* 0x002fca0000800000 */
[----:B------:R-:W-:Y:S02]  /*7b50*/  FFMA.FTZ R217, R12, UR4, -R217 ;  /* 0x000000040cd97c23 */ /* 0x000fe400080108d9 */
[----:B------:R1:W-:Y:S02]  /*7b60*/  MUFU.EX2 R12, R216 ;  /* 0x000000d8000c7308 */ /* 0x0003e40000000800 */
[----:B-1----:R-:W-:Y:S01]  /*7b70*/  FFMA.FTZ R216, R221, UR4, -R218 ;  /* 0x00000004ddd87c23 */ /* 0x002fe200080108da */
[----:B------:R-:W-:Y:S01]  /*7b80*/  FSEL R218, R116, -INF , P2 ;  /* 0xff80000074da7808 */ /* 0x000fe20001000000 */
[----:B------:R-:W-:Y:S01]  /*7b90*/  FMUL.FTZ R33, R93, R33 ;  /* 0x000000215d217220 */ /* 0x000fe20000410000 */
[----:B------:R-:W-:Y:S01]  /*7ba0*/  FSEL R221, R197, -INF , P1 ;  /* 0xff800000c5dd7808 */ /* 0x000fe20000800000 */
[----:B------:R-:W-:Y:S01]  /*7bb0*/  FMUL.FTZ R35, R92, R35 ;  /* 0x000000235c237220 */ /* 0x000fe20000410000 */
[----:B------:R-:W-:Y:S02]  /*7bc0*/  VIADD R230, R7, 0xc ;  /* 0x0000000c07e67836 */ /* 0x000fe40000000000 */
[--C-:B---3--:R-:W-:Y:S01]  /*7bd0*/  FFMA.FTZ R218, R218, UR4, -R215.reuse ;  /* 0x00000004dada7c23 */ /* 0x108fe200080108d7 */
[----:B------:R-:W-:Y:S01]  /*7be0*/  FMUL.FTZ R28, R87, R28 ;  /* 0x0000001c571c7220 */ /* 0x000fe20000410000 */
[----:B------:R-:W-:Y:S01]  /*7bf0*/  FFMA.FTZ R215, R221, UR4, -R215 ;  /* 0x00000004ddd77c23 */ /* 0x000fe200080108d7 */
[----:B------:R-:W-:Y:S01]  /*7c00*/  FSEL R221, R196, -INF , P2 ;  /* 0xff800000c4dd7808 */ /* 0x000fe20001000000 */
[----:B------:R-:W-:Y:S01]  /*7c10*/  FMUL.FTZ R29, R86, R29 ;  /* 0x0000001d561d7220 */ /* 0x000fe20000410000 */
[--C-:B----4-:R-:W-:Y:S01]  /*7c20*/  FADD.FTZ R38, R38, -R231.reuse ;  /* 0x800000e726267221 */ /* 0x110fe20000010000 */
[----:B------:R-:W-:-:S02]  /*7c30*/  FADD.FTZ R36, R36, -R231 ;  /* 0x800000e724247221 */ /* 0x000fc40000010000 */
[--C-:B------:R-:W-:Y:S01]  /*7c40*/  FFMA.FTZ R221, R221, UR4, -R220.reuse ;  /* 0x00000004dddd7c23 */ /* 0x100fe200080108dc */
[----:B------:R-:W-:Y:S01]  /*7c50*/  FFMA.FTZ R220, R228, UR4, -R220 ;  /* 0x00000004e4dc7c23 */ /* 0x000fe200080108dc */
[C---:B------:R-:W-:Y:S01]  /*7c60*/  IADD3 R228, R7.reuse, 0x10, RZ ;  /* 0x0000001007e47810 */ /* 0x040fe20007ffe0ff */
[----:B------:R-:W-:Y:S01]  /*7c70*/  FMUL.FTZ R33, R20, R33 ;  /* 0x0000002114217220 */ /* 0x000fe20000410000 */
[C---:B------:R-:W-:Y:S02]  /*7c80*/  IADD3 R231, R7.reuse, 0x8, RZ ;  /* 0x0000000807e77810 */ /* 0x040fe40007ffe0ff */
[----:B------:R-:W-:Y:S02]  /*7c90*/  IADD3 R229, R7, 0x14, RZ ;  /* 0x0000001407e57810 */ /* 0x000fe40007ffe0ff */
[----:B------:R-:W1:Y:S01]  /*7ca0*/  SHFL.IDX PT, R228, R227, R228, 0x1f ;  /* 0x00001fe4e3e47589 */ /* 0x000e6200000e0000 */
[----:B------:R-:W-:Y:S01]  /*7cb0*/  FMUL.FTZ R36, R26, R36 ;  /* 0x000000241a247220 */ /* 0x000fe20000410000 */
[----:B------:R-:W-:Y:S01]  /*7cc0*/  FMUL.FTZ R30, R85, R30 ;  /* 0x0000001e551e7220 */ /* 0x000fe20000410000 */
[----:B------:R-:W-:Y:S01]  /*7cd0*/  VIADD R233, R7, 0x18 ;  /* 0x0000001807e97836 */ /* 0x000fe20000000000 */
[----:B------:R3:W4:Y:S01]  /*7ce0*/  SHFL.IDX PT, R227, R227, R11, 0x1f ;  /* 0x00001f0be3e37589 */ /* 0x00072200000e0000 */
[----:B------:R-:W-:Y:S01]  /*7cf0*/  FFMA.FTZ R78, -R78, R78, 1 ;  /* 0x3f8000004e4e7423 */ /* 0x000fe2000001014e */
[----:B------:R-:W-:Y:S01]  /*7d00*/  FFMA.FTZ R79, -R79, R79, 1 ;  /* 0x3f8000004f4f7423 */ /* 0x000fe2000001014f */
[----:B------:R-:W-:Y:S01]  /*7d10*/  FFMA.FTZ R80, -R80, R80, 1 ;  /* 0x3f80000050507423 */ /* 0x000fe20000010150 */
[----:B------:R-:W-:Y:S01]  /*7d20*/  FFMA.FTZ R74, -R74, R74, 1 ;  /* 0x3f8000004a4a7423 */ /* 0x000fe2000001014a */
[----:B------:R-:W-:Y:S01]  /*7d30*/  MUFU.EX2 R201, R201 ;  /* 0x000000c900c97308 */ /* 0x000fe20000000800 */
[----:B------:R-:W-:-:S07]  /*7d40*/  FFMA.FTZ R195, -R195, R195, 1 ;  /* 0x3f800000c3c37423 */ /* 0x000fce00000101c3 */
[----:B------:R-:W-:Y:S01]  /*7d50*/  MUFU.EX2 R210, R210 ;  /* 0x000000d200d27308 */ /* 0x000fe20000000800 */
[----:B------:R-:W-:-:S07]  /*7d60*/  FMUL.FTZ R20, R72, R35 ;  /* 0x0000002348147220 */ /* 0x000fce0000410000 */
[----:B------:R-:W-:Y:S01]  /*7d70*/  MUFU.EX2 R209, R209 ;  /* 0x000000d100d17308 */ /* 0x000fe20000000800 */
[----:B-1----:R-:W-:-:S07]  /*7d80*/  FADD.FTZ R34, R34, -R228 ;  /* 0x800000e422227221 */ /* 0x002fce0000010000 */
[----:B------:R-:W-:Y:S01]  /*7d90*/  MUFU.EX2 R205, R205 ;  /* 0x000000cd00cd7308 */ /* 0x000fe20000000800 */
[----:B------:R-:W-:-:S07]  /*7da0*/  FFMA.FTZ R101, -R101, R101, 1 ;  /* 0x3f80000065657423 */ /* 0x000fce0000010165 */
[----:B------:R-:W-:Y:S08]  /*7db0*/  MUFU.EX2 R212, R212 ;  /* 0x000000d400d47308 */ /* 0x000ff00000000800 */
        /* <DEDUP_REMOVED lines=19> */
[----:B---3--:R1:W-:Y:S01]  /*7ef0*/  MUFU.EX2 R11, R226 ;  /* 0x000000e2000b7308 */ /* 0x0083e20000000800 */
[--C-:B----4-:R-:W-:Y:S01]  /*7f00*/  FADD.FTZ R37, R37, -R227.reuse ;  /* 0x800000e325257221 */ /* 0x110fe20000010000 */
[----:B------:R-:W-:Y:S01]  /*7f10*/  FADD.FTZ R39, R39, -R227 ;  /* 0x800000e327277221 */ /* 0x000fe20000010000 */
[----:B------:R-:W-:Y:S01]  /*7f20*/  FFMA.FTZ R119, -R119, R119, 1 ;  /* 0x3f80000077777423 */ /* 0x000fe20000010177 */
[----:B------:R-:W-:Y:S01]  /*7f30*/  R2UR UR4, R236 ;  /* 0x00000000ec0472ca */ /* 0x000fe200000e0000 */
[----:B-1----:R-:W-:-:S03]  /*7f40*/  FFMA.FTZ R226, -R15, R15, 1 ;  /* 0x3f8000000fe27423 */ /* 0x002fc6000001010f */
[----:B------:R1:W-:Y:S02]  /*7f50*/  MUFU.EX2 R15, R224 ;  /* 0x000000e0000f7308 */ /* 0x0003e40000000800 */
[----:B-1----:R-:W-:Y:S01]  /*7f60*/  FMUL.FTZ R224, R226, R234 ;  /* 0x000000eae2e07220 */ /* 0x002fe20000410000 */
[----:B------:R-:W-:Y:S01]  /*7f70*/  FADD.FTZ R226, R25, -R232 ;  /* 0x800000e819e27221 */ /* 0x000fe20000010000 */
[----:B------:R-:W-:-:S04]  /*7f80*/  FFMA.FTZ R35, -R73, R73, 1 ;  /* 0x3f80000049237423 */ /* 0x000fc80000010149 */
[----:B------:R1:W-:Y:S01]  /*7f90*/  MUFU.EX2 R25, R225 ;  /* 0x000000e100197308 */ /* 0x0003e20000000800 */
[----:B------:R-:W-:-:S07]  /*7fa0*/  FADD.FTZ R232, R27, -R232 ;  /* 0x800000e81be87221 */ /* 0x000fce0000010000 */
[----:B------:R3:W4:Y:S01]  /*7fb0*/  MUFU.EX2 R27, R214 ;  /* 0x000000d6001b7308 */ /* 0x0007220000000800 */
[----:B-1----:R-:W-:-:S07]  /*7fc0*/  FADD.FTZ R225, R32, -R228 ;  /* 0x800000e420e17221 */ /* 0x002fce0000010000 */
[----:B------:R1:W4:Y:S01]  /*7fd0*/  MUFU.EX2 R32, R223 ;  /* 0x000000df00207308 */ /* 0x0003220000000800 */
[----:B---3--:R-:W-:Y:S01]  /*7fe0*/  FFMA.FTZ R214, -R3, R3, 1 ;  /* 0x3f80000003d67423 */ /* 0x008fe20000010103 */
[----:B------:R-:W-:Y:S01]  /*7ff0*/  FFMA.FTZ R227, -R2, R2, 1 ;  /* 0x3f80000002e37423 */ /* 0x000fe20000010102 */
[----:B------:R3:W5:Y:S04]  /*8000*/  LDL.LU R3, [R1+0x28] ;  /* 0x0000280001037983 */ /* 0x0007680000300800 */
[----:B------:R3:W5:Y:S01]  /*8010*/  LDL.LU R2, [R1+0x24] ;  /* 0x0000240001027983 */ /* 0x0007620000300800 */
[----:B------:R-:W-:Y:S01]  /*8020*/  FMUL.FTZ R34, R91, R34 ;  /* 0x000000225b227220 */ /* 0x000fe20000410000 */
[----:B-1----:R-:W-:Y:S01]  /*8030*/  FMUL.FTZ R223, R117, R226 ;  /* 0x000000e275df7220 */ /* 0x002fe20000410000 */
[----:B------:R-:W-:Y:S01]  /*8040*/  FMUL.FTZ R232, R89, R232 ;  /* 0x000000e859e87220 */ /* 0x000fe20000410000 */
[----:B------:R1:W3:Y:S01]  /*8050*/  LDS R226, [R9+0x380] ;  /* 0x0003800009e27984 */ /* 0x0002e20000000800 */
[----:B--2---:R-:W-:Y:S01]  /*8060*/  FMUL.FTZ R72, R24, R38 ;  /* 0x0000002618487220 */ /* 0x004fe20000410000 */
[----:B------:R-:W-:Y:S01]  /*8070*/  FMUL.FTZ R223, R214, R223 ;  /* 0x000000dfd6df7220 */ /* 0x000fe20000410000 */
[----:B------:R-:W-:Y:S01]  /*8080*/  FMUL.FTZ R214, R227, R232 ;  /* 0x000000e8e3d67220 */ /* 0x000fe20000410000 */
[----:B------:R-:W-:-:S02]  /*8090*/  VIADD R232, R7, 0x4 ;  /* 0x0000000407e87836 */ /* 0x000fc40000000000 */
[----:B------:R-:W-:Y:S01]  /*80a0*/  FMUL.FTZ R35, R35, R36 ;  /* 0x0000002423237220 */ /* 0x000fe20000410000 */
[----:B------:R-:W-:Y:S02]  /*80b0*/  VIADD R228, R7, 0x10 ;  /* 0x0000001007e47836 */ /* 0x000fe40000000000 */
[----:B------:R-:W-:Y:S01]  /*80c0*/  FFMA.FTZ R36, -R76, R76, 1 ;  /* 0x3f8000004c247423 */ /* 0x000fe2000001014c */
[----:B-1----:R1:W-:Y:S01]  /*80d0*/  MUFU.EX2 R9, R213 ;  /* 0x000000d500097308 */ /* 0x0023e20000000800 */
[----:B------:R-:W-:Y:S01]  /*80e0*/  FMUL.FTZ R39, R97, R39 ;  /* 0x0000002761277220 */ /* 0x000fe20000410000 */
[----:B------:R-:W-:Y:S02]  /*80f0*/  VIADD R234, R7, 0x1c ;  /* 0x0000001c07ea7836 */ /* 0x000fe40000000000 */
[----:B------:R-:W-:Y:S01]  /*8100*/  FMUL.FTZ R30, R17, R30 ;  /* 0x0000001e111e7220 */ /* 0x000fe20000410000 */
[----:B------:R-:W-:Y:S01]  /*8110*/  FMUL.FTZ R37, R90, R37 ;  /* 0x000000255a257220 */ /* 0x000fe20000410000 */
[----:B------:R-:W-:Y:S01]  /*8120*/  FMUL.FTZ R36, R36, R39 ;  /* 0x0000002724247220 */ /* 0x000fe20000410000 */
[----:B------:R-:W-:Y:S01]  /*8130*/  FFMA.FTZ R39, -R77, R77, 1 ;  /* 0x3f8000004d277423 */ /* 0x000fe2000001014d */
[----:B------:R-:W2:Y:S01]  /*8140*/  MUFU.EX2 R17, R199 ;  /* 0x000000c700117308 */ /* 0x000ea20000000800 */
[----:B-1----:R-:W-:Y:S01]  /*8150*/  FMUL.FTZ R213, R237, R28 ;  /* 0x0000001cedd57220 */ /* 0x002fe20000410000 */
[----:B------:R-:W-:Y:S01]  /*8160*/  FMUL.FTZ R28, R13, R31 ;  /* 0x0000001f0d1c7220 */ /* 0x000fe20000410000 */
[----:B------:R-:W-:Y:S01]  /*8170*/  FMUL.FTZ R31, R235, R29 ;  /* 0x0000001deb1f7220 */ /* 0x000fe20000410000 */
[----:B------:R-:W-:-:S02]  /*8180*/  FMUL.FTZ R37, R74, R37 ;  /* 0x000000254a257220 */ /* 0x000fc40000410000 */
[----:B------:R-:W-:Y:S01]  /*8190*/  FMUL.FTZ R29, R18, R28 ;  /* 0x0000001c121d7220 */ /* 0x000fe20000410000 */
[----:B------:R-:W-:Y:S01]  /*81a0*/  FFMA.FTZ R28, -R21, R21, 1 ;  /* 0x3f800000151c7423 */ /* 0x000fe20000010115 */
[----:B------:R-:W-:Y:S01]  /*81b0*/  FMUL.FTZ R21, R14, R225 ;  /* 0x000000e10e157220 */ /* 0x000fe20000410000 */
[----:B------:R1:W2:Y:S03]  /*81c0*/  MUFU.EX2 R18, R198 ;  /* 0x000000c600127308 */ /* 0x0002a60000000800 */
[----:B------:R-:W-:Y:S01]  /*81d0*/  FMUL.FTZ R21, R19, R21 ;  /* 0x0000001513157220 */ /* 0x000fe20000410000 */
[----:B------:R-:W-:Y:S01]  /*81e0*/  FMUL.FTZ R19, R28, R34 ;  /* 0x000000221c137220 */ /* 0x000fe20000410000 */
[----:B------:R-:W-:-:S04]  /*81f0*/  FFMA.FTZ R34, -R75, R75, 1 ;  /* 0x3f8000004b227423 */ /* 0x000fc8000001014b */
[----:B------:R-:W-:Y:S01]  /*8200*/  FMUL.FTZ R34, R34, R72 ;  /* 0x0000004822227220 */ /* 0x000fe20000410000 */
[----:B---3--:R-:W3:Y:S04]  /*8210*/  SHFL.IDX PT, R73, R226, R230, 0x1f ;  /* 0x00001fe6e2497589 */ /* 0x008ee800000e0000 */
[----:B------:R-:W2:Y:S04]  /*8220*/  SHFL.IDX PT, R28, R226, R7, 0x1f ;  /* 0x00001f07e21c7589 */ /* 0x000ea800000e0000 */
[----:B------:R-:W2:Y:S04]  /*8230*/  SHFL.IDX PT, R38, R226, R232, 0x1f ;  /* 0x00001fe8e2267589 */ /* 0x000ea800000e0000 */
[----:B------:R-:W2:Y:S04]  /*8240*/  SHFL.IDX PT, R72, R226, R231, 0x1f ;  /* 0x00001fe7e2487589 */ /* 0x000ea800000e0000 */
[----:B------:R-:W2:Y:S04]  /*8250*/  SHFL.IDX PT, R75, R226, R228, 0x1f ;  /* 0x00001fe4e24b7589 */ /* 0x000ea800000e0000 */
[----:B-1----:R-:W1:Y:S01]  /*8260*/  SHFL.IDX PT, R198, R226, R229, 0x1f ;  /* 0x00001fe5e2c67589 */ /* 0x002e6200000e0000 */
[----:B---3--:R-:W-:-:S03]  /*8270*/  FADD.FTZ R47, R47, -R73 ;  /* 0x800000492f2f7221 */ /* 0x008fc60000010000 */
[----:B------:R-:W3:Y:S01]  /*8280*/  SHFL.IDX PT, R199, R226, R233, 0x1f ;  /* 0x00001fe9e2c77589 */ /* 0x000ee200000e0000 */
[----:B------:R-:W-:Y:S01]  /*8290*/  FADD.FTZ R45, R45, -R73 ;  /* 0x800000492d2d7221 */ /* 0x000fe20000010000 */
[----:B----4-:R-:W-:Y:S01]  /*82a0*/  FMUL.FTZ R47, R27, R47 ;  /* 0x0000002f1b2f7220 */ /* 0x010fe20000410000 */
[--C-:B--2---:R-:W-:Y:S01]  /*82b0*/  FADD.FTZ R40, R40, -R28.reuse ;  /* 0x8000001c28287221 */ /* 0x104fe20000010000 */
[----:B------:R-:W-:Y:S01]  /*82c0*/  FADD.FTZ R28, R42, -R28 ;  /* 0x8000001c2a1c7221 */ /* 0x000fe20000010000 */
[----:B------:R-:W2:Y:S01]  /*82d0*/  SHFL.IDX PT, R226, R226, R234, 0x1f ;  /* 0x00001feae2e27589 */ /* 0x000ea200000e0000 */
[----:B------:R-:W-:Y:S01]  /*82e0*/  FMUL.FTZ R47, R84, R47 ;  /* 0x0000002f542f7220 */ /* 0x000fe20000410000 */
[----:B------:R-:W-:Y:S01]  /*82f0*/  FADD.FTZ R41, R41, -R38 ;  /* 0x8000002629297221 */ /* 0x000fe20000010000 */
[----:B------:R-:W-:Y:S01]  /*8300*/  FMUL.FTZ R40, R12, R40 ;  /* 0x000000280c287220 */ /* 0x000fe20000410000 */
[----:B------:R-:W4:Y:S01]  /*8310*/  LDL R84, [R1+0x10] ;  /* 0x0000100001547983 */ /* 0x000f220000100800 */
[----:B------:R-:W-:Y:S01]  /*8320*/  FADD.FTZ R46, R46, -R72 ;  /* 0x800000482e2e7221 */ /* 0x000fe20000010000 */
[----:B------:R-:W-:Y:S01]  /*8330*/  FMUL.FTZ R41, R95, R41 ;  /* 0x000000295f297220 */ /* 0x000fe20000410000 */
[----:B------:R-:W-:Y:S01]  /*8340*/  FADD.FTZ R38, R43, -R38 ;  /* 0x800000262b267221 */ /* 0x000fe20000010000 */
[----:B------:R1:W2:Y:S01]  /*8350*/  LDS R42, [R10+0x380] ;  /* 0x000380000a2a7984 */ /* 0x0002a20000000800 */
[----:B------:R-:W-:Y:S01]  /*8360*/  FMUL.FTZ R39, R39, R40 ;  /* 0x0000002827277220 */ /* 0x000fe20000410000 */
[----:B------:R-:W-:Y:S01]  /*8370*/  FMUL.FTZ R40, R78, R41 ;  /* 0x000000294e287220 */ /* 0x000fe20000410000 */
[--C-:B------:R-:W-:Y:S01]  /*8380*/  FADD.FTZ R48, R48, -R75.reuse ;  /* 0x8000004b30307221 */ /* 0x100fe20000010000 */
[----:B------:R-:W-:Y:S01]  /*8390*/  FFMA.FTZ R41, -R83, R83, 1 ;  /* 0x3f80000053297423 */ /* 0x000fe20000010153 */
[----:B------:R-:W-:Y:S01]  /*83a0*/  FMUL.FTZ R46, R15, R46 ;  /* 0x0000002e0f2e7220 */ /* 0x000fe20000410000 */
[----:B------:R-:W-:Y:S01]  /*83b0*/  FMUL.FTZ R28, R94, R28 ;  /* 0x0000001c5e1c7220 */ /* 0x000fe20000410000 */
[----:B------:R-:W-:Y:S01]  /*83c0*/  FMUL.FTZ R43, R96, R38 ;  /* 0x00000026602b7220 */ /* 0x000fe20000410000 */
[----:B------:R-:W-:Y:S01]  /*83d0*/  FADD.FTZ R44, R44, -R72 ;  /* 0x800000482c2c7221 */ /* 0x000fe20000010000 */
[----:B------:R-:W-:Y:S01]  /*83e0*/  FMUL.FTZ R41, R41, R46 ;  /* 0x0000002e29297220 */ /* 0x000fe20000410000 */
[----:B------:R-:W-:Y:S01]  /*83f0*/  FMUL.FTZ R73, R32, R48 ;  /* 0x0000003020497220 */ /* 0x000fe20000410000 */
[----:B-1----:R-:W-:Y:S01]  /*8400*/  FMUL.FTZ R10, R79, R28 ;  /* 0x0000001c4f0a7220 */ /* 0x002fe20000410000 */
[----:B------:R-:W-:Y:S01]  /*8410*/  FMUL.FTZ R38, R80, R43 ;  /* 0x0000002b50267220 */ /* 0x000fe20000410000 */
[----:B------:R-:W-:Y:S01]  /*8420*/  FFMA.FTZ R46, -R194, R194, 1 ;  /* 0x3f800000c22e7423 */ /* 0x000fe200000101c2 */
[----:B------:R-:W-:Y:S01]  /*8430*/  FFMA.FTZ R43, -R81, R81, 1 ;  /* 0x3f800000512b7423 */ /* 0x000fe20000010151 */
[----:B------:R-:W-:Y:S01]  /*8440*/  FMUL.FTZ R28, R11, R44 ;  /* 0x0000002c0b1c7220 */ /* 0x000fe20000410000 */
[----:B------:R-:W-:Y:S01]  /*8450*/  FADD.FTZ R49, R49, -R198 ;  /* 0x800000c631317221 */ /* 0x000fe20000010000 */
[----:B------:R-:W-:Y:S01]  /*8460*/  FMUL.FTZ R46, R46, R73 ;  /* 0x000000492e2e7220 */ /* 0x000fe20000410000 */
[----:B------:R-:W-:Y:S01]  /*8470*/  FADD.FTZ R50, R50, -R75 ;  /* 0x8000004b32327221 */ /* 0x000fe20000010000 */
[----:B------:R-:W-:Y:S01]  /*8480*/  FMUL.FTZ R43, R43, R28 ;  /* 0x0000001c2b2b7220 */ /* 0x000fe20000410000 */
[----:B------:R-:W-:Y:S01]  /*8490*/  FMUL.FTZ R28, R17, R49 ;  /* 0x00000031111c7220 */ /* 0x000fe20000410000 */
[--C-:B---3--:R-:W-:Y:S01]  /*84a0*/  FADD.FTZ R54, R54, -R199.reuse ;  /* 0x800000c736367221 */ /* 0x108fe20000010000 */
[--C-:B--2---:R-:W-:Y:S01]  /*84b0*/  FADD.FTZ R53, R53, -R226.reuse ;  /* 0x800000e235357221 */ /* 0x104fe20000010000 */
[----:B------:R-:W-:Y:S01]  /*84c0*/  FADD.FTZ R55, R55, -R226 ;  /* 0x800000e237377221 */ /* 0x000fe20000010000 */
[----:B------:R-:W-:Y:S01]  /*84d0*/  FMUL.FTZ R49, R195, R28 ;  /* 0x0000001cc3317220 */ /* 0x000fe20000410000 */
[----:B------:R-:W-:Y:S01]  /*84e0*/  FADD.FTZ R51, R51, -R198 ;  /* 0x800000c633337221 */ /* 0x000fe20000010000 */
[----:B------:R-:W1:Y:S01]  /*84f0*/  MUFU.EX2 R221, R221 ;  /* 0x000000dd00dd7308 */ /* 0x000e620000000800 */
[----:B------:R-:W-:Y:S01]  /*8500*/  FFMA.FTZ R48, -R99, R99, 1 ;  /* 0x3f80000063307423 */ /* 0x000fe20000010163 */
[----:B------:R-:W-:Y:S01]  /*8510*/  FFMA.FTZ R44, -R82, R82, 1 ;  /* 0x3f800000522c7423 */ /* 0x000fe20000010152 */
[----:B------:R-:W-:Y:S01]  /*8520*/  FMUL.FTZ R45, R25, R45 ;  /* 0x0000002d192d7220 */ /* 0x000fe20000410000 */
[----:B------:R-:W-:Y:S01]  /*8530*/  FADD.FTZ R52, R52, -R199 ;  /* 0x800000c734347221 */ /* 0x000fe20000010000 */
[----:B------:R-:W2:Y:S04]  /*8540*/  SHFL.IDX PT, R79, R42, R7, 0x1f ;  /* 0x00001f072a4f7589 */ /* 0x000ea800000e0000 */
[----:B------:R-:W3:Y:S04]  /*8550*/  SHFL.IDX PT, R76, R42, R232, 0x1f ;  /* 0x00001fe82a4c7589 */ /* 0x000ee800000e0000 */
[----:B------:R-:W1:Y:S04]  /*8560*/  SHFL.IDX PT, R74, R42, R230, 0x1f ;  /* 0x00001fe62a4a7589 */ /* 0x000e6800000e0000 */
[----:B------:R-:W1:Y:S04]  /*8570*/  SHFL.IDX PT, R77, R42, R231, 0x1f ;  /* 0x00001fe72a4d7589 */ /* 0x000e6800000e0000 */
[----:B------:R-:W1:Y:S04]  /*8580*/  SHFL.IDX PT, R73, R42, R233, 0x1f ;  /* 0x00001fe92a497589 */ /* 0x000e6800000e0000 */
[----:B------:R-:W1:Y:S04]  /*8590*/  SHFL.IDX PT, R75, R42, R228, 0x1f ;  /* 0x00001fe42a4b7589 */ /* 0x000e6800000e0000 */
[----:B------:R-:W-:Y:S01]  /*85a0*/  SHFL.IDX PT, R72, R42, R234, 0x1f ;  /* 0x00001fea2a487589 */ /* 0x000fe200000e0000 */
[----:B------:R-:W-:Y:S01]  /*85b0*/  FMUL.FTZ R83, R201, R54 ;  /* 0x00000036c9537220 */ /* 0x000fe20000410000 */
[----:B------:R-:W-:Y:S01]  /*85c0*/  MUFU.EX2 R220, R220 ;  /* 0x000000dc00dc7308 */ /* 0x000fe20000000800 */
[----:B------:R-:W-:Y:S01]  /*85d0*/  FMUL.FTZ R50, R9, R50 ;  /* 0x0000003209327220 */ /* 0x000fe20000410000 */
[----:B------:R1:W1:Y:S01]  /*85e0*/  SHFL.IDX PT, R28, R42, R229, 0x1f ;  /* 0x00001fe52a1c7589 */ /* 0x00026200000e0000 */
[----:B------:R-:W-:Y:S01]  /*85f0*/  FMUL.FTZ R54, R210, R53 ;  /* 0x00000035d2367220 */ /* 0x000fe20000410000 */
[----:B------:R-:W-:Y:S01]  /*8600*/  FMUL.FTZ R78, R209, R55 ;  /* 0x00000037d14e7220 */ /* 0x000fe20000410000 */
[----:B------:R-:W-:Y:S01]  /*8610*/  FMUL.FTZ R51, R18, R51 ;  /* 0x0000003312337220 */ /* 0x000fe20000410000 */
[----:B------:R-:W-:Y:S01]  /*8620*/  FMUL.FTZ R44, R44, R45 ;  /* 0x0000002d2c2c7220 */ /* 0x000fe20000410000 */
[----:B------:R-:W-:Y:S01]  /*8630*/  FMUL.FTZ R53, R101, R54 ;  /* 0x0000003665357220 */ /* 0x000fe20000410000 */
[--C-:B--2---:R-:W-:Y:S01]  /*8640*/  FADD.FTZ R54, R56, -R79.reuse ;  /* 0x8000004f38367221 */ /* 0x104fe20000010000 */
[--C-:B---3--:R-:W-:Y:S01]  /*8650*/  FADD.FTZ R56, R57, -R76.reuse ;  /* 0x8000004c39387221 */ /* 0x108fe20000010000 */
[----:B------:R-:W-:Y:S01]  /*8660*/  FADD.FTZ R55, R58, -R79 ;  /* 0x8000004f3a377221 */ /* 0x000fe20000010000 */
[----:B------:R-:W-:Y:S01]  /*8670*/  FADD.FTZ R59, R59, -R76 ;  /* 0x8000004c3b3b7221 */ /* 0x000fe20000010000 */
[----:B-1----:R-:W1:Y:S01]  /*8680*/  MUFU.EX2 R42, R216 ;  /* 0x000000d8002a7308 */ /* 0x002e620000000800 */
[--C-:B------:R-:W-:Y:S01]  /*8690*/  FADD.FTZ R58, R61, -R74.reuse ;  /* 0x8000004a3d3a7221 */ /* 0x100fe20000010000 */
[----:B------:R-:W-:Y:S01]  /*86a0*/  FADD.FTZ R60, R60, -R77 ;  /* 0x8000004d3c3c7221 */ /* 0x000fe20000010000 */
[--C-:B------:R-:W-:Y:S01]  /*86b0*/  FADD.FTZ R57, R68, -R73.reuse ;  /* 0x8000004944397221 */ /* 0x100fe20000010000 */
[----:B------:R-:W-:Y:S01]  /*86c0*/  FADD.FTZ R70, R70, -R73 ;  /* 0x8000004946467221 */ /* 0x000fe20000010000 */
[----:B------:R-:W-:Y:S01]  /*86d0*/  FADD.FTZ R77, R62, -R77 ;  /* 0x8000004d3e4d7221 */ /* 0x000fe20000010000 */
[----:B------:R-:W-:Y:S01]  /*86e0*/  FFMA.FTZ R73, -R105, R105, 1 ;  /* 0x3f80000069497423 */ /* 0x000fe20000010169 */
[----:B------:R-:W-:Y:S01]  /*86f0*/  FMUL.FTZ R56, R205, R56 ;  /* 0x00000038cd387220 */ /* 0x000fe20000410000 */
[----:B------:R-:W-:Y:S01]  /*8700*/  FMUL.FTZ R48, R48, R51 ;  /* 0x0000003330307220 */ /* 0x000fe20000410000 */
[----:B------:R-:W-:Y:S01]  /*8710*/  FADD.FTZ R63, R63, -R74 ;  /* 0x8000004a3f3f7221 */ /* 0x000fe20000010000 */
[----:B------:R-:W-:Y:S01]  /*8720*/  FMUL.FTZ R62, R212, R59 ;  /* 0x0000003bd43e7220 */ /* 0x000fe20000410000 */
[----:B------:R-:W-:Y:S01]  /*8730*/  FFMA.FTZ R51, -R103, R103, 1 ;  /* 0x3f80000067337423 */ /* 0x000fe20000010167 */
[----:B------:R-:W-:Y:S01]  /*8740*/  FFMA.FTZ R76, -R109, R109, 1 ;  /* 0x3f8000006d4c7423 */ /* 0x000fe2000001016d */
[----:B------:R-:W-:Y:S01]  /*8750*/  FMUL.FTZ R59, R207, R58 ;  /* 0x0000003acf3b7220 */ /* 0x000fe20000410000 */
[--C-:B------:R-:W-:Y:S01]  /*8760*/  FADD.FTZ R64, R64, -R75.reuse ;  /* 0x8000004b40407221 */ /* 0x100fe20000010000 */
[----:B------:R-:W-:Y:S01]  /*8770*/  FMUL.FTZ R73, R73, R56 ;  /* 0x0000003849497220 */ /* 0x000fe20000410000 */
[----:B------:R-:W-:Y:S01]  /*8780*/  FFMA.FTZ R74, -R110, R110, 1 ;  /* 0x3f8000006e4a7423 */ /* 0x000fe2000001016e */
[----:B------:R-:W-:Y:S01]  /*8790*/  FMUL.FTZ R77, R208, R77 ;  /* 0x0000004dd04d7220 */ /* 0x000fe20000410000 */
[----:B------:R-:W-:Y:S01]  /*87a0*/  FMUL.FTZ R56, R204, R63 ;  /* 0x0000003fcc387220 */ /* 0x000fe20000410000 */
[----:B------:R-:W-:Y:S01]  /*87b0*/  FFMA.FTZ R45, -R98, R98, 1 ;  /* 0x3f800000622d7423 */ /* 0x000fe20000010162 */
[----:B------:R-:W-:Y:S01]  /*87c0*/  FMUL.FTZ R51, R51, R78 ;  /* 0x0000004e33337220 */ /* 0x000fe20000410000 */
[--C-:B------:R-:W-:Y:S01]  /*87d0*/  FADD.FTZ R65, R65, -R28.reuse ;  /* 0x8000001c41417221 */ /* 0x100fe20000010000 */
[----:B------:R-:W-:Y:S01]  /*87e0*/  FMUL.FTZ R76, R76, R59 ;  /* 0x0000003b4c4c7220 */ /* 0x000fe20000410000 */
[----:B------:R-:W-:Y:S01]  /*87f0*/  FADD.FTZ R67, R67, -R28 ;  /* 0x8000001c43437221 */ /* 0x000fe20000010000 */
[----:B------:R-:W-:Y:S01]  /*8800*/  FFMA.FTZ R78, -R112, R112, 1 ;  /* 0x3f800000704e7423 */ /* 0x000fe20000010170 */
[----:B------:R-:W-:Y:S01]  /*8810*/  FMUL.FTZ R59, R219, R64 ;  /* 0x00000040db3b7220 */ /* 0x000fe20000410000 */
[----:B------:R-:W-:Y:S01]  /*8820*/  FMUL.FTZ R81, R200, R52 ;  /* 0x00000034c8517220 */ /* 0x000fe20000410000 */
[--C-:B------:R-:W-:Y:S01]  /*8830*/  FADD.FTZ R28, R69, -R72.reuse ;  /* 0x80000048451c7221 */ /* 0x100fe20000010000 */
[----:B------:R-:W-:Y:S01]  /*8840*/  FMUL.FTZ R74, R74, R77 ;  /* 0x0000004d4a4a7220 */ /* 0x000fe20000410000 */
[----:B------:R-:W-:Y:S01]  /*8850*/  FADD.FTZ R66, R66, -R75 ;  /* 0x8000004b42427221 */ /* 0x000fe20000010000 */
[----:B------:R-:W-:Y:S01]  /*8860*/  FADD.FTZ R71, R71, -R72 ;  /* 0x8000004847477221 */ /* 0x000fe20000010000 */
        /* <DEDUP_REMOVED lines=14> */
[----:B------:R-:W-:Y:S01]  /*8950*/  FFMA.FTZ R79, -R114, R114, 1 ;  /* 0x3f800000724f7423 */ /* 0x000fe20000010172 */
[----:B------:R-:W-:Y:S01]  /*8960*/  FFMA.FTZ R81, -R113, R113, 1 ;  /* 0x3f80000071517423 */ /* 0x000fe20000010171 */
[----:B------:R-:W-:Y:S01]  /*8970*/  FFMA.FTZ R80, -R115, R115, 1 ;  /* 0x3f80000073507423 */ /* 0x000fe20000010173 */
[----:B------:R-:W-:Y:S01]  /*8980*/  FMUL.FTZ R66, R217, R66 ;  /* 0x00000042d9427220 */ /* 0x000fe20000410000 */
        /* <DEDUP_REMOVED lines=266> */
.L_x_3060:
        /* <DEDUP_REMOVED lines=43> */
[----:B-----5:R2:W-:Y:S04]  /*9ce0*/  STS.128 [R2+0x8000], R40 ;  /* 0x0080002802007388 */ /* 0x0205e80000000c00 */
        /* <DEDUP_REMOVED lines=14> */
.L_x_3061:
[----:B------:R-:W-:Y:S01]  /*9dd0*/  UIADD3 UR45, UR45, 0x1, URZ ;  /* 0x000000012d2d7890 */ /* 0x000fe2000fffe03f */
[----:B------:R-:W-:Y:S02]  /*9de0*/  VIADD R5, R5, 0x26820 ;  /* 0x0002682005057836 */ /* 0x000fe40000000000 */
[----:B------:R-:W-:Y:S01]  /*9df0*/  VIADD R0, R0, 0x1 ;  /* 0x0000000100007836 */ /* 0x000fe20000000000 */
[----:B------:R-:W-:Y:S02]  /*9e00*/  UISETP.GE.AND UP0, UPT, UR45, UR44, UPT ;  /* 0x0000002c2d00728c */ /* 0x000fe4000bf06270 */
[----:B------:R-:W-:Y:S02]  /*9e10*/  PRMT R5, RZ, 0x654, R5 ;  /* 0x00000654ff057816 */ /* 0x000fe40000000005 */
[C---:B------:R-:W-:Y:S02]  /*9e20*/  ISETP.NE.AND P0, PT, R0.reuse, 0x2, PT ;  /* 0x000000020000780c */ /* 0x040fe40003f05270 */
[----:B------:R-:W-:Y:S01]  /*9e30*/  PLOP3.LUT P1, PT, PT, PT, UP0, 0x80, 0x0 ;  /* 0x000000000000781c */ /* 0x000fe20003f2f008 */
[----:B------:R1:W-:Y:S01]  /*9e40*/  SYNCS.ARRIVE.TRANS64.RED.A1T0 RZ, [R5+URZ], RZ ;  /* 0x000000ff05ff79a7 */ /* 0x0003e2000810043f */
[----:B------:R-:W-:-:S02]  /*9e50*/  SEL R0, R0, RZ, P0 ;  /* 0x000000ff00007207 */ /* 0x000fc40000000000 */
[----:B-1----:R-:W-:-:S04]  /*9e60*/  SEL R5, RZ, 0x1, P0 ;  /* 0x00000001ff057807 */ /* 0x002fc80000000000 */
[----:B------:R-:W-:-:S05]  /*9e70*/  LOP3.LUT R4, R4, R5, RZ, 0x3c, !PT ;  /* 0x0000000504047212 */ /* 0x000fca00078e3cff */
[----:B------:R-:W-:Y:S05]  /*9e80*/  @!P1 BRA `(.L_x_3062) ;  /* 0xffffffc400389947 */ /* 0x000fea000383ffff */
.L_x_3051:
        /* <DEDUP_REMOVED lines=34> */
.L_x_3031:
[----:B------:R-:W-:Y:S05]  /*a0b0*/  @P0 BRA `(.L_x_3063) ;  /* 0x0000001000ac0947 */ /* 0x000fea0003800000 */
[----:B------:R-:W1:Y:S01]  /*a0c0*/  S2R R0, SR_TID.X ;  /* 0x0000000000007919 */ /* 0x000e620000002100 */
[----:B------:R-:W3:Y:S01]  /*a0d0*/  S2UR UR5, SR_CgaCtaId ;  /* 0x00000000000579c3 */ /* 0x000ee20000008800 */
[----:B------:R-:W-:Y:S01]  /*a0e0*/  UMOV UR4, 0x400 ;  /* 0x0000040000047882 */ /* 0x000fe20000000000 */
[----:B------:R-:W-:-:S06]  /*a0f0*/  F2FP.F16.F32.PACK_AB R152, R153, R152 ;  /* 0x000000989998723e */ /* 0x000fcc00000000ff */
[----:B------:R-:W-:Y:S01]  /*a100*/  BAR.SYNC.DEFER_BLOCKING 0x1, 0x100 ;  /* 0x0044000000007b1d */ /* 0x000fe20000010000 */
[----:B------:R-:W-:Y:S02]  /*a110*/  F2FP.F16.F32.PACK_AB R153, R155, R154 ;  /* 0x0000009a9b99723e */ /* 0x000fe400000000ff */
[----:B------:R-:W-:Y:S02]  /*a120*/  F2FP.F16.F32.PACK_AB R160, R161, R160 ;  /* 0x000000a0a1a0723e */ /* 0x000fe400000000ff */
[----:B------:R-:W-:Y:S01]  /*a130*/  F2FP.F16.F32.PACK_AB R154, R157, R156 ;  /* 0x0000009c9d9a723e */ /* 0x000fe200000000ff */
[----:B------:R-:W-:Y:S01]  /*a140*/  ULDC.64 UR8, c[0x0][0x878] ;  /* 0x00021e0000087ab9 */ /* 0x000fe20000000a00 */
[----:B------:R-:W-:Y:S01]  /*a150*/  F2FP.F16.F32.PACK_AB R155, R159, R158 ;  /* 0x0000009e9f9b723e */ /* 0x000fe200000000ff */
[----:B------:R-:W-:Y:S01]  /*a160*/  UISETP.NE.U32.AND UP0, UPT, UR8, URZ, UPT ;  /* 0x0000003f0800728c */ /* 0x000fe2000bf05070 */
[----:B------:R-:W-:Y:S02]  /*a170*/  F2FP.F16.F32.PACK_AB R161, R163, R162 ;  /* 0x000000a2a3a1723e */ /* 0x000fe400000000ff */
[----:B------:R-:W-:Y:S01]  /*a180*/  F2FP.F16.F32.PACK_AB R168, R169, R168 ;  /* 0x000000a8a9a8723e */ /* 0x000fe200000000ff */
[----:B------:R-:W-:Y:S01]  /*a190*/  UISETP.NE.AND.EX UP0, UPT, UR9, URZ, UPT, UP0 ;  /* 0x0000003f0900728c */ /* 0x000fe2000bf05300 */
[----:B------:R-:W-:-:S02]  /*a1a0*/  F2FP.F16.F32.PACK_AB R162, R165, R164 ;  /* 0x000000a4a5a2723e */ /* 0x000fc400000000ff */
        /* <DEDUP_REMOVED lines=8> */
[----:B-1----:R-:W-:Y:S02]  /*a230*/  IADD3 R13, R0, -0x80, RZ ;  /* 0xffffff80000d7810 */ /* 0x002fe40007ffe0ff */
[----:B------:R-:W-:Y:S02]  /*a240*/  F2FP.F16.F32.PACK_AB R120, R121, R120 ;  /* 0x000000787978723e */ /* 0x000fe400000000ff */
[----:B--2---:R-:W-:Y:S02]  /*a250*/  SHF.R.S32.HI R10, RZ, 0x1f, R13 ;  /* 0x0000001fff0a7819 */ /* 0x004fe4000001140d */
        /* <DEDUP_REMOVED lines=21> */
[----:B------:R-:W-:Y:S01]  /*a3b0*/  R2P PR, R5, 0x6 ;  /* 0x0000000605007804 */ /* 0x000fe20000000000 */
[----:B------:R-:W-:Y:S01]  /*a3c0*/  IMAD.MOV.U32 R5, RZ, RZ, 0x40 ;  /* 0x00000040ff057424 */ /* 0x000fe200078e00ff */
[----:B------:R-:W-:Y:S02]  /*a3d0*/  LOP3.LUT R0, R0, 0x1c0, RZ, 0xc0, !PT ;  /* 0x000001c000007812 */ /* 0x000fe400078ec0ff */
[----:B------:R-:W-:Y:S02]  /*a3e0*/  F2FP.F16.F32.PACK_AB R131, R135, R134 ;  /* 0x000000868783723e */ /* 0x000fe400000000ff */
[----:B------:R-:W-:-:S02]  /*a3f0*/  LOP3.LUT R7, R0, 0x8, R7, 0xf8, !PT ;  /* 0x0000000800077812 */ /* 0x000fc400078ef807 */
[----:B------:R-:W-:Y:S01]  /*a400*/  SHF.R.U32.HI R2, RZ, 0x3, R0 ;  /* 0x00000003ff027819 */ /* 0x000fe20000011600 */
[----:B------:R-:W-:Y:S01]  /*a410*/  IMAD.SHL.U32 R0, R4, 0x20, RZ ;  /* 0x0000002004007824 */ /* 0x000fe200078e00ff */
[----:B------:R-:W-:Y:S02]  /*a420*/  SEL R5, R5, 0xffffffc0, !P2 ;  /* 0xffffffc005057807 */ /* 0x000fe40005000000 */
[----:B------:R-:W-:Y:S02]  /*a430*/  LOP3.LUT R2, R7, R2, RZ, 0x3c, !PT ;  /* 0x0000000207027212 */ /* 0x000fe400078e3cff */
[----:B------:R-:W-:Y:S02]  /*a440*/  LOP3.LUT R0, R0, 0x7ffffc00, RZ, 0xc0, !PT ;  /* 0x7ffffc0000007812 */ /* 0x000fe400078ec0ff */
[----:B------:R-:W-:Y:S02]  /*a450*/  F2FP.F16.F32.PACK_AB R137, R139, R138 ;  /* 0x0000008a8b89723e */ /* 0x000fe400000000ff */
[----:B------:R-:W-:-:S02]  /*a460*/  IADD3 R0, R2, R3, R0 ;  /* 0x0000000302007210 */ /* 0x000fc40007ffe000 */
[----:B------:R-:W-:Y:S02]  /*a470*/  MOV R3, 0x20 ;  /* 0x0000002000037802 */ /* 0x000fe40000000f00 */
        /* <DEDUP_REMOVED lines=15> */
[----:B------:R-:W-:Y:S02]  /*a570*/  ISETP.NE.U32.AND P4, PT, RZ, UR4, PT ;  /* 0x00000004ff007c0c */ /* 0x000fe4000bf85070 */
[----:B------:R-:W-:Y:S01]  /*a580*/  PLOP3.LUT P1, PT, PT, PT, UP0, 0x80, 0x0 ;  /* 0x000000000000781c */ /* 0x000fe20003f2f008 */
[----:B------:R1:W-:Y:S01]  /*a590*/  STSM.16.M88.4 [R0], R120 ;  /* 0x0000007800007844 */ /* 0x0003e20000000200 */
[----:B------:R-:W-:Y:S01]  /*a5a0*/  ISETP.NE.AND.EX P4, PT, RZ, UR5, PT, P4 ;  /* 0x00000005ff007c0c */ /* 0x000fe2000bf85340 */
[----:B------:R-:W-:-:S02]  /*a5b0*/  ULDC.64 UR4, c[0x0][0x870] ;  /* 0x00021c0000047ab9 */ /* 0x000fc40000000a00 */
[----:B------:R2:W-:Y:S01]  /*a5c0*/  STSM.16.M88.4 [R2+-0x4000], R128 ;  /* 0xffc0008002007844 */ /* 0x0005e20000000200 */
[----:B------:R-:W-:-:S03]  /*a5d0*/  UIMAD.WIDE UR4, UR41, 0x4, UR4 ;  /* 0x00000004290478a5 */ /* 0x000fc6000f8e0204 */
[----:B------:R-:W-:Y:S03]  /*a5e0*/  STSM.16.M88.4 [R8+-0x4000], R136 ;  /* 0xffc0008808007844 */ /* 0x000fe60000000200 */
[----:B------:R-:W-:Y:S01]  /*a5f0*/  MOV R4, UR4 ;  /* 0x0000000400047c02 */ /* 0x000fe20008000f00 */
[----:B------:R3:W-:Y:S01]  /*a600*/  STSM.16.M88.4 [R3+-0x4000], R144 ;  /* 0xffc0009003007844 */ /* 0x0007e20000000200 */
[----:B------:R-:W-:Y:S01]  /*a610*/  IMAD.U32 R5, RZ, RZ, UR5 ;  /* 0x00000005ff057e24 */ /* 0x000fe2000f8e00ff */
[----:B------:R-:W-:Y:S01]  /*a620*/  @UP0 ULDC.64 UR4, c[0x0][0x878] ;  /* 0x00021e0000040ab9 */ /* 0x000fe20000000a00 */
[----:B------:R-:W-:Y:S01]  /*a630*/  BAR.SYNC.DEFER_BLOCKING 0x1, 0x100 ;  /* 0x0044000000007b1d */ /* 0x000fe20000010000 */
[----:B------:R-:W-:-:S06]  /*a640*/  @UP0 UIMAD.WIDE UR4, UR41, 0x4, UR4 ;  /* 0x00000004290408a5 */ /* 0x000fcc000f8e0204 */
[----:B------:R-:W-:Y:S01]  /*a650*/  IMAD.U32 R6, RZ, RZ, UR4 ;  /* 0x00000004ff067e24 */ /* 0x000fe2000f8e00ff */
[----:B------:R-:W-:Y:S01]  /*a660*/  MOV R7, UR5 ;  /* 0x0000000500077c02 */ /* 0x000fe20008000f00 */
[----:B------:R-:W4:Y:S04]  /*a670*/  @P4 LDG.E R9, desc[UR38][R4.64] ;  /* 0x0000002604094981 */ /* 0x000f28000c1e1900 */
[----:B------:R5:W4:Y:S01]  /*a680*/  @P1 LDG.E R6, desc[UR38][R6.64] ;  /* 0x0000002606061981 */ /* 0x000b22000c1e1900 */
[----:B------:R-:W-:Y:S01]  /*a690*/  LEA.HI R19, R10, R13, RZ, 0x3 ;  /* 0x0000000d0a137211 */ /* 0x000fe200078f18ff */
[----:B------:R-:W-:-:S03]  /*a6a0*/  ULDC UR4, c[0x0][0x808] ;  /* 0x0002020000047ab9 */ /* 0x000fc60000000800 */
[----:B-1----:R-:W-:Y:S02]  /*a6b0*/  LOP3.LUT R0, R19, 0x1ffffff8, RZ, 0xc0, !PT ;  /* 0x1ffffff813007812 */ /* 0x002fe400078ec0ff */
[----:B------:R-:W-:-:S03]  /*a6c0*/  SHF.R.S32.HI R19, RZ, 0x3, R19 ;  /* 0x00000003ff137819 */ /* 0x000fc60000011413 */
[----:B------:R-:W-:Y:S01]  /*a6d0*/  IMAD.IADD R0, R13, 0x1, -R0 ;  /* 0x000000010d007824 */ /* 0x000fe200078e0a00 */
[----:B-----5:R-:W-:Y:S01]  /*a6e0*/  LEA.HI R7, R10, R13, RZ, 0x6 ;  /* 0x0000000d0a077211 */ /* 0x020fe200078f30ff */
[----:B--2---:R-:W-:-:S03]  /*a6f0*/  IMAD.SHL.U32 R2, R19, 0x40, RZ ;  /* 0x0000004013027824 */ /* 0x004fc600078e00ff */
[----:B------:R-:W-:Y:S01]  /*a700*/  SHF.L.U32 R20, R0, 0x3, RZ ;  /* 0x0000000300147819 */ /* 0x000fe200000006ff */
[----:B------:R-:W-:Y:S01]  /*a710*/  IMAD.SHL.U32 R7, R7, 0x8, RZ ;  /* 0x0000000807077824 */ /* 0x000fe200078e00ff */
[----:B------:R-:W-:Y:S02]  /*a720*/  LOP3.LUT R11, R2, 0x1c0, RZ, 0xc0, !PT ;  /* 0x000001c0020b7812 */ /* 0x000fe400078ec0ff */
[----:B---3--:R-:W-:Y:S02]  /*a730*/  CS2R R2, SRZ ;  /* 0x0000000000027805 */ /* 0x008fe4000001ff00 */
[----:B------:R-:W-:Y:S02]  /*a740*/  LOP3.LUT R0, R11, 0x38, R20, 0xf8, !PT ;  /* 0x000000380b007812 */ /* 0x000fe400078ef814 */
[----:B------:R-:W-:-:S04]  /*a750*/  SHF.R.U32.HI R11, RZ, 0x3, R11 ;  /* 0x00000003ff0b7819 */ /* 0x000fc8000001160b */
[----:B------:R-:W-:-:S04]  /*a760*/  LOP3.LUT R0, R0, R11, RZ, 0x3c, !PT ;  /* 0x0000000b00007212 */ /* 0x000fc800078e3cff */
[----:B------:R-:W-:Y:S01]  /*a770*/  LOP3.LUT R0, R0, 0x7ffffe00, R7, 0xf8, !PT ;  /* 0x7ffffe0000007812 */ /* 0x000fe200078ef807 */
[--C-:B----4-:R-:W-:Y:S01]  /*a780*/  @P4 IMAD.MOV.U32 R2, RZ, RZ, R9.reuse ;  /* 0x000000ffff024224 */ /* 0x110fe200078e0009 */
[----:B------:R-:W-:Y:S02]  /*a790*/  @P4 SHF.R.S32.HI R3, RZ, 0x1f, R9 ;  /* 0x0000001fff034819 */ /* 0x000fe40000011409 */
[----:B------:R-:W-:Y:S02]  /*a7a0*/  @P1 R2UR UR4, R6 ;  /* 0x00000000060412ca */ /* 0x000fe400000e0000 */
[----:B------:R-:W-:Y:S01]  /*a7b0*/  IADD3 R16, P0, R19, R2, RZ ;  /* 0x0000000213107210 */ /* 0x000fe20007f1e0ff */
[----:B------:R-:W-:-:S12]  /*a7c0*/  @P1 BRA `(.L_x_3064) ;  /* 0x0000000000181947 */ /* 0x000fd80003800000 */
[----:B------:R-:W-:Y:S05]  /*a7d0*/  @!P4 BRA `(.L_x_3064) ;  /* 0x000000000014c947 */ /* 0x000fea0003800000 */
[----:B------:R-:W2:Y:S04]  /*a7e0*/  LDG.E R7, desc[UR38][R4.64] ;  /* 0x0000002604077981 */ /* 0x000ea8000c1e1900 */
[----:B------:R-:W3:Y:S01]  /*a7f0*/  LDG.E R6, desc[UR38][R4.64+0x4] ;  /* 0x0000042604067981 */ /* 0x000ee2000c1e1900 */
[----:B--2---:R-:W-:Y:S02]  /*a800*/  R2UR UR5, R7 ;  /* 0x00000000070572ca */ /* 0x004fe400000e0000 */
[----:B---3--:R-:W-:-:S13]  /*a810*/  R2UR UR4, R6 ;  /* 0x00000000060472ca */ /* 0x008fda00000e0000 */
[----:B------:R-:W-:-:S12]  /*a820*/  UIADD3 UR4, -UR5, UR4, URZ ;  /* 0x0000000405047290 */ /* 0x000fd8000fffe13f */
.L_x_3064:
[----:B------:R-:W-:Y:S01]  /*a830*/  LEA R0, R0, UR6, 0x1 ;  /* 0x0000000600007c11 */ /* 0x000fe2000f8e08ff */
[----:B------:R-:W1:Y:S01]  /*a840*/  LDC R31, c[0x0][0x83c] ;  /* 0x00020f00ff1f7b82 */ /* 0x000e620000000800 */
[----:B------:R-:W-:Y:S01]  /*a850*/  UIMAD UR4, UR37, -0x80, UR4 ;  /* 0xffffff80250478a4 */ /* 0x000fe2000f8e0204 */
[C---:B------:R-:W-:Y:S01]  /*a860*/  VIADD R2, R19.reuse, 0x20 ;  /* 0x0000002013027836 */ /* 0x040fe20000000000 */
[----:B------:R-:W-:Y:S01]  /*a870*/  USHF.R.S32.HI UR5, URZ, 0x1f, UR41 ;  /* 0x0000001f3f057899 */ /* 0x000fe20008011429 */
[----:B------:R2:W3:Y:S01]  /*a880*/  LDS.128 R12, [R0+0x1000] ;  /* 0x00100000000c7984 */ /* 0x0004e20000000c00 */
[----:B------:R-:W-:Y:S01]  /*a890*/  ULDC.64 UR6, c[0x0][0x850] ;  /* 0x0002140000067ab9 */ /* 0x000fe20000000a00 */
[C---:B------:R-:W-:Y:S01]  /*a8a0*/  LEA.HI.X.SX32 R17, R19.reuse, R3, 0x1, P0 ;  /* 0x0000000313117211 */ /* 0x040fe200000f0eff */
[----:B------:R-:W-:Y:S01]  /*a8b0*/  IMAD.U32 R3, RZ, RZ, UR6 ;  /* 0x00000006ff037e24 */ /* 0x000fe2000f8e00ff */
[----:B------:R2:W4:Y:S01]  /*a8c0*/  LDS.128 R8, [R0+0x2000] ;  /* 0x0020000000087984 */ /* 0x0005220000000c00 */
[----:B------:R-:W-:Y:S01]  /*a8d0*/  MOV R22, UR4 ;  /* 0x0000000400167c02 */ /* 0x000fe20008000f00 */
[----:B------:R-:W-:Y:S01]  /*a8e0*/  UIMAD UR4, UR46, UR6, URZ ;  /* 0x000000062e0472a4 */ /* 0x000fe2000f8e023f */
[--C-:B------:R-:W-:Y:S01]  /*a8f0*/  SHF.R.S32.HI R21, RZ, 0x1f, R20.reuse ;  /* 0x0000001fff157819 */ /* 0x100fe20000011414 */
[----:B------:R2:W2:Y:S01]  /*a900*/  LDS.128 R4, [R0+0x3000] ;  /* 0x0030000000047984 */ /* 0x0004a20000000c00 */
[----:B------:R-:W-:Y:S01]  /*a910*/  VIMNMX R22, R22, 0x80, PT ;  /* 0x0000008016167848 */ /* 0x000fe20003fe0100 */
[----:B------:R-:W2:Y:S01]  /*a920*/  LDC R33, c[0x0][0x80c] ;  /* 0x00020300ff217b82 */ /* 0x000ea20000000800 */
[----:B------:R-:W-:Y:S01]  /*a930*/  IMAD.U32 R30, RZ, RZ, UR5 ;  /* 0x00000005ff1e7e24 */ /* 0x000fe2000f8e00ff */
[----:B------:R-:W-:Y:S01]  /*a940*/  UIMAD UR4, UR40, UR7, UR4 ;  /* 0x00000007280472a4 */ /* 0x000fe2000f8e0204 */
[-C--:B------:R-:W-:Y:S01]  /*a950*/  ISETP.GE.AND P3, PT, R19, R22.reuse, PT ;  /* 0x000000161300720c */ /* 0x080fe20003f66270 */
[----:B------:R-:W-:Y:S01]  /*a960*/  IMAD.U32 R27, RZ, RZ, UR37 ;  /* 0x00000025ff1b7e24 */ /* 0x000fe2000f8e00ff */
[-C--:B------:R-:W-:Y:S01]  /*a970*/  ISETP.GE.AND P2, PT, R2, R22.reuse, PT ;  /* 0x000000160200720c */ /* 0x080fe20003f46270 */
[----:B------:R-:W-:Y:S01]  /*a980*/  IMAD.WIDE.U32 R2, R3, UR40, R20 ;  /* 0x0000002803027c25 */ /* 0x000fe2000f8e0014 */
[C---:B------:R-:W-:Y:S01]  /*a990*/  IADD3 R18, R19.reuse, 0x40, RZ ;  /* 0x0000004013127810 */ /* 0x040fe20007ffe0ff */
[----:B------:R-:W-:Y:S01]  /*a9a0*/  BSSY B0, `(.L_x_3065) ;  /* 0x000001c000007945 */ /* 0x000fe20003800000 */
[----:B------:R-:W-:Y:S01]  /*a9b0*/  SEL R30, R30, RZ, !P4 ;  /* 0x000000ff1e1e7207 */ /* 0x000fe20006000000 */
[----:B------:R-:W-:Y:S01]  /*a9c0*/  VIADD R19, R19, 0x60 ;  /* 0x0000006013137836 */ /* 0x000fe20000000000 */
[----:B-1----:R-:W-:Y:S01]  /*a9d0*/  ISETP.GE.OR P6, PT, R20, R31, P3 ;  /* 0x0000001f1400720c */ /* 0x002fe20001fc6670 */
[----:B------:R-:W-:Y:S01]  /*a9e0*/  IMAD.WIDE R26, R27, 0x80, R16 ;  /* 0x000000801b1a7825 */ /* 0x000fe200078e0210 */
[----:B------:R-:W-:Y:S01]  /*a9f0*/  IADD3 R3, R3, UR4, RZ ;  /* 0x0000000403037c10 */ /* 0x000fe2000fffe0ff */
[----:B------:R-:W-:Y:S01]  /*aa00*/  ULDC.64 UR4, c[0x0][0x858] ;  /* 0x0002160000047ab9 */ /* 0x000fe20000000a00 */
[----:B------:R-:W-:Y:S01]  /*aa10*/  ISETP.GE.AND P1, PT, R18, R22, PT ;  /* 0x000000161200720c */ /* 0x000fe20003f26270 */
[----:B------:R-:W-:Y:S01]  /*aa20*/  IMAD R18, R30, UR4, RZ ;  /* 0x000000041e127c24 */ /* 0x000fe2000f8e02ff */
[----:B------:R-:W-:-:S02]  /*aa30*/  SEL R35, RZ, UR41, P4 ;  /* 0x00000029ff237c07 */ /* 0x000fc4000a000000 */
[----:B------:R-:W-:Y:S02]  /*aa40*/  ISETP.GE.AND P0, PT, R19, R22, PT ;  /* 0x000000161300720c */ /* 0x000fe40003f06270 */
[CC--:B------:R-:W-:Y:S01]  /*aa50*/  ISETP.GE.OR P5, PT, R20.reuse, R31.reuse, P2 ;  /* 0x0000001f1400720c */ /* 0x0c0fe200017a6670 */
[C---:B------:R-:W-:Y:S01]  /*aa60*/  IMAD R23, R35.reuse, UR5, R18 ;  /* 0x0000000523177c24 */ /* 0x040fe2000f8e0212 */
[----:B------:R-:W-:Y:S01]  /*aa70*/  ISETP.GE.OR P4, PT, R20, R31, P1 ;  /* 0x0000001f1400720c */ /* 0x000fe20000f86670 */
[----:B------:R-:W-:-:S04]  /*aa80*/  IMAD.WIDE.U32 R28, R35, UR4, R2 ;  /* 0x00000004231c7c25 */ /* 0x000fc8000f8e0002 */
        /* <DEDUP_REMOVED lines=13> */
.L_x_3066:
[----:B------:R-:W-:Y:S05]  /*ab60*/  BSYNC B0 ;  /* 0x0000000000007941 */ /* 0x000fea0003800000 */
.L_x_3065:
[----:B-1----:R1:W2:Y:S01]  /*ab70*/  LDS.128 R16, [R0+0x5000] ;  /* 0x0050000000107984 */ /* 0x0022a20000000c00 */
[----:B------:R-:W-:Y:S01]  /*ab80*/  BSSY B0, `(.L_x_3067) ;  /* 0x0000010000007945 */ /* 0x000fe20003800000 */
[----:B------:R-:W-:-:S03]  /*ab90*/  ISETP.GE.OR P6, PT, R20, R31, P0 ;  /* 0x0000001f1400720c */ /* 0x000fc600007c6670 */
[----:B------:R-:W-:Y:S10]  /*aba0*/  @P5 BRA `(.L_x_3068) ;  /* 0x0000000000345947 */ /* 0x000ff40003800000 */
[----:B------:R-:W-:Y:S01]  /*abb0*/  IADD3 R25, P5, R26, 0x20, RZ ;  /* 0x000000201a197810 */ /* 0x000fe20007fbe0ff */
[----:B------:R-:W-:Y:S01]  /*abc0*/  ULDC.64 UR4, c[0x0][0x848] ;  /* 0x0002120000047ab9 */ /* 0x000fe20000000a00 */
[----:B------:R-:W-:-:S03]  /*abd0*/  IMAD.MOV.U32 R3, RZ, RZ, R23 ;  /* 0x000000ffff037224 */ /* 0x000fc600078e0017 */
[----:B------:R-:W-:-:S04]  /*abe0*/  IMAD.X R2, RZ, RZ, R27, P5 ;  /* 0x000000ffff027224 */ /* 0x000fc800028e061b */
[----:B------:R-:W-:Y:S01]  /*abf0*/  IMAD R24, R2, UR4, RZ ;  /* 0x0000000402187c24 */ /* 0x000fe2000f8e02ff */
[----:B------:R-:W-:-:S05]  /*ac00*/  MOV R2, R28 ;  /* 0x0000001c00027202 */ /* 0x000fca0000000f00 */
[----:B------:R-:W-:-:S04]  /*ac10*/  IMAD.WIDE.U32 R2, R25, UR4, R2 ;  /* 0x0000000419027c25 */ /* 0x000fc8000f8e0002 */
[----:B------:R-:W-:Y:S01]  /*ac20*/  IMAD R25, R25, UR5, R24 ;  /* 0x0000000519197c24 */ /* 0x000fe2000f8e0218 */
[----:B------:R-:W-:Y:S02]  /*ac30*/  ULDC.64 UR4, c[0x0][0x830] ;  /* 0x00020c0000047ab9 */ /* 0x000fe40000000a00 */
[----:B------:R-:W-:Y:S01]  /*ac40*/  LEA R24, P5, R2, UR4, 0x1 ;  /* 0x0000000402187c11 */ /* 0x000fe2000f8a08ff */
[----:B------:R-:W-:-:S05]  /*ac50*/  IMAD.IADD R3, R3, 0x1, R25 ;  /* 0x0000000103037824 */ /* 0x000fca00078e0219 */
[----:B------:R-:W-:-:S05]  /*ac60*/  LEA.HI.X R25, R2, UR5, R3, 0x1, P5 ;  /* 0x0000000502197c11 */ /* 0x000fca000a8f0c03 */
[----:B--2---:R3:W-:Y:S02]  /*ac70*/  STG.E.128 desc[UR38][R24.64], R16 ;  /* 0x0000001018007986 */ /* 0x0047e4000c101d26 */
.L_x_3068:
[----:B------:R-:W-:Y:S05]  /*ac80*/  BSYNC B0 ;  /* 0x0000000000007941 */ /* 0x000fea0003800000 */
.L_x_3067:
[----:B--23--:R2:W3:Y:S01]  /*ac90*/  LDS.128 R16, [R0+0x6000] ;  /* 0x0060000000107984 */ /* 0x00c4e20000000c00 */
[----:B------:R-:W-:Y:S04]  /*aca0*/  BSSY B0, `(.L_x_3069) ;  /* 0x000000f000007945 */ /* 0x000fe80003800000 */
[----:B------:R-:W-:Y:S05]  /*acb0*/  @P4 BRA `(.L_x_3070) ;  /* 0x0000000000344947 */ /* 0x000fea0003800000 */
[----:B------:R-:W-:Y:S01]  /*acc0*/  IADD3 R25, P4, R26, 0x40, RZ ;  /* 0x000000401a197810 */ /* 0x000fe20007f9e0ff */
[----:B------:R-:W-:Y:S01]  /*acd0*/  ULDC.64 UR4, c[0x0][0x848] ;  /* 0x0002120000047ab9 */ /* 0x000fe20000000a00 */
[----:B------:R-:W-:Y:S02]  /*ace0*/  IMAD.MOV.U32 R3, RZ, RZ, R23 ;  /* 0x000000ffff037224 */ /* 0x000fe400078e0017 */
[----:B------:R-:W-:-:S05]  /*acf0*/  IADD3.X R2, RZ, R27, RZ, P4, !PT ;  /* 0x0000001bff027210 */ /* 0x000fca00027fe4ff */
[----:B------:R-:W-:Y:S02]  /*ad00*/  IMAD R24, R2, UR4, RZ ;  /* 0x0000000402187c24 */ /* 0x000fe4000f8e02ff */
[----:B------:R-:W-:-:S04]  /*ad10*/  IMAD.MOV.U32 R2, RZ, RZ, R28 ;  /* 0x000000ffff027224 */ /* 0x000fc800078e001c */
[----:B------:R-:W-:-:S04]  /*ad20*/  IMAD.WIDE.U32 R2, R25, UR4, R2 ;  /* 0x0000000419027c25 */ /* 0x000fc8000f8e0002 */
[----:B------:R-:W-:Y:S01]  /*ad30*/  IMAD R25, R25, UR5, R24 ;  /* 0x0000000519197c24 */ /* 0x000fe2000f8e0218 */
[----:B------:R-:W-:Y:S02]  /*ad40*/  ULDC.64 UR4, c[0x0][0x830] ;  /* 0x00020c0000047ab9 */ /* 0x000fe40000000a00 */
[----:B------:R-:W-:Y:S02]  /*ad50*/  LEA R24, P4, R2, UR4, 0x1 ;  /* 0x0000000402187c11 */ /* 0x000fe4000f8808ff */
[----:B------:R-:W-:-:S04]  /*ad60*/  IADD3 R3, R3, R25, RZ ;  /* 0x0000001903037210 */ /* 0x000fc80007ffe0ff */
[----:B------:R-:W-:-:S05]  /*ad70*/  LEA.HI.X R25, R2, UR5, R3, 0x1, P4 ;  /* 0x0000000502197c11 */ /* 0x000fca000a0f0c03 */
[----:B---3--:R4:W-:Y:S02]  /*ad80*/  STG.E.128 desc[UR38][R24.64], R16 ;  /* 0x0000001018007986 */ /* 0x0089e4000c101d26 */
.L_x_3070:
[----:B------:R-:W-:Y:S05]  /*ad90*/  BSYNC B0 ;  /* 0x0000000000007941 */ /* 0x000fea0003800000 */
.L_x_3069:
[----:B---34-:R3:W4:Y:S01]  /*ada0*/  LDS.128 R16, [R0+0x7000] ;  /* 0x0070000000107984 */ /* 0x0187220000000c00 */
[----:B------:R-:W-:Y:S04]  /*adb0*/  BSSY B0, `(.L_x_3071) ;  /* 0x000000f000007945 */ /* 0x000fe80003800000 */
[----:B------:R-:W-:Y:S05]  /*adc0*/  @P6 BRA `(.L_x_3072) ;  /* 0x0000000000346947 */ /* 0x000fea0003800000 */
[----:B------:R-:W-:Y:S01]  /*add0*/  IADD3 R25, P4, R26, 0x60, RZ ;  /* 0x000000601a197810 */ /* 0x000fe20007f9e0ff */
[----:B------:R-:W-:Y:S01]  /*ade0*/  ULDC.64 UR4, c[0x0][0x848] ;  /* 0x0002120000047ab9 */ /* 0x000fe20000000a00 */
[----:B------:R-:W-:-:S03]  /*adf0*/  MOV R3, R23 ;  /* 0x0000001700037202 */ /* 0x000fc60000000f00 */
[----:B------:R-:W-:-:S04]  /*ae00*/  IMAD.X R2, RZ, RZ, R27, P4 ;  /* 0x000000ffff027224 */ /* 0x000fc800020e061b */
[----:B------:R-:W-:Y:S02]  /*ae10*/  IMAD R22, R2, UR4, RZ ;  /* 0x0000000402167c24 */ /* 0x000fe4000f8e02ff */
[----:B------:R-:W-:-:S04]  /*ae20*/  IMAD.MOV.U32 R2, RZ, RZ, R28 ;  /* 0x000000ffff027224 */ /* 0x000fc800078e001c */
[----:B------:R-:W-:-:S04]  /*ae30*/  IMAD.WIDE.U32 R2, R25, UR4, R2 ;  /* 0x0000000419027c25 */ /* 0x000fc8000f8e0002 */
[----:B------:R-:W-:Y:S01]  /*ae40*/  IMAD R25, R25, UR5, R22 ;  /* 0x0000000519197c24 */ /* 0x000fe2000f8e0216 */
[----:B------:R-:W-:Y:S02]  /*ae50*/  ULDC.64 UR4, c[0x0][0x830] ;  /* 0x00020c0000047ab9 */ /* 0x000fe40000000a00 */
[----:B------:R-:W-:Y:S01]  /*ae60*/  LEA R22, P4, R2, UR4, 0x1 ;  /* 0x0000000402167c11 */ /* 0x000fe2000f8808ff */
[----:B------:R-:W-:-:S05]  /*ae70*/  IMAD.IADD R3, R3, 0x1, R25 ;  /* 0x0000000103037824 */ /* 0x000fca00078e0219 */
[----:B------:R-:W-:-:S05]  /*ae80*/  LEA.HI.X R23, R2, UR5, R3, 0x1, P4 ;  /* 0x0000000502177c11 */ /* 0x000fca000a0f0c03 */
[----:B----4-:R4:W-:Y:S02]  /*ae90*/  STG.E.128 desc[UR38][R22.64], R16 ;  /* 0x0000001016007986 */ /* 0x0109e4000c101d26 */
.L_x_3072:
[----:B------:R-:W-:Y:S05]  /*aea0*/  BSYNC B0 ;  /* 0x0000000000007941 */ /* 0x000fea0003800000 */
.L_x_3071:
[----:B----4-:R4:W1:Y:S01]  /*aeb0*/  LDS.128 R16, [R0] ;  /* 0x0000000000107984 */ /* 0x0108620000000c00 */
[----:B------:R-:W-:Y:S01]  /*aec0*/  ULDC.64 UR6, c[0x0][0x820] ;  /* 0x0002080000067ab9 */ /* 0x000fe20000000a00 */
[CC--:B------:R-:W-:Y:S01]  /*aed0*/  ISETP.GE.OR P3, PT, R20.reuse, R33.reuse, P3 ;  /* 0x000000211400720c */ /* 0x0c0fe20001f66670 */
[----:B------:R-:W-:Y:S02]  /*aee0*/  UIMAD UR4, UR46, UR6, URZ ;  /* 0x000000062e0472a4 */ /* 0x000fe4000f8e023f */
[----:B------:R-:W-:Y:S01]  /*aef0*/  IMAD.U32 R3, RZ, RZ, UR6 ;  /* 0x00000006ff037e24 */ /* 0x000fe2000f8e00ff */
[----:B------:R-:W-:Y:S01]  /*af00*/  BSSY B0, `(.L_x_3073) ;  /* 0x0000017000007945 */ /* 0x000fe20003800000 */
[CC--:B------:R-:W-:Y:S01]  /*af10*/  ISETP.GE.OR P2, PT, R20.reuse, R33.reuse, P2 ;  /* 0x000000211400720c */ /* 0x0c0fe20001746670 */
[----:B------:R-:W-:Y:S02]  /*af20*/  UIMAD UR4, UR40, UR7, UR4 ;  /* 0x00000007280472a4 */ /* 0x000fe4000f8e0204 */
[----:B------:R-:W-:Y:S01]  /*af30*/  IMAD.WIDE.U32 R2, R3, UR40, R20 ;  /* 0x0000002803027c25 */ /* 0x000fe2000f8e0014 */
[----:B------:R-:W-:-:S02]  /*af40*/  ISETP.GE.OR P1, PT, R20, R33, P1 ;  /* 0x000000211400720c */ /* 0x000fc40000f26670 */
[----:B------:R-:W-:Y:S02]  /*af50*/  ISETP.GE.OR P0, PT, R20, R33, P0 ;  /* 0x000000211400720c */ /* 0x000fe40000706670 */
[----:B------:R-:W-:Y:S01]  /*af60*/  IADD3 R3, R3, UR4, RZ ;  /* 0x0000000403037c10 */ /* 0x000fe2000fffe0ff */
[----:B------:R-:W-:Y:S02]  /*af70*/  ULDC.64 UR4, c[0x0][0x828] ;  /* 0x00020a0000047ab9 */ /* 0x000fe40000000a00 */
[----:B------:R-:W-:Y:S02]  /*af80*/  IMAD R21, R30, UR4, RZ ;  /* 0x000000041e157c24 */ /* 0x000fe4000f8e02ff */
[----:B------:R-:W-:-:S04]  /*af90*/  IMAD.WIDE.U32 R24, R35, UR4, R2 ;  /* 0x0000000423187c25 */ /* 0x000fc8000f8e0002 */
[----:B------:R-:W-:-:S04]  /*afa0*/  IMAD R21, R35, UR5, R21 ;  /* 0x0000000523157c24 */ /* 0x000fc8000f8e0215 */
[----:B------:R-:W-:Y:S01]  /*afb0*/  IMAD.IADD R21, R25, 0x1, R21 ;  /* 0x0000000119157824 */ /* 0x000fe200078e0215 */
[----:B----4-:R-:W-:Y:S06]  /*afc0*/  @P3 BRA `(.L_x_3074) ;  /* 0x0000000000283947 */ /* 0x010fec0003800000 */
        /* <DEDUP_REMOVED lines=10> */
.L_x_3074:
[----:B------:R-:W-:Y:S05]  /*b070*/  BSYNC B0 ;  /* 0x0000000000007941 */ /* 0x000fea0003800000 */
.L_x_3073:
[----:B------:R-:W-:Y:S04]  /*b080*/  BSSY B0, `(.L_x_3075) ;  /* 0x000000f000007945 */ /* 0x000fe80003800000 */
[----:B------:R-:W-:Y:S05]  /*b090*/  @P2 BRA `(.L_x_3076) ;  /* 0x0000000000342947 */ /* 0x000fea0003800000 */
[----:B-1--4-:R-:W-:Y:S01]  /*b0a0*/  IADD3 R17, P2, R26, 0x20, RZ ;  /* 0x000000201a117810 */ /* 0x012fe20007f5e0ff */
[----:B------:R-:W-:Y:S01]  /*b0b0*/  ULDC.64 UR4, c[0x0][0x818] ;  /* 0x0002060000047ab9 */ /* 0x000fe20000000a00 */
[----:B------:R-:W-:Y:S01]  /*b0c0*/  MOV R3, R21 ;  /* 0x0000001500037202 */ /* 0x000fe20000000f00 */
[----:B------:R-:W-:Y:S02]  /*b0d0*/  IMAD.MOV.U32 R2, RZ, RZ, R24 ;  /* 0x000000ffff027224 */ /* 0x000fe400078e0018 */
[----:B--23--:R-:W-:Y:S02]  /*b0e0*/  IMAD.X R0, RZ, RZ, R27, P2 ;  /* 0x000000ffff007224 */ /* 0x00cfe400010e061b */
        /* <DEDUP_REMOVED lines=8> */
.L_x_3076:
[----:B------:R-:W-:Y:S05]  /*b170*/  BSYNC B0 ;  /* 0x0000000000007941 */ /* 0x000fea0003800000 */
.L_x_3075:
[----:B------:R-:W-:Y:S04]  /*b180*/  BSSY B0, `(.L_x_3077) ;  /* 0x000000f000007945 */ /* 0x000fe80003800000 */
[----:B------:R-:W-:Y:S05]  /*b190*/  @P1 BRA `(.L_x_3078) ;  /* 0x0000000000341947 */ /* 0x000fea0003800000 */
[----:B-1----:R-:W-:Y:S01]  /*b1a0*/  IADD3 R13, P1, R26, 0x40, RZ ;  /* 0x000000401a0d7810 */ /* 0x002fe20007f3e0ff */
        /* <DEDUP_REMOVED lines=12> */
.L_x_3078:
[----:B------:R-:W-:Y:S05]  /*b270*/  BSYNC B0 ;  /* 0x0000000000007941 */ /* 0x000fea0003800000 */
.L_x_3077:
[----:B------:R-:W-:Y:S05]  /*b280*/  @P0 BRA `(.L_x_3026) ;  /* 0x0000004800240947 */ /* 0x000fea0003800000 */
[----:B-1----:R-:W-:Y:S01]  /*b290*/  IADD3 R9, P0, R26, 0x60, RZ ;  /* 0x000000601a097810 */ /* 0x002fe20007f1e0ff */
[----:B------:R-:W-:Y:S01]  /*b2a0*/  ULDC.64 UR4, c[0x0][0x818] ;  /* 0x0002060000047ab9 */ /* 0x000fe20000000a00 */
[----:B------:R-:W-:Y:S02]  /*b2b0*/  IMAD.MOV.U32 R2, RZ, RZ, R24 ;  /* 0x000000ffff027224 */ /* 0x000fe400078e0018 */
[----:B--23--:R-:W-:Y:S01]  /*b2c0*/  IADD3.X R0, RZ, R27, RZ, P0, !PT ;  /* 0x0000001bff007210 */ /* 0x00cfe200007fe4ff */
        /* <DEDUP_REMOVED lines=8> */
[----:B------:R1:W-:Y:S01]  /*b350*/  STG.E.128 desc[UR38][R8.64], R4 ;  /* 0x0000000408007986 */ /* 0x0003e2000c101d26 */
[----:B------:R-:W-:Y:S05]  /*b360*/  BRA `(.L_x_3026) ;  /* 0x0000004400ec7947 */ /* 0x000fea0003800000 */
.L_x_3063:
[----:B------:R-:W-:Y:S01]  /*b370*/  ULDC.64 UR4, c[0x0][0x870] ;  /* 0x00021c0000047ab9 */ /* 0x000fe20000000a00 */
[----:B------:R-:W-:Y:S01]  /*b380*/  ULDC.64 UR6, c[0x0][0x870] ;  /* 0x00021c0000067ab9 */ /* 0x000fe20000000a00 */
[----:B------:R-:W-:Y:S01]  /*b390*/  UIMAD.WIDE UR4, UR41, 0x4, UR4 ;  /* 0x00000004290478a5 */ /* 0x000fe2000f8e0204 */
[----:B------:R-:W-:-:S04]  /*b3a0*/  ISETP.NE.U32.AND P0, PT, RZ, UR6, PT ;  /* 0x00000006ff007c0c */ /* 0x000fc8000bf05070 */
[----:B------:R-:W-:Y:S01]  /*b3b0*/  ISETP.NE.AND.EX P4, PT, RZ, UR7, PT, P0 ;  /* 0x00000007ff007c0c */ /* 0x000fe2000bf85300 */
[----:B------:R-:W-:Y:S02]  /*b3c0*/  IMAD.U32 R4, RZ, RZ, UR4 ;  /* 0x00000004ff047e24 */ /* 0x000fe4000f8e00ff */
[----:B------:R-:W-:Y:S01]  /*b3d0*/  IMAD.U32 R5, RZ, RZ, UR5 ;  /* 0x00000005ff057e24 */ /* 0x000fe2000f8e00ff */
[----:B------:R-:W-:Y:S02]  /*b3e0*/  ULDC.64 UR4, c[0x0][0x878] ;  /* 0x00021e0000047ab9 */ /* 0x000fe40000000a00 */
[----:B------:R-:W-:-:S04]  /*b3f0*/  UISETP.NE.U32.AND UP0, UPT, UR4, URZ, UPT ;  /* 0x0000003f0400728c */ /* 0x000fc8000bf05070 */
[----:B------:R-:W-:-:S03]  /*b400*/  UISETP.NE.AND.EX UP0, UPT, UR5, URZ, UPT, UP0 ;  /* 0x0000003f0500728c */ /* 0x000fc6000bf05300 */
[----:B--2---:R-:W2:Y:S01]  /*b410*/  @P4 LDG.E R9, desc[UR38][R4.64] ;  /* 0x0000002604094981 */ /* 0x004ea2000c1e1900 */
[----:B------:R-:W-:Y:S02]  /*b420*/  ULDC UR6, c[0x0][0x808] ;  /* 0x0002020000067ab9 */ /* 0x000fe40000000800 */
[----:B------:R-:W-:Y:S02]  /*b430*/  PLOP3.LUT P1, PT, PT, PT, UP0, 0x80, 0x0 ;  /* 0x000000000000781c */ /* 0x000fe40003f2f008 */
[----:B------:R-:W-:-:S03]  /*b440*/  MOV R0, UR6 ;  /* 0x0000000600007c02 */ /* 0x000fc60008000f00 */
[----:B------:R-:W-:Y:S02]  /*b450*/  @UP0 ULDC.64 UR4, c[0x0][0x878] ;  /* 0x00021e0000040ab9 */ /* 0x000fe40000000a00 */
[----:B------:R-:W-:-:S06]  /*b460*/  @UP0 UIMAD.WIDE UR4, UR41, 0x4, UR4 ;  /* 0x00000004290408a5 */ /* 0x000fcc000f8e0204 */
[----:B------:R-:W-:Y:S02]  /*b470*/  IMAD.U32 R6, RZ, RZ, UR4 ;  /* 0x00000004ff067e24 */ /* 0x000fe4000f8e00ff */
[----:B------:R-:W-:-:S05]  /*b480*/  IMAD.U32 R7, RZ, RZ, UR5 ;  /* 0x00000005ff077e24 */ /* 0x000fca000f8e00ff */
[----:B------:R3:W5:Y:S01]  /*b490*/  @P1 LDG.E R0, desc[UR38][R6.64] ;  /* 0x0000002606001981 */ /* 0x000762000c1e1900 */
[----:B------:R-:W4:Y:S02]  /*b4a0*/  S2R R2, SR_TID.X ;  /* 0x0000000000027919 */ /* 0x000f240000002100 */
[----:B----4-:R-:W-:Y:S02]  /*b4b0*/  IADD3 R8, R2, -0x80, RZ ;  /* 0xffffff8002087810 */ /* 0x010fe40007ffe0ff */
[----:B------:R-:W-:Y:S02]  /*b4c0*/  CS2R R2, SRZ ;  /* 0x0000000000027805 */ /* 0x000fe4000001ff00 */
[----:B------:R-:W-:-:S04]  /*b4d0*/  SHF.R.S32.HI R11, RZ, 0x1f, R8 ;  /* 0x0000001fff0b7819 */ /* 0x000fc80000011408 */
[----:B------:R-:W-:-:S04]  /*b4e0*/  LEA.HI R11, R11, R8, RZ, 0x3 ;  /* 0x000000080b0b7211 */ /* 0x000fc800078f18ff */
[----:B-1----:R-:W-:Y:S02]  /*b4f0*/  SHF.R.S32.HI R13, RZ, 0x3, R11 ;  /* 0x00000003ff0d7819 */ /* 0x002fe4000001140b */
[----:B------:R-:W-:-:S05]  /*b500*/  LOP3.LUT R11, R11, 0x1ffffff8, RZ, 0xc0, !PT ;  /* 0x1ffffff80b0b7812 */ /* 0x000fca00078ec0ff */
[----:B------:R-:W-:Y:S02]  /*b510*/  IMAD.IADD R11, R8, 0x1, -R11 ;  /* 0x00000001080b7824 */ /* 0x000fe400078e0a0b */
[--C-:B--2---:R-:W-:Y:S01]  /*b520*/  @P4 IMAD.MOV.U32 R2, RZ, RZ, R9.reuse ;  /* 0x000000ffff024224 */ /* 0x104fe200078e0009 */
[----:B------:R-:W-:Y:S02]  /*b530*/  @P4 SHF.R.S32.HI R3, RZ, 0x1f, R9 ;  /* 0x0000001fff034819 */ /* 0x000fe40000011409 */
[----:B------:R-:W-:Y:S02]  /*b540*/  MOV R9, UR37 ;  /* 0x0000002500097c02 */ /* 0x000fe40008000f00 */
[----:B------:R-:W-:-:S04]  /*b550*/  IADD3 R2, P0, R13, R2, RZ ;  /* 0x000000020d027210 */ /* 0x000fc80007f1e0ff */
[----:B------:R-:W-:Y:S01]  /*b560*/  LEA.HI.X.SX32 R3, R13, R3, 0x1, P0 ;  /* 0x000000030d037211 */ /* 0x000fe200000f0eff */
[----:B---3--:R-:W-:Y:S08]  /*b570*/  @P1 BRA `(.L_x_3079) ;  /* 0x0000000000101947 */ /* 0x008ff00003800000 */
[----:B------:R-:W-:Y:S05]  /*b580*/  @!P4 BRA `(.L_x_3079) ;  /* 0x00000000000cc947 */ /* 0x000fea0003800000 */
[----:B------:R-:W2:Y:S04]  /*b590*/  LDG.E R7, desc[UR38][R4.64] ;  /* 0x0000002604077981 */ /* 0x000ea8000c1e1900 */
[----:B-----5:R-:W2:Y:S02]  /*b5a0*/  LDG.E R0, desc[UR38][R4.64+0x4] ;  /* 0x0000042604007981 */ /* 0x020ea4000c1e1900 */
[----:B--2---:R-:W-:-:S07]  /*b5b0*/  IMAD.IADD R0, R0, 0x1, -R7 ;  /* 0x0000000100007824 */ /* 0x004fce00078e0a07 */
.L_x_3079:
[----:B------:R-:W1:Y:S01]  /*b5c0*/  LDC R17, c[0x0][0x80c] ;  /* 0x00020300ff117b82 */ /* 0x000e620000000800 */
[----:B------:R-:W-:Y:S01]  /*b5d0*/  IMAD.SHL.U32 R10, R11, 0x8, RZ ;  /* 0x000000080b0a7824 */ /* 0x000fe200078e00ff */
[----:B------:R-:W-:Y:S01]  /*b5e0*/  USHF.R.S32.HI UR5, URZ, 0x1f, UR41 ;  /* 0x0000001f3f057899 */ /* 0x000fe20008011429 */
[----:B-----5:R-:W-:Y:S01]  /*b5f0*/  IMAD R0, R9, -0x80, R0 ;  /* 0xffffff8009007824 */ /* 0x020fe200078e0200 */
[----:B------:R-:W-:Y:S01]  /*b600*/  ULDC.64 UR6, c[0x0][0x820] ;  /* 0x0002080000067ab9 */ /* 0x000fe20000000a00 */
[C---:B------:R-:W-:Y:S01]  /*b610*/  IADD3 R5, R13.reuse, 0x20, RZ ;  /* 0x000000200d057810 */ /* 0x040fe20007ffe0ff */
[----:B------:R-:W-:Y:S01]  /*b620*/  UIMAD UR4, UR46, UR6, URZ ;  /* 0x000000062e0472a4 */ /* 0x000fe2000f8e023f */
[--C-:B------:R-:W-:Y:S01]  /*b630*/  SHF.R.S32.HI R11, RZ, 0x1f, R10.reuse ;  /* 0x0000001fff0b7819 */ /* 0x100fe2000001140a */
[----:B------:R-:W2:Y:S01]  /*b640*/  LDC R19, c[0x0][0x83c] ;  /* 0x00020f00ff137b82 */ /* 0x000ea20000000800 */
[----:B------:R-:W-:Y:S01]  /*b650*/  IMAD.U32 R7, RZ, RZ, UR6 ;  /* 0x00000006ff077e24 */ /* 0x000fe2000f8e00ff */
[-C--:B------:R-:W-:Y:S01]  /*b660*/  ISETP.GE.AND P3, PT, R13, R0.reuse, PT ;  /* 0x000000000d00720c */ /* 0x080fe20003f66270 */
[----:B------:R-:W-:Y:S01]  /*b670*/  IMAD.U32 R12, RZ, RZ, UR5 ;  /* 0x00000005ff0c7e24 */ /* 0x000fe2000f8e00ff */
[----:B------:R-:W-:Y:S01]  /*b680*/  UIMAD UR4, UR40, UR7, UR4 ;  /* 0x00000007280472a4 */ /* 0x000fe2000f8e0204 */
[----:B------:R-:W-:Y:S01]  /*b690*/  ISETP.GE.AND P2, PT, R5, R0, PT ;  /* 0x000000000500720c */ /* 0x000fe20003f46270 */
[----:B------:R-:W-:Y:S01]  /*b6a0*/  IMAD.WIDE.U32 R4, R7, UR40, R10 ;  /* 0x0000002807047c25 */ /* 0x000fe2000f8e000a */
[----:B------:R-:W-:Y:S01]  /*b6b0*/  SEL R15, RZ, UR41, P4 ;  /* 0x00000029ff0f7c07 */ /* 0x000fe2000a000000 */
[----:B------:R-:W-:Y:S01]  /*b6c0*/  BSSY B0, `(.L_x_3080) ;  /* 0x000001c000007945 */ /* 0x000fe20003800000 */
[----:B------:R-:W-:Y:S01]  /*b6d0*/  SEL R12, R12, RZ, !P4 ;  /* 0x000000ff0c0c7207 */ /* 0x000fe20006000000 */
[C---:B------:R-:W-:Y:S01]  /*b6e0*/  VIADD R7, R13.reuse, 0x40 ;  /* 0x000000400d077836 */ /* 0x040fe20000000000 */
[----:B------:R-:W-:Y:S01]  /*b6f0*/  IADD3 R13, R13, 0x60, RZ ;  /* 0x000000600d0d7810 */ /* 0x000fe20007ffe0ff */
[----:B------:R-:W-:Y:S01]  /*b700*/  VIADD R5, R5, UR4 ;  /* 0x0000000405057c36 */ /* 0x000fe20008000000 */
[----:B------:R-:W-:-:S02]  /*b710*/  ULDC.64 UR4, c[0x0][0x828] ;  /* 0x00020a0000047ab9 */ /* 0x000fc40000000a00 */
[-C--:B------:R-:W-:Y:S01]  /*b720*/  ISETP.GE.AND P1, PT, R7, R0.reuse, PT ;  /* 0x000000000700720c */ /* 0x080fe20003f26270 */
[----:B------:R-:W-:Y:S01]  /*b730*/  IMAD.WIDE.U32 R8, R15, UR4, R4 ;  /* 0x000000040f087c25 */ /* 0x000fe2000f8e0004 */
[-C--:B-1----:R-:W-:Y:S02]  /*b740*/  ISETP.GE.OR P6, PT, R10, R17.reuse, P3 ;  /* 0x000000110a00720c */ /* 0x082fe40001fc6670 */
[----:B------:R-:W-:Y:S01]  /*b750*/  ISETP.GE.AND P0, PT, R13, R0, PT ;  /* 0x000000000d00720c */ /* 0x000fe20003f06270 */
[----:B------:R-:W-:Y:S01]  /*b760*/  IMAD R0, R12, UR4, RZ ;  /* 0x000000040c007c24 */ /* 0x000fe2000f8e02ff */
[----:B------:R-:W-:Y:S02]  /*b770*/  MOV R7, UR37 ;  /* 0x0000002500077c02 */ /* 0x000fe40008000f00 */
[CC--:B------:R-:W-:Y:S01]  /*b780*/  ISETP.GE.OR P5, PT, R10.reuse, R17.reuse, P2 ;  /* 0x000000110a00720c */ /* 0x0c0fe200017a6670 */
[----:B------:R-:W-:Y:S01]  /*b790*/  IMAD R13, R15, UR5, R0 ;  /* 0x000000050f0d7c24 */ /* 0x000fe2000f8e0200 */
[----:B------:R-:W-:Y:S01]  /*b7a0*/  ISETP.GE.OR P4, PT, R10, R17, P1 ;  /* 0x000000110a00720c */ /* 0x000fe20000f86670 */
[----:B------:R-:W-:-:S04]  /*b7b0*/  IMAD.WIDE R6, R7, 0x80, R2 ;  /* 0x0000008007067825 */ /* 0x000fc800078e0202 */
[----:B------:R-:W-:Y:S01]  /*b7c0*/  IMAD.IADD R5, R9, 0x1, R13 ;  /* 0x0000000109057824 */ /* 0x000fe200078e020d */
[----:B--2---:R-:W-:Y:S07]  /*b7d0*/  @P6 BRA `(.L_x_3081) ;  /* 0x0000000000286947 */ /* 0x004fee0003800000 */
        /* <DEDUP_REMOVED lines=10> */
.L_x_3081:
[----:B------:R-:W-:Y:S05]  /*b880*/  BSYNC B0 ;  /* 0x0000000000007941 */ /* 0x000fea0003800000 */
.L_x_3080:
        /* <DEDUP_REMOVED lines=16> */
.L_x_3083:
[----:B------:R-:W-:Y:S05]  /*b990*/  BSYNC B0 ;  /* 0x0000000000007941 */ /* 0x000fea0003800000 */
.L_x_3082:
        /* <DEDUP_REMOVED lines=15> */
.L_x_3085:
[----:B------:R-:W-:Y:S05]  /*ba90*/  BSYNC B0 ;  /* 0x0000000000007941 */ /* 0x000fea0003800000 */
.L_x_3084:
        /* <DEDUP_REMOVED lines=15> */
.L_x_3087:
[----:B------:R-:W-:Y:S05]  /*bb90*/  BSYNC B0 ;  /* 0x0000000000007941 */ /* 0x000fea0003800000 */
.L_x_3086:
        /* <DEDUP_REMOVED lines=9> */
[----:B------:R-:W-:Y:S01]  /*bc30*/  ISETP.GE.OR P0, PT, R10, R19, P0 ;  /* 0x000000130a00720c */ /* 0x000fe20000706670 */
[----:B------:R-:W-:Y:S01]  /*bc40*/  VIADD R3, R3, UR4 ;  /* 0x0000000403037c36 */ /* 0x000fe20008000000 */
[----:B------:R-:W-:Y:S02]  /*bc50*/  ULDC.64 UR4, c[0x0][0x858] ;  /* 0x0002160000047ab9 */ /* 0x000fe40000000a00 */
[----:B------:R-:W-:Y:S02]  /*bc60*/  IMAD R0, R12, UR4, RZ ;  /* 0x000000040c007c24 */ /* 0x000fe4000f8e02ff */
[----:B------:R-:W-:-:S04]  /*bc70*/  IMAD.WIDE.U32 R8, R15, UR4, R2 ;  /* 0x000000040f087c25 */ /* 0x000fc8000f8e0002 */
[----:B----4-:R-:W-:-:S05]  /*bc80*/  IMAD R5, R15, UR5, R0 ;  /* 0x000000050f057c24 */ /* 0x010fca000f8e0200 */
        /* <DEDUP_REMOVED lines=12> */
.L_x_3089:
[----:B------:R-:W-:Y:S05]  /*bd50*/  BSYNC B0 ;  /* 0x0000000000007941 */ /* 0x000fea0003800000 */
.L_x_3088:
        /* <DEDUP_REMOVED lines=15> */
.L_x_3091:
[----:B------:R-:W-:Y:S05]  /*be50*/  BSYNC B0 ;  /* 0x0000000000007941 */ /* 0x000fea0003800000 */
.L_x_3090:
        /* <DEDUP_REMOVED lines=15> */
.L_x_3093:
[----:B------:R-:W-:Y:S05]  /*bf50*/  BSYNC B0 ;  /* 0x0000000000007941 */ /* 0x000fea0003800000 */
.L_x_3092:
        /* <DEDUP_REMOVED lines=15> */
.L_x_3019:
        /* <DEDUP_REMOVED lines=29> */
.L_x_3095:
[----:B------:R-:W-:Y:S01]  /*c220*/  ULDC UR9, c[0x0][0x8c4] ;  /* 0x0002310000097ab9 */ /* 0x000fe20000000800 */
[----:B------:R-:W-:Y:S01]  /*c230*/  UMOV UR6, UR8 ;  /* 0x0000000800067c82 */ /* 0x000fe20008000000 */
[----:B------:R-:W-:-:S11]  /*c240*/  UISETP.NE.AND UP0, UPT, UR9, 0x1, UPT ;  /* 0x000000010900788c */ /* 0x000fd6000bf05270 */
[----:B------:R-:W-:Y:S02]  /*c250*/  @UP0 ULDC.64 UR10, c[0x0][0x8c8] ;  /* 0x00023200000a0ab9 */ /* 0x000fe40000000a00 */
[----:B------:R-:W-:-:S04]  /*c260*/  UIMAD.WIDE.U32 UR4, UR8, UR10, URZ ;  /* 0x0000000a080472a5 */ /* 0x000fc8000f8e003f */
[----:B------:R-:W-:-:S04]  /*c270*/  @UP0 USHF.R.U32.HI UR6, URZ, UR11, UR5 ;  /* 0x0000000b3f060299 */ /* 0x000fc80008011605 */
[----:B------:R-:W-:-:S12]  /*c280*/  UIMAD UR4, UR6, UR9, URZ ;  /* 0x00000009060472a4 */ /* 0x000fd8000f8e023f */
.L_x_3096:
        /* <DEDUP_REMOVED lines=10> */
[----:B------:R-:W-:Y:S01]  /*c330*/  ULDC.64 UR4, c[0x0][0x8f8] ;  /* 0x00023e0000047ab9 */ /* 0x000fe20000000a00 */
[----:B------:R-:W-:Y:S01]  /*c340*/  UIADD3 UR7, -UR10, URZ, URZ ;  /* 0x0000003f0a077290 */ /* 0x000fe2000fffe13f */
[----:B------:R-:W-:-:S03]  /*c350*/  ISETP.NE.U32.AND P0, PT, RZ, UR4, PT ;  /* 0x00000004ff007c0c */ /* 0x000fc6000bf05070 */
[----:B------:R-:W-:Y:S01]  /*c360*/  UIMAD UR7, UR9, UR7, UR8 ;  /* 0x00000007090772a4 */ /* 0x000fe2000f8e0208 */
        /* <DEDUP_REMOVED lines=9> */
.L_x_3097:
        /* <DEDUP_REMOVED lines=11> */
[----:B------:R-:W-:Y:S01]  /*c4b0*/  R2UR UR4, R0 ;  /* 0x00000000000472ca */ /* 0x000fe200000e0000 */
[----:B------:R-:W-:-:S14]  /*c4c0*/  BRA `(.L_x_3098) ;  /* 0x0000000000047947 */ /* 0x000fdc0003800000 */
.L_x_3099:
[----:B------:R-:W-:-:S05]  /*c4d0*/  ULDC UR4, c[0x0][0x8ec] ;  /* 0x00023b0000047ab9 */ /* 0x000fca0000000800 */
.L_x_3098:
        /* <DEDUP_REMOVED lines=8> */
[----:B------:R-:W-:Y:S01]  /*c560*/  ULDC.64 UR4, c[0x0][0x770] ;  /* 0x0001dc0000047ab9 */ /* 0x000fe20000000a00 */
[----:B------:R-:W-:Y:S01]  /*c570*/  ULDC.64 UR12, c[0x0][0x788] ;  /* 0x0001e200000c7ab9 */ /* 0x000fe20000000a00 */
[----:B------:R-:W-:-:S04]  /*c580*/  UISETP.NE.U32.AND UP0, UPT, UR4, URZ, UPT ;  /* 0x0000003f0400728c */ /* 0x000fc8000bf05070 */
        /* <DEDUP_REMOVED lines=18> */
[----:B------:R-:W-:-:S11]  /*c6b0*/  USHF.R.S32.HI UR16, URZ, 0x1f, UR7 ;  /* 0x0000001f3f107899 */ /* 0x000fd60008011407 */
[----:B--2---:R-:W-:Y:S02]  /*c6c0*/  @P0 R2UR UR4, R0 ;  /* 0x00000000000402ca */ /* 0x004fe400000e0000 */
[----:B------:R-:W-:-:S04]  /*c6d0*/  ISETP.NE.U32.AND P0, PT, RZ, UR12, PT ;  /* 0x0000000cff007c0c */ /* 0x000fc8000bf05070 */
[----:B------:R-:W-:-:S07]  /*c6e0*/  ISETP.NE.AND.EX P0, PT, RZ, UR13, PT, P0 ;  /* 0x0000000dff007c0c */ /* 0x000fce000bf05300 */
[----:B------:R-:W-:-:S04]  /*c6f0*/  @UP0 UIMAD UR4, UR10, 0x60, UR4 ;  /* 0x000000600a0408a4 */ /* 0x000fc8000f8e0204 */
[----:B------:R-:W-:-:S04]  /*c700*/  UIMAD.WIDE UR4, UR4, 0x2aaaaaab, URZ ;  /* 0x2aaaaaab040478a5 */ /* 0x000fc8000f8e023f */
[----:B------:R-:W-:-:S04]  /*c710*/  @UP0 USHF.R.U32.HI UR4, URZ, 0x1f, UR5 ;  /* 0x0000001f3f040899 */ /* 0x000fc80008011605 */
[----:B------:R-:W-:Y:S01]  /*c720*/  @UP0 ULEA.HI.SX32 UR4, UR5, UR4, 0x1c ;  /* 0x0000000405040291 */ /* 0x000fe2000f8fe23f */
[----:B---3--:R-:W-:-:S03]  /*c730*/  @P2 R2UR UR11, R4 ;  /* 0x00000000040b22ca */ /* 0x008fc600000e0000 */
[----:B------:R-:W-:-:S04]  /*c740*/  @UP0 UIMAD UR9, UR4, 0x1800, URZ ;  /* 0x00001800040908a4 */ /* 0x000fc8000f8e023f */
[----:B------:R-:W-:Y:S01]  /*c750*/  @UP0 USHF.R.S32.HI UR12, URZ, 0x1f, UR9 ;  /* 0x0000001f3f0c0899 */ /* 0x000fe20008011409 */
[----:B------:R-:W-:Y:S11]  /*c760*/  @P2 BRA `(.L_x_3100) ;  /* 0x0000000000142947 */ /* 0x000ff60003800000 */
[----:B------:R-:W-:Y:S05]  /*c770*/  @!P1 BRA `(.L_x_3100) ;  /* 0x0000000000109947 */ /* 0x000fea0003800000 */
[----:B------:R-:W2:Y:S04]  /*c780*/  LDG.E R5, desc[UR38][R2.64] ;  /* 0x0000002602057981 */ /* 0x000ea8000c1e1900 */
[----:B------:R-:W2:Y:S02]  /*c790*/  LDG.E R0, desc[UR38][R2.64+0x4] ;  /* 0x0000042602007981 */ /* 0x000ea4000c1e1900 */
[----:B--2---:R-:W-:-:S04]  /*c7a0*/  IADD3 R0, -R5, R0, RZ ;  /* 0x0000000005007210 */ /* 0x004fc80007ffe1ff */
[----:B------:R-:W-:-:S15]  /*c7b0*/  R2UR UR11, R0 ;  /* 0x00000000000b72ca */ /* 0x000fde00000e0000 */
.L_x_3100:
        /* <DEDUP_REMOVED lines=13> */
.L_x_3101:
        /* <DEDUP_REMOVED lines=12> */
.L_x_3102:
[----:B------:R-:W-:Y:S01]  /*c950*/  ULEA UR6, UR6, UR11, 0x7 ;  /* 0x0000000b06067291 */ /* 0x000fe2000f8e383f */
[----:B------:R-:W-:-:S03]  /*c960*/  ULDC UR9, c[0x0][0x74c] ;  /* 0x0001d30000097ab9 */ /* 0x000fc60000000800 */
[----:B------:R-:W-:Y:S02]  /*c970*/  UIADD3 UR6, UR6, -UR9, -UR8 ;  /* 0x8000000906067290 */ /* 0x000fe4000fffe808 */
[----:B------:R-:W-:Y:S02]  /*c980*/  UIADD3 UR8, UR11, 0x5f, URZ ;  /* 0x0000005f0b087890 */ /* 0x000fe4000fffe03f */
[----:B------:R-:W-:Y:S02]  /*c990*/  UIMAD.WIDE UR12, UR6, 0x2aaaaaab, URZ ;  /* 0x2aaaaaab060c78a5 */ /* 0x000fe4000f8e023f */
[----:B------:R-:W-:Y:S02]  /*c9a0*/  UIMAD.WIDE UR8, UR8, 0x2aaaaaab, URZ ;  /* 0x2aaaaaab080878a5 */ /* 0x000fe4000f8e023f */
[----:B------:R-:W-:Y:S02]  /*c9b0*/  USHF.R.U32.HI UR6, URZ, 0x1f, UR13 ;  /* 0x0000001f3f067899 */ /* 0x000fe4000801160d */
[----:B------:R-:W-:-:S02]  /*c9c0*/  USHF.R.U32.HI UR12, URZ, 0x1f, UR9 ;  /* 0x0000001f3f0c7899 */ /* 0x000fc40008011609 */
[----:B------:R-:W-:Y:S02]  /*c9d0*/  ULEA.HI.SX32 UR6, UR13, UR6, 0x1c ;  /* 0x000000060d067291 */ /* 0x000fe4000f8fe23f */
[----:B------:R-:W-:Y:S02]  /*c9e0*/  ULEA.HI.SX32 UR12, UR9, UR12, 0x1c ;  /* 0x0000000c090c7291 */ /* 0x000fe4000f8fe23f */
[----:B------:R-:W-:-:S04]  /*c9f0*/  UISETP.LT.AND UP1, UPT, URZ, UR6, UPT ;  /* 0x000000063f00728c */ /* 0x000fc8000bf21270 */
[----:B------:R-:W-:-:S04]  /*ca00*/  USEL UR13, URZ, UR6, !UP1 ;  /* 0x000000063f0d7287 */ /* 0x000fc8000c800000 */
[----:B------:R-:W-:-:S06]  /*ca10*/  UISETP.GT.AND UP1, UPT, UR12, UR13, UPT ;  /* 0x0000000d0c00728c */ /* 0x000fcc000bf24270 */
[----:B------:R-:W-:-:S13]  /*ca20*/  PLOP3.LUT P0, PT, PT, PT, UP1, 0x80, 0x0 ;  /* 0x000000000000781c */ /* 0x000fda0003f0f018 */
[----:B------:R-:W-:Y:S05]  /*ca30*/  @!P0 BRA `(.L_x_3026) ;  /* 0x0000003000388947 */ /* 0x000fea0003800000 */
[----:B------:R-:W-:Y:S01]  /*ca40*/  ULDC.64 UR14, c[0x0][0x2d8] ;  /* 0x0000b600000e7ab9 */ /* 0x000fe20000000a00 */
[----:B------:R-:W-:Y:S02]  /*ca50*/  USHF.R.S32.HI UR11, URZ, 0x1f, UR10 ;  /* 0x0000001f3f0b7899 */ /* 0x000fe4000801140a */
[----:B------:R-:W-:Y:S02]  /*ca60*/  UIMAD UR6, UR16, UR14, URZ ;  /* 0x0000000e100672a4 */ /* 0x000fe4000f8e023f */
[----:B------:R-:W-:Y:S02]  /*ca70*/  UIMAD.WIDE.U32 UR8, UR7, UR14, URZ ;  /* 0x0000000e070872a5 */ /* 0x000fe4000f8e003f */
[----:B------:R-:W-:Y:S02]  /*ca80*/  UIMAD UR15, UR7, UR15, UR6 ;  /* 0x0000000f070f72a4 */ /* 0x000fe4000f8e0206 */
[----:B------:R-:W-:Y:S02]  /*ca90*/  UIADD3 UR6, UR12, -UR13, URZ ;  /* 0x8000000d0c067290 */ /* 0x000fe4000fffe03f */
[----:B------:R-:W-:-:S02]  /*caa0*/  USEL UR7, UR10, URZ, !UP0 ;  /* 0x0000003f0a077287 */ /* 0x000fc4000c000000 */
[----:B------:R-:W-:Y:S02]  /*cab0*/  ULOP3.LUT UR6, UR6, 0x1, URZ, 0xc0, !UPT ;  /* 0x0000000106067892 */ /* 0x000fe4000f8ec03f */
[----:B------:R-:W-:Y:S02]  /*cac0*/  USEL UR14, UR11, URZ, !UP0 ;  /* 0x0000003f0b0e7287 */ /* 0x000fe4000c000000 */
[----:B------:R-:W-:Y:S02]  /*cad0*/  UISETP.NE.U32.AND UP0, UPT, UR6, 0x1, UPT ;  /* 0x000000010600788c */ /* 0x000fe4000bf05070 */
[----:B------:R-:W-:Y:S02]  /*cae0*/  UIADD3 UR10, UP1, UR4, UR8, URZ ;  /* 0x00000008040a7290 */ /* 0x000fe4000ff3e03f */
[----:B------:R-:W-:Y:S02]  /*caf0*/  UIADD3 UR15, UR9, UR15, URZ ;  /* 0x0000000f090f7290 */ /* 0x000fe4000fffe03f */
[----:B------:R-:W-:Y:S01]  /*cb00*/  PLOP3.LUT P1, PT, PT, PT, UP0, 0x80, 0x0 ;  /* 0x000000000000781c */ /* 0x000fe20003f2f008 */
[----:B------:R-:W-:Y:S01]  /*cb10*/  ULDC.64 UR28, c[0x0][0x2e0] ;  /* 0x0000b800001c7ab9 */ /* 0x000fe20000000a00 */
[----:B------:R-:W-:-:S02]  /*cb20*/  UIADD3.X UR11, UR5, UR15, URZ, UP1, !UPT ;  /* 0x0000000f050b7290 */ /* 0x000fc40008ffe43f */
[----:B------:R-:W-:Y:S02]  /*cb30*/  UIMAD UR14, UR14, UR28, URZ ;  /* 0x0000001c0e0e72a4 */ /* 0x000fe4000f8e023f */
[----:B------:R-:W-:Y:S02]  /*cb40*/  UIMAD.WIDE.U32 UR10, UR7, UR28, UR10 ;  /* 0x0000001c070a72a5 */ /* 0x000fe4000f8e000a */
[----:B------:R-:W-:Y:S01]  /*cb50*/  UIMAD UR14, UR7, UR29, UR14 ;  /* 0x0000001d070e72a4 */ /* 0x000fe2000f8e020e */
[----:B------:R-:W-:-:S03]  /*cb60*/  ELECT P0, URZ, PT ;  /* 0x00000000003f782f */ /* 0x000fc60003800000 */
[----:B------:R-:W-:Y:S01]  /*cb70*/  UIADD3 UR27, UR11, UR14, URZ ;  /* 0x0000000e0b1b7290 */ /* 0x000fe2000fffe03f */
[----:B------:R-:W-:Y:S11]  /*cb80*/  @P1 BRA `(.L_x_3103) ;  /* 0x0000000000bc1947 */ /* 0x000ff60003800000 */
        /* <DEDUP_REMOVED lines=18> */
.L_x_3105:
[----:B------:R-:W-:Y:S05]  /*ccb0*/  BSYNC B0 ;  /* 0x0000000000007941 */ /* 0x000fea0003800000 */
.L_x_3104:
        /* <DEDUP_REMOVED lines=19> */
.L_x_3107:
[----:B------:R-:W-:Y:S05]  /*cdf0*/  BSYNC B0 ;  /* 0x0000000000007941 */ /* 0x000fea0003800000 */
.L_x_3106:
[----:B------:R-:W-:Y:S06]  /*ce00*/  BAR.ARV 0xa, 0xa0 ;  /* 0x0282800000007b1d */ /* 0x000fec0000002000 */
[----:B------:R-:W-:Y:S04]  /*ce10*/  BSSY B0, `(.L_x_3108) ;  /* 0x0000003000007945 */ /* 0x000fe80003800000 */
[----:B------:R-:W-:Y:S05]  /*ce20*/  @!P0 BRA `(.L_x_3109) ;  /* 0x0000000000048947 */ /* 0x000fea0003800000 */
[----:B------:R-:W-:-:S04]  /*ce30*/  DEPBAR.LE SB0, 0x0 ;  /* 0x000080000000791a */ /* 0x000fc80000000000 */
.L_x_3109:
[----:B------:R-:W-:Y:S05]  /*ce40*/  BSYNC B0 ;  /* 0x0000000000007941 */ /* 0x000fea0003800000 */
.L_x_3108:
[----:B------:R-:W-:Y:S06]  /*ce50*/  BAR.ARV 0xb, 0xa0 ;  /* 0x02c2800000007b1d */ /* 0x000fec0000002000 */
[----:B------:R-:W-:Y:S01]  /*ce60*/  UIADD3 UR18, UR13, 0x1, URZ ;  /* 0x000000010d127890 */ /* 0x000fe2000fffe03f */
[----:B------:R-:W-:Y:S11]  /*ce70*/  BRA `(.L_x_3110) ;  /* 0x0000000000047947 */ /* 0x000ff60003800000 */
.L_x_3103:
[----:B------:R-:W-:-:S05]  /*ce80*/  UMOV UR18, UR13 ;  /* 0x0000000d00127c82 */ /* 0x000fca0008000000 */
.L_x_3110:
[----:B------:R-:W-:-:S04]  /*ce90*/  UIADD3 UR6, UR13, 0x1, URZ ;  /* 0x000000010d067890 */ /* 0x000fc8000fffe03f */
[----:B------:R-:W-:-:S06]  /*cea0*/  UISETP.NE.AND UP0, UPT, UR12, UR6, UPT ;  /* 0x000000060c00728c */ /* 0x000fcc000bf05270 */
[----:B------:R-:W-:-:S13]  /*ceb0*/  PLOP3.LUT P1, PT, PT, PT, UP0, 0x80, 0x0 ;  /* 0x000000000000781c */ /* 0x000fda0003f2f008 */
[----:B------:R-:W-:Y:S05]  /*cec0*/  @!P1 BRA `(.L_x_3026) ;  /* 0x0000002c00149947 */ /* 0x000fea0003800000 */
[----:B------:R-:W-:Y:S01]  /*ced0*/  UMOV UR16, UR8 ;  /* 0x0000000800107c82 */ /* 0x000fe20008000000 */
[----:B------:R-:W-:Y:S01]  /*cee0*/  UMOV UR17, UR15 ;  /* 0x0000000f00117c82 */ /* 0x000fe20008000000 */
[----:B------:R-:W-:Y:S01]  /*cef0*/  ULDC.64 UR20, c[0x0][0x2c0] ;  /* 0x0000b00000147ab9 */ /* 0x000fe20000000a00 */
[----:B------:R-:W-:Y:S02]  /*cf00*/  UIMAD.WIDE.U32 UR16, UR7, UR28, UR16 ;  /* 0x0000001c071072a5 */ /* 0x000fe4000f8e0010 */
[----:B------:R-:W-:Y:S02]  /*cf10*/  UIMAD UR19, UR18, 0x1800, URZ ;  /* 0x00001800121378a4 */ /* 0x000fe4000f8e023f */
[----:B------:R-:W-:Y:S01]  /*cf20*/  UIADD3 UR25, UP0, UR4, UR16, URZ ;  /* 0x0000001004197290 */ /* 0x000fe2000ff1e03f */
[----:B------:R-:W-:Y:S01]  /*cf30*/  UMOV UR6, URZ ;  /* 0x0000003f00067c82 */ /* 0x000fe20008000000 */
[----:B------:R-:W-:Y:S02]  /*cf40*/  ULDC.64 UR30, c[0x0][0x2c0] ;  /* 0x0000b000001e7ab9 */ /* 0x000fe40000000a00 */
[----:B------:R-:W-:-:S02]  /*cf50*/  UIADD3.X UR16, UR5, UR14, UR17, UP0, !UPT ;  /* 0x0000000e05107290 */ /* 0x000fc400087fe411 */
[----:B------:R-:W-:Y:S01]  /*cf60*/  ULEA UR24, UP0, UR25, UR20, 0x2 ;  /* 0x0000001419187291 */ /* 0x000fe2000f80103f */
[----:B------:R-:W-:-:S03]  /*cf70*/  UMOV UR26, UR19 ;  /* 0x00000013001a7c82 */ /* 0x000fc60008000000 */
[----:B------:R-:W-:Y:S02]  /*cf80*/  ULEA.HI.X UR25, UR25, UR21, UR16, 0x2, UP0 ;  /* 0x0000001519197291 */ /* 0x000fe400080f1410 */
[----:B------:R-:W-:Y:S02]  /*cf90*/  UIADD3 UR20, UP0, UR24, 0x3000, URZ ;  /* 0x0000300018147890 */ /* 0x000fe4000ff1e03f */
[----:B------:R-:W-:Y:S02]  /*cfa0*/  UIADD3 UR22, UP1, UR24, 0x6000, URZ ;  /* 0x0000600018167890 */ /* 0x000fe4000ff3e03f */
[----:B------:R-:W-:Y:S02]  /*cfb0*/  UIADD3 UR24, UP2, UR24, 0x9000, URZ ;  /* 0x0000900018187890 */ /* 0x000fe4000ff5e03f */
[----:B------:R-:W-:Y:S02]  /*cfc0*/  UIADD3.X UR21, URZ, UR25, URZ, UP0, !UPT ;  /* 0x000000193f157290 */ /* 0x000fe400087fe43f */
[----:B------:R-:W-:-:S02]  /*cfd0*/  UIADD3.X UR23, URZ, UR25, URZ, UP1, !UPT ;  /* 0x000000193f177290 */ /* 0x000fc40008ffe43f */
[----:B------:R-:W-:-:S12]  /*cfe0*/  UIADD3.X UR25, URZ, UR25, URZ, UP2, !UPT ;  /* 0x000000193f197290 */ /* 0x000fd800097fe43f */
.L_x_3123:
        /* <DEDUP_REMOVED lines=12> */
[----:B------:R-:W-:-:S04]  /*d0b0*/  ULEA UR40, UP0, UR41, UR30, 0x2 ;  /* 0x0000001e29287291 */ /* 0x000fc8000f80103f */
[----:B------:R-:W-:-:S03]  /*d0c0*/  ULEA.HI.X UR41, UR41, UR31, UR42, 0x2, UP0 ;  /* 0x0000001f29297291 */ /* 0x000fc600080f142a */
[----:B------:R-:W-:Y:S01]  /*d0d0*/  UMOV UR42, 0x0 ;  /* 0x00000000002a7882 */ /* 0x000fe20000000000 */
[----:B-1----:R-:W-:-:S03]  /*d0e0*/  ULEA UR29, UR37, UR29, 0x18 ;  /* 0x0000001d251d7291 */ /* 0x002fc6000f8ec03f */
[----:B------:R-:W-:Y:S01]  /*d0f0*/  UMOV UR37, 0x300 ;  /* 0x0000030000257882 */ /* 0x000fe20000000000 */
[----:B------:R-:W-:-:S09]  /*d100*/  UIADD3 UR29, UR29, 0x8000, URZ ;  /* 0x000080001d1d7890 */ /* 0x000fd2000fffe03f */
[----:B------:R1:W-:Y:S02]  /*d110*/  UBLKRED.G.S.ADD.F32.RN [UR40], [UR29], UR37, desc[UR42] ;  /* 0x00002a281d0073bb */ /* 0x0003e400080a1425 */
[----:B-1----:R0:W-:Y:S02]  /*d120*/  UTMACMDFLUSH ;  /* 0x00000000000079b7 */ /* 0x0021e40000000000 */
.L_x_3112:
[----:B------:R-:W-:Y:S05]  /*d130*/  BSYNC B0 ;  /* 0x0000000000007941 */ /* 0x000fea0003800000 */
.L_x_3111:
        /* <DEDUP_REMOVED lines=13> */
.L_x_3114:
[----:B------:R-:W-:Y:S05]  /*d210*/  BSYNC B0 ;  /* 0x0000000000007941 */ /* 0x000fea0003800000 */
.L_x_3113:
[----:B------:R-:W-:Y:S06]  /*d220*/  BAR.ARV 0xa, 0xa0 ;  /* 0x0282800000007b1d */ /* 0x000fec0000002000 */
[----:B------:R-:W-:Y:S04]  /*d230*/  BSSY B0, `(.L_x_3115) ;  /* 0x0000003000007945 */ /* 0x000fe80003800000 */
[----:B------:R-:W-:Y:S05]  /*d240*/  @!P0 BRA `(.L_x_3116) ;  /* 0x0000000000048947 */ /* 0x000fea0003800000 */
[----:B------:R-:W-:-:S04]  /*d250*/  DEPBAR.LE SB0, 0x0 ;  /* 0x000080000000791a */ /* 0x000fc80000000000 */
.L_x_3116:
[----:B------:R-:W-:Y:S05]  /*d260*/  BSYNC B0 ;  /* 0x0000000000007941 */ /* 0x000fea0003800000 */
.L_x_3115:
        /* <DEDUP_REMOVED lines=13> */
.L_x_3118:
[----:B------:R-:W-:Y:S05]  /*d340*/  BSYNC B0 ;  /* 0x0000000000007941 */ /* 0x000fea0003800000 */
.L_x_3117:
        /* <DEDUP_REMOVED lines=13> */
.L_x_3120:
[----:B------:R-:W-:Y:S05]  /*d420*/  BSYNC B0 ;  /* 0x0000000000007941 */ /* 0x000fea0003800000 */
.L_x_3119:
[----:B------:R-:W-:Y:S01]  /*d430*/  UIADD3 UR18, UR18, 0x2, URZ ;  /* 0x0000000212127890 */ /* 0x000fe2000fffe03f */
[----:B------:R-:W-:Y:S06]  /*d440*/  BAR.ARV 0xa, 0xa0 ;  /* 0x0282800000007b1d */ /* 0x000fec0000002000 */
[----:B------:R-:W-:Y:S01]  /*d450*/  UISETP.GE.AND UP0, UPT, UR18, UR12, UPT ;  /* 0x0000000c1200728c */ /* 0x000fe2000bf06270 */
[----:B------:R-:W-:Y:S04]  /*d460*/  BSSY B0, `(.L_x_3121) ;  /* 0x0000003000007945 */ /* 0x000fe80003800000 */
[----:B------:R-:W-:Y:S06]  /*d470*/  @!P0 BRA `(.L_x_3122) ;  /* 0x0000000000048947 */ /* 0x000fec0003800000 */
[----:B------:R-:W-:-:S04]  /*d480*/  DEPBAR.LE SB0, 0x0 ;  /* 0x000080000000791a */ /* 0x000fc80000000000 */
.L_x_3122:
[----:B------:R-:W-:Y:S05]  /*d490*/  BSYNC B0 ;  /* 0x0000000000007941 */ /* 0x000fea0003800000 */
.L_x_3121:
[----:B------:R-:W-:Y:S06]  /*d4a0*/  BAR.ARV 0xb, 0xa0 ;  /* 0x02c2800000007b1d */ /* 0x000fec0000002000 */
[----:B------:R-:W-:Y:S01]  /*d4b0*/  PLOP3.LUT P1, PT, PT, PT, UP0, 0x80, 0x0 ;  /* 0x000000000000781c */ /* 0x000fe20003f2f008 */
[----:B------:R-:W-:Y:S02]  /*d4c0*/  UIADD3 UR26, UR26, 0x3000, URZ ;  /* 0x000030001a1a7890 */ /* 0x000fe4000fffe03f */
[----:B------:R-:W-:-:S10]  /*d4d0*/  UIADD3 UR6, UR6, 0x3000, URZ ;  /* 0x0000300006067890 */ /* 0x000fd4000fffe03f */
[----:B------:R-:W-:Y:S05]  /*d4e0*/  @!P1 BRA `(.L_x_3123) ;  /* 0xfffffff800c09947 */ /* 0x000fea000383ffff */
[----:B------:R-:W-:Y:S05]  /*d4f0*/  BRA `(.L_x_3026) ;  /* 0x0000002400887947 */ /* 0x000fea0003800000 */
.L_x_3094:
[----:B------:R-:W1:Y:S01]  /*d500*/  S2UR UR7, SR_CTAID.X ;  /* 0x00000000000779c3 */ /* 0x000e620000002500 */
[----:B------:R-:W-:Y:S02]  /*d510*/  ULDC UR8, c[0x0][0x8d0] ;  /* 0x0002340000087ab9 */ /* 0x000fe40000000800 */
[----:B------:R-:W-:-:S11]  /*d520*/  UISETP.NE.AND UP0, UPT, UR8, 0x1, UPT ;  /* 0x000000010800788c */ /* 0x000fd6000bf05270 */
[----:B------:R-:W-:Y:S01]  /*d530*/  @UP0 ULDC UR4, c[0x0][0x8d4] ;  /* 0x0002350000040ab9 */ /* 0x000fe20000000800 */
[----:B------:R-:W-:Y:S01]  /*d540*/  @UP0 ULDC UR9, c[0x0][0x8d8] ;  /* 0x0002360000090ab9 */ /* 0x000fe20000000800 */
[----:B-1----:R-:W-:Y:S02]  /*d550*/  UIMAD.WIDE.U32 UR4, UR7, UR4, URZ ;  /* 0x00000004070472a5 */ /* 0x002fe4000f8e003f */
[----:B------:R-:W-:Y:S02]  /*d560*/  UMOV UR6, UR7 ;  /* 0x0000000700067c82 */ /* 0x000fe40008000000 */
[----:B------:R-:W-:-:S03]  /*d570*/  @UP0 USHF.R.U32.HI UR6, URZ, UR9, UR5 ;  /* 0x000000093f060299 */ /* 0x000fc60008011605 */
[----:B------:R-:W-:Y:S02]  /*d580*/  ULDC UR4, c[0x0][0x8e8] ;  /* 0x00023a0000047ab9 */ /* 0x000fe40000000800 */
[----:B------:R-:W-:Y:S02]  /*d590*/  UISETP.GE.AND UP0, UPT, UR6, UR4, UPT ;  /* 0x000000040600728c */ /* 0x000fe4000bf06270 */
[----:B------:R-:W-:-:S04]  /*d5a0*/  UIADD3 UR4, -UR6, URZ, URZ ;  /* 0x0000003f06047290 */ /* 0x000fc8000fffe13f */
[----:B------:R-:W-:Y:S01]  /*d5b0*/  PLOP3.LUT P0, PT, PT, PT, UP0, 0x80, 0x0 ;  /* 0x000000000000781c */ /* 0x000fe20003f0f008 */
[----:B------:R-:W-:-:S12]  /*d5c0*/  UIMAD UR8, UR8, UR4, UR7 ;  /* 0x00000004080872a4 */ /* 0x000fd8000f8e0207 */
        /* <DEDUP_REMOVED lines=9> */
.L_x_3124:
[----:B------:R-:W-:Y:S01]  /*d660*/  ULDC UR9, c[0x0][0x8c4] ;  /* 0x0002310000097ab9 */ /* 0x000fe20000000800 */
[----:B------:R-:W-:Y:S01]  /*d670*/  UMOV UR7, UR8 ;  /* 0x0000000800077c82 */ /* 0x000fe20008000000 */
[----:B------:R-:W-:-:S11]  /*d680*/  UISETP.NE.AND UP0, UPT, UR9, 0x1, UPT ;  /* 0x000000010900788c */ /* 0x000fd6000bf05270 */
[----:B------:R-:W-:Y:S02]  /*d690*/  @UP0 ULDC.64 UR10, c[0x0][0x8c8] ;  /* 0x00023200000a0ab9 */ /* 0x000fe40000000a00 */
[----:B------:R-:W-:-:S04]  /*d6a0*/  UIMAD.WIDE.U32 UR4, UR8, UR10, URZ ;  /* 0x0000000a080472a5 */ /* 0x000fc8000f8e003f */
[----:B------:R-:W-:-:S04]  /*d6b0*/  @UP0 USHF.R.U32.HI UR7, URZ, UR11, UR5 ;  /* 0x0000000b3f070299 */ /* 0x000fc80008011605 */
[----:B------:R-:W-:-:S12]  /*d6c0*/  UIMAD UR4, UR7, UR9, URZ ;  /* 0x00000009070472a4 */ /* 0x000fd8000f8e023f */
.L_x_3125:
        /* <DEDUP_REMOVED lines=23> */
.L_x_3126:
        /* <DEDUP_REMOVED lines=14> */
.L_x_3128:
[----:B------:R-:W-:-:S05]  /*d920*/  ULDC UR4, c[0x0][0x8ec] ;  /* 0x00023b0000047ab9 */ /* 0x000fca0000000800 */
.L_x_3127:
[----:B------:R-:W-:Y:S01]  /*d930*/  UIADD3 UR4, UR4, 0x7f, URZ ;  /* 0x0000007f04047890 */ /* 0x000fe2000fffe03f */
[----:B------:R-:W-:Y:S02]  /*d940*/  IMAD.MOV.U32 R10, RZ, RZ, 0x1 ;  /* 0x00000001ff0a7424 */ /* 0x000fe400078e00ff */
[----:B------:R-:W-:Y:S01]  /*d950*/  IMAD.MOV.U32 R2, RZ, RZ, RZ ;  /* 0x000000ffff027224 */ /* 0x000fe200078e00ff */
        /* <DEDUP_REMOVED lines=13> */
[----:B------:R-:W1:Y:S02]  /*da30*/  LDC R0, c[0x0][0x280] ;  /* 0x0000a000ff007b82 */ /* 0x000e640000000800 */
[----:B------:R-:W-:Y:S01]  /*da40*/  MOV R2, UR8 ;  /* 0x0000000800027c02 */ /* 0x000fe20008000f00 */
[----:B------:R-:W-:Y:S01]  /*da50*/  IMAD.U32 R3, RZ, RZ, UR9 ;  /* 0x00000009ff037e24 */ /* 0x000fe2000f8e00ff */
[----:B------:R-:W-:Y:S01]  /*da60*/  PLOP3.LUT P1, PT, PT, PT, UP1, 0x80, 0x0 ;  /* 0x000000000000781c */ /* 0x000fe20003f2f018 */
[----:B------:R-:W-:Y:S01]  /*da70*/  UISETP.NE.U32.AND UP0, UPT, UR4, URZ, UPT ;  /* 0x0000003f0400728c */ /* 0x000fe2000bf05070 */
[----:B------:R-:W-:Y:S01]  /*da80*/  ULDC.64 UR14, c[0x0][0x778] ;  /* 0x0001de00000e7ab9 */ /* 0x000fe20000000a00 */
[----:B------:R-:W-:-:S10]  /*da90*/  ULDC.64 UR18, c[0x0][0x788] ;  /* 0x0001e20000127ab9 */ /* 0x000fd40000000a00 */
[----:B------:R-:W2:Y:S01]  /*daa0*/  @P1 LDG.E R6, desc[UR38][R2.64] ;  /* 0x0000002602061981 */ /* 0x000ea2000c1e1900 */
[----:B------:R-:W-:Y:S02]  /*dab0*/  UISETP.NE.AND.EX UP0, UPT, UR5, URZ, UPT, UP0 ;  /* 0x0000003f0500728c */ /* 0x000fe4000bf05300 */
[----:B------:R-:W-:Y:S01]  /*dac0*/  UIMAD.WIDE UR14, UR13, 0x4, UR14 ;  /* 0x000000040d0e78a5 */ /* 0x000fe2000f8e020e */
[----:B------:R3:W4:Y:S01]  /*dad0*/  @P1 LDG.E R4, desc[UR38][R2.64] ;  /* 0x0000002602041981 */ /* 0x000722000c1e1900 */
[----:B------:R-:W-:Y:S02]  /*dae0*/  ULDC.64 UR4, c[0x0][0x780] ;  /* 0x0001e00000047ab9 */ /* 0x000fe40000000a00 */
[----:B------:R-:W-:Y:S01]  /*daf0*/  UISETP.NE.U32.AND UP2, UPT, UR4, URZ, UPT ;  /* 0x0000003f0400728c */ /* 0x000fe2000bf45070 */
[----:B------:R-:W-:-:S03]  /*db00*/  PLOP3.LUT P2, PT, PT, PT, UP0, 0x80, 0x0 ;  /* 0x000000000000781c */ /* 0x000fc60003f4f008 */
[----:B------:R-:W-:Y:S01]  /*db10*/  UISETP.NE.AND.EX UP2, UPT, UR5, URZ, UPT, UP2 ;  /* 0x0000003f0500728c */ /* 0x000fe2000bf45320 */
[----:B---3--:R-:W-:Y:S01]  /*db20*/  IMAD.U32 R2, RZ, RZ, UR14 ;  /* 0x0000000eff027e24 */ /* 0x008fe2000f8e00ff */
[----:B------:R-:W-:-:S04]  /*db30*/  MOV R3, UR15 ;  /* 0x0000000f00037c02 */ /* 0x000fc80008000f00 */
[----:B------:R-:W-:-:S04]  /*db40*/  PLOP3.LUT P3, PT, PT, PT, UP2, 0x80, 0x0 ;  /* 0x000000000000781c */ /* 0x000fc80003f6f028 */
[----:B------:R3:W4:Y:S01]  /*db50*/  @P2 LDG.E R5, desc[UR38][R2.64] ;  /* 0x0000002602052981 */ /* 0x000722000c1e1900 */
[----:B------:R-:W-:Y:S02]  /*db60*/  @UP2 ULDC.64 UR4, c[0x0][0x780] ;  /* 0x0001e00000042ab9 */ /* 0x000fe40000000a00 */
[----:B------:R-:W-:-:S06]  /*db70*/  @UP2 UIMAD.WIDE UR4, UR13, 0x4, UR4 ;  /* 0x000000040d0428a5 */ /* 0x000fcc000f8e0204 */
[----:B---3--:R-:W-:Y:S02]  /*db80*/  IMAD.U32 R2, RZ, RZ, UR4 ;  /* 0x00000004ff027e24 */ /* 0x008fe4000f8e00ff */
[----:B------:R-:W-:-:S05]  /*db90*/  IMAD.U32 R3, RZ, RZ, UR5 ;  /* 0x00000005ff037e24 */ /* 0x000fca000f8e00ff */
[----:B-1----:R1:W5:Y:S01]  /*dba0*/  @P3 LDG.E R0, desc[UR38][R2.64] ;  /* 0x0000002602003981 */ /* 0x002362000c1e1900 */
[----:B------:R-:W-:Y:S01]  /*dbb0*/  ISETP.NE.U32.AND P0, PT, RZ, UR18, PT ;  /* 0x00000012ff007c0c */ /* 0x000fe2000bf05070 */
[----:B------:R-:W-:Y:S01]  /*dbc0*/  UMOV UR6, URZ ;  /* 0x0000003f00067c82 */ /* 0x000fe20008000000 */
[----:B------:R-:W-:Y:S01]  /*dbd0*/  UMOV UR11, URZ ;  /* 0x0000003f000b7c82 */ /* 0x000fe20008000000 */
[----:B------:R-:W-:Y:S01]  /*dbe0*/  ULDC UR18, c[0x0][0x290] ;  /* 0x0000a40000127ab9 */ /* 0x000fe20000000800 */
[----:B------:R-:W-:Y:S02]  /*dbf0*/  ISETP.NE.AND.EX P0, PT, RZ, UR19, PT, P0 ;  /* 0x00000013ff007c0c */ /* 0x000fe4000bf05300 */
[----:B--2---:R-:W-:-:S13]  /*dc00*/  @P1 R2UR UR4, R6 ;  /* 0x00000000060412ca */ /* 0x004fda00000e0000 */
[----:B------:R-:W-:-:S04]  /*dc10*/  @UP1 UIMAD UR4, UR13, 0x60, UR4 ;  /* 0x000000600d0418a4 */ /* 0x000fc8000f8e0204 */
[----:B------:R-:W-:-:S04]  /*dc20*/  UIMAD.WIDE UR4, UR4, 0x2aaaaaab, URZ ;  /* 0x2aaaaaab040478a5 */ /* 0x000fc8000f8e023f */
[----:B------:R-:W-:-:S04]  /*dc30*/  @UP1 USHF.R.U32.HI UR4, URZ, 0x1f, UR5 ;  /* 0x0000001f3f041899 */ /* 0x000fc80008011605 */
[----:B------:R-:W-:-:S04]  /*dc40*/  @UP1 ULEA.HI.SX32 UR4, UR5, UR4, 0x1c ;  /* 0x0000000405041291 */ /* 0x000fc8000f8fe23f */
[----:B------:R-:W-:Y:S01]  /*dc50*/  @UP1 UIMAD UR10, UR4, 0x60, URZ ;  /* 0x00000060040a18a4 */ /* 0x000fe2000f8e023f */
[----:B----4-:R-:W-:Y:S02]  /*dc60*/  @P1 R2UR UR6, R4 ;  /* 0x00000000040612ca */ /* 0x010fe400000e0000 */
[----:B------:R-:W-:Y:S01]  /*dc70*/  @P2 R2UR UR11, R5 ;  /* 0x00000000050b22ca */ /* 0x000fe200000e0000 */
[----:B------:R-:W-:Y:S01]  /*dc80*/  @UP1 USHF.R.S32.HI UR12, URZ, 0x1f, UR10 ;  /* 0x0000001f3f0c1899 */ /* 0x000fe2000801140a */
[----:B-1----:R-:W-:-:S13]  /*dc90*/  @P3 BRA `(.L_x_3130) ;  /* 0x0000000000183947 */ /* 0x002fda0003800000 */
[----:B------:R-:W-:Y:S05]  /*dca0*/  @!P1 BRA `(.L_x_3130) ;  /* 0x0000000000149947 */ /* 0x000fea0003800000 */
[----:B------:R-:W-:Y:S01]  /*dcb0*/  MOV R2, UR8 ;  /* 0x0000000800027c02 */ /* 0x000fe20008000f00 */
[----:B------:R-:W-:-:S05]  /*dcc0*/  IMAD.U32 R3, RZ, RZ, UR9 ;  /* 0x00000009ff037e24 */ /* 0x000fca000f8e00ff */
[----:B------:R-:W2:Y:S04]  /*dcd0*/  LDG.E R5, desc[UR38][R2.64] ;  /* 0x0000002602057981 */ /* 0x000ea8000c1e1900 */
[----:B-----5:R-:W2:Y:S02]  /*dce0*/  LDG.E R0, desc[UR38][R2.64+0x4] ;  /* 0x0000042602007981 */ /* 0x020ea4000c1e1900 */
[----:B--2---:R-:W-:-:S07]  /*dcf0*/  IMAD.IADD R0, R0, 0x1, -R5 ;  /* 0x0000000100007824 */ /* 0x004fce00078e0a05 */
.L_x_3130:
[----:B------:R-:W-:Y:S01]  /*dd00*/  UMOV UR4, URZ ;  /* 0x0000003f00047c82 */ /* 0x000fe20008000000 */
[----:B------:R-:W-:Y:S01]  /*dd10*/  UMOV UR5, URZ ;  /* 0x0000003f00057c82 */ /* 0x000fe20008000000 */
[----:B------:R-:W-:Y:S01]  /*dd20*/  MOV R4, UR18 ;  /* 0x0000001200047c02 */ /* 0x000fe20008000f00 */
[----:B------:R-:W-:Y:S01]  /*dd30*/  @UP1 UMOV UR4, UR10 ;  /* 0x0000000a00041c82 */ /* 0x000fe20008000000 */
[----:B------:R-:W-:Y:S01]  /*dd40*/  @UP1 UMOV UR5, UR12 ;  /* 0x0000000c00051c82 */ /* 0x000fe20008000000 */
[----:B------:R-:W-:Y:S05]  /*dd50*/  @!P0 BRA `(.L_x_3131) ;  /* 0x0000000000188947 */ /* 0x000fea0003800000 */
[----:B------:R-:W-:Y:S02]  /*dd60*/  ULDC.64 UR8, c[0x0][0x788] ;  /* 0x0001e20000087ab9 */ /* 0x000fe40000000a00 */
[----:B------:R-:W-:-:S06]  /*dd70*/  UIMAD.WIDE UR8, UR13, 0x4, UR8 ;  /* 0x000000040d0878a5 */ /* 0x000fcc000f8e0208 */
[----:B------:R-:W-:Y:S02]  /*dd80*/  IMAD.U32 R2, RZ, RZ, UR8 ;  /* 0x00000008ff027e24 */ /* 0x000fe4000f8e00ff */
[----:B------:R-:W-:-:S05]  /*dd90*/  IMAD.U32 R3, RZ, RZ, UR9 ;  /* 0x00000009ff037e24 */ /* 0x000fca000f8e00ff */
[----:B------:R1:W5:Y:S01]  /*dda0*/  LDG.E R4, desc[UR38][R2.64] ;  /* 0x0000002602047981 */ /* 0x000362000c1e1900 */
[----:B------:R-:W-:Y:S05]  /*ddb0*/  BRA `(.L_x_3132) ;  /* 0x0000000000187947 */ /* 0x000fea0003800000 */
.L_x_3131:
[----:B------:R-:W-:Y:S05]  /*ddc0*/  @!P2 BRA `(.L_x_3132) ;  /* 0x000000000014a947 */ /* 0x000fea0003800000 */
[----:B------:R-:W-:Y:S01]  /*ddd0*/  MOV R2, UR14 ;  /* 0x0000000e00027c02 */ /* 0x000fe20008000f00 */
[----:B------:R-:W-:-:S05]  /*dde0*/  IMAD.U32 R3, RZ, RZ, UR15 ;  /* 0x0000000fff037e24 */ /* 0x000fca000f8e00ff */
[----:B------:R-:W2:Y:S04]  /*ddf0*/  LDG.E R5, desc[UR38][R2.64] ;  /* 0x0000002602057981 */ /* 0x000ea8000c1e1900 */
[----:B------:R-:W2:Y:S02]  /*de00*/  LDG.E R4, desc[UR38][R2.64+0x4] ;  /* 0x0000042602047981 */ /* 0x000ea4000c1e1900 */
[----:B--2---:R-:W-:-:S07]  /*de10*/  IMAD.IADD R4, R4, 0x1, -R5 ;  /* 0x0000000104047824 */ /* 0x004fce00078e0a05 */
.L_x_3132:
[----:B-1----:R-:W-:Y:S01]  /*de20*/  MOV R3, UR7 ;  /* 0x0000000700037c02 */ /* 0x002fe20008000f00 */
[----:B------:R-:W-:-:S04]  /*de30*/  ULDC UR8, c[0x0][0x74c] ;  /* 0x0001d30000087ab9 */ /* 0x000fc80000000800 */
[----:B-----5:R-:W-:Y:S02]  /*de40*/  IMAD R3, R3, 0x80, R0 ;  /* 0x0000008003037824 */ /* 0x020fe400078e0200 */
[----:B------:R-:W-:-:S03]  /*de50*/  VIADD R0, R0, 0x5f ;  /* 0x0000005f00007836 */ /* 0x000fc60000000000 */
[----:B------:R-:W-:Y:S01]  /*de60*/  IADD3 R3, R3, -UR8, -R4 ;  /* 0x8000000803037c10 */ /* 0x000fe2000fffe804 */
[----:B------:R-:W-:-:S04]  /*de70*/  IMAD.HI R0, R0, 0x2aaaaaab, RZ ;  /* 0x2aaaaaab00007827 */ /* 0x000fc800078e02ff */
[----:B------:R-:W-:-:S05]  /*de80*/  IMAD.HI R3, R3, 0x2aaaaaab, RZ ;  /* 0x2aaaaaab03037827 */ /* 0x000fca00078e02ff */
[----:B------:R-:W-:-:S04]  /*de90*/  SHF.R.U32.HI R2, RZ, 0x1f, R3 ;  /* 0x0000001fff027819 */ /* 0x000fc80000011603 */
[----:B------:R-:W-:Y:S02]  /*dea0*/  LEA.HI.SX32 R2, R3, R2, 0x1c ;  /* 0x0000000203027211 */ /* 0x000fe400078fe2ff */
[----:B------:R-:W-:Y:S02]  /*deb0*/  SHF.R.U32.HI R3, RZ, 0x1f, R0 ;  /* 0x0000001fff037819 */ /* 0x000fe40000011600 */
[----:B------:R-:W-:Y:S02]  /*dec0*/  VIMNMX R4, RZ, R2, !PT ;  /* 0x00000002ff047248 */ /* 0x000fe40007fe0100 */
[----:B------:R-:W-:Y:S02]  /*ded0*/  LEA.HI.SX32 R0, R0, R3, 0x1c ;  /* 0x0000000300007211 */ /* 0x000fe400078fe2ff */
[----:B------:R-:W-:Y:S02]  /*dee0*/  MOV R2, RZ ;  /* 0x000000ff00027202 */ /* 0x000fe40000000f00 */
[----:B------:R-:W-:-:S13]  /*def0*/  ISETP.GT.AND P0, PT, R0, R4, PT ;  /* 0x000000040000720c */ /* 0x000fda0003f04270 */
[----:B------:R-:W-:Y:S05]  /*df00*/  @!P0 BRA `(.L_x_3129) ;  /* 0x0000001800708947 */ /* 0x000fea0003800000 */
[----:B------:R-:W-:Y:S01]  /*df10*/  USHF.R.S32.HI UR10, URZ, 0x1f, UR20 ;  /* 0x0000001f3f0a7899 */ /* 0x000fe20008011414 */
[----:B------:R-:W-:Y:S01]  /*df20*/  BSSY B0, `(.L_x_3129) ;  /* 0x000019a000007945 */ /* 0x000fe20003800000 */
[----:B------:R-:W-:Y:S01]  /*df30*/  UISETP.NE.U32.AND UP1, UPT, UR16, URZ, UPT ;  /* 0x0000003f1000728c */ /* 0x000fe2000bf25070 */
[----:B------:R-:W-:Y:S01]  /*df40*/  IMAD.MOV.U32 R2, RZ, RZ, RZ ;  /* 0x000000ffff027224 */ /* 0x000fe200078e00ff */
[----:B------:R-:W-:Y:S01]  /*df50*/  ULDC.64 UR14, c[0x0][0x718] ;  /* 0x0001c600000e7ab9 */ /* 0x000fe20000000a00 */
[----:B------:R-:W-:Y:S01]  /*df60*/  UMOV UR8, UR4 ;  /* 0x0000000400087c82 */ /* 0x000fe20008000000 */
[----:B------:R-:W-:Y:S02]  /*df70*/  UIMAD UR12, UR10, UR14, URZ ;  /* 0x0000000e0a0c72a4 */ /* 0x000fe4000f8e023f */
[----:B------:R-:W-:Y:S02]  /*df80*/  UISETP.NE.AND.EX UP1, UPT, UR17, URZ, UPT, UP1 ;  /* 0x0000003f1100728c */ /* 0x000fe4000bf25310 */
[----:B------:R-:W-:Y:S01]  /*df90*/  UIMAD UR12, UR20, UR15, UR12 ;  /* 0x0000000f140c72a4 */ /* 0x000fe2000f8e020c */
[----:B------:R-:W-:-:S02]  /*dfa0*/  ULDC.64 UR16, c[0x0][0x730] ;  /* 0x0001cc0000107ab9 */ /* 0x000fc40000000a00 */
[----:B------:R-:W-:Y:S01]  /*dfb0*/  ULDC UR15, c[0x0][0x2e8] ;  /* 0x0000ba00000f7ab9 */ /* 0x000fe20000000800 */
[----:B------:R-:W-:Y:S01]  /*dfc0*/  UIMAD UR10, UR10, UR16, URZ ;  /* 0x000000100a0a72a4 */ /* 0x000fe2000f8e023f */
[----:B------:R-:W-:Y:S01]  /*dfd0*/  UMOV UR9, UR5 ;  /* 0x0000000500097c82 */ /* 0x000fe20008000000 */
[----:B------:R-:W-:Y:S02]  /*dfe0*/  UISETP.NE.AND UP2, UPT, UR15, 0x1, UPT ;  /* 0x000000010f00788c */ /* 0x000fe4000bf45270 */
[----:B------:R-:W-:Y:S02]  /*dff0*/  UIMAD.WIDE.U32 UR4, UR20, UR14, UR8 ;  /* 0x0000000e140472a5 */ /* 0x000fe4000f8e0008 */
[----:B------:R-:W-:Y:S02]  /*e000*/  UIMAD.WIDE.U32 UR8, UR20, UR16, UR8 ;  /* 0x00000010140872a5 */ /* 0x000fe4000f8e0008 */
[----:B------:R-:W-:Y:S02]  /*e010*/  UIMAD UR14, UR20, UR17, UR10 ;  /* 0x00000011140e72a4 */ /* 0x000fe4000f8e020a */
[----:B------:R-:W-:Y:S01]  /*e020*/  USHF.R.S32.HI UR10, URZ, 0x1f, UR13 ;  /* 0x0000001f3f0a7899 */ /* 0x000fe2000801140d */
[----:B------:R-:W-:Y:S01]  /*e030*/  ELECT P0, URZ, PT ;  /* 0x00000000003f782f */ /* 0x000fe20003800000 */
[----:B------:R-:W-:-:S02]  /*e040*/  USEL UR21, UR13, URZ, !UP1 ;  /* 0x0000003f0d157287 */ /* 0x000fc4000c800000 */
[----:B------:R-:W-:Y:S01]  /*e050*/  UIADD3 UR9, UR9, UR14, URZ ;  /* 0x0000000e09097290 */ /* 0x000fe2000fffe03f */
[----:B------:R-:W-:Y:S01]  /*e060*/  ULDC.64 UR18, c[0x0][0x738] ;  /* 0x0001ce0000127ab9 */ /* 0x000fe20000000a00 */
[----:B------:R-:W-:Y:S01]  /*e070*/  USEL UR10, UR10, URZ, !UP1 ;  /* 0x0000003f0a0a7287 */ /* 0x000fe2000c800000 */
[----:B------:R-:W-:Y:S01]  /*e080*/  ULDC.64 UR16, c[0x0][0x720] ;  /* 0x0001c80000107ab9 */ /* 0x000fe20000000a00 */
[----:B------:R-:W-:Y:S02]  /*e090*/  UIMAD.WIDE.U32 UR14, UR18, UR21, UR8 ;  /* 0x00000015120e72a5 */ /* 0x000fe4000f8e0008 */
[----:B------:R-:W-:Y:S01]  /*e0a0*/  UIADD3 UR23, UR5, UR12, URZ ;  /* 0x0000000c05177290 */ /* 0x000fe2000fffe03f */
[----:B------:R-:W-:Y:S01]  /*e0b0*/  @UP2 ULDC UR8, c[0x0][0x2ec] ;  /* 0x0000bb0000082ab9 */ /* 0x000fe20000000800 */
[----:B------:R-:W-:Y:S02]  /*e0c0*/  UIMAD UR5, UR10, UR16, URZ ;  /* 0x000000100a0572a4 */ /* 0x000fe4000f8e023f */
[----:B------:R-:W-:-:S02]  /*e0d0*/  UIMAD UR10, UR10, UR18, URZ ;  /* 0x000000120a0a72a4 */ /* 0x000fc4000f8e023f */
[----:B------:R-:W-:Y:S02]  /*e0e0*/  UIMAD.WIDE.U32 UR8, UR20, UR8, URZ ;  /* 0x00000008140872a5 */ /* 0x000fe4000f8e003f */
[----:B------:R-:W-:Y:S01]  /*e0f0*/  ULEA UR11, UR7, UR11, 0x7 ;  /* 0x0000000b070b7291 */ /* 0x000fe2000f8e383f */
[----:B------:R-:W-:Y:S02]  /*e100*/  UMOV UR22, UR4 ;  /* 0x0000000400167c82 */ /* 0x000fe40008000000 */
[----:B------:R-:W-:Y:S01]  /*e110*/  @UP2 ULDC UR7, c[0x0][0x2f0] ;  /* 0x0000bc0000072ab9 */ /* 0x000fe20000000800 */
[----:B------:R-:W-:Y:S01]  /*e120*/  UMOV UR12, UR20 ;  /* 0x00000014000c7c82 */ /* 0x000fe20008000000 */
[----:B------:R-:W-:Y:S02]  /*e130*/  UIMAD UR5, UR17, UR21, UR5 ;  /* 0x00000015110572a4 */ /* 0x000fe4000f8e0205 */
[----:B------:R-:W-:Y:S02]  /*e140*/  UIMAD.WIDE.U32 UR22, UR16, UR21, UR22 ;  /* 0x00000015101672a5 */ /* 0x000fe4000f8e0016 */
[----:B------:R-:W-:-:S02]  /*e150*/  UIMAD UR4, UR19, UR21, UR10 ;  /* 0x00000015130472a4 */ /* 0x000fc4000f8e020a */
        /* <DEDUP_REMOVED lines=10> */
.L_x_3162:
[----:B------:R-:W2:Y:S01]  /*e200*/  S2R R3, SR_TID.X ;  /* 0x0000000000037919 */ /* 0x000ea20000002100 */
[----:B------:R-:W-:Y:S01]  /*e210*/  MOV R14, UR5 ;  /* 0x00000005000e7c02 */ /* 0x000fe20008000f00 */
[----:B------:R-:W-:Y:S02]  /*e220*/  IMAD.U32 R11, RZ, RZ, UR4 ;  /* 0x00000004ff0b7e24 */ /* 0x000fe4000f8e00ff */
[----:B------:R-:W-:Y:S02]  /*e230*/  IMAD.MOV.U32 R10, RZ, RZ, 0x1 ;  /* 0x00000001ff0a7424 */ /* 0x000fe400078e00ff */
[----:B------:R-:W-:Y:S01]  /*e240*/  VIADD R14, R14, UR23 ;  /* 0x000000170e0e7c36 */ /* 0x000fe20008000000 */
[----:B------:R-:W-:Y:S02]  /*e250*/  IADD3 R11, R11, UR15, RZ ;  /* 0x0000000f0b0b7c10 */ /* 0x000fe4000fffe0ff */
        /* <DEDUP_REMOVED lines=9> */
.L_x_3135:
[----:B------:R-:W-:Y:S01]  /*e2f0*/  R2UR UR19, R4 ;  /* 0x00000000041372ca */ /* 0x000fe200000e0000 */
[----:B------:R-:W2:Y:S01]  /*e300*/  LDC.64 R12, c[0x0][0x198] ;  /* 0x00006600ff0c7b82 */ /* 0x000ea20000000a00 */
[----:B------:R-:W-:Y:S01]  /*e310*/  ULDC.64 UR8, c[0x0][0x700] ;  /* 0x0001c00000087ab9 */ /* 0x000fe20000000a00 */
[----:B------:R-:W-:Y:S01]  /*e320*/  UMOV UR34, 0x0 ;  /* 0x0000000000227882 */ /* 0x000fe20000000000 */
[----:B------:R-:W-:Y:S01]  /*e330*/  IMAD.U32 R9, RZ, RZ, UR8 ;  /* 0x00000008ff097e24 */ /* 0x000fe2000f8e00ff */
[----:B------:R-:W-:Y:S01]  /*e340*/  MOV R8, UR9 ;  /* 0x0000000900087c02 */ /* 0x000fe20008000f00 */
[----:B------:R-:W-:Y:S01]  /*e350*/  UMOV UR35, 0x14f00000 ;  /* 0x14f0000000237882 */ /* 0x000fe20000000000 */
[----:B------:R-:W-:Y:S01]  /*e360*/  R2UR UR8, R15 ;  /* 0x000000000f0872ca */ /* 0x000fe200000e0000 */
[----:B------:R-:W-:Y:S01]  /*e370*/  UMOV UR18, URZ ;  /* 0x0000003f00127c82 */ /* 0x000fe20008000000 */
[----:B------:R-:W-:Y:S01]  /*e380*/  UMOV UR40, 0x0 ;  /* 0x0000000000287882 */ /* 0x000fe20000000000 */
[----:B------:R-:W-:Y:S01]  /*e390*/  UMOV UR41, 0x10000000 ;  /* 0x1000000000297882 */ /* 0x000fe20000000000 */
[----:B------:R-:W-:Y:S01]  /*e3a0*/  UMOV UR10, UR18 ;  /* 0x00000012000a7c82 */ /* 0x000fe20008000000 */
[----:B------:R-:W-:Y:S01]  /*e3b0*/  UMOV UR27, UR11 ;  /* 0x0000000b001b7c82 */ /* 0x000fe20008000000 */
[----:B------:R-:W-:Y:S01]  /*e3c0*/  UIMAD UR19, UR19, 0x60, URZ ;  /* 0x00000060131378a4 */ /* 0x000fe2000f8e023f */
[----:B------:R-:W-:Y:S01]  /*e3d0*/  UMOV UR28, UR12 ;  /* 0x0000000c001c7c82 */ /* 0x000fe20008000000 */
[----:B------:R-:W-:-:S02]  /*e3e0*/  UMOV UR29, UR13 ;  /* 0x0000000d001d7c82 */ /* 0x000fc40008000000 */
[----:B------:R-:W-:Y:S02]  /*e3f0*/  UIADD3 UR7, UP0, UR19, UR22, URZ ;  /* 0x0000001613077290 */ /* 0x000fe4000ff1e03f */
[----:B------:R-:W-:Y:S01]  /*e400*/  MOV R3, UR19 ;  /* 0x0000001300037c02 */ /* 0x000fe20008000f00 */
[----:B------:R-:W-:Y:S02]  /*e410*/  UIADD3 UR16, UR8, 0xe000, URZ ;  /* 0x0000e00008107890 */ /* 0x000fe4000fffe03f */
[----:B------:R-:W-:Y:S01]  /*e420*/  UIADD3 UR17, UR8, 0x26810, URZ ;  /* 0x0002681008117890 */ /* 0x000fe2000fffe03f */
[----:B------:R-:W-:Y:S01]  /*e430*/  PLOP3.LUT P1, PT, PT, PT, UP0, 0x80, 0x0 ;  /* 0x000000000000781c */ /* 0x000fe20003f2f008 */
[----:B-1----:R-:W-:Y:S01]  /*e440*/  IMAD.U32 R2, RZ, RZ, UR7 ;  /* 0x00000007ff027e24 */ /* 0x002fe2000f8e00ff */
[----:B------:R-:W-:Y:S01]  /*e450*/  UIADD3 UR19, UR19, UR6, URZ ;  /* 0x0000000613137290 */ /* 0x000fe2000fffe03f */
[----:B--2---:R-:W-:Y:S01]  /*e460*/  IMAD.MOV.U32 R7, RZ, RZ, R12 ;  /* 0x000000ffff077224 */ /* 0x004fe200078e000c */
[----:B------:R-:W-:Y:S01]  /*e470*/  LEA.HI.X.SX32 R3, R3, R14, 0x1, P1 ;  /* 0x0000000e03037211 */ /* 0x000fe200008f0eff */
[----:B------:R-:W-:Y:S01]  /*e480*/  IMAD.MOV.U32 R6, RZ, RZ, R13 ;  /* 0x000000ffff067224 */ /* 0x000fe200078e000d */
[----:B------:R-:W-:Y:S01]  /*e490*/  LEA R5, P1, R2, R9, 0x2 ;  /* 0x0000000902057211 */ /* 0x000fe200078210ff */
[----:B------:R-:W-:Y:S01]  /*e4a0*/  VIADD R13, R0, 0xffffffff ;  /* 0xffffffff000d7836 */ /* 0x000fe20000000000 */
[----:B------:R-:W-:Y:S01]  /*e4b0*/  UIADD3 UR42, UR8, 0x1a000, URZ ;  /* 0x0001a000082a7890 */ /* 0x000fe2000fffe03f */
[----:B------:R-:W-:Y:S01]  /*e4c0*/  MOV R12, 0x8000 ;  /* 0x00008000000c7802 */ /* 0x000fe20000000f00 */
[----:B------:R-:W-:Y:S01]  /*e4d0*/  UIADD3 UR9, UR8, 0x26800, URZ ;  /* 0x0002680008097890 */ /* 0x000fe2000fffe03f */
[----:B------:R-:W-:Y:S01]  /*e4e0*/  LEA.HI.X R2, R2, R8, R3, 0x2, P1 ;  /* 0x0000000802027211 */ /* 0x000fe200008f1403 */
[----:B------:R1:W-:Y:S01]  /*e4f0*/  STL [R1+0x8], R13 ;  /* 0x0000080d01007387 */ /* 0x0003e20000100800 */
[----:B------:R-:W-:Y:S01]  /*e500*/  R2UR UR30, R5 ;  /* 0x00000000051e72ca */ /* 0x000fe200000e0000 */
[----:B------:R-:W-:Y:S01]  /*e510*/  UIADD3 UR24, UR8, 0x4000, URZ ;  /* 0x0000400008187890 */ /* 0x000fe2000fffe03f */
[----:B------:R-:W-:Y:S01]  /*e520*/  R2UR UR31, R2 ;  /* 0x00000000021f72ca */ /* 0x000fe200000e0000 */
[----:B------:R1:W-:Y:S01]  /*e530*/  STL [R1], RZ ;  /* 0x000000ff01007387 */ /* 0x0003e20000100800 */
[C---:B------:R-:W-:Y:S01]  /*e540*/  IADD3 R2, P1, R7.reuse, 0x2f0, RZ ;  /* 0x000002f007027810 */ /* 0x040fe20007f3e0ff */
[----:B------:R-:W-:Y:S01]  /*e550*/  UMOV UR7, 0x18 ;  /* 0x0000001800077882 */ /* 0x000fe20000000000 */
[----:B------:R-:W-:Y:S01]  /*e560*/  UMOV UR43, UR17 ;  /* 0x00000011002b7c82 */ /* 0x000fe20008000000 */
[----:B------:R-:W-:Y:S01]  /*e570*/  UMOV UR26, UR18 ;  /* 0x00000012001a7c82 */ /* 0x000fe20008000000 */
[----:B------:R-:W-:Y:S01]  /*e580*/  R2UR UR44, R2 ;  /* 0x00000000022c72ca */ /* 0x000fe200000e0000 */
[----:B------:R-:W-:Y:S01]  /*e590*/  UMOV UR25, UR9 ;  /* 0x0000000900197c82 */ /* 0x000fe20008000000 */
[----:B------:R-:W-:-:S04]  /*e5a0*/  IADD3 R2, P2, R7, 0x3f0, RZ ;  /* 0x000003f007027810 */ /* 0x000fc80007f5e0ff */
[----:B------:R-:W-:Y:S01]  /*e5b0*/  R2UR UR46, R2 ;  /* 0x00000000022e72ca */ /* 0x000fe200000e0000 */
[----:B------:R-:W-:Y:S01]  /*e5c0*/  IMAD.X R5, RZ, RZ, R6, P2 ;  /* 0x000000ffff057224 */ /* 0x000fe200010e0606 */
[----:B------:R-:W-:-:S04]  /*e5d0*/  IADD3.X R2, RZ, R6, RZ, P1, !PT ;  /* 0x00000006ff027210 */ /* 0x000fc80000ffe4ff */
[----:B------:R-:W-:Y:S02]  /*e5e0*/  R2UR UR45, R2 ;  /* 0x00000000022d72ca */ /* 0x000fe400000e0000 */
[----:B------:R-:W-:Y:S02]  /*e5f0*/  IADD3 R2, P1, R7, 0xf0, RZ ;  /* 0x000000f007027810 */ /* 0x000fe40007f3e0ff */
[----:B------:R-:W-:Y:S02]  /*e600*/  R2UR UR47, R5 ;  /* 0x00000000052f72ca */ /* 0x000fe400000e0000 */
[----:B------:R-:W-:Y:S01]  /*e610*/  R2UR UR32, R2 ;  /* 0x00000000022072ca */ /* 0x000fe200000e0000 */
[----:B------:R-:W-:Y:S01]  /*e620*/  IMAD.X R3, RZ, RZ, R6, P1 ;  /* 0x000000ffff037224 */ /* 0x000fe200008e0606 */
[----:B------:R-:W-:-:S04]  /*e630*/  ISETP.GE.AND P1, PT, R4, R13, PT ;  /* 0x0000000d0400720c */ /* 0x000fc80003f26270 */
[----:B------:R-:W-:-:S13]  /*e640*/  R2UR UR33, R3 ;  /* 0x00000000032172ca */ /* 0x000fda00000e0000 */
[----:B------:R1:W-:Y:S01]  /*e650*/  UTMALDG.4D [UR16], [UR32], desc[UR34] ;  /* 0x00002210200075b4 */ /* 0x0003e20008019000 */
[----:B------:R1:W-:Y:S01]  /*e660*/  UBLKCP.S.G [UR42], [UR30], UR7 ;  /* 0x0000002a1e0073ba */ /* 0x0003e20008000207 */
[----:B------:R1:W-:Y:S01]  /*e670*/  SYNCS.ARRIVE.TRANS64 RZ, [R15+URZ+0x26800], R12 ;  /* 0x0268000c0fff79a7 */ /* 0x0003e2000800003f */
[----:B------:R1:W-:Y:S01]  /*e680*/  UTMALDG.4D [UR8], [UR44], desc[UR40] ;  /* 0x000028082c0075b4 */ /* 0x0003e20008019000 */
[----:B------:R1:W-:Y:S01]  /*e690*/  UTMALDG.4D [UR24], [UR46], desc[UR40] ;  /* 0x000028182e0075b4 */ /* 0x0003e20008019000 */
[----:B------:R-:W-:Y:S05]  /*e6a0*/  @P1 BRA `(.L_x_3136) ;  /* 0x0000000c00bc1947 */ /* 0x000fea0003800000 */
[----:B------:R-:W-:Y:S01]  /*e6b0*/  LOP3.LUT R5, RZ, R4, RZ, 0x33, !PT ;  /* 0x00000004ff057212 */ /* 0x000fe200078e33ff */
[----:B------:R-:W-:-:S04]  /*e6c0*/  IMAD.MOV.U32 R10, RZ, RZ, 0x1 ;  /* 0x00000001ff0a7424 */ /* 0x000fc800078e00ff */
[C---:B------:R-:W-:Y:S01]  /*e6d0*/  IMAD.IADD R16, R0.reuse, 0x1, R5 ;  /* 0x0000000100107824 */ /* 0x040fe200078e0205 */
[----:B------:R-:W-:Y:S01]  /*e6e0*/  IADD3 R5, R0, -0x2, RZ ;  /* 0xfffffffe00057810 */ /* 0x000fe20007ffe0ff */
[----:B------:R-:W-:-:S03]  /*e6f0*/  IMAD.MOV.U32 R0, RZ, RZ, R4 ;  /* 0x000000ffff007224 */ /* 0x000fc600078e0004 */
[----:B------:R-:W-:Y:S02]  /*e700*/  ISETP.NE.AND P1, PT, R5, R4, PT ;  /* 0x000000040500720c */ /* 0x000fe40003f25270 */
[----:B------:R-:W-:-:S05]  /*e710*/  LOP3.LUT R5, R16, 0x1, RZ, 0xc0, !PT ;  /* 0x0000000110057812 */ /* 0x000fca00078ec0ff */
[----:B------:R2:W-:Y:S06]  /*e720*/  STL [R1+0xc], R5 ;  /* 0x00000c0501007387 */ /* 0x0005ec0000100800 */
[----:B------:R-:W-:Y:S05]  /*e730*/  @!P1 BRA `(.L_x_3137) ;  /* 0x00000008005c9947 */ /* 0x000fea0003800000 */
[----:B------:R-:W-:Y:S01]  /*e740*/  IADD3 R16, R16, -R5, RZ ;  /* 0x8000000510107210 */ /* 0x000fe20007ffe0ff */
[----:B------:R-:W-:Y:S02]  /*e750*/  IMAD.MOV.U32 R0, RZ, RZ, R4 ;  /* 0x000000ffff007224 */ /* 0x000fe400078e0004 */
[----:B------:R-:W-:-:S07]  /*e760*/  IMAD.MOV.U32 R10, RZ, RZ, 0x1 ;  /* 0x00000001ff0a7424 */ /* 0x000fce00078e00ff */
.L_x_3146:
[----:B-123--:R-:W-:-:S04]  /*e770*/  SHF.L.U32 R17, R10, 0x1f, RZ ;  /* 0x0000001f0a117819 */ /* 0x00efc800000006ff */
[----:B------:R-:W3:Y:S02]  /*e780*/  SYNCS.PHASECHK.TRANS64.TRYWAIT P1, [R15+URZ+0x26840], R17 ;  /* 0x026840110f0075a7 */ /* 0x000ee4000802017f */
[----:B---3--:R-:W-:Y:S05]  /*e790*/  @!P1 BRA `(.L_x_3138) ;  /* 0x00000014007c9947 */ /* 0x008fea0003800000 */
.L_x_3163:
[----:B------:R-:W-:Y:S05]  /*e7a0*/  @P0 BRA `(.L_x_3139) ;  /* 0x00000000001c0947 */ /* 0x000fea0003800000 */
[----:B------:R-:W4:Y:S02]  /*e7b0*/  S2R R2, SR_TID.X ;  /* 0x0000000000027919 */ /* 0x000f240000002100 */
[----:B----4-:R-:W-:Y:S02]  /*e7c0*/  LOP3.LUT R3, R2, 0x1f, RZ, 0xc0, !PT ;  /* 0x0000001f02037812 */ /* 0x010fe400078ec0ff */
[----:B------:R-:W-:Y:S02]  /*e7d0*/  MOV R2, 0x3180 ;  /* 0x0000318000027802 */ /* 0x000fe40000000f00 */
[----:B------:R-:W-:Y:S02]  /*e7e0*/  ISETP.NE.AND P1, PT, R3, RZ, PT ;  /* 0x000000ff0300720c */ /* 0x000fe40003f25270 */
[----:B------:R4:W-:Y:S11]  /*e7f0*/  SYNCS.ARRIVE.TRANS64 RZ, [R15+URZ+0x26830], R2 ;  /* 0x026830020fff79a7 */ /* 0x0009f6000800003f */
[----:B----4-:R-:W-:Y:S05]  /*e800*/  @!P1 BRA `(.L_x_3139) ;  /* 0x0000000000049947 */ /* 0x010fea0003800000 */
[----:B-1----:R-:W-:Y:S01]  /*e810*/  BPT.TRAP 0x1 ;  /* 0x000000040000795c */ /* 0x002fe20000300000 */
.L_x_3139:
[----:B-1----:R-:W1:Y:S01]  /*e820*/  LDC.64 R12, c[0x0][0x728] ;  /* 0x0001ca00ff0c7b82 */ /* 0x002e620000000a00 */
[----:B------:R-:W-:Y:S01]  /*e830*/  IMAD R18, R0, 0x60, RZ ;  /* 0x0000006000127824 */ /* 0x000fe200078e02ff */
[----:B------:R-:W-:Y:S01]  /*e840*/  R2UR UR8, R15 ;  /* 0x000000000f0872ca */ /* 0x000fe200000e0000 */
[----:B------:R-:W-:Y:S01]  /*e850*/  UMOV UR28, 0x0 ;  /* 0x00000000001c7882 */ /* 0x000fe20000000000 */
[----:B------:R-:W-:Y:S01]  /*e860*/  UMOV UR29, 0x14f00000 ;  /* 0x14f00000001d7882 */ /* 0x000fe20000000000 */
[----:B------:R-:W-:Y:S01]  /*e870*/  UMOV UR18, URZ ;  /* 0x0000003f00127c82 */ /* 0x000fe20008000000 */
[C---:B------:R-:W-:Y:S01]  /*e880*/  IADD3 R2, P1, R18.reuse, UR14, RZ ;  /* 0x0000000e12027c10 */ /* 0x040fe2000ff3e0ff */
[----:B------:R-:W-:Y:S01]  /*e890*/  UMOV UR7, 0x18 ;  /* 0x0000001800077882 */ /* 0x000fe20000000000 */
[----:B--2---:R-:W2:Y:S01]  /*e8a0*/  LDC.64 R4, c[0x0][0x198] ;  /* 0x00006600ff047b82 */ /* 0x004ea20000000a00 */
[----:B------:R-:W-:-:S06]  /*e8b0*/  R2UR UR19, R18 ;  /* 0x00000000121372ca */ /* 0x000fcc00000e0000 */
[----:B------:R-:W-:Y:S02]  /*e8c0*/  UIADD3 UR16, UR8, 0x14000, URZ ;  /* 0x0001400008107890 */ /* 0x000fe4000fffe03f */
[----:B------:R-:W-:Y:S02]  /*e8d0*/  UIADD3 UR17, UR8, 0x26830, URZ ;  /* 0x0002683008117890 */ /* 0x000fe4000fffe03f */
[----:B------:R-:W-:-:S03]  /*e8e0*/  UIADD3 UR8, UR8, 0x1a380, URZ ;  /* 0x0001a38008087890 */ /* 0x000fc6000fffe03f */
[----:B------:R-:W-:Y:S01]  /*e8f0*/  UIADD3 UR19, UR19, UR6, URZ ;  /* 0x0000000613137290 */ /* 0x000fe2000fffe03f */
[----:B-1----:R-:W-:Y:S01]  /*e900*/  LEA R3, P2, R2, R12, 0x2 ;  /* 0x0000000c02037211 */ /* 0x002fe200078410ff */
[----:B------:R-:W-:-:S03]  /*e910*/  UMOV UR9, UR17 ;  /* 0x0000001100097c82 */ /* 0x000fc60008000000 */
[----:B------:R-:W-:Y:S02]  /*e920*/  R2UR UR24, R3 ;  /* 0x00000000031872ca */ /* 0x000fe400000e0000 */
[----:B------:R-:W-:Y:S01]  /*e930*/  LEA.HI.X.SX32 R3, R18, R11, 0x1, P1 ;  /* 0x0000000b12037211 */ /* 0x000fe200008f0eff */
[----:B--2---:R-:W-:Y:S02]  /*e940*/  IMAD.MOV.U32 R7, RZ, RZ, R4 ;  /* 0x000000ffff077224 */ /* 0x004fe400078e0004 */
        /* <DEDUP_REMOVED lines=9> */
[----:B------:R-:W2:Y:S02]  /*e9e0*/  SYNCS.PHASECHK.TRANS64.TRYWAIT P1, [R15+URZ+0x26828], R17 ;  /* 0x026828110f0075a7 */ /* 0x000ea4000802017f */
[----:B-12---:R-:W-:Y:S05]  /*e9f0*/  @!P1 BRA `(.L_x_3140) ;  /* 0x0000001000f89947 */ /* 0x006fea0003800000 */
.L_x_3164:
        /* <DEDUP_REMOVED lines=8> */
.L_x_3141:
[----:B------:R-:W-:Y:S01]  /*ea80*/  VIADD R19, R18, 0x60 ;  /* 0x0000006012137836 */ /* 0x000fe20000000000 */
[----:B------:R-:W-:Y:S01]  /*ea90*/  ULDC.64 UR8, c[0x0][0x700] ;  /* 0x0001c00000087ab9 */ /* 0x000fe20000000a00 */
[----:B------:R-:W-:Y:S01]  /*eaa0*/  R2UR UR26, R15 ;  /* 0x000000000f1a72ca */ /* 0x000fe200000e0000 */
[----:B------:R-:W-:Y:S01]  /*eab0*/  IMAD.U32 R8, RZ, RZ, UR9 ;  /* 0x00000009ff087e24 */ /* 0x000fe2000f8e00ff */
[----:B------:R-:W-:Y:S01]  /*eac0*/  MOV R9, UR8 ;  /* 0x0000000800097c02 */ /* 0x000fe20008000f00 */
[C---:B------:R-:W-:Y:S01]  /*ead0*/  VIADD R21, R19.reuse, UR6 ;  /* 0x0000000613157c36 */ /* 0x040fe20008000000 */
[----:B------:R-:W-:Y:S01]  /*eae0*/  IADD3 R2, P1, R19, UR22, RZ ;  /* 0x0000001613027c10 */ /* 0x000fe2000ff3e0ff */
[----:B------:R-:W-:Y:S01]  /*eaf0*/  UMOV UR24, 0x0 ;  /* 0x0000000000187882 */ /* 0x000fe20000000000 */
[----:B------:R-:W-:Y:S01]  /*eb00*/  SHF.R.S32.HI R20, RZ, 0x1f, R19 ;  /* 0x0000001fff147819 */ /* 0x000fe20000011413 */
[----:B------:R-:W-:Y:S01]  /*eb10*/  UMOV UR25, 0x14f00000 ;  /* 0x14f0000000197882 */ /* 0x000fe20000000000 */
[----:B------:R-:W-:Y:S01]  /*eb20*/  LEA R3, P2, R2, R9, 0x2 ;  /* 0x0000000902037211 */ /* 0x000fe200078410ff */
[----:B------:R-:W-:Y:S01]  /*eb30*/  UMOV UR18, URZ ;  /* 0x0000003f00127c82 */ /* 0x000fe20008000000 */
[----:B------:R-:W-:Y:S01]  /*eb40*/  R2UR UR19, R21 ;  /* 0x00000000151372ca */ /* 0x000fe200000e0000 */
[----:B------:R-:W-:Y:S01]  /*eb50*/  UMOV UR7, 0x18 ;  /* 0x0000001800077882 */ /* 0x000fe20000000000 */
[----:B------:R-:W-:Y:S01]  /*eb60*/  R2UR UR28, R3 ;  /* 0x00000000031c72ca */ /* 0x000fe200000e0000 */
[----:B------:R-:W-:Y:S01]  /*eb70*/  IMAD.X R3, R20, 0x1, R14, P1 ;  /* 0x0000000114037824 */ /* 0x000fe200008e060e */
[----:B------:R-:W-:-:S02]  /*eb80*/  UIADD3 UR16, UR26, 0x11000, URZ ;  /* 0x000110001a107890 */ /* 0x000fc4000fffe03f */
[----:B------:R-:W-:Y:S02]  /*eb90*/  UIADD3 UR17, UR26, 0x26818, URZ ;  /* 0x000268181a117890 */ /* 0x000fe4000fffe03f */
[----:B------:R-:W-:Y:S01]  /*eba0*/  LEA.HI.X R3, R2, R8, R3, 0x2, P2 ;  /* 0x0000000802037211 */ /* 0x000fe200010f1403 */
[----:B------:R-:W-:Y:S01]  /*ebb0*/  UIADD3 UR26, UR26, 0x1a200, URZ ;  /* 0x0001a2001a1a7890 */ /* 0x000fe2000fffe03f */
[----:B------:R-:W-:Y:S02]  /*ebc0*/  IADD3 R2, P1, R7, 0xf0, RZ ;  /* 0x000000f007027810 */ /* 0x000fe40007f3e0ff */
[----:B------:R-:W-:Y:S01]  /*ebd0*/  R2UR UR29, R3 ;  /* 0x00000000031d72ca */ /* 0x000fe200000e0000 */
[----:B------:R-:W-:Y:S01]  /*ebe0*/  UMOV UR27, UR17 ;  /* 0x00000011001b7c82 */ /* 0x000fe20008000000 */
[----:B------:R-:W-:Y:S02]  /*ebf0*/  IADD3.X R3, RZ, R6, RZ, P1, !PT ;  /* 0x00000006ff037210 */ /* 0x000fe40000ffe4ff */
[----:B------:R-:W-:-:S02]  /*ec00*/  R2UR UR8, R2 ;  /* 0x00000000020872ca */ /* 0x000fc400000e0000 */
[----:B------:R-:W-:-:S13]  /*ec10*/  R2UR UR9, R3 ;  /* 0x00000000030972ca */ /* 0x000fda00000e0000 */
[----:B------:R2:W-:Y:S01]  /*ec20*/  UTMALDG.4D [UR16], [UR8], desc[UR24] ;  /* 0x00001810080075b4 */ /* 0x0005e20008019000 */
[----:B------:R2:W-:Y:S01]  /*ec30*/  UBLKCP.S.G [UR26], [UR28], UR7 ;  /* 0x0000001a1c0073ba */ /* 0x0005e20008000207 */
[----:B------:R-:W4:Y:S02]  /*ec40*/  SYNCS.PHASECHK.TRANS64.TRYWAIT P1, [R15+URZ+0x26848], R17 ;  /* 0x026848110f0075a7 */ /* 0x000f24000802017f */
[----:B--2-4-:R-:W-:Y:S05]  /*ec50*/  @!P1 BRA `(.L_x_3142) ;  /* 0x0000001000749947 */ /* 0x014fea0003800000 */
.L_x_3165:
        /* <DEDUP_REMOVED lines=8> */
.L_x_3143:
        /* <DEDUP_REMOVED lines=24> */
.L_x_3167:
        /* <DEDUP_REMOVED lines=8> */
.L_x_3145:
        /* <DEDUP_REMOVED lines=8> */
[----:B------:R-:W-:-:S05]  /*ef60*/  VIADD R0, R0, 0x2 ;  /* 0x0000000200007836 */ /* 0x000fca0000000000 */
[----:B------:R-:W-:Y:S02]  /*ef70*/  UIADD3 UR19, UR19, 0xc0, URZ ;  /* 0x000000c013137890 */ /* 0x000fe4000fffe03f */
[----:B------:R-:W-:Y:S02]  /*ef80*/  UIADD3 UR16, UR26, 0xe000, URZ ;  /* 0x0000e0001a107890 */ /* 0x000fe4000fffe03f */
[----:B------:R-:W-:Y:S02]  /*ef90*/  UIADD3 UR7, UP0, UR19, UR22, URZ ;  /* 0x0000001613077290 */ /* 0x000fe4000ff1e03f */
[----:B------:R-:W-:Y:S02]  /*efa0*/  UIADD3 UR17, UR26, 0x26810, URZ ;  /* 0x000268101a117890 */ /* 0x000fe4000fffe03f */
[----:B------:R-:W-:Y:S02]  /*efb0*/  UIADD3 UR26, UR26, 0x1a000, URZ ;  /* 0x0001a0001a1a7890 */ /* 0x000fe4000fffe03f */
[----:B------:R-:W-:Y:S01]  /*efc0*/  IMAD.U32 R5, RZ, RZ, UR7 ;  /* 0x00000007ff057e24 */ /* 0x000fe2000f8e00ff */
[----:B------:R-:W-:Y:S01]  /*efd0*/  PLOP3.LUT P2, PT, PT, PT, UP0, 0x80, 0x0 ;  /* 0x000000000000781c */ /* 0x000fe20003f4f008 */
[----:B------:R-:W-:Y:S01]  /*efe0*/  UMOV UR7, 0x18 ;  /* 0x0000001800077882 */ /* 0x000fe20000000000 */
[----:B------:R-:W-:-:S02]  /*eff0*/  UMOV UR27, UR17 ;  /* 0x00000011001b7c82 */ /* 0x000fc40008000000 */
[----:B----4-:R-:W-:-:S04]  /*f000*/  LEA R4, P1, R5, R9, 0x2 ;  /* 0x0000000905047211 */ /* 0x010fc800078210ff */
[----:B------:R-:W-:Y:S02]  /*f010*/  R2UR UR28, R4 ;  /* 0x00000000041c72ca */ /* 0x000fe400000e0000 */
[----:B------:R-:W-:Y:S01]  /*f020*/  MOV R4, UR19 ;  /* 0x0000001300047c02 */ /* 0x000fe20008000f00 */
[----:B------:R-:W-:-:S03]  /*f030*/  UIADD3 UR19, UR19, UR6, URZ ;  /* 0x0000000613137290 */ /* 0x000fc6000fffe03f */
[----:B------:R-:W-:-:S04]  /*f040*/  LEA.HI.X.SX32 R4, R4, R14, 0x1, P2 ;  /* 0x0000000e04047211 */ /* 0x000fc800010f0eff */
[----:B------:R-:W-:Y:S02]  /*f050*/  LEA.HI.X R4, R5, R8, R4, 0x2, P1 ;  /* 0x0000000805047211 */ /* 0x000fe400008f1404 */
[----:B------:R-:W-:Y:S01]  /*f060*/  ISETP.NE.AND P1, PT, R16, RZ, PT ;  /* 0x000000ff1000720c */ /* 0x000fe20003f25270 */
[----:B------:R4:W-:Y:S01]  /*f070*/  UTMALDG.4D [UR16], [UR8], desc[UR24] ;  /* 0x00001810080075b4 */ /* 0x0009e20008019000 */
[----:B------:R-:W-:-:S13]  /*f080*/  R2UR UR29, R4 ;  /* 0x00000000041d72ca */ /* 0x000fda00000e0000 */
[----:B------:R4:W-:Y:S02]  /*f090*/  UBLKCP.S.G [UR26], [UR28], UR7 ;  /* 0x0000001a1c0073ba */ /* 0x0009e40008000207 */
[----:B----4-:R-:W-:Y:S05]  /*f0a0*/  @P1 BRA `(.L_x_3146) ;  /* 0xfffffff400b01947 */ /* 0x010fea000383ffff */
.L_x_3137:
[----:B------:R-:W4:Y:S02]  /*f0b0*/  LDL.LU R4, [R1+0xc] ;  /* 0x00000c0001047983 */ /* 0x000f240000300800 */
[----:B----4-:R-:W-:Y:S02]  /*f0c0*/  ISETP.NE.AND P1, PT, R4, RZ, PT ;  /* 0x000000ff0400720c */ /* 0x010fe40003f25270 */
[----:B------:R4:W5:Y:S11]  /*f0d0*/  LDL R4, [R1+0x8] ;  /* 0x0000080001047983 */ /* 0x0009760000100800 */
[----:B----4-:R-:W-:Y:S05]  /*f0e0*/  @!P1 BRA `(.L_x_3136) ;  /* 0x00000004002c9947 */ /* 0x010fea0003800000 */
[----:B-1----:R-:W-:-:S04]  /*f0f0*/  SHF.L.U32 R12, R10, 0x1f, RZ ;  /* 0x0000001f0a0c7819 */ /* 0x002fc800000006ff */
[----:B------:R-:W1:Y:S02]  /*f100*/  SYNCS.PHASECHK.TRANS64.TRYWAIT P1, [R15+URZ+0x26840], R12 ;  /* 0x0268400c0f0075a7 */ /* 0x000e64000802017f */
[----:B-1----:R-:W-:Y:S05]  /*f110*/  @!P1 BRA `(.L_x_3147) ;  /* 0x0000000c00709947 */ /* 0x002fea0003800000 */
.L_x_3168:
[----:B------:R-:W-:Y:S05]  /*f120*/  @P0 BRA `(.L_x_3148) ;  /* 0x00000000001c0947 */ /* 0x000fea0003800000 */
[----:B-----5:R-:W2:Y:S02]  /*f130*/  S2R R4, SR_TID.X ;  /* 0x0000000000047919 */ /* 0x020ea40000002100 */
[----:B--2---:R-:W-:Y:S02]  /*f140*/  LOP3.LUT R5, R4, 0x1f, RZ, 0xc0, !PT ;  /* 0x0000001f04057812 */ /* 0x004fe400078ec0ff */
[----:B------:R-:W-:Y:S02]  /*f150*/  MOV R4, 0x3180 ;  /* 0x0000318000047802 */ /* 0x000fe40000000f00 */
[----:B------:R-:W-:Y:S02]  /*f160*/  ISETP.NE.AND P1, PT, R5, RZ, PT ;  /* 0x000000ff0500720c */ /* 0x000fe40003f25270 */
[----:B------:R4:W-:Y:S11]  /*f170*/  SYNCS.ARRIVE.TRANS64 RZ, [R15+URZ+0x26830], R4 ;  /* 0x026830040fff79a7 */ /* 0x0009f6000800003f */
[----:B----4-:R-:W-:Y:S05]  /*f180*/  @!P1 BRA `(.L_x_3148) ;  /* 0x0000000000049947 */ /* 0x010fea0003800000 */
[----:B------:R-:W-:Y:S01]  /*f190*/  BPT.TRAP 0x1 ;  /* 0x000000040000795c */ /* 0x000fe20000300000 */
.L_x_3148:
[----:B--2--5:R-:W2:Y:S01]  /*f1a0*/  LDC.64 R4, c[0x0][0x728] ;  /* 0x0001ca00ff047b82 */ /* 0x024ea20000000a00 */
[----:B------:R-:W-:Y:S01]  /*f1b0*/  IMAD R0, R0, 0x60, RZ ;  /* 0x0000006000007824 */ /* 0x000fe200078e02ff */
        /* <DEDUP_REMOVED lines=23> */
[----:B------:R-:W4:Y:S02]  /*f330*/  SYNCS.PHASECHK.TRANS64.TRYWAIT P1, [R15+URZ+0x26828], R12 ;  /* 0x0268280c0f0075a7 */ /* 0x000f24000802017f */
[----:B--2-4-:R-:W-:Y:S05]  /*f340*/  @!P1 BRA `(.L_x_3149) ;  /* 0x0000000800f89947 */ /* 0x014fea0003800000 */
.L_x_3169:
[----:B------:R-:W-:Y:S05]  /*f350*/  @P0 BRA `(.L_x_3150) ;  /* 0x00000000001c0947 */ /* 0x000fea0003800000 */
[----:B------:R-:W4:Y:S02]  /*f360*/  S2R R4, SR_TID.X ;  /* 0x0000000000047919 */ /* 0x000f240000002100 */
[----:B----4-:R-:W-:Y:S01]  /*f370*/  LOP3.LUT R5, R4, 0x1f, RZ, 0xc0, !PT ;  /* 0x0000001f04057812 */ /* 0x010fe200078ec0ff */
[----:B------:R-:W-:-:S03]  /*f380*/  IMAD.MOV.U32 R4, RZ, RZ, 0x3180 ;  /* 0x00003180ff047424 */ /* 0x000fc600078e00ff */
[----:B------:R-:W-:Y:S01]  /*f390*/  ISETP.NE.AND P0, PT, R5, RZ, PT ;  /* 0x000000ff0500720c */ /* 0x000fe20003f05270 */
[----:B------:R4:W-:-:S12]  /*f3a0*/  SYNCS.ARRIVE.TRANS64 RZ, [R15+URZ+0x26818], R4 ;  /* 0x026818040fff79a7 */ /* 0x0009d8000800003f */
[----:B----4-:R-:W-:Y:S05]  /*f3b0*/  @!P0 BRA `(.L_x_3150) ;  /* 0x0000000000048947 */ /* 0x010fea0003800000 */
[----:B------:R-:W-:Y:S01]  /*f3c0*/  BPT.TRAP 0x1 ;  /* 0x000000040000795c */ /* 0x000fe20000300000 */
.L_x_3150:
[----:B------:R-:W-:Y:S01]  /*f3d0*/  R2UR UR19, R0 ;  /* 0x00000000001372ca */ /* 0x000fe200000e0000 */
[----:B------:R-:W-:Y:S01]  /*f3e0*/  UMOV UR24, 0x0 ;  /* 0x0000000000187882 */ /* 0x000fe20000000000 */
[----:B------:R-:W-:Y:S01]  /*f3f0*/  R2UR UR26, R15 ;  /* 0x000000000f1a72ca */ /* 0x000fe200000e0000 */
[----:B------:R-:W-:Y:S01]  /*f400*/  UMOV UR25, 0x14f00000 ;  /* 0x14f0000000197882 */ /* 0x000fe20000000000 */
[----:B------:R-:W-:Y:S01]  /*f410*/  R2UR UR8, R2 ;  /* 0x00000000020872ca */ /* 0x000fe200000e0000 */
[----:B------:R-:W-:Y:S01]  /*f420*/  UMOV UR18, URZ ;  /* 0x0000003f00127c82 */ /* 0x000fe20008000000 */
[----:B------:R-:W-:Y:S01]  /*f430*/  R2UR UR9, R3 ;  /* 0x00000000030972ca */ /* 0x000fe200000e0000 */
[----:B------:R4:W5:Y:S06]  /*f440*/  LDL.LU R4, [R1+0x8] ;  /* 0x0000080001047983 */ /* 0x00096c0000300800 */
[----:B------:R-:W-:-:S02]  /*f450*/  UIADD3 UR19, UR19, 0x60, URZ ;  /* 0x0000006013137890 */ /* 0x000fc4000fffe03f */
[----:B------:R-:W-:Y:S02]  /*f460*/  UIADD3 UR16, UR26, 0x11000, URZ ;  /* 0x000110001a107890 */ /* 0x000fe4000fffe03f */
[----:B------:R-:W-:Y:S02]  /*f470*/  UIADD3 UR7, UP0, UR19, UR22, URZ ;  /* 0x0000001613077290 */ /* 0x000fe4000ff1e03f */
[----:B------:R-:W-:Y:S01]  /*f480*/  MOV R5, UR19 ;  /* 0x0000001300057c02 */ /* 0x000fe20008000f00 */
[----:B------:R-:W-:Y:S02]  /*f490*/  UIADD3 UR17, UR26, 0x26818, URZ ;  /* 0x000268181a117890 */ /* 0x000fe4000fffe03f */
[----:B------:R-:W-:Y:S01]  /*f4a0*/  UIADD3 UR19, UR19, UR6, URZ ;  /* 0x0000000613137290 */ /* 0x000fe2000fffe03f */
[----:B------:R-:W-:Y:S01]  /*f4b0*/  PLOP3.LUT P0, PT, PT, PT, UP0, 0x80, 0x0 ;  /* 0x000000000000781c */ /* 0x000fe20003f0f008 */
[----:B------:R-:W-:Y:S01]  /*f4c0*/  IMAD.U32 R0, RZ, RZ, UR7 ;  /* 0x00000007ff007e24 */ /* 0x000fe2000f8e00ff */
[----:B------:R-:W-:-:S02]  /*f4d0*/  UIADD3 UR26, UR26, 0x1a200, URZ ;  /* 0x0001a2001a1a7890 */ /* 0x000fc4000fffe03f */
[----:B------:R-:W-:Y:S01]  /*f4e0*/  LEA.HI.X.SX32 R5, R5, R14, 0x1, P0 ;  /* 0x0000000e05057211 */ /* 0x000fe200000f0eff */
[----:B------:R-:W-:Y:S01]  /*f4f0*/  UMOV UR27, UR17 ;  /* 0x00000011001b7c82 */ /* 0x000fe20008000000 */
[C---:B------:R-:W-:Y:S01]  /*f500*/  LEA R9, P0, R0.reuse, R9, 0x2 ;  /* 0x0000000900097211 */ /* 0x040fe200078010ff */
[----:B------:R-:W-:Y:S01]  /*f510*/  UMOV UR7, 0x18 ;  /* 0x0000001800077882 */ /* 0x000fe20000000000 */
[----:B------:R4:W-:Y:S02]  /*f520*/  UTMALDG.4D [UR16], [UR8], desc[UR24] ;  /* 0x00001810080075b4 */ /* 0x0009e40008019000 */
[----:B------:R-:W-:Y:S02]  /*f530*/  LEA.HI.X R8, R0, R8, R5, 0x2, P0 ;  /* 0x0000000800087211 */ /* 0x000fe400000f1405 */
[----:B------:R-:W-:Y:S02]  /*f540*/  R2UR UR28, R9 ;  /* 0x00000000091c72ca */ /* 0x000fe400000e0000 */
[----:B------:R-:W-:Y:S01]  /*f550*/  R2UR UR29, R8 ;  /* 0x00000000081d72ca */ /* 0x000fe200000e0000 */
[----:B------:R-:W-:-:S05]  /*f560*/  IMAD.MOV.U32 R0, RZ, RZ, 0x1 ;  /* 0x00000001ff007424 */ /* 0x000fca00078e00ff */
[----:B------:R4:W-:Y:S07]  /*f570*/  STL [R1], R0 ;  /* 0x0000000001007387 */ /* 0x0009ee0000100800 */
[----:B------:R4:W-:Y:S01]  /*f580*/  UBLKCP.S.G [UR26], [UR28], UR7 ;  /* 0x0000001a1c0073ba */ /* 0x0009e20008000207 */
[----:B------:R-:W-:Y:S01]  /*f590*/  NOP ;  /* 0x0000000000007918 */ /* 0x000fe20000000000 */
.L_x_3136:
[----:B----4-:R-:W4:Y:S01]  /*f5a0*/  LDL R0, [R1] ;  /* 0x0000000001007983 */ /* 0x010f220000100800 */
[----:B------:R-:W2:Y:S02]  /*f5b0*/  S2R R2, SR_TID.X ;  /* 0x0000000000027919 */ /* 0x000ea40000002100 */
[----:B--2---:R-:W-:-:S04]  /*f5c0*/  LOP3.LUT R2, R2, 0x7f, RZ, 0xc0, !PT ;  /* 0x0000007f02027812 */ /* 0x004fc800078ec0ff */
[----:B------:R-:W-:Y:S02]  /*f5d0*/  ISETP.NE.AND P1, PT, R2, RZ, PT ;  /* 0x000000ff0200720c */ /* 0x000fe40003f25270 */
[----:B----4-:R-:W-:Y:S02]  /*f5e0*/  LEA R3, R0, R15, 0x3 ;  /* 0x0000000f00037211 */ /* 0x010fe400078e18ff */
[----:B------:R-:W-:-:S04]  /*f5f0*/  SHF.L.U32 R0, R10, 0x1f, RZ ;  /* 0x0000001f0a007819 */ /* 0x000fc800000006ff */
[----:B------:R-:W2:Y:S02]  /*f600*/  SYNCS.PHASECHK.TRANS64.TRYWAIT P0, [R3+URZ+0x26840], R0 ;  /* 0x02684000030075a7 */ /* 0x000ea4000800017f */
[----:B--2---:R-:W-:Y:S05]  /*f610*/  @!P0 BRA `(.L_x_3151) ;  /* 0x0000000800588947 */ /* 0x004fea0003800000 */
.L_x_3170:
[----:B------:R-:W-:Y:S05]  /*f620*/  @P1 BRA `(.L_x_3152) ;  /* 0x0000000000181947 */ /* 0x000fea0003800000 */
[----:B------:R-:W4:Y:S01]  /*f630*/  S2R R2, SR_TID.X ;  /* 0x0000000000027919 */ /* 0x000f220000002100 */
[----:B--2---:R-:W-:-:S04]  /*f640*/  IMAD.MOV.U32 R0, RZ, RZ, 0x3180 ;  /* 0x00003180ff007424 */ /* 0x004fc800078e00ff */
[----:B------:R2:W-:Y:S01]  /*f650*/  SYNCS.ARRIVE.TRANS64 RZ, [R3+URZ+0x26830], R0 ;  /* 0x0268300003ff79a7 */ /* 0x0005e2000800003f */
[----:B----4-:R-:W-:-:S13]  /*f660*/  LOP3.LUT P0, RZ, R2, 0x1f, RZ, 0xc0, !PT ;  /* 0x0000001f02ff7812 */ /* 0x010fda000780c0ff */
[----:B--2---:R-:W-:Y:S05]  /*f670*/  @!P0 BRA `(.L_x_3152) ;  /* 0x0000000000048947 */ /* 0x004fea0003800000 */
[----:B-1----:R-:W-:Y:S01]  /*f680*/  BPT.TRAP 0x1 ;  /* 0x000000040000795c */ /* 0x002fe20000300000 */
.L_x_3152:
[----:B------:R-:W2:Y:S01]  /*f690*/  LDL.LU R2, [R1] ;  /* 0x0000000001027983 */ /* 0x000ea20000300800 */
[----:B-1---5:R-:W-:Y:S01]  /*f6a0*/  R2UR UR19, R4 ;  /* 0x00000000041372ca */ /* 0x022fe200000e0000 */
[----:B------:R-:W-:Y:S01]  /*f6b0*/  ULDC.64 UR26, c[0x0][0x728] ;  /* 0x0001ca00001a7ab9 */ /* 0x000fe20000000a00 */
[----:B------:R-:W-:Y:S01]  /*f6c0*/  R2UR UR9, R11 ;  /* 0x000000000b0972ca */ /* 0x000fe200000e0000 */
[----:B------:R-:W-:Y:S01]  /*f6d0*/  UMOV UR18, URZ ;  /* 0x0000003f00127c82 */ /* 0x000fe20008000000 */
[----:B------:R-:W-:Y:S02]  /*f6e0*/  R2UR UR17, R3 ;  /* 0x00000000031172ca */ /* 0x000fe400000e0000 */
[----:B------:R-:W-:-:S04]  /*f6f0*/  IADD3 R7, P0, R7, 0x1f0, RZ ;  /* 0x000001f007077810 */ /* 0x000fc80007f1e0ff */
[----:B------:R-:W-:Y:S02]  /*f700*/  IADD3.X R6, RZ, R6, RZ, P0, !PT ;  /* 0x00000006ff067210 */ /* 0x000fe400007fe4ff */
[----:B------:R-:W-:Y:S01]  /*f710*/  R2UR UR24, R7 ;  /* 0x00000000071872ca */ /* 0x000fe200000e0000 */
[----:B------:R-:W-:Y:S01]  /*f720*/  UIMAD UR19, UR19, 0x60, URZ ;  /* 0x00000060131378a4 */ /* 0x000fe2000f8e023f */
[----:B------:R-:W-:-:S03]  /*f730*/  R2UR UR25, R6 ;  /* 0x00000000061972ca */ /* 0x000fc600000e0000 */
[----:B------:R-:W-:Y:S02]  /*f740*/  UIADD3 UR10, UP0, UR19, UR14, URZ ;  /* 0x0000000e130a7290 */ /* 0x000fe4000ff1e03f */
[----:B------:R-:W-:Y:S02]  /*f750*/  UIADD3 UR17, UR17, 0x26830, URZ ;  /* 0x0002683011117890 */ /* 0x000fe4000fffe03f */
[----:B------:R-:W-:Y:S02]  /*f760*/  ULEA.HI.X.SX32 UR9, UR19, UR9, 0x1, UP0 ;  /* 0x0000000913097291 */ /* 0x000fe400080f0e3f */
[----:B------:R-:W-:Y:S02]  /*f770*/  ULEA UR8, UP0, UR10, UR26, 0x2 ;  /* 0x0000001a0a087291 */ /* 0x000fe4000f80103f */
[----:B------:R-:W-:Y:S02]  /*f780*/  UIADD3 UR19, UR19, UR6, URZ ;  /* 0x0000000613137290 */ /* 0x000fe4000fffe03f */
[----:B------:R-:W-:Y:S01]  /*f790*/  ULEA.HI.X UR9, UR10, UR27, UR9, 0x2, UP0 ;  /* 0x0000001b0a097291 */ /* 0x000fe200080f1409 */
[----:B------:R-:W-:-:S02]  /*f7a0*/  UMOV UR26, 0x0 ;  /* 0x00000000001a7882 */ /* 0x000fc40000000000 */
[----:B------:R-:W-:Y:S01]  /*f7b0*/  UMOV UR27, 0x14f00000 ;  /* 0x14f00000001b7882 */ /* 0x000fe20000000000 */
[----:B------:R-:W-:Y:S01]  /*f7c0*/  UMOV UR29, UR17 ;  /* 0x00000011001d7c82 */ /* 0x000fe20008000000 */
[C-C-:B--2---:R-:W-:Y:S02]  /*f7d0*/  IMAD R0, R2.reuse, 0x3000, R15.reuse ;  /* 0x0000300002007824 */ /* 0x144fe400078e020f */
[C---:B---3--:R-:W-:Y:S02]  /*f7e0*/  IMAD R15, R2.reuse, 0x200, R15 ;  /* 0x00000200020f7824 */ /* 0x048fe400078e020f */
[----:B------:R-:W-:Y:S01]  /*f7f0*/  VIADD R2, R2, 0x1 ;  /* 0x0000000102027836 */ /* 0x000fe20000000000 */
[----:B------:R-:W-:Y:S02]  /*f800*/  R2UR UR16, R0 ;  /* 0x00000000001072ca */ /* 0x000fe400000e0000 */
[----:B------:R-:W-:Y:S02]  /*f810*/  R2UR UR7, R15 ;  /* 0x000000000f0772ca */ /* 0x000fe400000e0000 */
[----:B------:R-:W-:-:S04]  /*f820*/  ISETP.NE.AND P0, PT, R2, 0x2, PT ;  /* 0x000000020200780c */ /* 0x000fc80003f05270 */
[----:B------:R-:W-:Y:S02]  /*f830*/  SEL R3, RZ, 0x1, P0 ;  /* 0x00000001ff037807 */ /* 0x000fe40000000000 */
[----:B------:R-:W-:Y:S02]  /*f840*/  SEL R2, R2, RZ, P0 ;  /* 0x000000ff02027207 */ /* 0x000fe40000000000 */
[----:B------:R-:W-:Y:S01]  /*f850*/  LOP3.LUT R10, R10, R3, RZ, 0x3c, !PT ;  /* 0x000000030a0a7212 */ /* 0x000fe200078e3cff */
[----:B------:R-:W-:Y:S02]  /*f860*/  UIADD3 UR16, UR16, 0x14000, URZ ;  /* 0x0001400010107890 */ /* 0x000fe4000fffe03f */
[----:B------:R-:W-:-:S03]  /*f870*/  UIADD3 UR28, UR7, 0x1a380, URZ ;  /* 0x0001a380071c7890 */ /* 0x000fc6000fffe03f */
[----:B------:R-:W-:-:S04]  /*f880*/  UMOV UR7, 0x18 ;  /* 0x0000001800077882 */ /* 0x000fc80000000000 */
[----:B------:R1:W-:Y:S02]  /*f890*/  UTMALDG.4D [UR16], [UR24], desc[UR26] ;  /* 0x00001a10180075b4 */ /* 0x0003e40008019000 */
[----:B------:R1:W-:Y:S02]  /*f8a0*/  UBLKCP.S.G [UR28], [UR8], UR7 ;  /* 0x0000001c080073ba */ /* 0x0003e40008000207 */
[----:B-1----:R-:W-:Y:S01]  /*f8b0*/  NOP ;  /* 0x0000000000007918 */ /* 0x002fe20000000000 */
.L_x_3133:
[----:B------:R-:W-:Y:S05]  /*f8c0*/  BSYNC B0 ;  /* 0x0000000000007941 */ /* 0x000fea0003800000 */
.L_x_3129:
[----:B------:R-:W-:-:S03]  /*f8d0*/  UMOV UR7, 0xffffffff ;  /* 0xffffffff00077882 */ /* 0x000fc60000000000 */
[----:B------:R-:W-:Y:S05]  /*f8e0*/  BRA.DIV UR7, `(.L_x_3153) ;  /* 0x0000000607b87947 */ /* 0x000fea000b800000 */
[----:B------:R-:W-:-:S13]  /*f8f0*/  ELECT P6, URZ, PT ;  /* 0x00000000003f782f */ /* 0x000fda00038c0000 */
.L_x_3173:
[----:B------:R-:W-:Y:S05]  /*f900*/  @!P6 BRA `(.L_x_3026) ;  /* 0x000000000084e947 */ /* 0x000fea0003800000 */
[----:B------:R-:W-:-:S06]  /*f910*/  ULOP3.LUT UR7, UR36, 0x2, URZ, 0xfc, !UPT ;  /* 0x0000000224077892 */ /* 0x000fcc000f8efc3f */
[----:B------:R-:W-:-:S05]  /*f920*/  IMAD.U32 R0, RZ, RZ, UR7 ;  /* 0x00000007ff007e24 */ /* 0x000fca000f8e00ff */
[----:B------:R-:W-:-:S13]  /*f930*/  ISETP.NE.AND P2, PT, R0, 0x3, PT ;  /* 0x000000030000780c */ /* 0x000fda0003f45270 */
[----:B------:R-:W-:Y:S05]  /*f940*/  @!P2 BRA `(.L_x_3154) ;  /* 0x000000000004a947 */ /* 0x000fea0003800000 */
[----:B------:R-:W-:Y:S01]  /*f950*/  BPT.TRAP 0x1 ;  /* 0x000000040000795c */ /* 0x000fe20000300000 */
.L_x_3154:
        /* <DEDUP_REMOVED lines=15> */
.L_x_3174:
[----:B------:R-:W2:Y:S02]  /*fa50*/  SYNCS.PHASECHK.TRANS64.TRYWAIT P0, [R3+URZ], R0 ;  /* 0x00000000030075a7 */ /* 0x000ea4000800017f */
[----:B--2---:R-:W-:Y:S05]  /*fa60*/  @!P0 BRA `(.L_x_3156) ;  /* 0x00000004008c8947 */ /* 0x004fea0003800000 */
.L_x_3175:
[----:B------:R-:W-:Y:S05]  /*fa70*/  @!P2 BRA `(.L_x_3157) ;  /* 0x000000000004a947 */ /* 0x000fea0003800000 */
[----:B------:R-:W-:Y:S01]  /*fa80*/  BPT.TRAP 0x1 ;  /* 0x000000040000795c */ /* 0x000fe20000300000 */
.L_x_3157:
[----:B--2---:R-:W-:-:S04]  /*fa90*/  VIADD R3, R8, 0x26840 ;  /* 0x0002684008037836 */ /* 0x004fc80000000000 */
[----:B------:R-:W-:-:S04]  /*faa0*/  IMAD R5, R2, 0x8, R3 ;  /* 0x0000000802057824 */ /* 0x000fc800078e0203 */
[----:B------:R-:W2:Y:S02]  /*fab0*/  SYNCS.PHASECHK.TRANS64.TRYWAIT P0, [R5+URZ], R4 ;  /* 0x00000004050075a7 */ /* 0x000ea4000800017f */
[----:B--2---:R-:W-:Y:S05]  /*fac0*/  @!P0 BRA `(.L_x_3158) ;  /* 0x0000000400888947 */ /* 0x004fea0003800000 */
.L_x_3176:
[----:B------:R-:W-:-:S07]  /*fad0*/  LEA R3, R6, R3, 0x3 ;  /* 0x0000000306037211 */ /* 0x000fce00078e18ff */
.L_x_3159:
[----:B---3--:R3:W4:Y:S02]  /*fae0*/  SYNCS.PHASECHK.TRANS64.TRYWAIT P0, [R3+URZ], R0 ;  /* 0x00000000030075a7 */ /* 0x008724000800017f */
[----:B----4-:R-:W-:Y:S05]  /*faf0*/  @!P0 NANOSLEEP.SYNCS 0x989680 ;  /* 0x009896800000895d */ /* 0x010fea0003900000 */
[----:B------:R-:W4:Y:S02]  /*fb00*/  @!P0 SYNCS.PHASECHK.TRANS64 P0, [R3+URZ], R0 ;  /* 0x00000000030085a7 */ /* 0x000f24000800007f */
[----:B----4-:R-:W-:Y:S05]  /*fb10*/  @!P0 BRA `(.L_x_3159) ;  /* 0xfffffffc00f08947 */ /* 0x010fea000383ffff */
.L_x_3026:
[----:B------:R-:W-:Y:S05]  /*fb20*/  BSYNC B6 ;  /* 0x0000000000067941 */ /* 0x000fea0003800000 */
.L_x_3018:
[----:B------:R-:W-:Y:S05]  /*fb30*/  EXIT ;  /* 0x000000000000794d */ /* 0x000fea0003800000 */
.L_x_3036:
[----:B------:R-:W-:Y:S01]  /*fb40*/  IMAD.MOV.U32 R12, RZ, RZ, RZ ;  /* 0x000000ffff0c7224 */ /* 0x000fe200078e00ff */
[----:B------:R-:W-:Y:S01]  /*fb50*/  MOV R15, 0xffffffff ;  /* 0xffffffff000f7802 */ /* 0x000fe20000000f00 */
[----:B------:R-:W-:-:S07]  /*fb60*/  IMAD.MOV.U32 R11, RZ, RZ, 0x1f ;  /* 0x0000001fff0b7424 */ /* 0x000fce00078e00ff */
[----:B------:R-:W-:Y:S05]  /*fb70*/  WARPSYNC.COLLECTIVE R15, `(.L_x_3160) ;  /* 0x000000000f087348 */ /* 0x000fea0003c00000 */
[----:B------:R1:W2:Y:S02]  /*fb80*/  SHFL.IDX P6, R14, R13, R12, R11 ;  /* 0x0000000c0d0e7389 */ /* 0x0002a400000c000b */
[----:B-12---:R-:W-:Y:S01]  /*fb90*/  ENDCOLLECTIVE ;  /* 0x000000000000791b */ /* 0x006fe20003800000 */
.L_x_3160:
[----:B------:R-:W-:Y:S05]  /*fba0*/  BRA `(.L_x_3161) ;  /* 0xffffff18009c7947 */ /* 0x000fea000383ffff */
.L_x_3038:
[----:B---3--:R3:W4:Y:S02]  /*fbb0*/  SYNCS.PHASECHK.TRANS64.TRYWAIT P0, [R16+URZ+0x26800], R3 ;  /* 0x02680003100075a7 */ /* 0x008724000800017f */
[----:B----4-:R-:W-:Y:S05]  /*fbc0*/  @!P0 NANOSLEEP.SYNCS 0x989680 ;  /* 0x009896800000895d */ /* 0x010fea0003900000 */
[----:B------:R-:W4:Y:S02]  /*fbd0*/  @!P0 SYNCS.PHASECHK.TRANS64 P0, [R16+URZ+0x26800], R3 ;  /* 0x02680003100085a7 */ /* 0x000f24000800007f */
[----:B----4-:R-:W-:Y:S05]  /*fbe0*/  @!P0 BRA `(.L_x_3038) ;  /* 0xfffffffc00f08947 */ /* 0x010fea000383ffff */
[----:B------:R-:W-:Y:S05]  /*fbf0*/  BRA `(.L_x_3037) ;  /* 0xffffff1800a07947 */ /* 0x000fea000383ffff */
.L_x_3043:
[----:B--2---:R2:W3:Y:S02]  /*fc00*/  SYNCS.PHASECHK.TRANS64.TRYWAIT P1, [R8+URZ+0x26810], R21 ;  /* 0x02681015080075a7 */ /* 0x0044e4000802017f */
[----:B---3--:R-:W-:Y:S05]  /*fc10*/  @!P1 NANOSLEEP.SYNCS 0x989680 ;  /* 0x009896800000995d */ /* 0x008fea0003900000 */
[----:B------:R-:W3:Y:S02]  /*fc20*/  @!P1 SYNCS.PHASECHK.TRANS64 P1, [R8+URZ+0x26810], R21 ;  /* 0x02681015080095a7 */ /* 0x000ee4000802007f */
[----:B---3--:R-:W-:Y:S05]  /*fc30*/  @!P1 BRA `(.L_x_3043) ;  /* 0xfffffffc00f09947 */ /* 0x008fea000383ffff */
[----:B------:R-:W-:Y:S05]  /*fc40*/  BRA `(.L_x_3042) ;  /* 0xffffff2000e47947 */ /* 0x000fea000383ffff */
.L_x_3047:
[----:B------:R1:W1:Y:S02]  /*fc50*/  SYNCS.PHASECHK.TRANS64.TRYWAIT P1, [R8+URZ+0x26830], R21 ;  /* 0x02683015080075a7 */ /* 0x000264000802017f */
[----:B-1----:R-:W-:Y:S05]  /*fc60*/  @!P1 NANOSLEEP.SYNCS 0x989680 ;  /* 0x009896800000995d */ /* 0x002fea0003900000 */
[----:B------:R-:W1:Y:S02]  /*fc70*/  @!P1 SYNCS.PHASECHK.TRANS64 P1, [R8+URZ+0x26830], R21 ;  /* 0x02683015080095a7 */ /* 0x000e64000802007f */
[----:B-1----:R-:W-:Y:S05]  /*fc80*/  @!P1 BRA `(.L_x_3047) ;  /* 0xfffffffc00f09947 */ /* 0x002fea000383ffff */
[----:B------:R-:W-:Y:S05]  /*fc90*/  BRA `(.L_x_3046) ;  /* 0xffffff2400dc7947 */ /* 0x000fea000383ffff */
.L_x_3055:
[----:B--2---:R2:W3:Y:S02]  /*fca0*/  SYNCS.PHASECHK.TRANS64.TRYWAIT P1, [R5+URZ+0x26810], R18 ;  /* 0x02681012050075a7 */ /* 0x0044e4000802017f */
[----:B---3--:R-:W-:Y:S05]  /*fcb0*/  @!P1 NANOSLEEP.SYNCS 0x989680 ;  /* 0x009896800000995d */ /* 0x008fea0003900000 */
[----:B------:R-:W3:Y:S02]  /*fcc0*/  @!P1 SYNCS.PHASECHK.TRANS64 P1, [R5+URZ+0x26810], R18 ;  /* 0x02681012050095a7 */ /* 0x000ee4000802007f */
[----:B---3--:R-:W-:Y:S05]  /*fcd0*/  @!P1 BRA `(.L_x_3055) ;  /* 0xfffffffc00f09947 */ /* 0x008fea000383ffff */
[----:B------:R-:W-:Y:S05]  /*fce0*/  BRA `(.L_x_3054) ;  /* 0xffffff6400e47947 */ /* 0x000fea000383ffff */
.L_x_3059:
[----:B------:R1:W1:Y:S02]  /*fcf0*/  SYNCS.PHASECHK.TRANS64.TRYWAIT P1, [R5+URZ+0x26830], R18 ;  /* 0x02683012050075a7 */ /* 0x000264000802017f */
[----:B-1----:R-:W-:Y:S05]  /*fd00*/  @!P1 NANOSLEEP.SYNCS 0x989680 ;  /* 0x009896800000995d */ /* 0x002fea0003900000 */
[----:B------:R-:W1:Y:S02]  /*fd10*/  @!P1 SYNCS.PHASECHK.TRANS64 P1, [R5+URZ+0x26830], R18 ;  /* 0x02683012050095a7 */ /* 0x000e64000802007f */
[----:B-1----:R-:W-:Y:S05]  /*fd20*/  @!P1 BRA `(.L_x_3059) ;  /* 0xfffffffc00f09947 */ /* 0x002fea000383ffff */
[----:B------:R-:W-:Y:S05]  /*fd30*/  BRA `(.L_x_3058) ;  /* 0xffffff6800d47947 */ /* 0x000fea000383ffff */
.L_x_3134:
[----:B-1----:R1:W2:Y:S02]  /*fd40*/  SYNCS.PHASECHK.TRANS64.TRYWAIT P0, [R15+URZ+0x26820], R2 ;  /* 0x026820020f0075a7 */ /* 0x0022a4000800017f */
[----:B--2---:R-:W-:Y:S05]  /*fd50*/  @!P0 NANOSLEEP.SYNCS 0x989680 ;  /* 0x009896800000895d */ /* 0x004fea0003900000 */
[----:B------:R-:W2:Y:S02]  /*fd60*/  @!P0 SYNCS.PHASECHK.TRANS64 P0, [R15+URZ+0x26820], R2 ;  /* 0x026820020f0085a7 */ /* 0x000ea4000800007f */
[----:B--2---:R-:W-:Y:S05]  /*fd70*/  @!P0 BRA `(.L_x_3134) ;  /* 0xfffffffc00f08947 */ /* 0x004fea000383ffff */
[----:B------:R-:W-:Y:S05]  /*fd80*/  BRA `(.L_x_3162) ;  /* 0xffffffe4001c7947 */ /* 0x000fea000383ffff */
.L_x_3138:
[----:B---3--:R3:W4:Y:S02]  /*fd90*/  SYNCS.PHASECHK.TRANS64.TRYWAIT P1, [R15+URZ+0x26840], R17 ;  /* 0x026840110f0075a7 */ /* 0x008724000802017f */
[----:B----4-:R-:W-:Y:S05]  /*fda0*/  @!P1 NANOSLEEP.SYNCS 0x989680 ;  /* 0x009896800000995d */ /* 0x010fea0003900000 */
[----:B------:R-:W4:Y:S02]  /*fdb0*/  @!P1 SYNCS.PHASECHK.TRANS64 P1, [R15+URZ+0x26840], R17 ;  /* 0x026840110f0095a7 */ /* 0x000f24000802007f */
[----:B----4-:R-:W-:Y:S05]  /*fdc0*/  @!P1 BRA `(.L_x_3138) ;  /* 0xfffffffc00f09947 */ /* 0x010fea000383ffff */
[----:B------:R-:W-:Y:S05]  /*fdd0*/  BRA `(.L_x_3163) ;  /* 0xffffffe800707947 */ /* 0x000fea000383ffff */
.L_x_3140:
[----:B-1----:R1:W2:Y:S02]  /*fde0*/  SYNCS.PHASECHK.TRANS64.TRYWAIT P1, [R15+URZ+0x26828], R17 ;  /* 0x026828110f0075a7 */ /* 0x0022a4000802017f */
[----:B--2---:R-:W-:Y:S05]  /*fdf0*/  @!P1 NANOSLEEP.SYNCS 0x989680 ;  /* 0x009896800000995d */ /* 0x004fea0003900000 */
[----:B------:R-:W2:Y:S02]  /*fe00*/  @!P1 SYNCS.PHASECHK.TRANS64 P1, [R15+URZ+0x26828], R17 ;  /* 0x026828110f0095a7 */ /* 0x000ea4000802007f */
[----:B--2---:R-:W-:Y:S05]  /*fe10*/  @!P1 BRA `(.L_x_3140) ;  /* 0xfffffffc00f09947 */ /* 0x004fea000383ffff */
[----:B------:R-:W-:Y:S05]  /*fe20*/  BRA `(.L_x_3164) ;  /* 0xffffffe800f47947 */ /* 0x000fea000383ffff */
.L_x_3142:
[----:B--2---:R2:W4:Y:S02]  /*fe30*/  SYNCS.PHASECHK.TRANS64.TRYWAIT P1, [R15+URZ+0x26848], R17 ;  /* 0x026848110f0075a7 */ /* 0x004524000802017f */
[----:B----4-:R-:W-:Y:S05]  /*fe40*/  @!P1 NANOSLEEP.SYNCS 0x989680 ;  /* 0x009896800000995d */ /* 0x010fea0003900000 */
[----:B------:R-:W4:Y:S02]  /*fe50*/  @!P1 SYNCS.PHASECHK.TRANS64 P1, [R15+URZ+0x26848], R17 ;  /* 0x026848110f0095a7 */ /* 0x000f24000802007f */
[----:B----4-:R-:W-:Y:S05]  /*fe60*/  @!P1 BRA `(.L_x_3142) ;  /* 0xfffffffc00f09947 */ /* 0x010fea000383ffff */
[----:B------:R-:W-:Y:S05]  /*fe70*/  BRA `(.L_x_3165) ;  /* 0xffffffec00787947 */ /* 0x000fea000383ffff */
.L_x_3144:
[----:B------:R-:W-:-:S07]  /*fe80*/  SHF.L.U32 R4, R10, 0x1f, RZ ;  /* 0x0000001f0a047819 */ /* 0x000fce00000006ff */
.L_x_3166:
[----:B----4-:R4:W1:Y:S02]  /*fe90*/  SYNCS.PHASECHK.TRANS64.TRYWAIT P1, [R15+URZ+0x26820], R4 ;  /* 0x026820040f0075a7 */ /* 0x010864000802017f */
[----:B-1----:R-:W-:Y:S05]  /*fea0*/  @!P1 NANOSLEEP.SYNCS 0x989680 ;  /* 0x009896800000995d */ /* 0x002fea0003900000 */
[----:B------:R-:W1:Y:S02]  /*feb0*/  @!P1 SYNCS.PHASECHK.TRANS64 P1, [R15+URZ+0x26820], R4 ;  /* 0x026820040f0095a7 */ /* 0x000e64000802007f */
[----:B-1----:R-:W-:Y:S05]  /*fec0*/  @!P1 BRA `(.L_x_3166) ;  /* 0xfffffffc00f09947 */ /* 0x002fea000383ffff */
[----:B------:R-:W-:Y:S05]  /*fed0*/  BRA `(.L_x_3167) ;  /* 0xffffffec00e07947 */ /* 0x000fea000383ffff */
.L_x_3147:
[----:B-1----:R1:W4:Y:S02]  /*fee0*/  SYNCS.PHASECHK.TRANS64.TRYWAIT P1, [R15+URZ+0x26840], R12 ;  /* 0x0268400c0f0075a7 */ /* 0x002324000802017f */
[----:B----4-:R-:W-:Y:S05]  /*fef0*/  @!P1 NANOSLEEP.SYNCS 0x989680 ;  /* 0x009896800000995d */ /* 0x010fea0003900000 */
[----:B------:R-:W4:Y:S02]  /*ff00*/  @!P1 SYNCS.PHASECHK.TRANS64 P1, [R15+URZ+0x26840], R12 ;  /* 0x0268400c0f0095a7 */ /* 0x000f24000802007f */
[----:B----4-:R-:W-:Y:S05]  /*ff10*/  @!P1 BRA `(.L_x_3147) ;  /* 0xfffffffc00f09947 */ /* 0x010fea000383ffff */
[----:B------:R-:W-:Y:S05]  /*ff20*/  BRA `(.L_x_3168) ;  /* 0xfffffff0007c7947 */ /* 0x000fea000383ffff */
.L_x_3149:
[----:B--2---:R2:W4:Y:S02]  /*ff30*/  SYNCS.PHASECHK.TRANS64.TRYWAIT P1, [R15+URZ+0x26828], R12 ;  /* 0x0268280c0f0075a7 */ /* 0x004524000802017f */
[----:B----4-:R-:W-:Y:S05]  /*ff40*/  @!P1 NANOSLEEP.SYNCS 0x989680 ;  /* 0x009896800000995d */ /* 0x010fea0003900000 */
[----:B------:R-:W4:Y:S02]  /*ff50*/  @!P1 SYNCS.PHASECHK.TRANS64 P1, [R15+URZ+0x26828], R12 ;  /* 0x0268280c0f0095a7 */ /* 0x000f24000802007f */
[----:B----4-:R-:W-:Y:S05]  /*ff60*/  @!P1 BRA `(.L_x_3149) ;  /* 0xfffffffc00f09947 */ /* 0x010fea000383ffff */
[----:B------:R-:W-:Y:S05]  /*ff70*/  BRA `(.L_x_3169) ;  /* 0xfffffff000f47947 */ /* 0x000fea000383ffff */
.L_x_3151:
[----:B--2---:R2:W4:Y:S02]  /*ff80*/  SYNCS.PHASECHK.TRANS64.TRYWAIT P0, [R3+URZ+0x26840], R0 ;  /* 0x02684000030075a7 */ /* 0x004524000800017f */
[----:B----4-:R-:W-:Y:S05]  /*ff90*/  @!P0 NANOSLEEP.SYNCS 0x989680 ;  /* 0x009896800000895d */ /* 0x010fea0003900000 */
[----:B------:R-:W4:Y:S02]  /*ffa0*/  @!P0 SYNCS.PHASECHK.TRANS64 P0, [R3+URZ+0x26840], R0 ;  /* 0x02684000030085a7 */ /* 0x000f24000800007f */
[----:B----4-:R-:W-:Y:S05]  /*ffb0*/  @!P0 BRA `(.L_x_3151) ;  /* 0xfffffffc00f08947 */ /* 0x010fea000383ffff */
[----:B------:R-:W-:Y:S05]  /*ffc0*/  BRA `(.L_x_3170) ;  /* 0xfffffff400947947 */ /* 0x000fea000383ffff */
.L_x_3153:
[----:B------:R-:W-:Y:S01]  /*ffd0*/  BSSY B0, `(.L_x_3171) ;  /* 0x0000006000007945 */ /* 0x000fe20003800000 */
[----:B------:R-:W-:-:S07]  /*ffe0*/  IMAD.MOV.U32 R15, RZ, RZ, -0x1 ;  /* 0xffffffffff0f7424 */ /* 0x000fce00078e00ff */
[----:B------:R-:W-:Y:S05]  /*fff0*/  WARPSYNC.COLLECTIVE R15, `(.L_x_3172) ;  /* 0x000000000f0c7348 */ /* 0x000fea0003c00000 */
[----:B------:R-:W-:Y:S02]  /*10000*/  ELECT P6, UR62, PT ;  /* 0x00000000003e782f */ /* 0x000fe400038c0000 */
[----:B------:R-:W-:Y:S01]  /*10010*/  MOV R14, UR62 ;  /* 0x0000003e000e7c02 */ /* 0x000fe20008000f00 */
[----:B------:R-:W-:Y:S10]  /*10020*/  ENDCOLLECTIVE ;  /* 0x000000000000791b */ /* 0x000ff40003800000 */
.L_x_3172:
[----:B------:R-:W-:Y:S05]  /*10030*/  BSYNC B0 ;  /* 0x0000000000007941 */ /* 0x000fea0003800000 */
.L_x_3171:
[----:B------:R-:W-:Y:S05]  /*10040*/  BRA `(.L_x_3173) ;  /* 0xfffffff8002c7947 */ /* 0x000fea000383ffff */
.L_x_3155:
[----:B-1----:R1:W2:Y:S02]  /*10050*/  SYNCS.PHASECHK.TRANS64.TRYWAIT P0, [R7+URZ], R4 ;  /* 0x00000004070075a7 */ /* 0x0022a4000800017f */
[----:B--2---:R-:W-:Y:S05]  /*10060*/  @!P0 NANOSLEEP.SYNCS 0x989680 ;  /* 0x009896800000895d */ /* 0x004fea0003900000 */
[----:B------:R-:W2:Y:S02]  /*10070*/  @!P0 SYNCS.PHASECHK.TRANS64 P0, [R7+URZ], R4 ;  /* 0x00000004070085a7 */ /* 0x000ea4000800007f */
[----:B--2---:R-:W-:Y:S05]  /*10080*/  @!P0 BRA `(.L_x_3155) ;  /* 0xfffffffc00f08947 */ /* 0x004fea000383ffff */
[----:B------:R-:W-:Y:S05]  /*10090*/  BRA `(.L_x_3174) ;  /* 0xfffffff8006c7947 */ /* 0x000fea000383ffff */
.L_x_3156:
[----:B--2---:R2:W3:Y:S02]  /*100a0*/  SYNCS.PHASECHK.TRANS64.TRYWAIT P0, [R3+URZ], R0 ;  /* 0x00000000030075a7 */ /* 0x0044e4000800017f */
[----:B---3--:R-:W-:Y:S05]  /*100b0*/  @!P0 NANOSLEEP.SYNCS 0x989680 ;  /* 0x009896800000895d */ /* 0x008fea0003900000 */
[----:B------:R-:W3:Y:S02]  /*100c0*/  @!P0 SYNCS.PHASECHK.TRANS64 P0, [R3+URZ], R0 ;  /* 0x00000000030085a7 */ /* 0x000ee4000800007f */
[----:B---3--:R-:W-:Y:S05]  /*100d0*/  @!P0 BRA `(.L_x_3156) ;  /* 0xfffffffc00f08947 */ /* 0x008fea000383ffff */
[----:B------:R-:W-:Y:S05]  /*100e0*/  BRA `(.L_x_3175) ;  /* 0xfffffff800607947 */ /* 0x000fea000383ffff */
.L_x_3158:
[----:B--2---:R2:W3:Y:S02]  /*100f0*/  SYNCS.PHASECHK.TRANS64.TRYWAIT P0, [R5+URZ], R4 ;  /* 0x00000004050075a7 */ /* 0x0044e4000800017f */
[----:B---3--:R-:W-:Y:S05]  /*10100*/  @!P0 NANOSLEEP.SYNCS 0x989680 ;  /* 0x009896800000895d */ /* 0x008fea0003900000 */
[----:B------:R-:W3:Y:S02]  /*10110*/  @!P0 SYNCS.PHASECHK.TRANS64 P0, [R5+URZ], R4 ;  /* 0x00000004050085a7 */ /* 0x000ee4000800007f */
[----:B---3--:R-:W-:Y:S05]  /*10120*/  @!P0 BRA `(.L_x_3158) ;  /* 0xfffffffc00f08947 */ /* 0x008fea000383ffff */
[----:B------:R-:W-:Y:S05]  /*10130*/  BRA `(.L_x_3176) ;  /* 0xfffffff800647947 */ /* 0x000fea000383ffff */
.L_x_3177:
        /* <DEDUP_REMOVED lines=12> */
.L_x_3742:


//--------------------- .text._ZN7cutlass13device_kernelIN5flash11enable_sm90INS1_16FlashAttnBwdSm90INS1_25CollectiveMainloopBwdSm90ILi2ELi2ELi2EN4cute5tupleIJNS5_1CILi1EEES8_S8_EEENS6_IJNS7_ILi96EEENS7_ILi128EEENS7_ILi64EEEEEENS_6half_tEfNS_4arch4Sm90ELb1ELb0ELb1ELb1ELb1ELb1ELb0ELb1ELi2ELi1ELi2ELi2ELb0EEENS1_21CollectiveEpilogueBwdISD_SE_SG_Li256ELb1ELb0ELi1EEENS1_25SingleTileBwdLPTSchedulerILb1ELi128ELb1EEEEEEEEEvNT_6ParamsE --------------------------
	.section	.text._ZN7cutlass13device_kernelIN5flash11enable_sm90INS1_16FlashAttnBwdSm90INS1_25CollectiveMainloopBwdSm90ILi2ELi2ELi2EN4cute5tupleIJNS5_1CILi1EEES8_S8_EEENS6_IJNS7_ILi96EEENS7_ILi128EEENS7_ILi64EEEEEENS_6half_tEfNS_4arch4Sm90ELb1ELb0ELb1ELb1ELb1ELb1ELb0ELb1ELi2ELi1ELi2ELi2ELb0EEENS1_21CollectiveEpilogueBwdISD_SE_SG_Li256ELb1ELb0ELi1EEENS1_25SingleTileBwdLPTSchedulerILb1ELi128ELb1EEEEEEEEEvNT_6ParamsE,"ax",@progbits
	.align	128
.text._ZN7cutlass13device_kernelIN5flash11enable_sm90INS1_16FlashAttnBwdSm90INS1_25CollectiveMainloopBwdSm90ILi2ELi2ELi2EN4cute5tupleIJNS5_1CILi1EEES8_S8_EEENS6_IJNS7_ILi96EEENS7_ILi128EEENS7_ILi64EEEEEENS_6half_tEfNS_4arch4Sm90ELb1ELb0ELb1ELb1ELb1ELb1ELb0ELb1ELi2ELi1ELi2ELi2ELb0EEENS1_21CollectiveEpilogueBwdISD_SE_SG_Li256ELb1ELb0ELi1EEENS1_25SingleTileBwdLPTSchedulerILb1ELi128ELb1EEEEEEEEEvNT_6ParamsE:
        .type           _ZN7cutlass13device_kernelIN5flash11enable_sm90INS1_16FlashAttnBwdSm90INS1_25CollectiveMainloopBwdSm90ILi2ELi2ELi2EN4cute5tupleIJNS5_1CILi1EEES8_S8_EEENS6_IJNS7_ILi96EEENS7_ILi128EEENS7_ILi64EEEEEENS_6half_tEfNS_4arch4Sm90ELb1ELb0ELb1ELb1ELb1ELb1ELb0ELb1ELi2ELi1ELi2ELi2ELb0EEENS1_21CollectiveEpilogueBwdISD_SE_SG_Li256ELb1ELb0ELi1EEENS1_25SingleTileBwdLPTSchedulerILb1ELi128ELb1EEEEEEEEEvNT_6ParamsE,@function
        .size           _ZN7cutlass13device_kernelIN5flash11enable_sm90INS1_16FlashAttnBwdSm90INS1_25CollectiveMainloopBwdSm90ILi2ELi2ELi2EN4cute5tupleIJNS5_1CILi1EEES8_S8_EEENS6_IJNS7_ILi96EEENS7_ILi128EEENS7_ILi64EEEEEENS_6half_tEfNS_4arch4Sm90ELb1ELb0ELb1ELb1ELb1ELb1ELb0ELb1ELi2ELi1ELi2ELi2ELb0EEENS1_21CollectiveEpilogueBwdISD_SE_SG_Li256ELb1ELb0ELi1EEENS1_25SingleTileBwdLPTSchedulerILb1ELi128ELb1EEEEEEEEEvNT_6ParamsE,(.L_x_3743 - _ZN7cutlass13device_kernelIN5flash11enable_sm90INS1_16FlashAttnBwdSm90INS1_25CollectiveMainloopBwdSm90ILi2ELi2ELi2EN4cute5tupleIJNS5_1CILi1EEES8_S8_EEENS6_IJNS7_ILi96EEENS7_ILi128EEENS7_ILi64EEEEEENS_6half_tEfNS_4arch4Sm90ELb1ELb0ELb1ELb1ELb1ELb1ELb0ELb1ELi2ELi1ELi2ELi2ELb0EEENS1_21CollectiveEpilogueBwdISD_SE_SG_Li256ELb1ELb0ELi1EEENS1_25SingleTileBwdLPTSchedulerILb1ELi128ELb1EEEEEEEEEvNT_6ParamsE)
        .other          _ZN7cutlass13device_kernelIN5flash11enable_sm90INS1_16FlashAttnBwdSm90INS1_25CollectiveMainloopBwdSm90ILi2ELi2ELi2EN4cute5tupleIJNS5_1CILi1EEES8_S8_EEENS6_IJNS7_ILi96EEENS7_ILi128EEENS7_ILi64EEEEEENS_6half_tEfNS_4arch4Sm90ELb1ELb0ELb1ELb1ELb1ELb1ELb0ELb1ELi2ELi1ELi2ELi2ELb0EEENS1_21CollectiveEpilogueBwdISD_SE_SG_Li256ELb1ELb0ELi1EEENS1_25SingleTileBwdLPTSchedulerILb1ELi128ELb1EEEEEEEEEvNT_6ParamsE,@"STO_CUDA_ENTRY STV_DEFAULT"
_ZN7cutlass13device_kernelIN5flash11enable_sm90INS1_16FlashAttnBwdSm90INS1_25CollectiveMainloopBwdSm90ILi2ELi2ELi2EN4cute5tupleIJNS5_1CILi1EEES8_S8_EEENS6_IJNS7_ILi96EEENS7_ILi128EEENS7_ILi64EEEEEENS_6half_tEfNS_4arch4Sm90ELb1ELb0ELb1ELb1ELb1ELb1ELb0ELb1ELi2ELi1ELi2ELi2ELb0EEENS1_21CollectiveEpilogueBwdISD_SE_SG_Li256ELb1ELb0ELi1EEENS1_25SingleTileBwdLPTSchedulerILb1ELi128ELb1EEEEEEEEEvNT_6ParamsE:
        /* <DEDUP_REMOVED lines=24> */
.L_x_3179:
[----:B------:R-:W-:Y:S05]  /*0180*/  BSYNC B0 ;  /* 0x0000000000007941 */ /* 0x000fea0003800000 */
.L_x_3178:
        /* <DEDUP_REMOVED lines=37> */
.L_x_3180:
        /* <DEDUP_REMOVED lines=22> */
.L_x_3181:
[----:B------:R-:W-:Y:S01]  /*0540*/  PLOP3.LUT P0, PT, PT, PT, UP0, 0x80, 0x0 ;  /* 0x000000000000781c */ /* 0x000fe20003f0f008 */
[----:B------:R-:W-:Y:S01]  /*0550*/  NOP ;  /* 0x0000000000007918 */ /* 0x000fe20000000000 */
[----:B------:R-:W-:Y:S01]  /*0560*/  ULDC.64 UR38, c[0x0][0x208] ;  /* 0x0000820000267ab9 */ /* 0x000fe20000000a00 */
[----:B------:R-:W-:Y:S01]  /*0570*/  BSSY B6, `(.L_x_3182) ;  /* 0x0000fec000067945 */ /* 0x000fe20003800000 */
[----:B-12-4-:R-:W-:Y:S09]  /*0580*/  BAR.SYNC.DEFER_BLOCKING 0x0 ;  /* 0x0000000000007b1d */ /* 0x016ff20000010000 */
[----:B------:R-:W-:Y:S05]  /*0590*/  @!P0 BRA `(.L_x_3183) ;  /* 0x000000b800b48947 */ /* 0x000fea0003800000 */
.L_x_3184:
        /* <DEDUP_REMOVED lines=32> */
.L_x_3185:
[----:B------:R-:W-:Y:S01]  /*07a0*/  ULDC UR8, c[0x0][0x8c4] ;  /* 0x0002310000087ab9 */ /* 0x000fe20000000800 */
[----:B------:R-:W-:Y:S01]  /*07b0*/  UMOV UR7, UR9 ;  /* 0x0000000900077c82 */ /* 0x000fe20008000000 */
[----:B------:R-:W-:-:S11]  /*07c0*/  UISETP.NE.AND UP0, UPT, UR8, 0x1, UPT ;  /* 0x000000010800788c */ /* 0x000fd6000bf05270 */
[----:B------:R-:W-:Y:S02]  /*07d0*/  @UP0 ULDC.64 UR10, c[0x0][0x8c8] ;  /* 0x00023200000a0ab9 */ /* 0x000fe40000000a00 */
[----:B------:R-:W-:-:S04]  /*07e0*/  UIMAD.WIDE.U32 UR4, UR9, UR10, URZ ;  /* 0x0000000a090472a5 */ /* 0x000fc8000f8e003f */
[----:B------:R-:W-:-:S04]  /*07f0*/  @UP0 USHF.R.U32.HI UR7, URZ, UR11, UR5 ;  /* 0x0000000b3f070299 */ /* 0x000fc80008011605 */
[----:B------:R-:W-:-:S12]  /*0800*/  UIMAD UR4, UR7, UR8, URZ ;  /* 0x00000008070472a4 */ /* 0x000fd8000f8e023f */
.L_x_3186:
        /* <DEDUP_REMOVED lines=23> */
.L_x_3187:
        /* <DEDUP_REMOVED lines=14> */
.L_x_3189:
[----:B------:R-:W-:-:S05]  /*0a60*/  ULDC UR4, c[0x0][0x8ec] ;  /* 0x00023b0000047ab9 */ /* 0x000fca0000000800 */
.L_x_3188:
[----:B------:R-:W-:Y:S02]  /*0a70*/  UIADD3 UR4, UR4, 0x7f, URZ ;  /* 0x0000007f04047890 */ /* 0x000fe4000fffe03f */
[----:B------:R-:W-:Y:S02]  /*0a80*/  ULOP3.LUT UR41, URZ, UR7, URZ, 0x33, !UPT ;  /* 0x000000073f297292 */ /* 0x000fe4000f8e333f */
[----:B------:R-:W-:-:S04]  /*0a90*/  USHF.R.S32.HI UR5, URZ, 0x1f, UR4 ;  /* 0x0000001f3f057899 */ /* 0x000fc80008011404 */
[----:B------:R-:W-:-:S04]  /*0aa0*/  ULEA.HI UR5, UR5, UR4, URZ, 0x7 ;  /* 0x0000000405057291 */ /* 0x000fc8000f8f383f */
[----:B------:R-:W-:-:S04]  /*0ab0*/  USHF.R.S32.HI UR5, URZ, 0x7, UR5 ;  /* 0x000000073f057899 */ /* 0x000fc80008011405 */
[----:B------:R-:W-:Y:S02]  /*0ac0*/  UISETP.GT.AND UP0, UPT, UR5, UR7, UPT ;  /* 0x000000070500728c */ /* 0x000fe4000bf04270 */
[----:B------:R-:W-:Y:S02]  /*0ad0*/  UIADD3 UR41, UR5, UR41, URZ ;  /* 0x0000002905297290 */ /* 0x000fe4000fffe03f */
[----:B------:R-:W-:-:S06]  /*0ae0*/  USEL UR40, UR40, 0xffffffff, UP0 ;  /* 0xffffffff28287887 */ /* 0x000fcc0008000000 */
        /* <DEDUP_REMOVED lines=17> */
.L_x_3191:
        /* <DEDUP_REMOVED lines=14> */
.L_x_3192:
        /* <DEDUP_REMOVED lines=11> */
.L_x_3193:
        /* <DEDUP_REMOVED lines=13> */
.L_x_3194:
        /* <DEDUP_REMOVED lines=68> */
.L_x_3197:
        /* <DEDUP_REMOVED lines=15> */
.L_x_3196:
        /* <DEDUP_REMOVED lines=22> */
.L_x_3199:
        /* <DEDUP_REMOVED lines=15> */
.L_x_3198:
[----:B------:R-:W-:Y:S01]  /*15e0*/  SHF.R.S32.HI R6, RZ, 0x1f, R17 ;  /* 0x0000001fff067819 */ /* 0x000fe20000011411 */
[----:B------:R-:W-:-:S03]  /*15f0*/  UMOV UR4, 0xffffffff ;  /* 0xffffffff00047882 */ /* 0x000fc60000000000 */
[----:B------:R-:W-:-:S04]  /*1600*/  LEA.HI R0, R6, R17, RZ, 0x7 ;  /* 0x0000001106007211 */ /* 0x000fc800078f38ff */
[----:B------:R-:W-:Y:S01]  /*1610*/  SHF.R.S32.HI R13, RZ, 0x7, R0 ;  /* 0x00000007ff0d7819 */ /* 0x000fe20000011400 */
[----:B------:R-:W-:Y:S06]  /*1620*/  BRA.DIV UR4, `(.L_x_3200) ;  /* 0x000000ee04887947 */ /* 0x000fec000b800000 */
[----:B------:R1:W2:Y:S02]  /*1630*/  SHFL.IDX PT, R14, R13, RZ, 0x1f ;  /* 0x00001fff0d0e7589 */ /* 0x0002a400000e0000 */
.L_x_3343:
[----:B------:R-:W-:Y:S01]  /*1640*/  SHF.L.U32 R3, RZ, 0x1f, RZ ;  /* 0x0000001fff037819 */ /* 0x000fe200000006ff */
[----:B------:R-:W-:-:S03]  /*1650*/  IMAD.SHL.U32 R2, R17, 0x40, RZ ;  /* 0x0000004011027824 */ /* 0x000fc600078e00ff */
[----:B------:R-:W3:Y:S02]  /*1660*/  SYNCS.PHASECHK.TRANS64.TRYWAIT P0, [R16+URZ+0x26800], R3 ;  /* 0x02680003100075a7 */ /* 0x000ee4000800017f */
[----:B---3--:R-:W-:Y:S05]  /*1670*/  @P0 BRA `(.L_x_3201) ;  /* 0x0000000000080947 */ /* 0x008fea0003800000 */
[----:B------:R-:W3:Y:S02]  /*1680*/  SYNCS.PHASECHK.TRANS64.TRYWAIT P0, [R16+URZ+0x26800], R3 ;  /* 0x02680003100075a7 */ /* 0x000ee4000800017f */
[----:B---3--:R-:W-:Y:S05]  /*1690*/  @!P0 BRA `(.L_x_3202) ;  /* 0x000000ec00888947 */ /* 0x008fea0003800000 */
.L_x_3201:
        /* <DEDUP_REMOVED lines=134> */
.L_x_3214:
[----:B------:R-:W-:-:S06]  /*1f00*/  ULOP3.LUT UR4, UR36, 0x1, URZ, 0xfc, !UPT ;  /* 0x0000000124047892 */ /* 0x000fcc000f8efc3f */
[----:B--2---:R-:W-:-:S05]  /*1f10*/  IMAD.U32 R8, RZ, RZ, UR4 ;  /* 0x00000004ff087e24 */ /* 0x004fca000f8e00ff */
[----:B------:R-:W-:-:S13]  /*1f20*/  ISETP.NE.AND P0, PT, R8, 0x3, PT ;  /* 0x000000030800780c */ /* 0x000fda0003f05270 */
[----:B------:R-:W-:Y:S05]  /*1f30*/  @!P0 BRA `(.L_x_3204) ;  /* 0x0000000000048947 */ /* 0x000fea0003800000 */
[----:B------:R-:W-:Y:S01]  /*1f40*/  BPT.TRAP 0x1 ;  /* 0x000000040000795c */ /* 0x000fe20000300000 */
.L_x_3204:
[----:B------:R-:W-:Y:S01]  /*1f50*/  IMAD R8, R0, 0x8, R16 ;  /* 0x0000000800087824 */ /* 0x000fe200078e0210 */
[----:B------:R-:W-:-:S04]  /*1f60*/  SHF.L.U32 R21, R4, 0x1f, RZ ;  /* 0x0000001f04157819 */ /* 0x000fc800000006ff */
[----:B------:R1:W2:Y:S01]  /*1f70*/  SYNCS.PHASECHK.TRANS64.TRYWAIT P1, [R8+URZ+0x26810], R21 ;  /* 0x02681015080075a7 */ /* 0x0002a2000802017f */
[----:B------:R-:W-:Y:S05]  /*1f80*/  @!P0 BRA `(.L_x_3205) ;  /* 0x0000000000048947 */ /* 0x000fea0003800000 */
[----:B------:R-:W-:Y:S01]  /*1f90*/  BPT.TRAP 0x1 ;  /* 0x000000040000795c */ /* 0x000fe20000300000 */
.L_x_3205:
[----:B------:R-:W-:-:S05]  /*1fa0*/  VIADD R9, R16, 0xe000 ;  /* 0x0000e00010097836 */ /* 0x000fca0000000000 */
[----:B------:R-:W-:-:S04]  /*1fb0*/  SHF.R.U32.HI R9, RZ, 0x4, R9 ;  /* 0x00000004ff097819 */ /* 0x000fc80000011609 */
[----:B------:R-:W-:Y:S01]  /*1fc0*/  LOP3.LUT R9, R9, 0x3fff, RZ, 0xc0, !PT ;  /* 0x00003fff09097812 */ /* 0x000fe200078ec0ff */
[----:B--2---:R-:W-:Y:S06]  /*1fd0*/  @P1 BRA `(.L_x_3206) ;  /* 0x0000000000081947 */ /* 0x004fec0003800000 */
[----:B------:R-:W2:Y:S02]  /*1fe0*/  SYNCS.PHASECHK.TRANS64.TRYWAIT P1, [R8+URZ+0x26810], R21 ;  /* 0x02681015080075a7 */ /* 0x000ea4000802017f */
[----:B--2---:R-:W-:Y:S05]  /*1ff0*/  @!P1 BRA `(.L_x_3207) ;  /* 0x000000e400449947 */ /* 0x004fea0003800000 */
.L_x_3206:
        /* <DEDUP_REMOVED lines=57> */
.L_x_3208:
[----:B------:R1:W1:Y:S01]  /*2390*/  SYNCS.PHASECHK.TRANS64.TRYWAIT P1, [R8+URZ+0x26830], R21 ;  /* 0x02683015080075a7 */ /* 0x000262000802017f */
[----:B------:R-:W-:Y:S05]  /*23a0*/  @!P0 BRA `(.L_x_3209) ;  /* 0x0000000000048947 */ /* 0x000fea0003800000 */
[----:B------:R-:W-:Y:S01]  /*23b0*/  BPT.TRAP 0x1 ;  /* 0x000000040000795c */ /* 0x000fe20000300000 */
.L_x_3209:
[----:B------:R-:W-:-:S05]  /*23c0*/  VIADD R13, R16, 0x14000 ;  /* 0x00014000100d7836 */ /* 0x000fca0000000000 */
[----:B------:R-:W-:-:S04]  /*23d0*/  SHF.R.U32.HI R13, RZ, 0x4, R13 ;  /* 0x00000004ff0d7819 */ /* 0x000fc8000001160d */
[----:B------:R-:W-:-:S04]  /*23e0*/  LOP3.LUT R13, R13, 0x3fff, RZ, 0xc0, !PT ;  /* 0x00003fff0d0d7812 */ /* 0x000fc800078ec0ff */
[----:B------:R-:W-:Y:S01]  /*23f0*/  LOP3.LUT R19, R13, 0x10000, RZ, 0xfc, !PT ;  /* 0x000100000d137812 */ /* 0x000fe200078efcff */
[----:B-1----:R-:W-:Y:S06]  /*2400*/  @P1 BRA `(.L_x_3210) ;  /* 0x0000000000081947 */ /* 0x002fec0003800000 */
[----:B------:R-:W1:Y:S02]  /*2410*/  SYNCS.PHASECHK.TRANS64.TRYWAIT P1, [R8+URZ+0x26830], R21 ;  /* 0x02683015080075a7 */ /* 0x000e64000802017f */
[----:B-1----:R-:W-:Y:S05]  /*2420*/  @!P1 BRA `(.L_x_3211) ;  /* 0x000000e0004c9947 */ /* 0x002fea0003800000 */
.L_x_3210:
        /* <DEDUP_REMOVED lines=844> */
.L_x_3212:
        /* <DEDUP_REMOVED lines=56> */
.L_x_3213:
        /* <DEDUP_REMOVED lines=11> */
.L_x_3203:
        /* <DEDUP_REMOVED lines=88> */
[----:B------:R-:W-:Y:S01]  /*62a0*/  VIADD R9, R7, 0x8 ;  /* 0x0000000807097836 */ /* 0x000fe20000000000 */
[C---:B------:R-:W-:Y:S01]  /*62b0*/  IADD3 R184, R11.reuse, 0x4, RZ ;  /* 0x000000040bb87810 */ /* 0x040fe20007ffe0ff */
[----:B------:R-:W-:Y:S01]  /*62c0*/  VIADD R22, R11, 0x2 ;  /* 0x000000020b167836 */ /* 0x000fe20000000000 */
[----:B------:R1:W-:Y:S01]  /*62d0*/  STL [R1+0x18], R6 ;  /* 0x0000180601007387 */ /* 0x0003e20000100800 */
[C---:B------:R-:W-:Y:S01]  /*62e0*/  VIADD R188, R5.reuse, 0x2 ;  /* 0x0000000205bc7836 */ /* 0x040fe20000000000 */
[C---:B------:R-:W-:Y:S01]  /*62f0*/  IADD3 R192, R5.reuse, 0x6, RZ ;  /* 0x0000000605c07810 */ /* 0x040fe20007ffe0ff */
[----:B------:R-:W-:Y:S01]  /*6300*/  VIADD R190, R5, 0x4 ;  /* 0x0000000405be7836 */ /* 0x000fe20000000000 */
[----:B------:R2:W-:Y:S01]  /*6310*/  STL [R1+0x8], R5 ;  /* 0x0000080501007387 */ /* 0x0005e20000100800 */
[----:B------:R-:W-:-:S02]  /*6320*/  VIADD R186, R11, 0x6 ;  /* 0x000000060bba7836 */ /* 0x000fc40000000000 */
[C---:B------:R-:W-:Y:S02]  /*6330*/  VIADD R9, R7.reuse, 0x14 ;  /* 0x0000001407097836 */ /* 0x040fe40000000000 */
[C---:B-1----:R-:W-:Y:S02]  /*6340*/  VIADD R6, R7.reuse, 0xc ;  /* 0x0000000c07067836 */ /* 0x042fe40000000000 */
[C---:B------:R-:W-:Y:S02]  /*6350*/  VIADD R6, R7.reuse, 0x18 ;  /* 0x0000001807067836 */ /* 0x040fe40000000000 */
[C---:B--2---:R-:W-:Y:S01]  /*6360*/  VIADD R5, R7.reuse, 0x4 ;  /* 0x0000000407057836 */ /* 0x044fe20000000000 */
[C---:B------:R-:W-:Y:S01]  /*6370*/  IADD3 R5, R7.reuse, 0x10, RZ ;  /* 0x0000001007057810 */ /* 0x040fe20007ffe0ff */
[----:B------:R-:W-:-:S07]  /*6380*/  VIADD R5, R7, 0x1c ;  /* 0x0000001c07057836 */ /* 0x000fce0000000000 */
.L_x_3226:
[----:B------:R-:W-:-:S05]  /*6390*/  IMAD.U32 R5, RZ, RZ, UR36 ;  /* 0x00000024ff057e24 */ /* 0x000fca000f8e00ff */
[----:B------:R-:W-:-:S04]  /*63a0*/  LOP3.LUT R5, R5, 0x1, RZ, 0xfc, !PT ;  /* 0x0000000105057812 */ /* 0x000fc800078efcff */
[----:B------:R-:W-:-:S13]  /*63b0*/  ISETP.NE.AND P0, PT, R5, 0x3, PT ;  /* 0x000000030500780c */ /* 0x000fda0003f05270 */
[----:B--2---:R-:W-:Y:S05]  /*63c0*/  @!P0 BRA `(.L_x_3216) ;  /* 0x0000000000048947 */ /* 0x004fea0003800000 */
[----:B------:R-:W-:Y:S01]  /*63d0*/  BPT.TRAP 0x1 ;  /* 0x000000040000795c */ /* 0x000fe20000300000 */
.L_x_3216:
[----:B------:R-:W-:Y:S01]  /*63e0*/  IMAD R5, R0, 0x8, R16 ;  /* 0x0000000800057824 */ /* 0x000fe200078e0210 */
[----:B------:R-:W-:-:S04]  /*63f0*/  SHF.L.U32 R18, R4, 0x1f, RZ ;  /* 0x0000001f04127819 */ /* 0x000fc800000006ff */
[----:B------:R1:W2:Y:S01]  /*6400*/  SYNCS.PHASECHK.TRANS64.TRYWAIT P1, [R5+URZ+0x26810], R18 ;  /* 0x02681012050075a7 */ /* 0x0002a2000802017f */
[----:B------:R-:W-:Y:S05]  /*6410*/  @!P0 BRA `(.L_x_3217) ;  /* 0x0000000000048947 */ /* 0x000fea0003800000 */
[----:B------:R-:W-:Y:S01]  /*6420*/  BPT.TRAP 0x1 ;  /* 0x000000040000795c */ /* 0x000fe20000300000 */
.L_x_3217:
[----:B------:R-:W-:-:S04]  /*6430*/  IADD3 R6, R16, 0xe000, RZ ;  /* 0x0000e00010067810 */ /* 0x000fc80007ffe0ff */
[----:B------:R-:W-:-:S04]  /*6440*/  SHF.R.U32.HI R6, RZ, 0x4, R6 ;  /* 0x00000004ff067819 */ /* 0x000fc80000011606 */
[----:B------:R-:W-:-:S04]  /*6450*/  LOP3.LUT R6, R6, 0x3fff, RZ, 0xc0, !PT ;  /* 0x00003fff06067812 */ /* 0x000fc800078ec0ff */
[----:B------:R-:W-:Y:S01]  /*6460*/  LOP3.LUT R9, R6, 0x10000, RZ, 0xfc, !PT ;  /* 0x0001000006097812 */ /* 0x000fe200078efcff */
[----:B--2---:R-:W-:Y:S06]  /*6470*/  @P1 BRA `(.L_x_3218) ;  /* 0x0000000000081947 */ /* 0x004fec0003800000 */
[----:B------:R-:W2:Y:S02]  /*6480*/  SYNCS.PHASECHK.TRANS64.TRYWAIT P1, [R5+URZ+0x26810], R18 ;  /* 0x02681012050075a7 */ /* 0x000ea4000802017f */
[----:B--2---:R-:W-:Y:S05]  /*6490*/  @!P1 BRA `(.L_x_3219) ;  /* 0x000000a000449947 */ /* 0x004fea0003800000 */
.L_x_3218:
        /* <DEDUP_REMOVED lines=13> */
[----:B---3--:R-:W-:Y:S01]  /*6570*/  R2UR UR4, R13 ;  /* 0x000000000d0472ca */ /* 0x008fe200000e0000 */
[----:B----4-:R-:W-:-:S12]  /*6580*/  IMAD R10, R0, 0x80, R10 ;  /* 0x00000080000a7824 */ /* 0x010fd800078e020a */
        /* <DEDUP_REMOVED lines=11> */
[----:B------:R-:W-:-:S02]  /*6640*/  IMAD R11, R3, 0x2, R14 ;  /* 0x00000002030b7824 */ /* 0x000fc400078e020e */
[--C-:B------:R-:W-:Y:S01]  /*6650*/  IMAD R198, R227, 0x4, R16.reuse ;  /* 0x00000004e3c67824 */ /* 0x100fe200078e0210 */
[----:B------:R-:W-:Y:S01]  /*6660*/  LEA R13, R9, R16, 0x2 ;  /* 0x00000010090d7211 */ /* 0x000fe200078e10ff */
[----:B------:R-:W-:Y:S02]  /*6670*/  IMAD R12, R11, 0x4, R16 ;  /* 0x000000040b0c7824 */ /* 0x000fe400078e0210 */
[----:B------:R-:W-:-:S04]  /*6680*/  VIADD R10, R16, 0x1a000 ;  /* 0x0001a000100a7836 */ /* 0x000fc80000000000 */
[--C-:B------:R-:W-:Y:S01]  /*6690*/  IMAD R227, R227, 0x4, R10.reuse ;  /* 0x00000004e3e37824 */ /* 0x100fe200078e020a */
[----:B------:R-:W-:Y:S01]  /*66a0*/  LEA R9, R9, R10, 0x2 ;  /* 0x0000000a09097211 */ /* 0x000fe200078e10ff */
        /* <DEDUP_REMOVED lines=21> */
.L_x_3220:
[----:B------:R1:W1:Y:S01]  /*6800*/  SYNCS.PHASECHK.TRANS64.TRYWAIT P1, [R5+URZ+0x26830], R18 ;  /* 0x02683012050075a7 */ /* 0x000262000802017f */
[----:B------:R-:W-:Y:S05]  /*6810*/  @!P0 BRA `(.L_x_3221) ;  /* 0x0000000000048947 */ /* 0x000fea0003800000 */
[----:B------:R-:W-:Y:S01]  /*6820*/  BPT.TRAP 0x1 ;  /* 0x000000040000795c */ /* 0x000fe20000300000 */
.L_x_3221:
        /* <DEDUP_REMOVED lines=8> */
.L_x_3222:
        /* <DEDUP_REMOVED lines=317> */
[C---:B------:R-:W-:Y:S02]  /*7c80*/  VIADD R228, R7.reuse, 0x10 ;  /* 0x0000001007e47836 */ /* 0x040fe40000000000 */
[----:B------:R-:W-:Y:S01]  /*7c90*/  FMUL.FTZ R33, R20, R33 ;  /* 0x0000002114217220 */ /* 0x000fe20000410000 */
[C---:B------:R-:W-:Y:S01]  /*7ca0*/  VIADD R231, R7.reuse, 0x8 ;  /* 0x0000000807e77836 */ /* 0x040fe20000000000 */
[----:B------:R-:W-:Y:S01]  /*7cb0*/  IADD3 R229, R7, 0x14, RZ ;  /* 0x0000001407e57810 */ /* 0x000fe20007ffe0ff */
[----:B------:R-:W-:Y:S01]  /*7cc0*/  FMUL.FTZ R36, R26, R36 ;  /* 0x000000241a247220 */ /* 0x000fe20000410000 */
[----:B------:R-:W-:Y:S01]  /*7cd0*/  FMUL.FTZ R30, R85, R30 ;  /* 0x0000001e551e7220 */ /* 0x000fe20000410000 */
[----:B------:R-:W1:Y:S01]  /*7ce0*/  SHFL.IDX PT, R228, R227, R228, 0x1f ;  /* 0x00001fe4e3e47589 */ /* 0x000e6200000e0000 */
[----:B------:R-:W-:-:S02]  /*7cf0*/  VIADD R233, R7, 0x18 ;  /* 0x0000001807e97836 */ /* 0x000fc40000000000 */
[----:B------:R-:W-:Y:S01]  /*7d00*/  FFMA.FTZ R78, -R78, R78, 1 ;  /* 0x3f8000004e4e7423 */ /* 0x000fe2000001014e */
[----:B------:R-:W-:Y:S01]  /*7d10*/  FFMA.FTZ R79, -R79, R79, 1 ;  /* 0x3f8000004f4f7423 */ /* 0x000fe2000001014f */
[----:B------:R3:W4:Y:S01]  /*7d20*/  SHFL.IDX PT, R227, R227, R11, 0x1f ;  /* 0x00001f0be3e37589 */ /* 0x00072200000e0000 */
[----:B------:R-:W-:Y:S01]  /*7d30*/  FFMA.FTZ R80, -R80, R80, 1 ;  /* 0x3f80000050507423 */ /* 0x000fe20000010150 */
[----:B------:R-:W-:Y:S01]  /*7d40*/  FFMA.FTZ R74, -R74, R74, 1 ;  /* 0x3f8000004a4a7423 */ /* 0x000fe2000001014a */
[----:B------:R-:W-:Y:S01]  /*7d50*/  MUFU.EX2 R201, R201 ;  /* 0x000000c900c97308 */ /* 0x000fe20000000800 */
[----:B------:R-:W-:-:S07]  /*7d60*/  FFMA.FTZ R195, -R195, R195, 1 ;  /* 0x3f800000c3c37423 */ /* 0x000fce00000101c3 */
[----:B------:R-:W-:Y:S08]  /*7d70*/  MUFU.EX2 R210, R210 ;  /* 0x000000d200d27308 */ /* 0x000ff00000000800 */
[----:B------:R-:W-:Y:S01]  /*7d80*/  MUFU.EX2 R209, R209 ;  /* 0x000000d100d17308 */ /* 0x000fe20000000800 */
[----:B------:R-:W-:Y:S01]  /*7d90*/  FMUL.FTZ R20, R72, R35 ;  /* 0x0000002348147220 */ /* 0x000fe20000410000 */
[----:B-1----:R-:W-:-:S06]  /*7da0*/  FADD.FTZ R34, R34, -R228 ;  /* 0x800000e422227221 */ /* 0x002fcc0000010000 */
        /* <DEDUP_REMOVED lines=48> */
[C---:B------:R-:W-:Y:S01]  /*80b0*/  IADD3 R232, R7.reuse, 0x4, RZ ;  /* 0x0000000407e87810 */ /* 0x040fe20007ffe0ff */
[----:B------:R-:W-:-:S02]  /*80c0*/  VIADD R228, R7, 0x10 ;  /* 0x0000001007e47836 */ /* 0x000fc40000000000 */
[----:B------:R-:W-:Y:S01]  /*80d0*/  FMUL.FTZ R35, R35, R36 ;  /* 0x0000002423237220 */ /* 0x000fe20000410000 */
        /* <DEDUP_REMOVED lines=89> */
[----:B------:R-:W-:Y:S01]  /*8670*/  FADD.FTZ R55, R58, -R79 ;  /* 0x8000004f3a377221 */ /* 0x000fe20000010000 */
[--C-:B---3--:R-:W-:Y:S01]  /*8680*/  FADD.FTZ R56, R57, -R76.reuse ;  /* 0x8000004c39387221 */ /* 0x108fe20000010000 */
[----:B------:R-:W-:Y:S01]  /*8690*/  FADD.FTZ R59, R59, -R76 ;  /* 0x8000004c3b3b7221 */ /* 0x000fe20000010000 */
[----:B-1----:R-:W1:Y:S01]  /*86a0*/  MUFU.EX2 R42, R216 ;  /* 0x000000d8002a7308 */ /* 0x002e620000000800 */
[--C-:B------:R-:W-:Y:S01]  /*86b0*/  FADD.FTZ R58, R61, -R74.reuse ;  /* 0x8000004a3d3a7221 */ /* 0x100fe20000010000 */
[--C-:B------:R-:W-:Y:S01]  /*86c0*/  FADD.FTZ R60, R60, -R77.reuse ;  /* 0x8000004d3c3c7221 */ /* 0x100fe20000010000 */
[----:B------:R-:W-:Y:S01]  /*86d0*/  FADD.FTZ R77, R62, -R77 ;  /* 0x8000004d3e4d7221 */ /* 0x000fe20000010000 */
[--C-:B------:R-:W-:Y:S01]  /*86e0*/  FADD.FTZ R57, R68, -R73.reuse ;  /* 0x8000004944397221 */ /* 0x100fe20000010000 */
[----:B------:R-:W-:Y:S01]  /*86f0*/  FADD.FTZ R70, R70, -R73 ;  /* 0x8000004946467221 */ /* 0x000fe20000010000 */
[----:B------:R-:W-:Y:S01]  /*8700*/  FMUL.FTZ R48, R48, R51 ;  /* 0x0000003330307220 */ /* 0x000fe20000410000 */
[----:B------:R-:W-:Y:S01]  /*8710*/  FFMA.FTZ R73, -R105, R105, 1 ;  /* 0x3f80000069497423 */ /* 0x000fe20000010169 */
[----:B------:R-:W-:Y:S01]  /*8720*/  FMUL.FTZ R56, R205, R56 ;  /* 0x00000038cd387220 */ /* 0x000fe20000410000 */
[----:B------:R-:W-:Y:S01]  /*8730*/  FMUL.FTZ R62, R212, R59 ;  /* 0x0000003bd43e7220 */ /* 0x000fe20000410000 */
[----:B------:R-:W-:Y:S01]  /*8740*/  FFMA.FTZ R51, -R103, R103, 1 ;  /* 0x3f80000067337423 */ /* 0x000fe20000010167 */
[----:B------:R-:W-:Y:S01]  /*8750*/  FADD.FTZ R63, R63, -R74 ;  /* 0x8000004a3f3f7221 */ /* 0x000fe20000010000 */
[----:B------:R-:W-:Y:S01]  /*8760*/  FFMA.FTZ R76, -R109, R109, 1 ;  /* 0x3f8000006d4c7423 */ /* 0x000fe2000001016d */
[----:B------:R-:W-:Y:S01]  /*8770*/  FMUL.FTZ R59, R207, R58 ;  /* 0x0000003acf3b7220 */ /* 0x000fe20000410000 */
[--C-:B------:R-:W-:Y:S01]  /*8780*/  FADD.FTZ R64, R64, -R75.reuse ;  /* 0x8000004b40407221 */ /* 0x100fe20000010000 */
[----:B------:R-:W-:Y:S01]  /*8790*/  FMUL.FTZ R73, R73, R56 ;  /* 0x0000003849497220 */ /* 0x000fe20000410000 */
[----:B------:R-:W-:Y:S01]  /*87a0*/  FFMA.FTZ R74, -R110, R110, 1 ;  /* 0x3f8000006e4a7423 */ /* 0x000fe2000001016e */
[----:B------:R-:W-:Y:S01]  /*87b0*/  FMUL.FTZ R77, R208, R77 ;  /* 0x0000004dd04d7220 */ /* 0x000fe20000410000 */
[----:B------:R-:W-:Y:S01]  /*87c0*/  FFMA.FTZ R45, -R98, R98, 1 ;  /* 0x3f800000622d7423 */ /* 0x000fe20000010162 */
        /* <DEDUP_REMOVED lines=8> */
[--C-:B------:R-:W-:Y:S01]  /*8850*/  FADD.FTZ R28, R69, -R72.reuse ;  /* 0x80000048451c7221 */ /* 0x100fe20000010000 */
        /* <DEDUP_REMOVED lines=16> */
[----:B------:R-:W-:Y:S01]  /*8960*/  F2FP.F16.F32.PACK_AB R65, R20, R19 ;  /* 0x000000131441723e */ /* 0x000fe200000000ff */
        /* <DEDUP_REMOVED lines=270> */
.L_x_3224:
        /* <DEDUP_REMOVED lines=58> */
.L_x_3225:
[----:B------:R-:W-:Y:S01]  /*9df0*/  UIADD3 UR45, UR45, 0x1, URZ ;  /* 0x000000012d2d7890 */ /* 0x000fe2000fffe03f */
[----:B------:R-:W-:Y:S01]  /*9e00*/  VIADD R5, R5, 0x26820 ;  /* 0x0002682005057836 */ /* 0x000fe20000000000 */
[----:B------:R-:W-:Y:S02]  /*9e10*/  IADD3 R0, R0, 0x1, RZ ;  /* 0x0000000100007810 */ /* 0x000fe40007ffe0ff */
        /* <DEDUP_REMOVED lines=9> */
.L_x_3215:
        /* <DEDUP_REMOVED lines=34> */
.L_x_3195:
        /* <DEDUP_REMOVED lines=24> */
[----:B-1----:R-:W-:Y:S01]  /*a250*/  VIADD R13, R0, 0xffffff80 ;  /* 0xffffff80000d7836 */ /* 0x002fe20000000000 */
[----:B------:R-:W-:-:S02]  /*a260*/  F2FP.F16.F32.PACK_AB R120, R121, R120 ;  /* 0x000000787978723e */ /* 0x000fc400000000ff */
[----:B------:R-:W-:Y:S02]  /*a270*/  F2FP.F16.F32.PACK_AB R178, R181, R180 ;  /* 0x000000b4b5b2723e */ /* 0x000fe400000000ff */
[----:B--2---:R-:W-:Y:S02]  /*a280*/  SHF.R.S32.HI R10, RZ, 0x1f, R13 ;  /* 0x0000001fff0a7819 */ /* 0x004fe4000001140d */
        /* <DEDUP_REMOVED lines=47> */
[----:B------:R-:W-:Y:S01]  /*a580*/  ISETP.NE.U32.AND P4, PT, RZ, UR4, PT ;  /* 0x00000004ff007c0c */ /* 0x000fe2000bf85070 */
[----:B------:R-:W-:Y:S01]  /*a590*/  STSM.16.M88.4 [R3], R176 ;  /* 0x000000b003007844 */ /* 0x000fe20000000200 */
[----:B------:R-:W-:Y:S02]  /*a5a0*/  PLOP3.LUT P1, PT, PT, PT, UP0, 0x80, 0x0 ;  /* 0x000000000000781c */ /* 0x000fe40003f2f008 */
[----:B------:R-:W-:Y:S01]  /*a5b0*/  ISETP.NE.AND.EX P4, PT, RZ, UR5, PT, P4 ;  /* 0x00000005ff007c0c */ /* 0x000fe2000bf85340 */
[----:B------:R1:W-:Y:S01]  /*a5c0*/  STSM.16.M88.4 [R0], R120 ;  /* 0x0000007800007844 */ /* 0x0003e20000000200 */
[----:B------:R-:W-:-:S02]  /*a5d0*/  ULDC.64 UR4, c[0x0][0x870] ;  /* 0x00021c0000047ab9 */ /* 0x000fc40000000a00 */
[----:B------:R-:W-:Y:S01]  /*a5e0*/  UIMAD.WIDE UR4, UR40, 0x4, UR4 ;  /* 0x00000004280478a5 */ /* 0x000fe2000f8e0204 */
[----:B------:R2:W-:Y:S04]  /*a5f0*/  STSM.16.M88.4 [R2+-0x4000], R128 ;  /* 0xffc0008002007844 */ /* 0x0005e80000000200 */
[----:B------:R-:W-:Y:S01]  /*a600*/  STSM.16.M88.4 [R8+-0x4000], R136 ;  /* 0xffc0008808007844 */ /* 0x000fe20000000200 */
[----:B------:R-:W-:Y:S02]  /*a610*/  IMAD.U32 R4, RZ, RZ, UR4 ;  /* 0x00000004ff047e24 */ /* 0x000fe4000f8e00ff */
[----:B------:R-:W-:Y:S01]  /*a620*/  IMAD.U32 R5, RZ, RZ, UR5 ;  /* 0x00000005ff057e24 */ /* 0x000fe2000f8e00ff */
[----:B------:R3:W-:Y:S01]  /*a630*/  STSM.16.M88.4 [R3+-0x4000], R144 ;  /* 0xffc0009003007844 */ /* 0x0007e20000000200 */
[----:B------:R-:W-:Y:S01]  /*a640*/  @UP0 ULDC.64 UR4, c[0x0][0x878] ;  /* 0x00021e0000040ab9 */ /* 0x000fe20000000a00 */
[----:B------:R-:W-:Y:S01]  /*a650*/  BAR.SYNC.DEFER_BLOCKING 0x1, 0x100 ;  /* 0x0044000000007b1d */ /* 0x000fe20000010000 */
[----:B------:R-:W-:-:S06]  /*a660*/  @UP0 UIMAD.WIDE UR4, UR40, 0x4, UR4 ;  /* 0x00000004280408a5 */ /* 0x000fcc000f8e0204 */
[----:B------:R-:W-:Y:S01]  /*a670*/  MOV R6, UR4 ;  /* 0x0000000400067c02 */ /* 0x000fe20008000f00 */
[----:B------:R-:W-:Y:S01]  /*a680*/  IMAD.U32 R7, RZ, RZ, UR5 ;  /* 0x00000005ff077e24 */ /* 0x000fe2000f8e00ff */
        /* <DEDUP_REMOVED lines=28> */
.L_x_3228:
[----:B------:R-:W-:Y:S01]  /*a850*/  LEA R0, R0, UR6, 0x1 ;  /* 0x0000000600007c11 */ /* 0x000fe2000f8e08ff */
[----:B------:R-:W1:Y:S01]  /*a860*/  LDC R31, c[0x0][0x83c] ;  /* 0x00020f00ff1f7b82 */ /* 0x000e620000000800 */
[----:B------:R-:W-:Y:S01]  /*a870*/  UIMAD UR4, UR41, -0x80, UR4 ;  /* 0xffffff80290478a4 */ /* 0x000fe2000f8e0204 */
[C---:B------:R-:W-:Y:S01]  /*a880*/  LEA.HI.X.SX32 R17, R19.reuse, R3, 0x1, P0 ;  /* 0x0000000313117211 */ /* 0x040fe200000f0eff */
[----:B------:R-:W-:Y:S01]  /*a890*/  ULDC.64 UR6, c[0x0][0x850] ;  /* 0x0002140000067ab9 */ /* 0x000fe20000000a00 */
[----:B------:R2:W3:Y:S01]  /*a8a0*/  LDS.128 R12, [R0+0x1000] ;  /* 0x00100000000c7984 */ /* 0x0004e20000000c00 */
[----:B------:R-:W-:Y:S01]  /*a8b0*/  USHF.R.S32.HI UR5, URZ, 0x1f, UR40 ;  /* 0x0000001f3f057899 */ /* 0x000fe20008011428 */
[C---:B------:R-:W-:Y:S01]  /*a8c0*/  IADD3 R2, R19.reuse, 0x20, RZ ;  /* 0x0000002013027810 */ /* 0x040fe20007ffe0ff */
[----:B------:R-:W-:Y:S01]  /*a8d0*/  IMAD.U32 R22, RZ, RZ, UR4 ;  /* 0x00000004ff167e24 */ /* 0x000fe2000f8e00ff */
[----:B------:R2:W4:Y:S01]  /*a8e0*/  LDS.128 R8, [R0+0x2000] ;  /* 0x0020000000087984 */ /* 0x0005220000000c00 */
[----:B------:R-:W-:Y:S01]  /*a8f0*/  UIMAD UR4, UR46, UR6, URZ ;  /* 0x000000062e0472a4 */ /* 0x000fe2000f8e023f */
[--C-:B------:R-:W-:Y:S01]  /*a900*/  SHF.R.S32.HI R21, RZ, 0x1f, R20.reuse ;  /* 0x0000001fff157819 */ /* 0x100fe20000011414 */
[----:B------:R-:W2:Y:S01]  /*a910*/  LDC R33, c[0x0][0x80c] ;  /* 0x00020300ff217b82 */ /* 0x000ea20000000800 */
[----:B------:R1:W2:Y:S01]  /*a920*/  LDS.128 R4, [R0+0x3000] ;  /* 0x0030000000047984 */ /* 0x0002a20000000c00 */
[----:B------:R-:W-:Y:S01]  /*a930*/  VIMNMX R22, R22, 0x80, PT ;  /* 0x0000008016167848 */ /* 0x000fe20003fe0100 */
[----:B------:R-:W-:Y:S01]  /*a940*/  IMAD.U32 R3, RZ, RZ, UR6 ;  /* 0x00000006ff037e24 */ /* 0x000fe2000f8e00ff */
[----:B------:R-:W-:Y:S01]  /*a950*/  UIMAD UR4, UR37, UR7, UR4 ;  /* 0x00000007250472a4 */ /* 0x000fe2000f8e0204 */
[----:B------:R-:W-:Y:S01]  /*a960*/  MOV R30, UR5 ;  /* 0x00000005001e7c02 */ /* 0x000fe20008000f00 */
[C---:B------:R-:W-:Y:S01]  /*a970*/  VIADD R18, R19.reuse, 0x40 ;  /* 0x0000004013127836 */ /* 0x040fe20000000000 */
[CC--:B------:R-:W-:Y:S01]  /*a980*/  ISETP.GE.AND P3, PT, R19.reuse, R22.reuse, PT ;  /* 0x000000161300720c */ /* 0x0c0fe20003f66270 */
[----:B------:R-:W-:Y:S01]  /*a990*/  VIADD R19, R19, 0x60 ;  /* 0x0000006013137836 */ /* 0x000fe20000000000 */
[-C--:B------:R-:W-:Y:S01]  /*a9a0*/  ISETP.GE.AND P2, PT, R2, R22.reuse, PT ;  /* 0x000000160200720c */ /* 0x080fe20003f46270 */
[----:B------:R-:W-:Y:S01]  /*a9b0*/  IMAD.WIDE.U32 R2, R3, UR37, R20 ;  /* 0x0000002503027c25 */ /* 0x000fe2000f8e0014 */
[----:B------:R-:W-:Y:S01]  /*a9c0*/  SEL R30, R30, RZ, !P4 ;  /* 0x000000ff1e1e7207 */ /* 0x000fe20006000000 */
[----:B------:R-:W-:Y:S01]  /*a9d0*/  BSSY B0, `(.L_x_3229) ;  /* 0x000001b000007945 */ /* 0x000fe20003800000 */
[----:B-1----:R-:W-:Y:S01]  /*a9e0*/  ISETP.GE.OR P6, PT, R20, R31, P3 ;  /* 0x0000001f1400720c */ /* 0x002fe20001fc6670 */
[----:B------:R-:W-:Y:S01]  /*a9f0*/  VIADD R3, R3, UR4 ;  /* 0x0000000403037c36 */ /* 0x000fe20008000000 */
[----:B------:R-:W-:Y:S01]  /*aa00*/  ULDC.64 UR4, c[0x0][0x858] ;  /* 0x0002160000047ab9 */ /* 0x000fe20000000a00 */
[-C--:B------:R-:W-:Y:S01]  /*aa10*/  ISETP.GE.AND P1, PT, R18, R22.reuse, PT ;  /* 0x000000161200720c */ /* 0x080fe20003f26270 */
[----:B------:R-:W-:Y:S01]  /*aa20*/  IMAD R18, R30, UR4, RZ ;  /* 0x000000041e127c24 */ /* 0x000fe2000f8e02ff */
[----:B------:R-:W-:Y:S01]  /*aa30*/  SEL R35, RZ, UR40, P4 ;  /* 0x00000028ff237c07 */ /* 0x000fe2000a000000 */
[----:B------:R-:W-:Y:S01]  /*aa40*/  IMAD.U32 R27, RZ, RZ, UR41 ;  /* 0x00000029ff1b7e24 */ /* 0x000fe2000f8e00ff */
[----:B------:R-:W-:-:S02]  /*aa50*/  ISETP.GE.AND P0, PT, R19, R22, PT ;  /* 0x000000161300720c */ /* 0x000fc40003f06270 */
[CC--:B------:R-:W-:Y:S01]  /*aa60*/  ISETP.GE.OR P5, PT, R20.reuse, R31.reuse, P2 ;  /* 0x0000001f1400720c */ /* 0x0c0fe200017a6670 */
[C---:B------:R-:W-:Y:S01]  /*aa70*/  IMAD R23, R35.reuse, UR5, R18 ;  /* 0x0000000523177c24 */ /* 0x040fe2000f8e0212 */
[----:B------:R-:W-:Y:S01]  /*aa80*/  ISETP.GE.OR P4, PT, R20, R31, P1 ;  /* 0x0000001f1400720c */ /* 0x000fe20000f86670 */
[----:B------:R-:W-:-:S04]  /*aa90*/  IMAD.WIDE.U32 R28, R35, UR4, R2 ;  /* 0x00000004231c7c25 */ /* 0x000fc8000f8e0002 */
[----:B------:R-:W-:-:S04]  /*aaa0*/  IMAD.WIDE R26, R27, 0x80, R16 ;  /* 0x000000801b1a7825 */ /* 0x000fc800078e0210 */
[----:B------:R-:W-:Y:S01]  /*aab0*/  IMAD.IADD R23, R29, 0x1, R23 ;  /* 0x000000011d177824 */ /* 0x000fe200078e0217 */
[----:B--234-:R-:W-:Y:S06]  /*aac0*/  @P6 BRA `(.L_x_3230) ;  /* 0x00000000002c6947 */ /* 0x01cfec0003800000 */
        /* <DEDUP_REMOVED lines=11> */
.L_x_3230:
[----:B------:R-:W-:Y:S05]  /*ab80*/  BSYNC B0 ;  /* 0x0000000000007941 */ /* 0x000fea0003800000 */
.L_x_3229:
[----:B-1----:R1:W2:Y:S01]  /*ab90*/  LDS.128 R16, [R0+0x5000] ;  /* 0x0050000000107984 */ /* 0x0022a20000000c00 */
[----:B------:R-:W-:Y:S01]  /*aba0*/  BSSY B0, `(.L_x_3231) ;  /* 0x0000010000007945 */ /* 0x000fe20003800000 */
[----:B------:R-:W-:-:S03]  /*abb0*/  ISETP.GE.OR P6, PT, R20, R31, P0 ;  /* 0x0000001f1400720c */ /* 0x000fc600007c6670 */
[----:B------:R-:W-:Y:S10]  /*abc0*/  @P5 BRA `(.L_x_3232) ;  /* 0x0000000000345947 */ /* 0x000ff40003800000 */
        /* <DEDUP_REMOVED lines=12> */
[----:B--2---:R3:W-:Y:S02]  /*ac90*/  STG.E.128 desc[UR38][R24.64], R16 ;  /* 0x0000001018007986 */ /* 0x0047e4000c101d26 */
.L_x_3232:
[----:B------:R-:W-:Y:S05]  /*aca0*/  BSYNC B0 ;  /* 0x0000000000007941 */ /* 0x000fea0003800000 */
.L_x_3231:
[----:B--23--:R2:W3:Y:S01]  /*acb0*/  LDS.128 R16, [R0+0x6000] ;  /* 0x0060000000107984 */ /* 0x00c4e20000000c00 */
        /* <DEDUP_REMOVED lines=14> */
[----:B---3--:R4:W-:Y:S02]  /*ada0*/  STG.E.128 desc[UR38][R24.64], R16 ;  /* 0x0000001018007986 */ /* 0x0089e4000c101d26 */
.L_x_3234:
[----:B------:R-:W-:Y:S05]  /*adb0*/  BSYNC B0 ;  /* 0x0000000000007941 */ /* 0x000fea0003800000 */
.L_x_3233:
        /* <DEDUP_REMOVED lines=16> */
.L_x_3236:
[----:B------:R-:W-:Y:S05]  /*aec0*/  BSYNC B0 ;  /* 0x0000000000007941 */ /* 0x000fea0003800000 */
.L_x_3235:
        /* <DEDUP_REMOVED lines=15> */
[----:B------:R-:W-:-:S05]  /*afc0*/  IMAD R21, R35, UR5, R21 ;  /* 0x0000000523157c24 */ /* 0x000fca000f8e0215 */
[----:B------:R-:W-:Y:S01]  /*afd0*/  IADD3 R21, R25, R21, RZ ;  /* 0x0000001519157210 */ /* 0x000fe20007ffe0ff */
[----:B----4-:R-:W-:Y:S06]  /*afe0*/  @P3 BRA `(.L_x_3238) ;  /* 0x0000000000283947 */ /* 0x010fec0003800000 */
        /* <DEDUP_REMOVED lines=10> */
.L_x_3238:
[----:B------:R-:W-:Y:S05]  /*b090*/  BSYNC B0 ;  /* 0x0000000000007941 */ /* 0x000fea0003800000 */
.L_x_3237:
        /* <DEDUP_REMOVED lines=15> */
.L_x_3240:
[----:B------:R-:W-:Y:S05]  /*b190*/  BSYNC B0 ;  /* 0x0000000000007941 */ /* 0x000fea0003800000 */
.L_x_3239:
        /* <DEDUP_REMOVED lines=15> */
.L_x_3242:
[----:B------:R-:W-:Y:S05]  /*b290*/  BSYNC B0 ;  /* 0x0000000000007941 */ /* 0x000fea0003800000 */
.L_x_3241:
        /* <DEDUP_REMOVED lines=15> */
.L_x_3227:
        /* <DEDUP_REMOVED lines=9> */
[----:B------:R-:W-:-:S04]  /*b420*/  UISETP.NE.AND.EX UP0, UPT, UR5, URZ, UPT, UP0 ;  /* 0x0000003f0500728c */ /* 0x000fc8000bf05300 */
[----:B--2---:R-:W2:Y:S01]  /*b430*/  @P4 LDG.E R9, desc[UR38][R4.64] ;  /* 0x0000002604094981 */ /* 0x004ea2000c1e1900 */
[----:B------:R-:W-:Y:S01]  /*b440*/  ULDC UR6, c[0x0][0x808] ;  /* 0x0002020000067ab9 */ /* 0x000fe20000000800 */
[----:B------:R-:W-:Y:S01]  /*b450*/  PLOP3.LUT P1, PT, PT, PT, UP0, 0x80, 0x0 ;  /* 0x000000000000781c */ /* 0x000fe20003f2f008 */
[----:B------:R-:W-:-:S04]  /*b460*/  IMAD.U32 R0, RZ, RZ, UR6 ;  /* 0x00000006ff007e24 */ /* 0x000fc8000f8e00ff */
        /* <DEDUP_REMOVED lines=14> */
[----:B------:R-:W-:Y:S01]  /*b550*/  @P4 SHF.R.S32.HI R3, RZ, 0x1f, R9 ;  /* 0x0000001fff034819 */ /* 0x000fe20000011409 */
[----:B------:R-:W-:-:S03]  /*b560*/  IMAD.U32 R9, RZ, RZ, UR41 ;  /* 0x00000029ff097e24 */ /* 0x000fc6000f8e00ff */
[----:B------:R-:W-:-:S04]  /*b570*/  IADD3 R2, P0, R13, R2, RZ ;  /* 0x000000020d027210 */ /* 0x000fc80007f1e0ff */
[----:B------:R-:W-:Y:S01]  /*b580*/  LEA.HI.X.SX32 R3, R13, R3, 0x1, P0 ;  /* 0x000000030d037211 */ /* 0x000fe200000f0eff */
[----:B---3--:R-:W-:Y:S08]  /*b590*/  @P1 BRA `(.L_x_3243) ;  /* 0x0000000000101947 */ /* 0x008ff00003800000 */
[----:B------:R-:W-:Y:S05]  /*b5a0*/  @!P4 BRA `(.L_x_3243) ;  /* 0x00000000000cc947 */ /* 0x000fea0003800000 */
[----:B------:R-:W2:Y:S04]  /*b5b0*/  LDG.E R7, desc[UR38][R4.64] ;  /* 0x0000002604077981 */ /* 0x000ea8000c1e1900 */
[----:B-----5:R-:W2:Y:S02]  /*b5c0*/  LDG.E R0, desc[UR38][R4.64+0x4] ;  /* 0x0000042604007981 */ /* 0x020ea4000c1e1900 */
[----:B--2---:R-:W-:-:S07]  /*b5d0*/  IADD3 R0, -R7, R0, RZ ;  /* 0x0000000007007210 */ /* 0x004fce0007ffe1ff */
.L_x_3243:
[----:B------:R-:W1:Y:S01]  /*b5e0*/  LDC R17, c[0x0][0x80c] ;  /* 0x00020300ff117b82 */ /* 0x000e620000000800 */
[----:B------:R-:W-:Y:S01]  /*b5f0*/  IMAD.SHL.U32 R10, R11, 0x8, RZ ;  /* 0x000000080b0a7824 */ /* 0x000fe200078e00ff */
[----:B------:R-:W-:Y:S01]  /*b600*/  USHF.R.S32.HI UR5, URZ, 0x1f, UR40 ;  /* 0x0000001f3f057899 */ /* 0x000fe20008011428 */
[----:B-----5:R-:W-:Y:S01]  /*b610*/  IMAD R0, R9, -0x80, R0 ;  /* 0xffffff8009007824 */ /* 0x020fe200078e0200 */
[----:B------:R-:W-:Y:S01]  /*b620*/  ULDC.64 UR6, c[0x0][0x820] ;  /* 0x0002080000067ab9 */ /* 0x000fe20000000a00 */
[C---:B------:R-:W-:Y:S01]  /*b630*/  VIADD R5, R13.reuse, 0x20 ;  /* 0x000000200d057836 */ /* 0x040fe20000000000 */
[----:B------:R-:W-:Y:S01]  /*b640*/  UIMAD UR4, UR46, UR6, URZ ;  /* 0x000000062e0472a4 */ /* 0x000fe2000f8e023f */
[--C-:B------:R-:W-:Y:S01]  /*b650*/  SHF.R.S32.HI R11, RZ, 0x1f, R10.reuse ;  /* 0x0000001fff0b7819 */ /* 0x100fe2000001140a */
[----:B------:R-:W-:Y:S01]  /*b660*/  IMAD.U32 R7, RZ, RZ, UR6 ;  /* 0x00000006ff077e24 */ /* 0x000fe2000f8e00ff */
[----:B------:R-:W2:Y:S01]  /*b670*/  LDC R19, c[0x0][0x83c] ;  /* 0x00020f00ff137b82 */ /* 0x000ea20000000800 */
[-C--:B------:R-:W-:Y:S01]  /*b680*/  ISETP.GE.AND P3, PT, R13, R0.reuse, PT ;  /* 0x000000000d00720c */ /* 0x080fe20003f66270 */
[----:B------:R-:W-:Y:S01]  /*b690*/  IMAD.U32 R12, RZ, RZ, UR5 ;  /* 0x00000005ff0c7e24 */ /* 0x000fe2000f8e00ff */
[----:B------:R-:W-:Y:S01]  /*b6a0*/  UIMAD UR4, UR37, UR7, UR4 ;  /* 0x00000007250472a4 */ /* 0x000fe2000f8e0204 */
[-C--:B------:R-:W-:Y:S01]  /*b6b0*/  ISETP.GE.AND P2, PT, R5, R0.reuse, PT ;  /* 0x000000000500720c */ /* 0x080fe20003f46270 */
[----:B------:R-:W-:Y:S01]  /*b6c0*/  IMAD.WIDE.U32 R4, R7, UR37, R10 ;  /* 0x0000002507047c25 */ /* 0x000fe2000f8e000a */
[C---:B------:R-:W-:Y:S01]  /*b6d0*/  IADD3 R7, R13.reuse, 0x40, RZ ;  /* 0x000000400d077810 */ /* 0x040fe20007ffe0ff */
[----:B------:R-:W-:Y:S01]  /*b6e0*/  BSSY B0, `(.L_x_3244) ;  /* 0x000001c000007945 */ /* 0x000fe20003800000 */
[----:B------:R-:W-:Y:S01]  /*b6f0*/  SEL R12, R12, RZ, !P4 ;  /* 0x000000ff0c0c7207 */ /* 0x000fe20006000000 */
[----:B------:R-:W-:Y:S01]  /*b700*/  VIADD R13, R13, 0x60 ;  /* 0x000000600d0d7836 */ /* 0x000fe20000000000 */
[----:B------:R-:W-:Y:S01]  /*b710*/  ISETP.GE.AND P1, PT, R7, R0, PT ;  /* 0x000000000700720c */ /* 0x000fe20003f26270 */
[----:B------:R-:W-:Y:S01]  /*b720*/  VIADD R5, R5, UR4 ;  /* 0x0000000405057c36 */ /* 0x000fe20008000000 */
[----:B------:R-:W-:Y:S01]  /*b730*/  ULDC.64 UR4, c[0x0][0x828] ;  /* 0x00020a0000047ab9 */ /* 0x000fe20000000a00 */
[----:B------:R-:W-:-:S02]  /*b740*/  SEL R15, RZ, UR40, P4 ;  /* 0x00000028ff0f7c07 */ /* 0x000fc4000a000000 */
[-C--:B-1----:R-:W-:Y:S02]  /*b750*/  ISETP.GE.OR P6, PT, R10, R17.reuse, P3 ;  /* 0x000000110a00720c */ /* 0x082fe40001fc6670 */
[----:B------:R-:W-:Y:S01]  /*b760*/  ISETP.GE.AND P0, PT, R13, R0, PT ;  /* 0x000000000d00720c */ /* 0x000fe20003f06270 */
[----:B------:R-:W-:Y:S01]  /*b770*/  IMAD R0, R12, UR4, RZ ;  /* 0x000000040c007c24 */ /* 0x000fe2000f8e02ff */
[----:B------:R-:W-:Y:S01]  /*b780*/  MOV R7, UR41 ;  /* 0x0000002900077c02 */ /* 0x000fe20008000f00 */
[C---:B------:R-:W-:Y:S01]  /*b790*/  IMAD.WIDE.U32 R8, R15.reuse, UR4, R4 ;  /* 0x000000040f087c25 */ /* 0x040fe2000f8e0004 */
[CC--:B------:R-:W-:Y:S02]  /*b7a0*/  ISETP.GE.OR P5, PT, R10.reuse, R17.reuse, P2 ;  /* 0x000000110a00720c */ /* 0x0c0fe400017a6670 */
[----:B------:R-:W-:Y:S01]  /*b7b0*/  ISETP.GE.OR P4, PT, R10, R17, P1 ;  /* 0x000000110a00720c */ /* 0x000fe20000f86670 */
[----:B------:R-:W-:Y:S02]  /*b7c0*/  IMAD R13, R15, UR5, R0 ;  /* 0x000000050f0d7c24 */ /* 0x000fe4000f8e0200 */
[----:B------:R-:W-:-:S04]  /*b7d0*/  IMAD.WIDE R6, R7, 0x80, R2 ;  /* 0x0000008007067825 */ /* 0x000fc800078e0202 */
[----:B------:R-:W-:Y:S01]  /*b7e0*/  IMAD.IADD R5, R9, 0x1, R13 ;  /* 0x0000000109057824 */ /* 0x000fe200078e020d */
        /* <DEDUP_REMOVED lines=11> */
.L_x_3245:
[----:B------:R-:W-:Y:S05]  /*b8a0*/  BSYNC B0 ;  /* 0x0000000000007941 */ /* 0x000fea0003800000 */
.L_x_3244:
        /* <DEDUP_REMOVED lines=16> */
.L_x_3247:
[----:B------:R-:W-:Y:S05]  /*b9b0*/  BSYNC B0 ;  /* 0x0000000000007941 */ /* 0x000fea0003800000 */
.L_x_3246:
        /* <DEDUP_REMOVED lines=11> */
[----:B--2---:R-:W-:Y:S01]  /*ba70*/  LEA R16, P4, R2, UR4, 0x1 ;  /* 0x0000000402107c11 */ /* 0x004fe2000f8808ff */
[----:B------:R-:W-:-:S05]  /*ba80*/  IMAD.IADD R3, R3, 0x1, R13 ;  /* 0x0000000103037824 */ /* 0x000fca00078e020d */
[----:B------:R-:W-:-:S05]  /*ba90*/  LEA.HI.X R17, R2, UR5, R3, 0x1, P4 ;  /* 0x0000000502117c11 */ /* 0x000fca000a0f0c03 */
[----:B------:R3:W-:Y:S02]  /*baa0*/  STG.E.128 desc[UR38][R16.64], RZ ;  /* 0x000000ff10007986 */ /* 0x0007e4000c101d26 */
.L_x_3249:
[----:B------:R-:W-:Y:S05]  /*bab0*/  BSYNC B0 ;  /* 0x0000000000007941 */ /* 0x000fea0003800000 */
.L_x_3248:
        /* <DEDUP_REMOVED lines=15> */
.L_x_3251:
[----:B------:R-:W-:Y:S05]  /*bbb0*/  BSYNC B0 ;  /* 0x0000000000007941 */ /* 0x000fea0003800000 */
.L_x_3250:
[----:B------:R-:W-:Y:S01]  /*bbc0*/  ULDC.64 UR6, c[0x0][0x850] ;  /* 0x0002140000067ab9 */ /* 0x000fe20000000a00 */
[CC--:B------:R-:W-:Y:S01]  /*bbd0*/  ISETP.GE.OR P3, PT, R10.reuse, R19.reuse, P3 ;  /* 0x000000130a00720c */ /* 0x0c0fe20001f66670 */
[----:B------:R-:W-:Y:S02]  /*bbe0*/  UIMAD UR4, UR46, UR6, URZ ;  /* 0x000000062e0472a4 */ /* 0x000fe4000f8e023f */
[----:B------:R-:W-:Y:S01]  /*bbf0*/  MOV R3, UR6 ;  /* 0x0000000600037c02 */ /* 0x000fe20008000f00 */
[----:B------:R-:W-:Y:S01]  /*bc00*/  BSSY B0, `(.L_x_3252) ;  /* 0x0000017000007945 */ /* 0x000fe20003800000 */
[CC--:B------:R-:W-:Y:S01]  /*bc10*/  ISETP.GE.OR P2, PT, R10.reuse, R19.reuse, P2 ;  /* 0x000000130a00720c */ /* 0x0c0fe20001746670 */
[----:B------:R-:W-:Y:S01]  /*bc20*/  UIMAD UR4, UR37, UR7, UR4 ;  /* 0x00000007250472a4 */ /* 0x000fe2000f8e0204 */
[CC--:B------:R-:W-:Y:S01]  /*bc30*/  ISETP.GE.OR P1, PT, R10.reuse, R19.reuse, P1 ;  /* 0x000000130a00720c */ /* 0x0c0fe20000f26670 */
[----:B------:R-:W-:Y:S01]  /*bc40*/  IMAD.WIDE.U32 R2, R3, UR37, R10 ;  /* 0x0000002503027c25 */ /* 0x000fe2000f8e000a */
[----:B------:R-:W-:-:S03]  /*bc50*/  ISETP.GE.OR P0, PT, R10, R19, P0 ;  /* 0x000000130a00720c */ /* 0x000fc60000706670 */
[----:B------:R-:W-:Y:S01]  /*bc60*/  VIADD R3, R3, UR4 ;  /* 0x0000000403037c36 */ /* 0x000fe20008000000 */
[----:B------:R-:W-:Y:S02]  /*bc70*/  ULDC.64 UR4, c[0x0][0x858] ;  /* 0x0002160000047ab9 */ /* 0x000fe40000000a00 */
[----:B------:R-:W-:Y:S02]  /*bc80*/  IMAD R0, R12, UR4, RZ ;  /* 0x000000040c007c24 */ /* 0x000fe4000f8e02ff */
[----:B------:R-:W-:-:S04]  /*bc90*/  IMAD.WIDE.U32 R8, R15, UR4, R2 ;  /* 0x000000040f087c25 */ /* 0x000fc8000f8e0002 */
[----:B----4-:R-:W-:-:S04]  /*bca0*/  IMAD R5, R15, UR5, R0 ;  /* 0x000000050f057c24 */ /* 0x010fc8000f8e0200 */
        /* <DEDUP_REMOVED lines=12> */
.L_x_3253:
[----:B------:R-:W-:Y:S05]  /*bd70*/  BSYNC B0 ;  /* 0x0000000000007941 */ /* 0x000fea0003800000 */
.L_x_3252:
[----:B------:R-:W-:Y:S04]  /*bd80*/  BSSY B0, `(.L_x_3254) ;  /* 0x000000f000007945 */ /* 0x000fe80003800000 */
[----:B------:R-:W-:Y:S05]  /*bd90*/  @P2 BRA `(.L_x_3255) ;  /* 0x0000000000342947 */ /* 0x000fea0003800000 */
[----:B----4-:R-:W-:Y:S01]  /*bda0*/  IADD3 R11, P2, R6, 0x20, RZ ;  /* 0x00000020060b7810 */ /* 0x010fe20007f5e0ff */
        /* <DEDUP_REMOVED lines=12> */
.L_x_3255:
[----:B------:R-:W-:Y:S05]  /*be70*/  BSYNC B0 ;  /* 0x0000000000007941 */ /* 0x000fea0003800000 */
.L_x_3254:
        /* <DEDUP_REMOVED lines=15> */
.L_x_3257:
[----:B------:R-:W-:Y:S05]  /*bf70*/  BSYNC B0 ;  /* 0x0000000000007941 */ /* 0x000fea0003800000 */
.L_x_3256:
        /* <DEDUP_REMOVED lines=15> */
.L_x_3183:
        /* <DEDUP_REMOVED lines=29> */
.L_x_3259:
[----:B------:R-:W-:Y:S01]  /*c240*/  ULDC UR9, c[0x0][0x8c4] ;  /* 0x0002310000097ab9 */ /* 0x000fe20000000800 */
[----:B------:R-:W-:Y:S01]  /*c250*/  UMOV UR7, UR8 ;  /* 0x0000000800077c82 */ /* 0x000fe20008000000 */
[----:B------:R-:W-:-:S11]  /*c260*/  UISETP.NE.AND UP0, UPT, UR9, 0x1, UPT ;  /* 0x000000010900788c */ /* 0x000fd6000bf05270 */
[----:B------:R-:W-:Y:S02]  /*c270*/  @UP0 ULDC.64 UR10, c[0x0][0x8c8] ;  /* 0x00023200000a0ab9 */ /* 0x000fe40000000a00 */
[----:B------:R-:W-:-:S04]  /*c280*/  UIMAD.WIDE.U32 UR4, UR8, UR10, URZ ;  /* 0x0000000a080472a5 */ /* 0x000fc8000f8e003f */
[----:B------:R-:W-:-:S04]  /*c290*/  @UP0 USHF.R.U32.HI UR7, URZ, UR11, UR5 ;  /* 0x0000000b3f070299 */ /* 0x000fc80008011605 */
[----:B------:R-:W-:-:S12]  /*c2a0*/  UIMAD UR4, UR7, UR9, URZ ;  /* 0x00000009070472a4 */ /* 0x000fd8000f8e023f */
.L_x_3260:
        /* <DEDUP_REMOVED lines=23> */
.L_x_3261:
        /* <DEDUP_REMOVED lines=9> */
[----:B------:R-:W2:Y:S02]  /*c4b0*/  LDG.E R5, desc[UR38][R2.64+0x4] ;  /* 0x0000042602057981 */ /* 0x000ea4000c1e1900 */
[----:B--2---:R-:W-:-:S04]  /*c4c0*/  IADD3 R0, -R0, R5, RZ ;  /* 0x0000000500007210 */ /* 0x004fc80007ffe1ff */
[----:B------:R-:W-:Y:S01]  /*c4d0*/  R2UR UR4, R0 ;  /* 0x00000000000472ca */ /* 0x000fe200000e0000 */
[----:B------:R-:W-:-:S14]  /*c4e0*/  BRA `(.L_x_3262) ;  /* 0x0000000000047947 */ /* 0x000fdc0003800000 */
.L_x_3263:
[----:B------:R-:W-:-:S05]  /*c4f0*/  ULDC UR4, c[0x0][0x8ec] ;  /* 0x00023b0000047ab9 */ /* 0x000fca0000000800 */
.L_x_3262:
[----:B------:R-:W-:-:S04]  /*c500*/  UIADD3 UR4, UR4, 0x7f, URZ ;  /* 0x0000007f04047890 */ /* 0x000fc8000fffe03f */
[----:B------:R-:W-:-:S04]  /*c510*/  USHF.R.S32.HI UR5, URZ, 0x1f, UR4 ;  /* 0x0000001f3f057899 */ /* 0x000fc80008011404 */
[----:B------:R-:W-:-:S04]  /*c520*/  ULEA.HI UR5, UR5, UR4, URZ, 0x7 ;  /* 0x0000000405057291 */ /* 0x000fc8000f8f383f */
[----:B------:R-:W-:-:S04]  /*c530*/  USHF.R.S32.HI UR5, URZ, 0x7, UR5 ;  /* 0x000000073f057899 */ /* 0x000fc80008011405 */
[----:B------:R-:W-:Y:S02]  /*c540*/  UISETP.GT.AND UP0, UPT, UR5, UR7, UPT ;  /* 0x000000070500728c */ /* 0x000fe4000bf04270 */
[----:B------:R-:W-:Y:S02]  /*c550*/  ULOP3.LUT UR7, URZ, UR7, URZ, 0x33, !UPT ;  /* 0x000000073f077292 */ /* 0x000fe4000f8e333f */
[----:B------:R-:W-:Y:S02]  /*c560*/  USEL UR10, UR10, 0xffffffff, UP0 ;  /* 0xffffffff0a0a7887 */ /* 0x000fe40008000000 */
[----:B------:R-:W-:-:S04]  /*c570*/  UIADD3 UR7, UR5, UR7, URZ ;  /* 0x0000000705077290 */ /* 0x000fc8000fffe03f */
        /* <DEDUP_REMOVED lines=13> */
[----:B------:R-:W-:-:S04]  /*c650*/  UISETP.NE.U32.AND UP1, UPT, UR4, URZ, UPT ;  /* 0x0000003f0400728c */ /* 0x000fc8000bf25070 */
        /* <DEDUP_REMOVED lines=16> */
[----:B------:R-:W-:-:S04]  /*c760*/  @UP0 ULEA.HI.SX32 UR4, UR5, UR4, 0x1c ;  /* 0x0000000405040291 */ /* 0x000fc8000f8fe23f */
[----:B------:R-:W-:Y:S01]  /*c770*/  @UP0 UIMAD UR8, UR4, 0x1800, URZ ;  /* 0x00001800040808a4 */ /* 0x000fe2000f8e023f */
[----:B---3--:R-:W-:-:S03]  /*c780*/  @P2 R2UR UR14, R4 ;  /* 0x00000000040e22ca */ /* 0x008fc600000e0000 */
[----:B------:R-:W-:Y:S01]  /*c790*/  @UP0 USHF.R.S32.HI UR9, URZ, 0x1f, UR8 ;  /* 0x0000001f3f090899 */ /* 0x000fe20008011408 */
[----:B------:R-:W-:Y:S11]  /*c7a0*/  @P2 BRA `(.L_x_3264) ;  /* 0x0000000000142947 */ /* 0x000ff60003800000 */
[----:B------:R-:W-:Y:S05]  /*c7b0*/  @!P1 BRA `(.L_x_3264) ;  /* 0x0000000000109947 */ /* 0x000fea0003800000 */
[----:B------:R-:W2:Y:S04]  /*c7c0*/  LDG.E R5, desc[UR38][R2.64] ;  /* 0x0000002602057981 */ /* 0x000ea8000c1e1900 */
[----:B------:R-:W2:Y:S02]  /*c7d0*/  LDG.E R0, desc[UR38][R2.64+0x4] ;  /* 0x0000042602007981 */ /* 0x000ea4000c1e1900 */
[----:B--2---:R-:W-:-:S05]  /*c7e0*/  IMAD.IADD R0, R0, 0x1, -R5 ;  /* 0x0000000100007824 */ /* 0x004fca00078e0a05 */
[----:B------:R-:W-:-:S15]  /*c7f0*/  R2UR UR14, R0 ;  /* 0x00000000000e72ca */ /* 0x000fde00000e0000 */
.L_x_3264:
        /* <DEDUP_REMOVED lines=13> */
.L_x_3265:
        /* <DEDUP_REMOVED lines=12> */
.L_x_3266:
[----:B------:R-:W-:Y:S01]  /*c990*/  ULEA UR8, UR7, UR14, 0x7 ;  /* 0x0000000e07087291 */ /* 0x000fe2000f8e383f */
[----:B------:R-:W-:-:S03]  /*c9a0*/  ULDC UR9, c[0x0][0x74c] ;  /* 0x0001d30000097ab9 */ /* 0x000fc60000000800 */
[----:B------:R-:W-:-:S04]  /*c9b0*/  UIADD3 UR8, UR8, -UR9, -UR11 ;  /* 0x8000000908087290 */ /* 0x000fc8000fffe80b */
        /* <DEDUP_REMOVED lines=12> */
[----:B------:R-:W-:Y:S01]  /*ca80*/  ULDC.64 UR18, c[0x0][0x2d8] ;  /* 0x0000b60000127ab9 */ /* 0x000fe20000000a00 */
[----:B------:R-:W1:Y:S01]  /*ca90*/  S2R R0, SR_TID.X ;  /* 0x0000000000007919 */ /* 0x000e620000002100 */
[----:B------:R-:W-:Y:S01]  /*caa0*/  UIMAD UR16, UR20, UR18, URZ ;  /* 0x00000012141072a4 */ /* 0x000fe2000f8e023f */
[----:B------:R-:W-:Y:S01]  /*cab0*/  LOP3.LUT R8, RZ, UR7, RZ, 0x33, !PT ;  /* 0x00000007ff087c12 */ /* 0x000fe2000f8e33ff */
[----:B------:R-:W-:Y:S02]  /*cac0*/  USHF.R.S32.HI UR15, URZ, 0x1f, UR10 ;  /* 0x0000001f3f0f7899 */ /* 0x000fe4000801140a */
[----:B------:R-:W-:Y:S02]  /*cad0*/  UIMAD UR17, UR6, UR19, UR16 ;  /* 0x00000013061172a4 */ /* 0x000fe4000f8e0210 */
[----:B------:R-:W-:Y:S02]  /*cae0*/  UIADD3 UR19, UR11, 0x7f, URZ ;  /* 0x0000007f0b137890 */ /* 0x000fe4000fffe03f */
[----:B------:R-:W-:Y:S01]  /*caf0*/  UIMAD.WIDE.U32 UR8, UR6, UR18, URZ ;  /* 0x00000012060872a5 */ /* 0x000fe2000f8e003f */
[----:B------:R-:W-:Y:S01]  /*cb00*/  ULDC UR21, c[0x0][0x288] ;  /* 0x0000a20000157ab9 */ /* 0x000fe20000000800 */
[----:B------:R-:W-:-:S02]  /*cb10*/  UIADD3 UR16, UR12, -UR13, URZ ;  /* 0x8000000d0c107290 */ /* 0x000fc4000fffe03f */
[----:B------:R-:W-:Y:S01]  /*cb20*/  UIADD3 UR14, UR11, 0xdf, -UR14 ;  /* 0x000000df0b0e7890 */ /* 0x000fe2000fffe80e */
[----:B------:R-:W-:Y:S01]  /*cb30*/  ULDC UR22, c[0x0][0x760] ;  /* 0x0001d80000167ab9 */ /* 0x000fe20000000800 */
[----:B------:R-:W-:Y:S02]  /*cb40*/  USEL UR29, UR10, URZ, !UP0 ;  /* 0x0000003f0a1d7287 */ /* 0x000fe4000c000000 */
[----:B------:R-:W-:Y:S02]  /*cb50*/  USEL UR23, UR15, URZ, !UP0 ;  /* 0x0000003f0f177287 */ /* 0x000fe4000c000000 */
[----:B------:R-:W-:Y:S02]  /*cb60*/  UIMAD UR18, UR10, UR21, URZ ;  /* 0x000000150a1272a4 */ /* 0x000fe4000f8e023f */
[----:B------:R-:W-:Y:S02]  /*cb70*/  USHF.R.S32.HI UR11, URZ, 0x1f, UR19 ;  /* 0x0000001f3f0b7899 */ /* 0x000fe40008011413 */
[----:B------:R-:W-:-:S02]  /*cb80*/  UIMAD UR15, UR21, UR22, URZ ;  /* 0x00000016150f72a4 */ /* 0x000fc4000f8e023f */
[----:B------:R-:W-:Y:S02]  /*cb90*/  UIADD3 UR10, UP0, UR4, UR8, URZ ;  /* 0x00000008040a7290 */ /* 0x000fe4000ff1e03f */
[----:B------:R-:W-:Y:S02]  /*cba0*/  UIADD3 UR17, UR9, UR17, URZ ;  /* 0x0000001109117290 */ /* 0x000fe4000fffe03f */
[----:B------:R-:W-:Y:S01]  /*cbb0*/  ULOP3.LUT UR21, UR16, 0x1, URZ, 0xc0, !UPT ;  /* 0x0000000110157892 */ /* 0x000fe2000f8ec03f */
[----:B-1----:R-:W-:Y:S01]  /*cbc0*/  LOP3.LUT R0, R0, 0x1f, RZ, 0xc0, !PT ;  /* 0x0000001f00007812 */ /* 0x002fe200078ec0ff */
[----:B------:R-:W-:Y:S02]  /*cbd0*/  ULEA.HI UR22, UR11, UR19, URZ, 0x7 ;  /* 0x000000130b167291 */ /* 0x000fe4000f8f383f */
[----:B------:R-:W-:Y:S02]  /*cbe0*/  UIADD3.X UR11, UR5, UR17, URZ, UP0, !UPT ;  /* 0x00000011050b7290 */ /* 0x000fe400087fe43f */
[----:B------:R-:W-:Y:S01]  /*cbf0*/  UISETP.NE.U32.AND UP0, UPT, UR21, 0x1, UPT ;  /* 0x000000011500788c */ /* 0x000fe2000bf05070 */
[----:B------:R-:W-:Y:S01]  /*cc00*/  ULDC.64 UR30, c[0x0][0x2e0] ;  /* 0x0000b800001e7ab9 */ /* 0x000fe20000000a00 */
[----:B------:R-:W-:-:S02]  /*cc10*/  UIADD3 UR16, UP1, UR6, UR18, URZ ;  /* 0x0000001206107290 */ /* 0x000fc4000ff3e03f */
[----:B------:R-:W-:Y:S02]  /*cc20*/  UIMAD UR6, UR23, UR30, URZ ;  /* 0x0000001e170672a4 */ /* 0x000fe4000f8e023f */
[----:B------:R-:W-:Y:S01]  /*cc30*/  PLOP3.LUT P1, PT, PT, PT, UP0, 0x80, 0x0 ;  /* 0x000000000000781c */ /* 0x000fe20003f2f008 */
[----:B------:R-:W-:Y:S02]  /*cc40*/  UIMAD.WIDE.U32 UR10, UR29, UR30, UR10 ;  /* 0x0000001e1d0a72a5 */ /* 0x000fe4000f8e000a */
[----:B------:R-:W-:Y:S01]  /*cc50*/  UIMAD UR21, UR29, UR31, UR6 ;  /* 0x0000001f1d1572a4 */ /* 0x000fe2000f8e0206 */
[----:B------:R-:W-:Y:S01]  /*cc60*/  ELECT P0, URZ, PT ;  /* 0x00000000003f782f */ /* 0x000fe20003800000 */
[----:B------:R-:W-:Y:S02]  /*cc70*/  ULEA.HI.X.SX32 UR20, UR18, UR20, 0x1, UP1 ;  /* 0x0000001412147291 */ /* 0x000fe400088f0e3f */
[----:B------:R-:W-:Y:S02]  /*cc80*/  USHF.R.S32.HI UR22, URZ, 0x7, UR22 ;  /* 0x000000073f167899 */ /* 0x000fe40008011416 */
[----:B------:R-:W-:-:S04]  /*cc90*/  UIADD3 UR32, UR11, UR21, URZ ;  /* 0x000000150b207290 */ /* 0x000fc8000fffe03f */
[----:B------:R-:W-:Y:S08]  /*cca0*/  @P1 BRA `(.L_x_3267) ;  /* 0x0000000400881947 */ /* 0x000ff00003800000 */
        /* <DEDUP_REMOVED lines=18> */
.L_x_3270:
[----:B------:R-:W2:Y:S04]  /*cdd0*/  LDG.E.STRONG.GPU R4, desc[UR38][R2.64] ;  /* 0x0000002602047981 */ /* 0x000ea8000c1ef900 */
[----:B--2---:R-:W-:Y:S01]  /*cde0*/  CCTL.IVALL ;  /* 0x00000000ff00798f */ /* 0x004fe20002000000 */
[----:B------:R-:W-:Y:S05]  /*cdf0*/  YIELD ;  /* 0x0000000000007946 */ /* 0x000fea0003800000 */
[----:B------:R-:W-:-:S13]  /*ce00*/  ISETP.NE.AND P1, PT, R4, R5, PT ;  /* 0x000000050400720c */ /* 0x000fda0003f25270 */
[----:B------:R-:W-:Y:S05]  /*ce10*/  @P1 BRA `(.L_x_3270) ;  /* 0xfffffffc00ec1947 */ /* 0x000fea000383ffff */
.L_x_3269:
[----:B------:R-:W-:Y:S05]  /*ce20*/  BSYNC B0 ;  /* 0x0000000000007941 */ /* 0x000fea0003800000 */
.L_x_3268:
[----:B------:R-:W-:-:S03]  /*ce30*/  UMOV UR6, 0xffffffff ;  /* 0xffffffff00067882 */ /* 0x000fc60000000000 */
[----:B------:R-:W-:Y:S05]  /*ce40*/  BRA.DIV UR6, `(.L_x_3271) ;  /* 0x0000003a06007947 */ /* 0x000fea000b800000 */
[----:B------:R-:W-:Y:S01]  /*ce50*/  NOP ;  /* 0x0000000000007918 */ /* 0x000fe20000000000 */
.L_x_3346:
        /* <DEDUP_REMOVED lines=22> */
.L_x_3273:
[----:B------:R-:W-:Y:S05]  /*cfc0*/  BSYNC B0 ;  /* 0x0000000000007941 */ /* 0x000fea0003800000 */
.L_x_3272:
        /* <DEDUP_REMOVED lines=9> */
[----:B------:R-:W-:Y:S02]  /*d060*/  UIADD3 UR24, UP0, UR6, UR10, URZ ;  /* 0x0000000a06187290 */ /* 0x000fe4000ff1e03f */
[----:B-1----:R-:W-:Y:S02]  /*d070*/  ULEA UR23, UR23, UR7, 0x18 ;  /* 0x0000000717177291 */ /* 0x002fe4000f8ec03f */
[----:B------:R-:W-:Y:S02]  /*d080*/  ULEA.HI.X.SX32 UR7, UR6, UR32, 0x1, UP0 ;  /* 0x0000002006077291 */ /* 0x000fe400080f0e3f */
        /* <DEDUP_REMOVED lines=8> */
.L_x_3275:
[----:B------:R-:W-:Y:S05]  /*d110*/  BSYNC B0 ;  /* 0x0000000000007941 */ /* 0x000fea0003800000 */
.L_x_3274:
[----:B------:R-:W-:Y:S06]  /*d120*/  BAR.ARV 0xa, 0xa0 ;  /* 0x0282800000007b1d */ /* 0x000fec0000002000 */
[----:B------:R-:W-:Y:S04]  /*d130*/  BSSY B0, `(.L_x_3276) ;  /* 0x0000003000007945 */ /* 0x000fe80003800000 */
[----:B------:R-:W-:Y:S05]  /*d140*/  @!P0 BRA `(.L_x_3277) ;  /* 0x0000000000048947 */ /* 0x000fea0003800000 */
[----:B------:R-:W-:-:S04]  /*d150*/  DEPBAR.LE SB0, 0x0 ;  /* 0x000080000000791a */ /* 0x000fc80000000000 */
.L_x_3277:
[----:B------:R-:W-:Y:S05]  /*d160*/  BSYNC B0 ;  /* 0x0000000000007941 */ /* 0x000fea0003800000 */
.L_x_3276:
        /* <DEDUP_REMOVED lines=19> */
.L_x_3279:
[----:B------:R-:W-:Y:S05]  /*d2a0*/  BSYNC B0 ;  /* 0x0000000000007941 */ /* 0x000fea0003800000 */
.L_x_3278:
[----:B------:R-:W-:Y:S01]  /*d2b0*/  UIADD3 UR7, UR13, 0x1, URZ ;  /* 0x000000010d077890 */ /* 0x000fe2000fffe03f */
[----:B------:R-:W-:Y:S11]  /*d2c0*/  BRA `(.L_x_3280) ;  /* 0x0000000000047947 */ /* 0x000ff60003800000 */
.L_x_3267:
[----:B------:R-:W-:-:S05]  /*d2d0*/  UMOV UR7, UR13 ;  /* 0x0000000d00077c82 */ /* 0x000fca0008000000 */
.L_x_3280:
[----:B------:R-:W-:-:S04]  /*d2e0*/  UIADD3 UR6, UR13, 0x1, URZ ;  /* 0x000000010d067890 */ /* 0x000fc8000fffe03f */
[----:B------:R-:W-:-:S06]  /*d2f0*/  UISETP.NE.AND UP0, UPT, UR12, UR6, UPT ;  /* 0x000000060c00728c */ /* 0x000fcc000bf05270 */
[----:B------:R-:W-:-:S13]  /*d300*/  PLOP3.LUT P1, PT, PT, PT, UP0, 0x80, 0x0 ;  /* 0x000000000000781c */ /* 0x000fda0003f2f008 */
[----:B------:R-:W-:Y:S05]  /*d310*/  @!P1 BRA `(.L_x_3190) ;  /* 0x0000003000449947 */ /* 0x000fea0003800000 */
[----:B------:R-:W-:Y:S01]  /*d320*/  UMOV UR18, UR8 ;  /* 0x0000000800127c82 */ /* 0x000fe20008000000 */
[----:B------:R-:W-:Y:S01]  /*d330*/  UMOV UR19, UR17 ;  /* 0x0000001100137c82 */ /* 0x000fe20008000000 */
[----:B------:R-:W-:Y:S01]  /*d340*/  ULDC.64 UR24, c[0x0][0x2c0] ;  /* 0x0000b00000187ab9 */ /* 0x000fe20000000a00 */
[----:B------:R-:W-:Y:S01]  /*d350*/  UIMAD.WIDE.U32 UR18, UR29, UR30, UR18 ;  /* 0x0000001e1d1272a5 */ /* 0x000fe2000f8e0012 */
[----:B------:R-:W-:Y:S01]  /*d360*/  UMOV UR23, UR7 ;  /* 0x0000000700177c82 */ /* 0x000fe20008000000 */
[----:B------:R-:W-:Y:S02]  /*d370*/  UMOV UR6, URZ ;  /* 0x0000003f00067c82 */ /* 0x000fe40008000000 */
[----:B------:R-:W-:-:S04]  /*d380*/  UIADD3 UR27, UP0, UR4, UR18, URZ ;  /* 0x00000012041b7290 */ /* 0x000fc8000ff1e03f */
[----:B------:R-:W-:Y:S02]  /*d390*/  UIADD3.X UR18, UR5, UR21, UR19, UP0, !UPT ;  /* 0x0000001505127290 */ /* 0x000fe400087fe413 */
[----:B------:R-:W-:-:S04]  /*d3a0*/  ULEA UR26, UP0, UR27, UR24, 0x2 ;  /* 0x000000181b1a7291 */ /* 0x000fc8000f80103f */
[----:B------:R-:W-:Y:S02]  /*d3b0*/  ULEA.HI.X UR27, UR27, UR25, UR18, 0x2, UP0 ;  /* 0x000000191b1b7291 */ /* 0x000fe400080f1412 */
[----:B------:R-:W-:-:S04]  /*d3c0*/  UIADD3 UR26, UP0, UR26, 0x3000, URZ ;  /* 0x000030001a1a7890 */ /* 0x000fc8000ff1e03f */
[----:B------:R-:W-:-:S12]  /*d3d0*/  UIADD3.X UR27, URZ, UR27, URZ, UP0, !UPT ;  /* 0x0000001b3f1b7290 */ /* 0x000fd800087fe43f */
.L_x_3305:
        /* <DEDUP_REMOVED lines=18> */
.L_x_3283:
[----:B------:R-:W2:Y:S04]  /*d500*/  LDG.E.STRONG.GPU R4, desc[UR38][R2.64] ;  /* 0x0000002602047981 */ /* 0x000ea8000c1ef900 */
[----:B--2---:R-:W-:Y:S01]  /*d510*/  CCTL.IVALL ;  /* 0x00000000ff00798f */ /* 0x004fe20002000000 */
[----:B------:R-:W-:Y:S05]  /*d520*/  YIELD ;  /* 0x0000000000007946 */ /* 0x000fea0003800000 */
[----:B------:R-:W-:-:S13]  /*d530*/  ISETP.NE.AND P1, PT, R4, R5, PT ;  /* 0x000000050400720c */ /* 0x000fda0003f25270 */
[----:B------:R-:W-:Y:S05]  /*d540*/  @P1 BRA `(.L_x_3283) ;  /* 0xfffffffc00ec1947 */ /* 0x000fea000383ffff */
.L_x_3282:
[----:B------:R-:W-:Y:S05]  /*d550*/  BSYNC B0 ;  /* 0x0000000000007941 */ /* 0x000fea0003800000 */
.L_x_3281:
[----:B------:R-:W-:-:S03]  /*d560*/  UMOV UR24, 0xffffffff ;  /* 0xffffffff00187882 */ /* 0x000fc60000000000 */
[----:B------:R-:W-:Y:S05]  /*d570*/  BRA.DIV UR24, `(.L_x_3284) ;  /* 0x0000003218507947 */ /* 0x000fea000b800000 */
[----:B------:R-:W-:Y:S01]  /*d580*/  NOP ;  /* 0x0000000000007918 */ /* 0x000fe20000000000 */
.L_x_3349:
        /* <DEDUP_REMOVED lines=17> */
[----:B------:R1:W-:Y:S02]  /*d6a0*/  UBLKRED.G.S.ADD.F32.RN [UR24], [UR33], UR31, desc[UR40] ;  /* 0x00002818210073bb */ /* 0x0003e400080a141f */
[----:B-1----:R0:W-:Y:S02]  /*d6b0*/  UTMACMDFLUSH ;  /* 0x00000000000079b7 */ /* 0x0021e40000000000 */
.L_x_3286:
[----:B------:R-:W-:Y:S05]  /*d6c0*/  BSYNC B0 ;  /* 0x0000000000007941 */ /* 0x000fea0003800000 */
.L_x_3285:
        /* <DEDUP_REMOVED lines=15> */
.L_x_3288:
[----:B------:R-:W-:Y:S05]  /*d7c0*/  BSYNC B0 ;  /* 0x0000000000007941 */ /* 0x000fea0003800000 */
.L_x_3287:
[----:B------:R-:W-:Y:S06]  /*d7d0*/  BAR.ARV 0xa, 0xa0 ;  /* 0x0282800000007b1d */ /* 0x000fec0000002000 */
[----:B------:R-:W-:Y:S04]  /*d7e0*/  BSSY B0, `(.L_x_3289) ;  /* 0x0000003000007945 */ /* 0x000fe80003800000 */
[----:B------:R-:W-:Y:S05]  /*d7f0*/  @!P0 BRA `(.L_x_3290) ;  /* 0x0000000000048947 */ /* 0x000fea0003800000 */
[----:B------:R-:W-:-:S04]  /*d800*/  DEPBAR.LE SB0, 0x0 ;  /* 0x000080000000791a */ /* 0x000fc80000000000 */
.L_x_3290:
[----:B------:R-:W-:Y:S05]  /*d810*/  BSYNC B0 ;  /* 0x0000000000007941 */ /* 0x000fea0003800000 */
.L_x_3289:
        /* <DEDUP_REMOVED lines=19> */
.L_x_3292:
[----:B------:R-:W-:Y:S05]  /*d950*/  BSYNC B0 ;  /* 0x0000000000007941 */ /* 0x000fea0003800000 */
.L_x_3291:
        /* <DEDUP_REMOVED lines=16> */
.L_x_3295:
[----:B------:R-:W2:Y:S04]  /*da60*/  LDG.E.STRONG.GPU R4, desc[UR38][R2.64] ;  /* 0x0000002602047981 */ /* 0x000ea8000c1ef900 */
[----:B--2---:R-:W-:Y:S01]  /*da70*/  CCTL.IVALL ;  /* 0x00000000ff00798f */ /* 0x004fe20002000000 */
[----:B------:R-:W-:Y:S05]  /*da80*/  YIELD ;  /* 0x0000000000007946 */ /* 0x000fea0003800000 */
[----:B------:R-:W-:-:S13]  /*da90*/  ISETP.NE.AND P1, PT, R4, R5, PT ;  /* 0x000000050400720c */ /* 0x000fda0003f25270 */
[----:B------:R-:W-:Y:S05]  /*daa0*/  @P1 BRA `(.L_x_3295) ;  /* 0xfffffffc00ec1947 */ /* 0x000fea000383ffff */
.L_x_3294:
[----:B------:R-:W-:Y:S05]  /*dab0*/  BSYNC B0 ;  /* 0x0000000000007941 */ /* 0x000fea0003800000 */
.L_x_3293:
[----:B------:R-:W-:-:S03]  /*dac0*/  UMOV UR18, 0xffffffff ;  /* 0xffffffff00127882 */ /* 0x000fc60000000000 */
[----:B------:R-:W-:Y:S05]  /*dad0*/  BRA.DIV UR18, `(.L_x_3296) ;  /* 0x0000002e12147947 */ /* 0x000fea000b800000 */
[----:B------:R-:W-:Y:S01]  /*dae0*/  NOP ;  /* 0x0000000000007918 */ /* 0x000fe20000000000 */
.L_x_3352:
        /* <DEDUP_REMOVED lines=15> */
.L_x_3298:
[----:B------:R-:W-:Y:S05]  /*dbe0*/  BSYNC B0 ;  /* 0x0000000000007941 */ /* 0x000fea0003800000 */
.L_x_3297:
        /* <DEDUP_REMOVED lines=15> */
.L_x_3300:
[----:B------:R-:W-:Y:S05]  /*dce0*/  BSYNC B0 ;  /* 0x0000000000007941 */ /* 0x000fea0003800000 */
.L_x_3299:
[----:B------:R-:W-:Y:S06]  /*dcf0*/  BAR.ARV 0xa, 0xa0 ;  /* 0x0282800000007b1d */ /* 0x000fec0000002000 */
[----:B------:R-:W-:Y:S04]  /*dd00*/  BSSY B0, `(.L_x_3301) ;  /* 0x0000003000007945 */ /* 0x000fe80003800000 */
[----:B------:R-:W-:Y:S05]  /*dd10*/  @!P0 BRA `(.L_x_3302) ;  /* 0x0000000000048947 */ /* 0x000fea0003800000 */
[----:B------:R-:W-:-:S04]  /*dd20*/  DEPBAR.LE SB0, 0x0 ;  /* 0x000080000000791a */ /* 0x000fc80000000000 */
.L_x_3302:
[----:B------:R-:W-:Y:S05]  /*dd30*/  BSYNC B0 ;  /* 0x0000000000007941 */ /* 0x000fea0003800000 */
.L_x_3301:
        /* <DEDUP_REMOVED lines=19> */
.L_x_3304:
[----:B------:R-:W-:Y:S05]  /*de70*/  BSYNC B0 ;  /* 0x0000000000007941 */ /* 0x000fea0003800000 */
.L_x_3303:
[----:B------:R-:W-:Y:S02]  /*de80*/  UIADD3 UR7, UR7, 0x2, URZ ;  /* 0x0000000207077890 */ /* 0x000fe4000fffe03f */
[----:B------:R-:W-:Y:S02]  /*de90*/  UIADD3 UR6, UR6, 0x3000, URZ ;  /* 0x0000300006067890 */ /* 0x000fe4000fffe03f */
[----:B------:R-:W-:-:S06]  /*dea0*/  UISETP.GE.AND UP0, UPT, UR7, UR12, UPT ;  /* 0x0000000c0700728c */ /* 0x000fcc000bf06270 */
[----:B------:R-:W-:-:S13]  /*deb0*/  PLOP3.LUT P1, PT, PT, PT, UP0, 0x80, 0x0 ;  /* 0x000000000000781c */ /* 0x000fda0003f2f008 */
[----:B------:R-:W-:Y:S05]  /*dec0*/  @!P1 BRA `(.L_x_3305) ;  /* 0xfffffff400449947 */ /* 0x000fea000383ffff */
[----:B------:R-:W-:Y:S05]  /*ded0*/  BRA `(.L_x_3190) ;  /* 0x0000002400547947 */ /* 0x000fea0003800000 */
.L_x_3258:
[----:B------:R-:W1:Y:S01]  /*dee0*/  LDC R5, c[0x0][0x8d0] ;  /* 0x00023400ff057b82 */ /* 0x000e620000000800 */
[----:B------:R-:W2:Y:S01]  /*def0*/  S2R R3, SR_CTAID.X ;  /* 0x0000000000037919 */ /* 0x000ea20000002500 */
[----:B------:R-:W-:Y:S01]  /*df00*/  ULDC UR4, c[0x0][0x8e8] ;  /* 0x00023a0000047ab9 */ /* 0x000fe20000000800 */
[----:B-1----:R-:W-:Y:S02]  /*df10*/  ISETP.NE.AND P0, PT, R5, 0x1, PT ;  /* 0x000000010500780c */ /* 0x002fe40003f05270 */
[----:B--2---:R-:W-:-:S11]  /*df20*/  MOV R2, R3 ;  /* 0x0000000300027202 */ /* 0x004fd60000000f00 */
[----:B------:R-:W1:Y:S08]  /*df30*/  @P0 LDC R0, c[0x0][0x8d4] ;  /* 0x00023500ff000b82 */ /* 0x000e700000000800 */
[----:B------:R-:W2:Y:S01]  /*df40*/  @P0 LDC R7, c[0x0][0x8d8] ;  /* 0x00023600ff070b82 */ /* 0x000ea20000000800 */
[----:B-1----:R-:W-:-:S05]  /*df50*/  @P0 IMAD.HI.U32 R0, R3, R0, RZ ;  /* 0x0000000003000227 */ /* 0x002fca00078e00ff */
[----:B--2---:R-:W-:-:S04]  /*df60*/  @P0 SHF.R.U32.HI R2, RZ, R7, R0 ;  /* 0x00000007ff020219 */ /* 0x004fc80000011600 */
[----:B------:R-:W-:Y:S01]  /*df70*/  ISETP.GE.AND P0, PT, R2, UR4, PT ;  /* 0x0000000402007c0c */ /* 0x000fe2000bf06270 */
[----:B------:R-:W-:-:S04]  /*df80*/  IMAD.MOV R0, RZ, RZ, -R2 ;  /* 0x000000ffff007224 */ /* 0x000fc800078e0a02 */
[----:B------:R-:W-:-:S08]  /*df90*/  IMAD R5, R5, R0, R3 ;  /* 0x0000000005057224 */ /* 0x000fd000078e0203 */
[----:B------:R-:W-:Y:S05]  /*dfa0*/  @!P0 BRA `(.L_x_3306) ;  /* 0x0000000000208947 */ /* 0x000fea0003800000 */
[----:B------:R-:W1:Y:S01]  /*dfb0*/  LDC R3, c[0x0][0x8dc] ;  /* 0x00023700ff037b82 */ /* 0x000e620000000800 */
[----:B------:R-:W-:Y:S01]  /*dfc0*/  IMAD.MOV.U32 R0, RZ, RZ, R5 ;  /* 0x000000ffff007224 */ /* 0x000fe200078e0005 */
[----:B-1----:R-:W-:-:S13]  /*dfd0*/  ISETP.NE.AND P0, PT, R3, 0x1, PT ;  /* 0x000000010300780c */ /* 0x002fda0003f05270 */
[----:B------:R-:W1:Y:S02]  /*dfe0*/  @P0 LDC.64 R6, c[0x0][0x8e0] ;  /* 0x00023800ff060b82 */ /* 0x000e640000000a00 */
[----:B-1----:R-:W-:-:S05]  /*dff0*/  @P0 IMAD.HI.U32 R4, R5, R6, RZ ;  /* 0x0000000605040227 */ /* 0x002fca00078e00ff */
[----:B------:R-:W-:-:S05]  /*e000*/  @P0 SHF.R.U32.HI R0, RZ, R7, R4 ;  /* 0x00000007ff000219 */ /* 0x000fca0000011604 */
[----:B------:R-:W-:Y:S01]  /*e010*/  IMAD R3, R0, R3, RZ ;  /* 0x0000000300037224 */ /* 0x000fe200078e02ff */
[----:B------:R-:W-:Y:S06]  /*e020*/  BRA `(.L_x_3307) ;  /* 0x00000000001c7947 */ /* 0x000fec0003800000 */
.L_x_3306:
[----:B------:R-:W1:Y:S01]  /*e030*/  LDC R3, c[0x0][0x8c4] ;  /* 0x00023100ff037b82 */ /* 0x000e620000000800 */
[----:B------:R-:W-:Y:S02]  /*e040*/  MOV R0, R5 ;  /* 0x0000000500007202 */ /* 0x000fe40000000f00 */
[----:B-1----:R-:W-:-:S13]  /*e050*/  ISETP.NE.AND P0, PT, R3, 0x1, PT ;  /* 0x000000010300780c */ /* 0x002fda0003f05270 */
[----:B------:R-:W1:Y:S02]  /*e060*/  @P0 LDC.64 R6, c[0x0][0x8c8] ;  /* 0x00023200ff060b82 */ /* 0x000e640000000a00 */
[----:B-1----:R-:W-:-:S05]  /*e070*/  @P0 IMAD.HI.U32 R4, R5, R6, RZ ;  /* 0x0000000605040227 */ /* 0x002fca00078e00ff */
[----:B------:R-:W-:-:S05]  /*e080*/  @P0 SHF.R.U32.HI R0, RZ, R7, R4 ;  /* 0x00000007ff000219 */ /* 0x000fca0000011604 */
[----:B------:R-:W-:-:S07]  /*e090*/  IMAD R3, R0, R3, RZ ;  /* 0x0000000300037224 */ /* 0x000fce00078e02ff */
.L_x_3307:
[----:B------:R-:W1:Y:S01]  /*e0a0*/  LDC R8, c[0x0][0x8b8] ;  /* 0x00022e00ff087b82 */ /* 0x000e620000000800 */
[----:B------:R-:W-:Y:S01]  /*e0b0*/  IMAD.IADD R3, R5, 0x1, -R3 ;  /* 0x0000000105037824 */ /* 0x000fe200078e0a03 */
[----:B------:R-:W-:-:S06]  /*e0c0*/  ULDC.64 UR6, c[0x0][0x8f8] ;  /* 0x00023e0000067ab9 */ /* 0x000fcc0000000a00 */
[----:B------:R-:W2:Y:S01]  /*e0d0*/  LDC R4, c[0x0][0x8c4] ;  /* 0x00023100ff047b82 */ /* 0x000ea20000000800 */
[C---:B-1----:R-:W-:Y:S02]  /*e0e0*/  ISETP.NE.AND P0, PT, R8.reuse, 0x1, PT ;  /* 0x000000010800780c */ /* 0x042fe40003f05270 */
[----:B------:R-:W-:Y:S01]  /*e0f0*/  R2UR UR20, R8 ;  /* 0x00000000081472ca */ /* 0x000fe200000e0000 */
[----:B--2---:R-:W-:-:S04]  /*e100*/  IMAD R3, R2, R4, R3 ;  /* 0x0000000402037224 */ /* 0x004fc800078e0203 */
[----:B------:R-:W-:-:S06]  /*e110*/  IMAD.MOV.U32 R13, RZ, RZ, R3 ;  /* 0x000000ffff0d7224 */ /* 0x000fcc00078e0003 */
[----:B------:R-:W1:Y:S01]  /*e120*/  @P0 LDC R6, c[0x0][0x8bc] ;  /* 0x00022f00ff060b82 */ /* 0x000e620000000800 */
[----:B------:R-:W-:-:S07]  /*e130*/  R2UR UR5, R3 ;  /* 0x00000000030572ca */ /* 0x000fce00000e0000 */
[----:B------:R-:W2:Y:S01]  /*e140*/  @P0 LDC R7, c[0x0][0x8c0] ;  /* 0x00023000ff070b82 */ /* 0x000ea20000000800 */
[----:B-1----:R-:W-:-:S05]  /*e150*/  @P0 IMAD.HI.U32 R2, R3, R6, RZ ;  /* 0x0000000603020227 */ /* 0x002fca00078e00ff */
[----:B--2---:R-:W-:Y:S02]  /*e160*/  @P0 SHF.R.U32.HI R13, RZ, R7, R2 ;  /* 0x00000007ff0d0219 */ /* 0x004fe40000011602 */
[----:B------:R-:W-:Y:S02]  /*e170*/  ISETP.NE.U32.AND P0, PT, RZ, UR6, PT ;  /* 0x00000006ff007c0c */ /* 0x000fe4000bf05070 */
[----:B------:R-:W-:Y:S02]  /*e180*/  IADD3 R2, -R13, RZ, RZ ;  /* 0x000000ff0d027210 */ /* 0x000fe40007ffe1ff */
[----:B------:R-:W-:Y:S02]  /*e190*/  ISETP.NE.AND.EX P0, PT, RZ, UR7, PT, P0 ;  /* 0x00000007ff007c0c */ /* 0x000fe4000bf05300 */
[----:B------:R-:W-:-:S13]  /*e1a0*/  R2UR UR4, R2 ;  /* 0x00000000020472ca */ /* 0x000fda00000e0000 */
[----:B------:R-:W-:Y:S01]  /*e1b0*/  UIMAD UR20, UR20, UR4, UR5 ;  /* 0x00000004141472a4 */ /* 0x000fe2000f8e0205 */
[----:B------:R-:W-:Y:S11]  /*e1c0*/  @!P0 BRA `(.L_x_3308) ;  /* 0x0000000000108947 */ /* 0x000ff60003800000 */
[----:B------:R-:W1:Y:S02]  /*e1d0*/  LDC.64 R2, c[0x0][0x8f8] ;  /* 0x00023e00ff027b82 */ /* 0x000e640000000a00 */
[----:B-1----:R-:W-:-:S05]  /*e1e0*/  IMAD.WIDE R2, R13, 0x4, R2 ;  /* 0x000000040d027825 */ /* 0x002fca00078e0202 */
[----:B------:R2:W5:Y:S01]  /*e1f0*/  LDG.E R4, desc[UR38][R2.64] ;  /* 0x0000002602047981 */ /* 0x000562000c1e1900 */
[----:B------:R-:W-:Y:S05]  /*e200*/  BRA `(.L_x_3309) ;  /* 0x00000000002c7947 */ /* 0x000fea0003800000 */
.L_x_3308:
        /* <DEDUP_REMOVED lines=8> */
[----:B--2---:R-:W-:Y:S01]  /*e290*/  IMAD.IADD R4, R5, 0x1, -R4 ;  /* 0x0000000105047824 */ /* 0x004fe200078e0a04 */
[----:B------:R-:W-:Y:S06]  /*e2a0*/  BRA `(.L_x_3309) ;  /* 0x0000000000047947 */ /* 0x000fec0003800000 */
.L_x_3310:
[----:B------:R-:W1:Y:S02]  /*e2b0*/  LDC R4, c[0x0][0x8ec] ;  /* 0x00023b00ff047b82 */ /* 0x000e640000000800 */
.L_x_3309:
[----:B-1---5:R-:W-:Y:S01]  /*e2c0*/  VIADD R4, R4, 0x7f ;  /* 0x0000007f04047836 */ /* 0x022fe20000000000 */
[----:B------:R-:W-:Y:S01]  /*e2d0*/  LOP3.LUT R12, R0, 0x1ffffff, RZ, 0x3c, !PT ;  /* 0x01ffffff000c7812 */ /* 0x000fe200078e3cff */
[----:B------:R-:W-:Y:S02]  /*e2e0*/  IMAD.MOV.U32 R10, RZ, RZ, 0x1 ;  /* 0x00000001ff0a7424 */ /* 0x000fe400078e00ff */
[----:B--2---:R-:W-:Y:S01]  /*e2f0*/  IMAD.MOV.U32 R2, RZ, RZ, RZ ;  /* 0x000000ffff027224 */ /* 0x004fe200078e00ff */
[----:B------:R-:W-:-:S04]  /*e300*/  SHF.R.S32.HI R3, RZ, 0x1f, R4 ;  /* 0x0000001fff037819 */ /* 0x000fc80000011404 */
[----:B------:R-:W-:-:S04]  /*e310*/  LEA.HI R3, R3, R4, RZ, 0x7 ;  /* 0x0000000403037211 */ /* 0x000fc800078f38ff */
[----:B------:R-:W-:-:S04]  /*e320*/  SHF.R.S32.HI R3, RZ, 0x7, R3 ;  /* 0x00000007ff037819 */ /* 0x000fc80000011403 */
[C---:B------:R-:W-:Y:S02]  /*e330*/  ISETP.GT.AND P0, PT, R3.reuse, R0, PT ;  /* 0x000000000300720c */ /* 0x040fe40003f04270 */
[----:B------:R-:W-:Y:S02]  /*e340*/  IADD3 R12, R3, R12, RZ ;  /* 0x0000000c030c7210 */ /* 0x000fe40007ffe0ff */
[----:B------:R-:W-:-:S04]  /*e350*/  SEL R13, R13, 0xffffffff, P0 ;  /* 0xffffffff0d0d7807 */ /* 0x000fc80000000000 */
[----:B------:R-:W-:-:S13]  /*e360*/  ISETP.GE.AND P0, PT, R13, RZ, PT ;  /* 0x000000ff0d00720c */ /* 0x000fda0003f06270 */
[----:B------:R-:W-:Y:S05]  /*e370*/  @!P0 BRA `(.L_x_3311) ;  /* 0x0000001c00988947 */ /* 0x000fea0003800000 */
[----:B------:R-:W1:Y:S08]  /*e380*/  LDC.64 R8, c[0x0][0x770] ;  /* 0x0001dc00ff087b82 */ /* 0x000e700000000a00 */
[----:B------:R-:W2:Y:S08]  /*e390*/  LDC.64 R6, c[0x0][0x780] ;  /* 0x0001e000ff067b82 */ /* 0x000eb00000000a00 */
[----:B------:R-:W3:Y:S01]  /*e3a0*/  LDC.64 R4, c[0x0][0x770] ;  /* 0x0001dc00ff047b82 */ /* 0x000ee20000000a00 */
[----:B-1----:R-:W-:-:S07]  /*e3b0*/  ISETP.NE.U32.AND P0, PT, R8, RZ, PT ;  /* 0x000000ff0800720c */ /* 0x002fce0003f05070 */
[----:B------:R-:W1:Y:S01]  /*e3c0*/  LDC.64 R2, c[0x0][0x778] ;  /* 0x0001de00ff027b82 */ /* 0x000e620000000a00 */
[----:B------:R-:W-:Y:S02]  /*e3d0*/  ISETP.NE.AND.EX P0, PT, R9, RZ, PT, P0 ;  /* 0x000000ff0900720c */ /* 0x000fe40003f05300 */
[----:B--2---:R-:W-:-:S05]  /*e3e0*/  ISETP.NE.U32.AND P1, PT, R6, RZ, PT ;  /* 0x000000ff0600720c */ /* 0x004fca0003f25070 */
[----:B------:R-:W2:Y:S01]  /*e3f0*/  LDC.64 R16, c[0x0][0x778] ;  /* 0x0001de00ff107b82 */ /* 0x000ea20000000a00 */
[----:B------:R-:W-:Y:S01]  /*e400*/  ISETP.NE.AND.EX P1, PT, R7, RZ, PT, P1 ;  /* 0x000000ff0700720c */ /* 0x000fe20003f25310 */
[----:B---3--:R-:W-:-:S04]  /*e410*/  IMAD.WIDE R4, R13, 0x4, R4 ;  /* 0x000000040d047825 */ /* 0x008fc800078e0204 */
[----:B------:R-:W-:Y:S01]  /*e420*/  VOTEU.ANY UP0, P0 ;  /* 0x00000000003f7886 */ /* 0x000fe20000000100 */
[----:B------:R-:W-:Y:S01]  /*e430*/  PLOP3.LUT P2, PT, PT, PT, UP0, 0x80, 0x0 ;  /* 0x000000000000781c */ /* 0x000fe20003f4f008 */
[----:B------:R-:W3:Y:S08]  /*e440*/  LDC R0, c[0x0][0x280] ;  /* 0x0000a000ff007b82 */ /* 0x000ef00000000800 */
[----:B------:R-:W4:Y:S04]  /*e450*/  @P1 LDC.64 R6, c[0x0][0x780] ;  /* 0x0001e000ff061b82 */ /* 0x000f280000000a00 */
[----:B------:R-:W3:Y:S01]  /*e460*/  @P2 LDG.E R14, desc[UR38][R4.64] ;  /* 0x00000026040e2981 */ /* 0x000ee2000c1e1900 */
[----:B-1----:R-:W-:-:S02]  /*e470*/  ISETP.NE.U32.AND P0, PT, R2, RZ, PT ;  /* 0x000000ff0200720c */ /* 0x002fc40003f05070 */
[----:B------:R-:W-:Y:S01]  /*e480*/  MOV R11, RZ ;  /* 0x000000ff000b7202 */ /* 0x000fe20000000f00 */
[----:B------:R1:W5:Y:S01]  /*e490*/  @P2 LDG.E R15, desc[UR38][R4.64] ;  /* 0x00000026040f2981 */ /* 0x000362000c1e1900 */
[----:B------:R-:W-:Y:S01]  /*e4a0*/  ISETP.NE.AND.EX P0, PT, R3, RZ, PT, P0 ;  /* 0x000000ff0300720c */ /* 0x000fe20003f05300 */
[----:B--2---:R-:W-:-:S12]  /*e4b0*/  IMAD.WIDE R2, R13, 0x4, R16 ;  /* 0x000000040d027825 */ /* 0x004fd800078e0210 */
[----:B------:R1:W5:Y:S01]  /*e4c0*/  @P0 LDG.E R11, desc[UR38][R2.64] ;  /* 0x00000026020b0981 */ /* 0x000362000c1e1900 */
[----:B----4-:R-:W-:-:S05]  /*e4d0*/  @P1 IMAD.WIDE R6, R13, 0x4, R6 ;  /* 0x000000040d061825 */ /* 0x010fca00078e0206 */
[----:B---3--:R1:W5:Y:S01]  /*e4e0*/  @P1 LDG.E R0, desc[UR38][R6.64] ;  /* 0x0000002606001981 */ /* 0x008362000c1e1900 */
[----:B------:R-:W-:-:S05]  /*e4f0*/  @P2 IMAD R14, R13, 0x60, R14 ;  /* 0x000000600d0e2824 */ /* 0x000fca00078e020e */
[----:B------:R-:W-:-:S13]  /*e500*/  @P2 R2UR UR4, R14 ;  /* 0x000000000e0422ca */ /* 0x000fda00000e0000 */
[----:B------:R-:W-:Y:S01]  /*e510*/  UIMAD.WIDE UR4, UR4, 0x2aaaaaab, URZ ;  /* 0x2aaaaaab040478a5 */ /* 0x000fe2000f8e023f */
[----:B-1----:R-:W-:Y:S11]  /*e520*/  @P1 BRA `(.L_x_3312) ;  /* 0x0000000000101947 */ /* 0x002ff60003800000 */
[----:B------:R-:W-:Y:S05]  /*e530*/  @!P2 BRA `(.L_x_3312) ;  /* 0x00000000000ca947 */ /* 0x000fea0003800000 */
[----:B------:R-:W2:Y:S04]  /*e540*/  LDG.E R7, desc[UR38][R4.64] ;  /* 0x0000002604077981 */ /* 0x000ea8000c1e1900 */
[----:B-----5:R-:W2:Y:S02]  /*e550*/  LDG.E R0, desc[UR38][R4.64+0x4] ;  /* 0x0000042604007981 */ /* 0x020ea4000c1e1900 */
[----:B--2---:R-:W-:-:S07]  /*e560*/  IMAD.IADD R0, R0, 0x1, -R7 ;  /* 0x0000000100007824 */ /* 0x004fce00078e0a07 */
.L_x_3312:
[----:B------:R-:W-:Y:S01]  /*e570*/  @UP0 USHF.R.U32.HI UR4, URZ, 0x1f, UR5 ;  /* 0x0000001f3f040899 */ /* 0x000fe20008011605 */
[----:B------:R-:W-:Y:S01]  /*e580*/  ULDC.64 UR8, c[0x0][0x788] ;  /* 0x0001e20000087ab9 */ /* 0x000fe20000000a00 */
[----:B------:R-:W-:Y:S01]  /*e590*/  UMOV UR6, URZ ;  /* 0x0000003f00067c82 */ /* 0x000fe20008000000 */
[----:B------:R-:W-:Y:S01]  /*e5a0*/  ISETP.NE.U32.AND P1, PT, RZ, UR8, PT ;  /* 0x00000008ff007c0c */ /* 0x000fe2000bf25070 */
[----:B------:R-:W-:Y:S01]  /*e5b0*/  @UP0 ULEA.HI.SX32 UR4, UR5, UR4, 0x1c ;  /* 0x0000000405040291 */ /* 0x000fe2000f8fe23f */
[----:B-----5:R-:W-:Y:S02]  /*e5c0*/  @P2 R2UR UR6, R15 ;  /* 0x000000000f0622ca */ /* 0x020fe400000e0000 */
[----:B------:R-:W-:Y:S01]  /*e5d0*/  ISETP.NE.AND.EX P1, PT, RZ, UR9, PT, P1 ;  /* 0x00000009ff007c0c */ /* 0x000fe2000bf25310 */
[----:B------:R-:W-:Y:S01]  /*e5e0*/  @UP0 UIMAD UR7, UR4, 0x60, URZ ;  /* 0x00000060040708a4 */ /* 0x000fe2000f8e023f */
[----:B------:R-:W-:Y:S02]  /*e5f0*/  ULDC UR9, c[0x0][0x290] ;  /* 0x0000a40000097ab9 */ /* 0x000fe40000000800 */
[----:B------:R-:W-:Y:S01]  /*e600*/  UMOV UR4, URZ ;  /* 0x0000003f00047c82 */ /* 0x000fe20008000000 */
[----:B------:R-:W-:Y:S01]  /*e610*/  @UP0 USHF.R.S32.HI UR8, URZ, 0x1f, UR7 ;  /* 0x0000001f3f080899 */ /* 0x000fe20008011407 */
[----:B------:R-:W-:Y:S01]  /*e620*/  IMAD.U32 R4, RZ, RZ, UR9 ;  /* 0x00000009ff047e24 */ /* 0x000fe2000f8e00ff */
[----:B------:R-:W-:Y:S01]  /*e630*/  UMOV UR5, URZ ;  /* 0x0000003f00057c82 */ /* 0x000fe20008000000 */
[----:B------:R-:W-:-:S04]  /*e640*/  @UP0 UMOV UR4, UR7 ;  /* 0x0000000700040c82 */ /* 0x000fc80008000000 */
[----:B------:R-:W-:Y:S01]  /*e650*/  @UP0 UMOV UR5, UR8 ;  /* 0x0000000800050c82 */ /* 0x000fe20008000000 */
[----:B------:R-:W-:Y:S05]  /*e660*/  @!P1 BRA `(.L_x_3313) ;  /* 0x0000000000109947 */ /* 0x000fea0003800000 */
[----:B------:R-:W1:Y:S02]  /*e670*/  LDC.64 R2, c[0x0][0x788] ;  /* 0x0001e200ff027b82 */ /* 0x000e640000000a00 */
[----:B-1----:R-:W-:-:S05]  /*e680*/  IMAD.WIDE R2, R13, 0x4, R2 ;  /* 0x000000040d027825 */ /* 0x002fca00078e0202 */
[----:B------:R1:W5:Y:S01]  /*e690*/  LDG.E R4, desc[UR38][R2.64] ;  /* 0x0000002602047981 */ /* 0x000362000c1e1900 */
[----:B------:R-:W-:Y:S05]  /*e6a0*/  BRA `(.L_x_3314) ;  /* 0x0000000000107947 */ /* 0x000fea0003800000 */
.L_x_3313:
[----:B------:R-:W-:Y:S05]  /*e6b0*/  @!P0 BRA `(.L_x_3314) ;  /* 0x00000000000c8947 */ /* 0x000fea0003800000 */
[----:B------:R-:W2:Y:S04]  /*e6c0*/  LDG.E R5, desc[UR38][R2.64] ;  /* 0x0000002602057981 */ /* 0x000ea8000c1e1900 */
[----:B------:R-:W2:Y:S02]  /*e6d0*/  LDG.E R4, desc[UR38][R2.64+0x4] ;  /* 0x0000042602047981 */ /* 0x000ea4000c1e1900 */
[----:B--2---:R-:W-:-:S07]  /*e6e0*/  IADD3 R4, -R5, R4, RZ ;  /* 0x0000000405047210 */ /* 0x004fce0007ffe1ff */
.L_x_3314:
[----:B-1----:R-:W-:Y:S01]  /*e6f0*/  IMAD R3, R12, 0x80, R0 ;  /* 0x000000800c037824 */ /* 0x002fe200078e0200 */
[----:B------:R-:W-:Y:S01]  /*e700*/  ULDC UR7, c[0x0][0x74c] ;  /* 0x0001d30000077ab9 */ /* 0x000fe20000000800 */
[----:B------:R-:W-:-:S03]  /*e710*/  VIADD R0, R0, 0x5f ;  /* 0x0000005f00007836 */ /* 0x000fc60000000000 */
[----:B-----5:R-:W-:Y:S01]  /*e720*/  IADD3 R3, R3, -UR7, -R4 ;  /* 0x8000000703037c10 */ /* 0x020fe2000fffe804 */
        /* <DEDUP_REMOVED lines=10> */
[----:B------:R-:W-:Y:S01]  /*e7d0*/  ISETP.NE.U32.AND P1, PT, R8, RZ, PT ;  /* 0x000000ff0800720c */ /* 0x000fe20003f25070 */
[----:B------:R-:W-:Y:S01]  /*e7e0*/  USHF.R.S32.HI UR7, URZ, 0x1f, UR20 ;  /* 0x0000001f3f077899 */ /* 0x000fe20008011414 */
[----:B------:R-:W-:Y:S01]  /*e7f0*/  SHF.R.S32.HI R2, RZ, 0x1f, R13 ;  /* 0x0000001fff027819 */ /* 0x000fe2000001140d */
[----:B------:R-:W-:Y:S01]  /*e800*/  ULDC.64 UR10, c[0x0][0x718] ;  /* 0x0001c600000a7ab9 */ /* 0x000fe20000000a00 */
[----:B------:R-:W-:Y:S01]  /*e810*/  ISETP.NE.AND.EX P1, PT, R9, RZ, PT, P1 ;  /* 0x000000ff0900720c */ /* 0x000fe20003f25310 */
[----:B------:R-:W-:Y:S01]  /*e820*/  UMOV UR8, UR4 ;  /* 0x0000000400087c82 */ /* 0x000fe20008000000 */
[----:B------:R-:W-:Y:S01]  /*e830*/  UMOV UR9, UR5 ;  /* 0x0000000500097c82 */ /* 0x000fe20008000000 */
[----:B------:R-:W-:Y:S01]  /*e840*/  R2UR UR21, R13 ;  /* 0x000000000d1572ca */ /* 0x000fe200000e0000 */
[----:B------:R-:W-:Y:S01]  /*e850*/  UIMAD.WIDE.U32 UR4, UR20, UR10, UR8 ;  /* 0x0000000a140472a5 */ /* 0x000fe2000f8e0008 */
[----:B------:R-:W-:Y:S01]  /*e860*/  SEL R2, R2, RZ, !P1 ;  /* 0x000000ff02027207 */ /* 0x000fe20004800000 */
[----:B------:R-:W-:Y:S01]  /*e870*/  UIMAD UR10, UR7, UR10, URZ ;  /* 0x0000000a070a72a4 */ /* 0x000fe2000f8e023f */
[----:B------:R-:W-:Y:S01]  /*e880*/  R2UR UR18, R12 ;  /* 0x000000000c1272ca */ /* 0x000fe200000e0000 */
[----:B------:R-:W-:Y:S01]  /*e890*/  ULDC.64 UR14, c[0x0][0x730] ;  /* 0x0001cc00000e7ab9 */ /* 0x000fe20000000a00 */
[----:B------:R-:W-:Y:S01]  /*e8a0*/  R2UR UR12, R2 ;  /* 0x00000000020c72ca */ /* 0x000fe200000e0000 */
[----:B------:R-:W-:Y:S01]  /*e8b0*/  UIMAD UR7, UR7, UR14, URZ ;  /* 0x0000000e070772a4 */ /* 0x000fe2000f8e023f */
[----:B------:R-:W-:Y:S01]  /*e8c0*/  R2UR UR19, R11 ;  /* 0x000000000b1372ca */ /* 0x000fe200000e0000 */
[----:B------:R-:W-:Y:S01]  /*e8d0*/  UIMAD UR10, UR20, UR11, UR10 ;  /* 0x0000000b140a72a4 */ /* 0x000fe2000f8e020a */
[----:B------:R-:W-:Y:S01]  /*e8e0*/  SEL R13, R13, RZ, !P0 ;  /* 0x000000ff0d0d7207 */ /* 0x000fe20004000000 */
[----:B------:R-:W-:Y:S01]  /*e8f0*/  UIMAD.WIDE.U32 UR8, UR20, UR14, UR8 ;  /* 0x0000000e140872a5 */ /* 0x000fe2000f8e0008 */
[----:B------:R-:W-:Y:S01]  /*e900*/  BSSY B0, `(.L_x_3311) ;  /* 0x000018d000007945 */ /* 0x000fe20003800000 */
[----:B------:R-:W-:Y:S01]  /*e910*/  ULDC UR11, c[0x0][0x2e8] ;  /* 0x0000ba00000b7ab9 */ /* 0x000fe20000000800 */
[----:B------:R-:W-:Y:S01]  /*e920*/  UIMAD UR7, UR20, UR15, UR7 ;  /* 0x0000000f140772a4 */ /* 0x000fe2000f8e0207 */
[----:B------:R-:W-:Y:S01]  /*e930*/  R2UR UR13, R13 ;  /* 0x000000000d0d72ca */ /* 0x000fe200000e0000 */
[----:B------:R-:W-:Y:S01]  /*e940*/  UISETP.NE.AND UP0, UPT, UR11, 0x1, UPT ;  /* 0x000000010b00788c */ /* 0x000fe2000bf05270 */
[----:B------:R-:W-:Y:S01]  /*e950*/  IMAD.MOV.U32 R2, RZ, RZ, RZ ;  /* 0x000000ffff027224 */ /* 0x000fe200078e00ff */
[----:B------:R-:W-:Y:S01]  /*e960*/  ULDC.64 UR14, c[0x0][0x720] ;  /* 0x0001c800000e7ab9 */ /* 0x000fe20000000a00 */
[----:B------:R-:W-:Y:S01]  /*e970*/  VOTEU.ANY UP1, P1 ;  /* 0x00000000003f7886 */ /* 0x000fe20000820100 */
[----:B------:R-:W-:-:S02]  /*e980*/  UIADD3 UR5, UR5, UR10, URZ ;  /* 0x0000000a05057290 */ /* 0x000fc4000fffe03f */
[----:B------:R-:W-:Y:S02]  /*e990*/  UIADD3 UR9, UR9, UR7, URZ ;  /* 0x0000000709097290 */ /* 0x000fe4000fffe03f */
[----:B------:R-:W-:Y:S02]  /*e9a0*/  USEL UR21, UR21, URZ, !UP1 ;  /* 0x0000003f15157287 */ /* 0x000fe4000c800000 */
[----:B------:R-:W-:Y:S01]  /*e9b0*/  UIMAD UR7, UR12, UR14, URZ ;  /* 0x0000000e0c0772a4 */ /* 0x000fe2000f8e023f */
[----:B------:R-:W-:Y:S01]  /*e9c0*/  ELECT P0, URZ, PT ;  /* 0x00000000003f782f */ /* 0x000fe20003800000 */
[----:B------:R-:W-:Y:S01]  /*e9d0*/  ULDC.64 UR16, c[0x0][0x738] ;  /* 0x0001ce0000107ab9 */ /* 0x000fe20000000a00 */
[----:B------:R-:W-:Y:S02]  /*e9e0*/  UIMAD.WIDE.U32 UR22, UR14, UR21, UR4 ;  /* 0x000000150e1672a5 */ /* 0x000fe4000f8e0004 */
[----:B------:R-:W-:Y:S02]  /*e9f0*/  UIMAD UR5, UR15, UR21, UR7 ;  /* 0x000000150f0572a4 */ /* 0x000fe4000f8e0207 */
[----:B------:R-:W-:-:S02]  /*ea00*/  UIMAD.WIDE.U32 UR14, UR16, UR21, UR8 ;  /* 0x00000015100e72a5 */ /* 0x000fc4000f8e0008 */
[----:B------:R-:W-:Y:S01]  /*ea10*/  UIMAD UR10, UR12, UR16, URZ ;  /* 0x000000100c0a72a4 */ /* 0x000fe2000f8e023f */
[----:B------:R-:W-:Y:S01]  /*ea20*/  @UP0 ULDC UR8, c[0x0][0x2ec] ;  /* 0x0000bb0000080ab9 */ /* 0x000fe20000000800 */
[----:B------:R-:W-:Y:S01]  /*ea30*/  @UP0 ULDC UR7, c[0x0][0x2f0] ;  /* 0x0000bc0000070ab9 */ /* 0x000fe20000000800 */
[----:B------:R-:W-:Y:S02]  /*ea40*/  UIMAD.WIDE.U32 UR8, UR20, UR8, URZ ;  /* 0x00000008140872a5 */ /* 0x000fe4000f8e003f */
[----:B------:R-:W-:Y:S01]  /*ea50*/  UMOV UR12, UR20 ;  /* 0x00000014000c7c82 */ /* 0x000fe20008000000 */
[----:B------:R-:W-:Y:S02]  /*ea60*/  UIMAD UR4, UR17, UR21, UR10 ;  /* 0x00000015110472a4 */ /* 0x000fe4000f8e020a */
[----:B------:R-:W-:Y:S02]  /*ea70*/  ULEA UR11, UR18, UR19, 0x7 ;  /* 0x00000013120b7291 */ /* 0x000fe4000f8e383f */
        /* <DEDUP_REMOVED lines=9> */
.L_x_3353:
        /* <DEDUP_REMOVED lines=15> */
.L_x_3317:
        /* <DEDUP_REMOVED lines=72> */
.L_x_3328:
[----:B-123--:R-:W-:-:S04]  /*f080*/  SHF.L.U32 R17, R10, 0x1f, RZ ;  /* 0x0000001f0a117819 */ /* 0x00efc800000006ff */
[----:B------:R-:W3:Y:S02]  /*f090*/  SYNCS.PHASECHK.TRANS64.TRYWAIT P1, [R15+URZ+0x26840], R17 ;  /* 0x026840110f0075a7 */ /* 0x000ee4000802017f */
[----:B---3--:R-:W-:Y:S05]  /*f0a0*/  @!P1 BRA `(.L_x_3320) ;  /* 0x0000001400d09947 */ /* 0x008fea0003800000 */
.L_x_3354:
        /* <DEDUP_REMOVED lines=8> */
.L_x_3321:
        /* <DEDUP_REMOVED lines=30> */
.L_x_3355:
        /* <DEDUP_REMOVED lines=8> */
.L_x_3323:
        /* <DEDUP_REMOVED lines=30> */
.L_x_3356:
        /* <DEDUP_REMOVED lines=8> */
.L_x_3325:
        /* <DEDUP_REMOVED lines=24> */
.L_x_3358:
        /* <DEDUP_REMOVED lines=8> */
.L_x_3327:
        /* <DEDUP_REMOVED lines=14> */
[----:B----4-:R-:W-:Y:S01]  /*f8d0*/  IMAD.U32 R4, RZ, RZ, UR7 ;  /* 0x00000007ff047e24 */ /* 0x010fe2000f8e00ff */
[----:B------:R-:W-:Y:S01]  /*f8e0*/  PLOP3.LUT P2, PT, PT, PT, UP0, 0x80, 0x0 ;  /* 0x000000000000781c */ /* 0x000fe20003f4f008 */
[----:B------:R-:W-:Y:S01]  /*f8f0*/  UMOV UR7, 0x18 ;  /* 0x0000001800077882 */ /* 0x000fe20000000000 */
[----:B------:R-:W-:-:S02]  /*f900*/  UMOV UR27, UR17 ;  /* 0x00000011001b7c82 */ /* 0x000fc40008000000 */
[----:B------:R-:W-:-:S04]  /*f910*/  LEA R5, P1, R4, R9, 0x2 ;  /* 0x0000000904057211 */ /* 0x000fc800078210ff */
        /* <DEDUP_REMOVED lines=10> */
.L_x_3319:
[----:B------:R-:W4:Y:S02]  /*f9c0*/  LDL.LU R4, [R1+0xc] ;  /* 0x00000c0001047983 */ /* 0x000f240000300800 */
[----:B----4-:R-:W-:Y:S02]  /*f9d0*/  ISETP.NE.AND P1, PT, R4, RZ, PT ;  /* 0x000000ff0400720c */ /* 0x010fe40003f25270 */
[----:B------:R4:W5:Y:S11]  /*f9e0*/  LDL R4, [R1+0x8] ;  /* 0x0000080001047983 */ /* 0x0009760000100800 */
[----:B----4-:R-:W-:Y:S05]  /*f9f0*/  @!P1 BRA `(.L_x_3318) ;  /* 0x00000004002c9947 */ /* 0x010fea0003800000 */
[----:B-1----:R-:W-:-:S04]  /*fa00*/  SHF.L.U32 R12, R10, 0x1f, RZ ;  /* 0x0000001f0a0c7819 */ /* 0x002fc800000006ff */
[----:B------:R-:W1:Y:S02]  /*fa10*/  SYNCS.PHASECHK.TRANS64.TRYWAIT P1, [R15+URZ+0x26840], R12 ;  /* 0x0268400c0f0075a7 */ /* 0x000e64000802017f */
[----:B-1----:R-:W-:Y:S05]  /*fa20*/  @!P1 BRA `(.L_x_3329) ;  /* 0x0000000c00c49947 */ /* 0x002fea0003800000 */
.L_x_3359:
        /* <DEDUP_REMOVED lines=8> */
.L_x_3330:
        /* <DEDUP_REMOVED lines=27> */
.L_x_3360:
        /* <DEDUP_REMOVED lines=8> */
.L_x_3332:
        /* <DEDUP_REMOVED lines=29> */
.L_x_3318:
        /* <DEDUP_REMOVED lines=8> */
.L_x_3361:
[----:B------:R-:W-:Y:S05]  /*ff30*/  @P1 BRA `(.L_x_3334) ;  /* 0x0000000000181947 */ /* 0x000fea0003800000 */
[----:B------:R-:W4:Y:S01]  /*ff40*/  S2R R2, SR_TID.X ;  /* 0x0000000000027919 */ /* 0x000f220000002100 */
[----:B--2---:R-:W-:-:S04]  /*ff50*/  IMAD.MOV.U32 R0, RZ, RZ, 0x3180 ;  /* 0x00003180ff007424 */ /* 0x004fc800078e00ff */
[----:B------:R2:W-:Y:S01]  /*ff60*/  SYNCS.ARRIVE.TRANS64 RZ, [R3+URZ+0x26830], R0 ;  /* 0x0268300003ff79a7 */ /* 0x0005e2000800003f */
[----:B----4-:R-:W-:-:S13]  /*ff70*/  LOP3.LUT P0, RZ, R2, 0x1f, RZ, 0xc0, !PT ;  /* 0x0000001f02ff7812 */ /* 0x010fda000780c0ff */
[----:B--2---:R-:W-:Y:S05]  /*ff80*/  @!P0 BRA `(.L_x_3334) ;  /* 0x0000000000048947 */ /* 0x004fea0003800000 */
[----:B-1----:R-:W-:Y:S01]  /*ff90*/  BPT.TRAP 0x1 ;  /* 0x000000040000795c */ /* 0x002fe20000300000 */
.L_x_3334:
        /* <DEDUP_REMOVED lines=35> */
.L_x_3315:
[----:B------:R-:W-:Y:S05]  /*101d0*/  BSYNC B0 ;  /* 0x0000000000007941 */ /* 0x000fea0003800000 */
.L_x_3311:
[----:B------:R-:W-:-:S03]  /*101e0*/  UMOV UR7, 0xffffffff ;  /* 0xffffffff00077882 */ /* 0x000fc60000000000 */
[----:B------:R-:W-:Y:S05]  /*101f0*/  BRA.DIV UR7, `(.L_x_3335) ;  /* 0x0000000a070c7947 */ /* 0x000fea000b800000 */
[----:B------:R-:W-:-:S13]  /*10200*/  ELECT P6, URZ, PT ;  /* 0x00000000003f782f */ /* 0x000fda00038c0000 */
.L_x_3364:
[----:B------:R-:W-:Y:S05]  /*10210*/  @!P6 BRA `(.L_x_3190) ;  /* 0x000000000084e947 */ /* 0x000fea0003800000 */
[----:B------:R-:W-:-:S06]  /*10220*/  ULOP3.LUT UR7, UR36, 0x2, URZ, 0xfc, !UPT ;  /* 0x0000000224077892 */ /* 0x000fcc000f8efc3f */
[----:B------:R-:W-:-:S05]  /*10230*/  IMAD.U32 R0, RZ, RZ, UR7 ;  /* 0x00000007ff007e24 */ /* 0x000fca000f8e00ff */
[----:B------:R-:W-:-:S13]  /*10240*/  ISETP.NE.AND P2, PT, R0, 0x3, PT ;  /* 0x000000030000780c */ /* 0x000fda0003f45270 */
[----:B------:R-:W-:Y:S05]  /*10250*/  @!P2 BRA `(.L_x_3336) ;  /* 0x000000000004a947 */ /* 0x000fea0003800000 */
[----:B------:R-:W-:Y:S01]  /*10260*/  BPT.TRAP 0x1 ;  /* 0x000000040000795c */ /* 0x000fe20000300000 */
.L_x_3336:
        /* <DEDUP_REMOVED lines=15> */
.L_x_3365:
[----:B------:R-:W2:Y:S02]  /*10360*/  SYNCS.PHASECHK.TRANS64.TRYWAIT P0, [R3+URZ], R0 ;  /* 0x00000000030075a7 */ /* 0x000ea4000800017f */
[----:B--2---:R-:W-:Y:S05]  /*10370*/  @!P0 BRA `(.L_x_3338) ;  /* 0x0000000400e08947 */ /* 0x004fea0003800000 */
.L_x_3366:
[----:B------:R-:W-:Y:S05]  /*10380*/  @!P2 BRA `(.L_x_3339) ;  /* 0x000000000004a947 */ /* 0x000fea0003800000 */
[----:B------:R-:W-:Y:S01]  /*10390*/  BPT.TRAP 0x1 ;  /* 0x000000040000795c */ /* 0x000fe20000300000 */
.L_x_3339:
[----:B--2---:R-:W-:-:S04]  /*103a0*/  VIADD R3, R8, 0x26840 ;  /* 0x0002684008037836 */ /* 0x004fc80000000000 */
[----:B------:R-:W-:-:S04]  /*103b0*/  IMAD R5, R2, 0x8, R3 ;  /* 0x0000000802057824 */ /* 0x000fc800078e0203 */
[----:B------:R-:W2:Y:S02]  /*103c0*/  SYNCS.PHASECHK.TRANS64.TRYWAIT P0, [R5+URZ], R4 ;  /* 0x00000004050075a7 */ /* 0x000ea4000800017f */
[----:B--2---:R-:W-:Y:S05]  /*103d0*/  @!P0 BRA `(.L_x_3340) ;  /* 0x0000000400dc8947 */ /* 0x004fea0003800000 */
.L_x_3367:
[----:B------:R-:W-:-:S07]  /*103e0*/  LEA R3, R6, R3, 0x3 ;  /* 0x0000000306037211 */ /* 0x000fce00078e18ff */
.L_x_3341:
[----:B---3--:R3:W4:Y:S02]  /*103f0*/  SYNCS.PHASECHK.TRANS64.TRYWAIT P0, [R3+URZ], R0 ;  /* 0x00000000030075a7 */ /* 0x008724000800017f */
[----:B----4-:R-:W-:Y:S05]  /*10400*/  @!P0 NANOSLEEP.SYNCS 0x989680 ;  /* 0x009896800000895d */ /* 0x010fea0003900000 */
[----:B------:R-:W4:Y:S02]  /*10410*/  @!P0 SYNCS.PHASECHK.TRANS64 P0, [R3+URZ], R0 ;  /* 0x00000000030085a7 */ /* 0x000f24000800007f */
[----:B----4-:R-:W-:Y:S05]  /*10420*/  @!P0 BRA `(.L_x_3341) ;  /* 0xfffffffc00f08947 */ /* 0x010fea000383ffff */
.L_x_3190:
[----:B------:R-:W-:Y:S05]  /*10430*/  BSYNC B6 ;  /* 0x0000000000067941 */ /* 0x000fea0003800000 */
.L_x_3182:
[----:B------:R-:W-:Y:S05]  /*10440*/  EXIT ;  /* 0x000000000000794d */ /* 0x000fea0003800000 */
.L_x_3200:
[----:B------:R-:W-:Y:S01]  /*10450*/  IMAD.MOV.U32 R12, RZ, RZ, RZ ;  /* 0x000000ffff0c7224 */ /* 0x000fe200078e00ff */
[----:B------:R-:W-:Y:S01]  /*10460*/  MOV R15, 0xffffffff ;  /* 0xffffffff000f7802 */ /* 0x000fe20000000f00 */
[----:B------:R-:W-:-:S07]  /*10470*/  IMAD.MOV.U32 R11, RZ, RZ, 0x1f ;  /* 0x0000001fff0b7424 */ /* 0x000fce00078e00ff */
[----:B------:R-:W-:Y:S05]  /*10480*/  WARPSYNC.COLLECTIVE R15, `(.L_x_3342) ;  /* 0x000000000f087348 */ /* 0x000fea0003c00000 */
[----:B------:R1:W2:Y:S02]  /*10490*/  SHFL.IDX P6, R14, R13, R12, R11 ;  /* 0x0000000c0d0e7389 */ /* 0x0002a400000c000b */
[----:B-12---:R-:W-:Y:S01]  /*104a0*/  ENDCOLLECTIVE ;  /* 0x000000000000791b */ /* 0x006fe20003800000 */
.L_x_3342:
[----:B------:R-:W-:Y:S05]  /*104b0*/  BRA `(.L_x_3343) ;  /* 0xffffff1000607947 */ /* 0x000fea000383ffff */
.L_x_3202:
[----:B---3--:R3:W4:Y:S02]  /*104c0*/  SYNCS.PHASECHK.TRANS64.TRYWAIT P0, [R16+URZ+0x26800], R3 ;  /* 0x02680003100075a7 */ /* 0x008724000800017f */
[----:B----4-:R-:W-:Y:S05]  /*104d0*/  @!P0 NANOSLEEP.SYNCS 0x989680 ;  /* 0x009896800000895d */ /* 0x010fea0003900000 */
[----:B------:R-:W4:Y:S02]  /*104e0*/  @!P0 SYNCS.PHASECHK.TRANS64 P0, [R16+URZ+0x26800], R3 ;  /* 0x02680003100085a7 */ /* 0x000f24000800007f */
[----:B----4-:R-:W-:Y:S05]  /*104f0*/  @!P0 BRA `(.L_x_3202) ;  /* 0xfffffffc00f08947 */ /* 0x010fea000383ffff */
[----:B------:R-:W-:Y:S05]  /*10500*/  BRA `(.L_x_3201) ;  /* 0xffffff1000647947 */ /* 0x000fea000383ffff */
.L_x_3207:
[----:B--2---:R2:W3:Y:S02]  /*10510*/  SYNCS.PHASECHK.TRANS64.TRYWAIT P1, [R8+URZ+0x26810], R21 ;  /* 0x02681015080075a7 */ /* 0x0044e4000802017f */
[----:B---3--:R-:W-:Y:S05]  /*10520*/  @!P1 NANOSLEEP.SYNCS 0x989680 ;  /* 0x009896800000995d */ /* 0x008fea0003900000 */
[----:B------:R-:W3:Y:S02]  /*10530*/  @!P1 SYNCS.PHASECHK.TRANS64 P1, [R8+URZ+0x26810], R21 ;  /* 0x02681015080095a7 */ /* 0x000ee4000802007f */
[----:B---3--:R-:W-:Y:S05]  /*10540*/  @!P1 BRA `(.L_x_3207) ;  /* 0xfffffffc00f09947 */ /* 0x008fea000383ffff */
[----:B------:R-:W-:Y:S05]  /*10550*/  BRA `(.L_x_3206) ;  /* 0xffffff1800a87947 */ /* 0x000fea000383ffff */
.L_x_3211:
[----:B------:R1:W1:Y:S02]  /*10560*/  SYNCS.PHASECHK.TRANS64.TRYWAIT P1, [R8+URZ+0x26830], R21 ;  /* 0x02683015080075a7 */ /* 0x000264000802017f */
[----:B-1----:R-:W-:Y:S05]  /*10570*/  @!P1 NANOSLEEP.SYNCS 0x989680 ;  /* 0x009896800000995d */ /* 0x002fea0003900000 */
[----:B------:R-:W1:Y:S02]  /*10580*/  @!P1 SYNCS.PHASECHK.TRANS64 P1, [R8+URZ+0x26830], R21 ;  /* 0x02683015080095a7 */ /* 0x000e64000802007f */
[----:B-1----:R-:W-:Y:S05]  /*10590*/  @!P1 BRA `(.L_x_3211) ;  /* 0xfffffffc00f09947 */ /* 0x002fea000383ffff */
[----:B------:R-:W-:Y:S05]  /*105a0*/  BRA `(.L_x_3210) ;  /* 0xffffff1c00a07947 */ /* 0x000fea000383ffff */
.L_x_3219:
[----:B--2---:R2:W3:Y:S02]  /*105b0*/  SYNCS.PHASECHK.TRANS64.TRYWAIT P1, [R5+URZ+0x26810], R18 ;  /* 0x02681012050075a7 */ /* 0x0044e4000802017f */
[----:B---3--:R-:W-:Y:S05]  /*105c0*/  @!P1 NANOSLEEP.SYNCS 0x989680 ;  /* 0x009896800000995d */ /* 0x008fea0003900000 */
[----:B------:R-:W3:Y:S02]  /*105d0*/  @!P1 SYNCS.PHASECHK.TRANS64 P1, [R5+URZ+0x26810], R18 ;  /* 0x02681012050095a7 */ /* 0x000ee4000802007f */
[----:B---3--:R-:W-:Y:S05]  /*105e0*/  @!P1 BRA `(.L_x_3219) ;  /* 0xfffffffc00f09947 */ /* 0x008fea000383ffff */
[----:B------:R-:W-:Y:S05]  /*105f0*/  BRA `(.L_x_3218) ;  /* 0xffffff5c00a87947 */ /* 0x000fea000383ffff */
.L_x_3223:
[----:B------:R1:W1:Y:S02]  /*10600*/  SYNCS.PHASECHK.TRANS64.TRYWAIT P1, [R5+URZ+0x26830], R18 ;  /* 0x02683012050075a7 */ /* 0x000264000802017f */
[----:B-1----:R-:W-:Y:S05]  /*10610*/  @!P1 NANOSLEEP.SYNCS 0x989680 ;  /* 0x009896800000995d */ /* 0x002fea0003900000 */
[----:B------:R-:W1:Y:S02]  /*10620*/  @!P1 SYNCS.PHASECHK.TRANS64 P1, [R5+URZ+0x26830], R18 ;  /* 0x02683012050095a7 */ /* 0x000e64000802007f */
[----:B-1----:R-:W-:Y:S05]  /*10630*/  @!P1 BRA `(.L_x_3223) ;  /* 0xfffffffc00f09947 */ /* 0x002fea000383ffff */
[----:B------:R-:W-:Y:S05]  /*10640*/  BRA `(.L_x_3222) ;  /* 0xffffff6000987947 */ /* 0x000fea000383ffff */
.L_x_3271:
[----:B------:R-:W-:Y:S01]  /*10650*/  BSSY B0, `(.L_x_3344) ;  /* 0x0000005000007945 */ /* 0x000fe20003800000 */
[----:B------:R-:W-:-:S07]  /*10660*/  IMAD.MOV.U32 R15, RZ, RZ, -0x1 ;  /* 0xffffffffff0f7424 */ /* 0x000fce00078e00ff */
[----:B------:R-:W-:Y:S05]  /*10670*/  WARPSYNC.COLLECTIVE R15, `(.L_x_3345) ;  /* 0x000000000f087348 */ /* 0x000fea0003c00000 */
[----:B------:R-:W-:Y:S01]  /*10680*/  NOP ;  /* 0x0000000000007918 */ /* 0x000fe20000000000 */
[----:B------:R-:W-:Y:S01]  /*10690*/  ENDCOLLECTIVE ;  /* 0x000000000000791b */ /* 0x000fe20003800000 */
.L_x_3345:
[----:B------:R-:W-:Y:S05]  /*106a0*/  BSYNC B0 ;  /* 0x0000000000007941 */ /* 0x000fea0003800000 */
.L_x_3344:
[----:B------:R-:W-:Y:S05]  /*106b0*/  BRA `(.L_x_3346) ;  /* 0xffffffc400e87947 */ /* 0x000fea000383ffff */
.L_x_3284:
[----:B------:R-:W-:Y:S01]  /*106c0*/  BSSY B0, `(.L_x_3347) ;  /* 0x0000005000007945 */ /* 0x000fe20003800000 */
[----:B------:R-:W-:-:S07]  /*106d0*/  IMAD.MOV.U32 R15, RZ, RZ, -0x1 ;  /* 0xffffffffff0f7424 */ /* 0x000fce00078e00ff */
[----:B------:R-:W-:Y:S05]  /*106e0*/  WARPSYNC.COLLECTIVE R15, `(.L_x_3348) ;  /* 0x000000000f087348 */ /* 0x000fea0003c00000 */
[----:B------:R-:W-:Y:S01]  /*106f0*/  NOP ;  /* 0x0000000000007918 */ /* 0x000fe20000000000 */
[----:B------:R-:W-:Y:S01]  /*10700*/  ENDCOLLECTIVE ;  /* 0x000000000000791b */ /* 0x000fe20003800000 */
.L_x_3348:
[----:B------:R-:W-:Y:S05]  /*10710*/  BSYNC B0 ;  /* 0x0000000000007941 */ /* 0x000fea0003800000 */
.L_x_3347:
[----:B------:R-:W-:Y:S05]  /*10720*/  BRA `(.L_x_3349) ;  /* 0xffffffcc00987947 */ /* 0x000fea000383ffff */
.L_x_3296:
[----:B------:R-:W-:Y:S01]  /*10730*/  BSSY B0, `(.L_x_3350) ;  /* 0x0000005000007945 */ /* 0x000fe20003800000 */
[----:B------:R-:W-:-:S07]  /*10740*/  MOV R15, 0xffffffff ;  /* 0xffffffff000f7802 */ /* 0x000fce0000000f00 */
[----:B------:R-:W-:Y:S05]  /*10750*/  WARPSYNC.COLLECTIVE R15, `(.L_x_3351) ;  /* 0x000000000f087348 */ /* 0x000fea0003c00000 */
[----:B------:R-:W-:Y:S01]  /*10760*/  NOP ;  /* 0x0000000000007918 */ /* 0x000fe20000000000 */
[----:B------:R-:W-:Y:S01]  /*10770*/  ENDCOLLECTIVE ;  /* 0x000000000000791b */ /* 0x000fe20003800000 */
.L_x_3351:
[----:B------:R-:W-:Y:S05]  /*10780*/  BSYNC B0 ;  /* 0x0000000000007941 */ /* 0x000fea0003800000 */
.L_x_3350:
[----:B------:R-:W-:Y:S05]  /*10790*/  BRA `(.L_x_3352) ;  /* 0xffffffd000d47947 */ /* 0x000fea000383ffff */
.L_x_3316:
[----:B-1----:R1:W2:Y:S02]  /*107a0*/  SYNCS.PHASECHK.TRANS64.TRYWAIT P0, [R15+URZ+0x26820], R2 ;  /* 0x026820020f0075a7 */ /* 0x0022a4000800017f */
[----:B--2---:R-:W-:Y:S05]  /*107b0*/  @!P0 NANOSLEEP.SYNCS 0x989680 ;  /* 0x009896800000895d */ /* 0x004fea0003900000 */
[----:B------:R-:W2:Y:S02]  /*107c0*/  @!P0 SYNCS.PHASECHK.TRANS64 P0, [R15+URZ+0x26820], R2 ;  /* 0x026820020f0085a7 */ /* 0x000ea4000800007f */
[----:B--2---:R-:W-:Y:S05]  /*107d0*/  @!P0 BRA `(.L_x_3316) ;  /* 0xfffffffc00f08947 */ /* 0x004fea000383ffff */
[----:B------:R-:W-:Y:S05]  /*107e0*/  BRA `(.L_x_3353) ;  /* 0xffffffe000c87947 */ /* 0x000fea000383ffff */
.L_x_3320:
[----:B---3--:R3:W4:Y:S02]  /*107f0*/  SYNCS.PHASECHK.TRANS64.TRYWAIT P1, [R15+URZ+0x26840], R17 ;  /* 0x026840110f0075a7 */ /* 0x008724000802017f */
[----:B----4-:R-:W-:Y:S05]  /*10800*/  @!P1 NANOSLEEP.SYNCS 0x989680 ;  /* 0x009896800000995d */ /* 0x010fea0003900000 */
[----:B------:R-:W4:Y:S02]  /*10810*/  @!P1 SYNCS.PHASECHK.TRANS64 P1, [R15+URZ+0x26840], R17 ;  /* 0x026840110f0095a7 */ /* 0x000f24000802007f */
[----:B----4-:R-:W-:Y:S05]  /*10820*/  @!P1 BRA `(.L_x_3320) ;  /* 0xfffffffc00f09947 */ /* 0x010fea000383ffff */
[----:B------:R-:W-:Y:S05]  /*10830*/  BRA `(.L_x_3354) ;  /* 0xffffffe8001c7947 */ /* 0x000fea000383ffff */
.L_x_3322:
[----:B-1----:R1:W2:Y:S02]  /*10840*/  SYNCS.PHASECHK.TRANS64.TRYWAIT P1, [R15+URZ+0x26828], R17 ;  /* 0x026828110f0075a7 */ /* 0x0022a4000802017f */
[----:B--2---:R-:W-:Y:S05]  /*10850*/  @!P1 NANOSLEEP.SYNCS 0x989680 ;  /* 0x009896800000995d */ /* 0x004fea0003900000 */
[----:B------:R-:W2:Y:S02]  /*10860*/  @!P1 SYNCS.PHASECHK.TRANS64 P1, [R15+URZ+0x26828], R17 ;  /* 0x026828110f0095a7 */ /* 0x000ea4000802007f */
[----:B--2---:R-:W-:Y:S05]  /*10870*/  @!P1 BRA `(.L_x_3322) ;  /* 0xfffffffc00f09947 */ /* 0x004fea000383ffff */
[----:B------:R-:W-:Y:S05]  /*10880*/  BRA `(.L_x_3355) ;  /* 0xffffffe800a07947 */ /* 0x000fea000383ffff */
.L_x_3324:
[----:B--2---:R2:W4:Y:S02]  /*10890*/  SYNCS.PHASECHK.TRANS64.TRYWAIT P1, [R15+URZ+0x26848], R17 ;  /* 0x026848110f0075a7 */ /* 0x004524000802017f */
[----:B----4-:R-:W-:Y:S05]  /*108a0*/  @!P1 NANOSLEEP.SYNCS 0x989680 ;  /* 0x009896800000995d */ /* 0x010fea0003900000 */
[----:B------:R-:W4:Y:S02]  /*108b0*/  @!P1 SYNCS.PHASECHK.TRANS64 P1, [R15+URZ+0x26848], R17 ;  /* 0x026848110f0095a7 */ /* 0x000f24000802007f */
[----:B----4-:R-:W-:Y:S05]  /*108c0*/  @!P1 BRA `(.L_x_3324) ;  /* 0xfffffffc00f09947 */ /* 0x010fea000383ffff */
[----:B------:R-:W-:Y:S05]  /*108d0*/  BRA `(.L_x_3356) ;  /* 0xffffffec00247947 */ /* 0x000fea000383ffff */
.L_x_3326:
[----:B------:R-:W-:-:S07]  /*108e0*/  SHF.L.U32 R4, R10, 0x1f, RZ ;  /* 0x0000001f0a047819 */ /* 0x000fce00000006ff */
.L_x_3357:
[----:B----4-:R4:W1:Y:S02]  /*108f0*/  SYNCS.PHASECHK.TRANS64.TRYWAIT P1, [R15+URZ+0x26820], R4 ;  /* 0x026820040f0075a7 */ /* 0x010864000802017f */
[----:B-1----:R-:W-:Y:S05]  /*10900*/  @!P1 NANOSLEEP.SYNCS 0x989680 ;  /* 0x009896800000995d */ /* 0x002fea0003900000 */
[----:B------:R-:W1:Y:S02]  /*10910*/  @!P1 SYNCS.PHASECHK.TRANS64 P1, [R15+URZ+0x26820], R4 ;  /* 0x026820040f0095a7 */ /* 0x000e64000802007f */
[----:B-1----:R-:W-:Y:S05]  /*10920*/  @!P1 BRA `(.L_x_3357) ;  /* 0xfffffffc00f09947 */ /* 0x002fea000383ffff */
[----:B------:R-:W-:Y:S05]  /*10930*/  BRA `(.L_x_3358) ;  /* 0xffffffec008c7947 */ /* 0x000fea000383ffff */
.L_x_3329:
[----:B-1----:R1:W4:Y:S02]  /*10940*/  SYNCS.PHASECHK.TRANS64.TRYWAIT P1, [R15+URZ+0x26840], R12 ;  /* 0x0268400c0f0075a7 */ /* 0x002324000802017f */
[----:B----4-:R-:W-:Y:S05]  /*10950*/  @!P1 NANOSLEEP.SYNCS 0x989680 ;  /* 0x009896800000995d */ /* 0x010fea0003900000 */
[----:B------:R-:W4:Y:S02]  /*10960*/  @!P1 SYNCS.PHASECHK.TRANS64 P1, [R15+URZ+0x26840], R12 ;  /* 0x0268400c0f0095a7 */ /* 0x000f24000802007f */
[----:B----4-:R-:W-:Y:S05]  /*10970*/  @!P1 BRA `(.L_x_3329) ;  /* 0xfffffffc00f09947 */ /* 0x010fea000383ffff */
[----:B------:R-:W-:Y:S05]  /*10980*/  BRA `(.L_x_3359) ;  /* 0xfffffff000287947 */ /* 0x000fea000383ffff */
.L_x_3331:
[----:B--2---:R2:W4:Y:S02]  /*10990*/  SYNCS.PHASECHK.TRANS64.TRYWAIT P1, [R15+URZ+0x26828], R12 ;  /* 0x0268280c0f0075a7 */ /* 0x004524000802017f */
[----:B----4-:R-:W-:Y:S05]  /*109a0*/  @!P1 NANOSLEEP.SYNCS 0x989680 ;  /* 0x009896800000995d */ /* 0x010fea0003900000 */
[----:B------:R-:W4:Y:S02]  /*109b0*/  @!P1 SYNCS.PHASECHK.TRANS64 P1, [R15+URZ+0x26828], R12 ;  /* 0x0268280c0f0095a7 */ /* 0x000f24000802007f */
[----:B----4-:R-:W-:Y:S05]  /*109c0*/  @!P1 BRA `(.L_x_3331) ;  /* 0xfffffffc00f09947 */ /* 0x010fea000383ffff */
[----:B------:R-:W-:Y:S05]  /*109d0*/  BRA `(.L_x_3360) ;  /* 0xfffffff000a07947 */ /* 0x000fea000383ffff */
.L_x_3333:
[----:B--2---:R2:W4:Y:S02]  /*109e0*/  SYNCS.PHASECHK.TRANS64.TRYWAIT P0, [R3+URZ+0x26840], R0 ;  /* 0x02684000030075a7 */ /* 0x004524000800017f */
[----:B----4-:R-:W-:Y:S05]  /*109f0*/  @!P0 NANOSLEEP.SYNCS 0x989680 ;  /* 0x009896800000895d */ /* 0x010fea0003900000 */
[----:B------:R-:W4:Y:S02]  /*10a00*/  @!P0 SYNCS.PHASECHK.TRANS64 P0, [R3+URZ+0x26840], R0 ;  /* 0x02684000030085a7 */ /* 0x000f24000800007f */
[----:B----4-:R-:W-:Y:S05]  /*10a10*/  @!P0 BRA `(.L_x_3333) ;  /* 0xfffffffc00f08947 */ /* 0x010fea000383ffff */
[----:B------:R-:W-:Y:S05]  /*10a20*/  BRA `(.L_x_3361) ;  /* 0xfffffff400407947 */ /* 0x000fea000383ffff */
.L_x_3335:
[----:B------:R-:W-:Y:S01]  /*10a30*/  BSSY B0, `(.L_x_3362) ;  /* 0x0000006000007945 */ /* 0x000fe20003800000 */
[----:B------:R-:W-:-:S07]  /*10a40*/  IMAD.MOV.U32 R15, RZ, RZ, -0x1 ;  /* 0xffffffffff0f7424 */ /* 0x000fce00078e00ff */
[----:B------:R-:W-:Y:S05]  /*10a50*/  WARPSYNC.COLLECTIVE R15, `(.L_x_3363) ;  /* 0x000000000f0c7348 */ /* 0x000fea0003c00000 */
[----:B------:R-:W-:Y:S02]  /*10a60*/  ELECT P6, UR62, PT ;  /* 0x00000000003e782f */ /* 0x000fe400038c0000 */
[----:B------:R-:W-:Y:S01]  /*10a70*/  MOV R14, UR62 ;  /* 0x0000003e000e7c02 */ /* 0x000fe20008000f00 */
[----:B------:R-:W-:Y:S10]  /*10a80*/  ENDCOLLECTIVE ;  /* 0x000000000000791b */ /* 0x000ff40003800000 */
.L_x_3363:
[----:B------:R-:W-:Y:S05]  /*10a90*/  BSYNC B0 ;  /* 0x0000000000007941 */ /* 0x000fea0003800000 */
.L_x_3362:
[----:B------:R-:W-:Y:S05]  /*10aa0*/  BRA `(.L_x_3364) ;  /* 0xfffffff400d87947 */ /* 0x000fea000383ffff */
.L_x_3337:
[----:B-1----:R1:W2:Y:S02]  /*10ab0*/  SYNCS.PHASECHK.TRANS64.TRYWAIT P0, [R7+URZ], R4 ;  /* 0x00000004070075a7 */ /* 0x0022a4000800017f */
[----:B--2---:R-:W-:Y:S05]  /*10ac0*/  @!P0 NANOSLEEP.SYNCS 0x989680 ;  /* 0x009896800000895d */ /* 0x004fea0003900000 */
[----:B------:R-:W2:Y:S02]  /*10ad0*/  @!P0 SYNCS.PHASECHK.TRANS64 P0, [R7+URZ], R4 ;  /* 0x00000004070085a7 */ /* 0x000ea4000800007f */
[----:B--2---:R-:W-:Y:S05]  /*10ae0*/  @!P0 BRA `(.L_x_3337) ;  /* 0xfffffffc00f08947 */ /* 0x004fea000383ffff */
[----:B------:R-:W-:Y:S05]  /*10af0*/  BRA `(.L_x_3365) ;  /* 0xfffffff800187947 */ /* 0x000fea000383ffff */
.L_x_3338:
[----:B--2---:R2:W3:Y:S02]  /*10b00*/  SYNCS.PHASECHK.TRANS64.TRYWAIT P0, [R3+URZ], R0 ;  /* 0x00000000030075a7 */ /* 0x0044e4000800017f */
[----:B---3--:R-:W-:Y:S05]  /*10b10*/  @!P0 NANOSLEEP.SYNCS 0x989680 ;  /* 0x009896800000895d */ /* 0x008fea0003900000 */
[----:B------:R-:W3:Y:S02]  /*10b20*/  @!P0 SYNCS.PHASECHK.TRANS64 P0, [R3+URZ], R0 ;  /* 0x00000000030085a7 */ /* 0x000ee4000800007f */
[----:B---3--:R-:W-:Y:S05]  /*10b30*/  @!P0 BRA `(.L_x_3338) ;  /* 0xfffffffc00f08947 */ /* 0x008fea000383ffff */
[----:B------:R-:W-:Y:S05]  /*10b40*/  BRA `(.L_x_3366) ;  /* 0xfffffff8000c7947 */ /* 0x000fea000383ffff */
.L_x_3340:
[----:B--2---:R2:W3:Y:S02]  /*10b50*/  SYNCS.PHASECHK.TRANS64.TRYWAIT P0, [R5+URZ], R4 ;  /* 0x00000004050075a7 */ /* 0x0044e4000800017f */
[----:B---3--:R-:W-:Y:S05]  /*10b60*/  @!P0 NANOSLEEP.SYNCS 0x989680 ;  /* 0x009896800000895d */ /* 0x008fea0003900000 */
[----:B------:R-:W3:Y:S02]  /*10b70*/  @!P0 SYNCS.PHASECHK.TRANS64 P0, [R5+URZ], R4 ;  /* 0x00000004050085a7 */ /* 0x000ee4000800007f */
[----:B---3--:R-:W-:Y:S05]  /*10b80*/  @!P0 BRA `(.L_x_3340) ;  /* 0xfffffffc00f08947 */ /* 0x008fea000383ffff */
[----:B------:R-:W-:Y:S05]  /*10b90*/  BRA `(.L_x_3367) ;  /* 0xfffffff800107947 */ /* 0x000fea000383ffff */
.L_x_3368:
        /* <DEDUP_REMOVED lines=14> */
.L_x_3743:


//--------------------- .text._ZN7cutlass13device_kernelIN5flash11enable_sm90INS1_16FlashAttnBwdSm90INS1_25CollectiveMainloopBwdSm90ILi2ELi2ELi2EN4cute5tupleIJNS5_1CILi1EEES8_S8_EEENS6_IJNS7_ILi96EEENS7_ILi128EEENS7_ILi64EEEEEENS_6half_tEfNS_4arch4Sm90ELb1ELb0ELb1ELb1ELb0ELb1ELb0ELb1ELi2ELi1ELi2ELi2ELb0EEENS1_24CollectiveEpilogueBwdGQAISD_fSG_Li256ELb1ELb0EEENS1_25SingleTileBwdLPTSchedulerILb1ELi128ELb0EEEEEEEEEvNT_6ParamsE --------------------------
	.section	.text._ZN7cutlass13device_kernelIN5flash11enable_sm90INS1_16FlashAttnBwdSm90INS1_25CollectiveMainloopBwdSm90ILi2ELi2ELi2EN4cute5tupleIJNS5_1CILi1EEES8_S8_EEENS6_IJNS7_ILi96EEENS7_ILi128EEENS7_ILi64EEEEEENS_6half_tEfNS_4arch4Sm90ELb1ELb0ELb1ELb1ELb0ELb1ELb0ELb1ELi2ELi1ELi2ELi2ELb0EEENS1_24CollectiveEpilogueBwdGQAISD_fSG_Li256ELb1ELb0EEENS1_25SingleTileBwdLPTSchedulerILb1ELi128ELb0EEEEEEEEEvNT_6ParamsE,"ax",@progbits
	.align	128
.text._ZN7cutlass13device_kernelIN5flash11enable_sm90INS1_16FlashAttnBwdSm90INS1_25CollectiveMainloopBwdSm90ILi2ELi2ELi2EN4cute5tupleIJNS5_1CILi1EEES8_S8_EEENS6_IJNS7_ILi96EEENS7_ILi128EEENS7_ILi64EEEEEENS_6half_tEfNS_4arch4Sm90ELb1ELb0ELb1ELb1ELb0ELb1ELb0ELb1ELi2ELi1ELi2ELi2ELb0EEENS1_24CollectiveEpilogueBwdGQAISD_fSG_Li256ELb1ELb0EEENS1_25SingleTileBwdLPTSchedulerILb1ELi128ELb0EEEEEEEEEvNT_6ParamsE:
        .type           _ZN7cutlass13device_kernelIN5flash11enable_sm90INS1_16FlashAttnBwdSm90INS1_25CollectiveMainloopBwdSm90ILi2ELi2ELi2EN4cute5tupleIJNS5_1CILi1EEES8_S8_EEENS6_IJNS7_ILi96EEENS7_ILi128EEENS7_ILi64EEEEEENS_6half_tEfNS_4arch4Sm90ELb1ELb0ELb1ELb1ELb0ELb1ELb0ELb1ELi2ELi1ELi2ELi2ELb0EEENS1_24CollectiveEpilogueBwdGQAISD_fSG_Li256ELb1ELb0EEENS1_25SingleTileBwdLPTSchedulerILb1ELi128ELb0EEEEEEEEEvNT_6ParamsE,@function
        .size           _ZN7cutlass13device_kernelIN5flash11enable_sm90INS1_16FlashAttnBwdSm90INS1_25CollectiveMainloopBwdSm90ILi2ELi2ELi2EN4cute5tupleIJNS5_1CILi1EEES8_S8_EEENS6_IJNS7_ILi96EEENS7_ILi128EEENS7_ILi64EEEEEENS_6half_tEfNS_4arch4Sm90ELb1ELb0ELb1ELb1ELb0ELb1ELb0ELb1ELi2ELi1ELi2ELi2ELb0EEENS1_24CollectiveEpilogueBwdGQAISD_fSG_Li256ELb1ELb0EEENS1_25SingleTileBwdLPTSchedulerILb1ELi128ELb0EEEEEEEEEvNT_6ParamsE,(.L_x_3744 - _ZN7cutlass13device_kernelIN5flash11enable_sm90INS1_16FlashAttnBwdSm90INS1_25CollectiveMainloopBwdSm90ILi2ELi2ELi2EN4cute5tupleIJNS5_1CILi1EEES8_S8_EEENS6_IJNS7_ILi96EEENS7_ILi128EEENS7_ILi64EEEEEENS_6half_tEfNS_4arch4Sm90ELb1ELb0ELb1ELb1ELb0ELb1ELb0ELb1ELi2ELi1ELi2ELi2ELb0EEENS1_24CollectiveEpilogueBwdGQAISD_fSG_Li256ELb1ELb0EEENS1_25SingleTileBwdLPTSchedulerILb1ELi128ELb0EEEEEEEEEvNT_6ParamsE)
        .other          _ZN7cutlass13device_kernelIN5flash11enable_sm90INS1_16FlashAttnBwdSm90INS1_25CollectiveMainloopBwdSm90ILi2ELi2ELi2EN4cute5tupleIJNS5_1CILi1EEES8_S8_EEENS6_IJNS7_ILi96EEENS7_ILi128EEENS7_ILi64EEEEEENS_6half_tEfNS_4arch4Sm90ELb1ELb0ELb1ELb1ELb0ELb1ELb0ELb1ELi2ELi1ELi2ELi2ELb0EEENS1_24CollectiveEpilogueBwdGQAISD_fSG_Li256ELb1ELb0EEENS1_25SingleTileBwdLPTSchedulerILb1ELi128ELb0EEEEEEEEEvNT_6ParamsE,@"STO_CUDA_ENTRY STV_DEFAULT"
_ZN7cutlass13device_kernelIN5flash11enable_sm90INS1_16FlashAttnBwdSm90INS1_25CollectiveMainloopBwdSm90ILi2ELi2ELi2EN4cute5tupleIJNS5_1CILi1EEES8_S8_EEENS6_IJNS7_ILi96EEENS7_ILi128EEENS7_ILi64EEEEEENS_6half_tEfNS_4arch4Sm90ELb1ELb0ELb1ELb1ELb0ELb1ELb0ELb1ELi2ELi1ELi2ELi2ELb0EEENS1_24CollectiveEpilogueBwdGQAISD_fSG_Li256ELb1ELb0EEENS1_25SingleTileBwdLPTSchedulerILb1ELi128ELb0EEEEEEEEEvNT_6ParamsE:
        /* <DEDUP_REMOVED lines=23> */
.L_x_3370:
[----:B------:R-:W-:Y:S05]  /*0170*/  BSYNC B0 ;  /* 0x0000000000007941 */ /* 0x000fea0003800000 */
.L_x_3369:
        /* <DEDUP_REMOVED lines=34> */
.L_x_3371:
        /* <DEDUP_REMOVED lines=22> */
.L_x_3372:
        /* <DEDUP_REMOVED lines=9> */
.L_x_3375:
        /* <DEDUP_REMOVED lines=24> */
[----:B------:R-:W1:Y:S01]  /*0710*/  LDC R2, c[0x0][0x8e4] ;  /* 0x00023900ff027b82 */ /* 0x000e620000000800 */
[----:B------:R-:W-:Y:S02]  /*0720*/  MOV R3, UR4 ;  /* 0x0000000400037c02 */ /* 0x000fe40008000f00 */
[----:B-1----:R-:W-:-:S13]  /*0730*/  ISETP.NE.AND P0, PT, R2, 0x1, PT ;  /* 0x000000010200780c */ /* 0x002fda0003f05270 */
[----:B------:R-:W1:Y:S02]  /*0740*/  @P0 LDC.64 R4, c[0x0][0x8e8] ;  /* 0x00023a00ff040b82 */ /* 0x000e640000000a00 */
[----:B-1----:R-:W-:-:S05]  /*0750*/  @P0 IMAD.HI.U32 R0, R4, UR4, RZ ;  /* 0x0000000404000c27 */ /* 0x002fca000f8e00ff */
[----:B------:R-:W-:-:S05]  /*0760*/  @P0 SHF.R.U32.HI R3, RZ, R5, R0 ;  /* 0x00000005ff030219 */ /* 0x000fca0000011600 */
[----:B------:R1:W-:Y:S01]  /*0770*/  STL [R1+0x30], R3 ;  /* 0x0000300301007387 */ /* 0x0003e20000100800 */
[----:B------:R-:W-:Y:S01]  /*0780*/  IMAD R0, R3, R2, RZ ;  /* 0x0000000203007224 */ /* 0x000fe200078e02ff */
[----:B------:R-:W-:Y:S06]  /*0790*/  BRA `(.L_x_3377) ;  /* 0x0000000000207947 */ /* 0x000fec0003800000 */
.L_x_3376:
        /* <DEDUP_REMOVED lines=8> */
.L_x_3377:
[----:B------:R-:W3:Y:S01]  /*0820*/  LDC R2, c[0x0][0x8c0] ;  /* 0x00023000ff027b82 */ /* 0x000ee20000000800 */
[----:B------:R-:W-:Y:S01]  /*0830*/  IADD3 R0, -R0, UR4, RZ ;  /* 0x0000000400007c10 */ /* 0x000fe2000fffe1ff */
[----:B------:R-:W-:Y:S02]  /*0840*/  ULDC.64 UR4, c[0x0][0x900] ;  /* 0x0002400000047ab9 */ /* 0x000fe40000000a00 */
[----:B------:R-:W-:-:S04]  /*0850*/  ISETP.NE.U32.AND P0, PT, RZ, UR4, PT ;  /* 0x00000004ff007c0c */ /* 0x000fc8000bf05070 */
[----:B------:R-:W4:Y:S01]  /*0860*/  LDC R5, c[0x0][0x8cc] ;  /* 0x00023300ff057b82 */ /* 0x000f220000000800 */
[----:B------:R-:W-:Y:S02]  /*0870*/  ISETP.NE.AND.EX P0, PT, RZ, UR5, PT, P0 ;  /* 0x00000005ff007c0c */ /* 0x000fe4000bf05300 */
[----:B---3--:R-:W-:Y:S01]  /*0880*/  ISETP.NE.AND P1, PT, R2, 0x1, PT ;  /* 0x000000010200780c */ /* 0x008fe20003f25270 */
[----:B----4-:R-:W-:-:S04]  /*0890*/  IMAD R4, R5, UR6, R0 ;  /* 0x0000000605047c24 */ /* 0x010fc8000f8e0200 */
[----:B------:R-:W-:-:S08]  /*08a0*/  IMAD.MOV.U32 R5, RZ, RZ, R4 ;  /* 0x000000ffff057224 */ /* 0x000fd000078e0004 */
[----:B-12---:R-:W1:Y:S08]  /*08b0*/  @P1 LDC R3, c[0x0][0x8c4] ;  /* 0x00023100ff031b82 */ /* 0x006e700000000800 */
[----:B------:R-:W2:Y:S01]  /*08c0*/  @P1 LDC R7, c[0x0][0x8c8] ;  /* 0x00023200ff071b82 */ /* 0x000ea20000000800 */
[----:B-1----:R-:W-:-:S05]  /*08d0*/  @P1 IMAD.HI.U32 R0, R4, R3, RZ ;  /* 0x0000000304001227 */ /* 0x002fca00078e00ff */
[----:B--2---:R-:W-:-:S05]  /*08e0*/  @P1 SHF.R.U32.HI R5, RZ, R7, R0 ;  /* 0x00000007ff051219 */ /* 0x004fca0000011600 */
[----:B------:R-:W-:-:S04]  /*08f0*/  IMAD.MOV R3, RZ, RZ, -R5 ;  /* 0x000000ffff037224 */ /* 0x000fc800078e0a05 */
[----:B------:R-:W-:-:S05]  /*0900*/  IMAD R0, R2, R3, R4 ;  /* 0x0000000302007224 */ /* 0x000fca00078e0204 */
[----:B------:R1:W-:Y:S01]  /*0910*/  STL [R1+0x38], R0 ;  /* 0x0000380001007387 */ /* 0x0003e20000100800 */
[----:B------:R-:W-:Y:S05]  /*0920*/  @!P0 BRA `(.L_x_3378) ;  /* 0x0000000000108947 */ /* 0x000fea0003800000 */
[----:B------:R-:W2:Y:S02]  /*0930*/  LDC.64 R2, c[0x0][0x900] ;  /* 0x00024000ff027b82 */ /* 0x000ea40000000a00 */
[----:B--2---:R-:W-:-:S05]  /*0940*/  IMAD.WIDE R2, R5, 0x4, R2 ;  /* 0x0000000405027825 */ /* 0x004fca00078e0202 */
[----:B-1----:R2:W5:Y:S01]  /*0950*/  LDG.E R0, desc[UR36][R2.64] ;  /* 0x0000002402007981 */ /* 0x002562000c1e1900 */
[----:B------:R-:W-:Y:S05]  /*0960*/  BRA `(.L_x_3379) ;  /* 0x00000000002c7947 */ /* 0x000fea0003800000 */
.L_x_3378:
[----:B------:R-:W-:Y:S02]  /*0970*/  ULDC.64 UR4, c[0x0][0x8f8] ;  /* 0x00023e0000047ab9 */ /* 0x000fe40000000a00 */
[----:B------:R-:W-:-:S04]  /*0980*/  ISETP.NE.U32.AND P0, PT, RZ, UR4, PT ;  /* 0x00000004ff007c0c */ /* 0x000fc8000bf05070 */
[----:B------:R-:W-:-:S13]  /*0990*/  ISETP.NE.AND.EX P0, PT, RZ, UR5, PT, P0 ;  /* 0x00000005ff007c0c */ /* 0x000fda000bf05300 */
[----:B------:R-:W-:Y:S05]  /*09a0*/  @!P0 BRA `(.L_x_3380) ;  /* 0x0000000000188947 */ /* 0x000fea0003800000 */
[----:B------:R-:W2:Y:S02]  /*09b0*/  LDC.64 R2, c[0x0][0x8f8] ;  /* 0x00023e00ff027b82 */ /* 0x000ea40000000a00 */
[----:B--2---:R-:W-:-:S05]  /*09c0*/  IMAD.WIDE R2, R5, 0x4, R2 ;  /* 0x0000000405027825 */ /* 0x004fca00078e0202 */
[----:B-1----:R-:W2:Y:S04]  /*09d0*/  LDG.E R0, desc[UR36][R2.64] ;  /* 0x0000002402007981 */ /* 0x002ea8000c1e1900 */
[----:B------:R-:W2:Y:S02]  /*09e0*/  LDG.E R7, desc[UR36][R2.64+0x4] ;  /* 0x0000042402077981 */ /* 0x000ea4000c1e1900 */
[----:B--2---:R-:W-:Y:S01]  /*09f0*/  IADD3 R0, -R0, R7, RZ ;  /* 0x0000000700007210 */ /* 0x004fe20007ffe1ff */
[----:B------:R-:W-:Y:S06]  /*0a00*/  BRA `(.L_x_3379) ;  /* 0x0000000000047947 */ /* 0x000fec0003800000 */
.L_x_3380:
[----:B-1----:R-:W1:Y:S02]  /*0a10*/  LDC R0, c[0x0][0x8f4] ;  /* 0x00023d00ff007b82 */ /* 0x002e640000000800 */
.L_x_3379:
[----:B------:R-:W3:Y:S01]  /*0a20*/  LDL R4, [R1+0x30] ;  /* 0x0000300001047983 */ /* 0x000ee20000100800 */
[----:B-1---5:R-:W-:-:S05]  /*0a30*/  VIADD R0, R0, 0x7f ;  /* 0x0000007f00007836 */ /* 0x022fca0000000000 */
[----:B--2---:R-:W-:-:S04]  /*0a40*/  SHF.R.S32.HI R3, RZ, 0x1f, R0 ;  /* 0x0000001fff037819 */ /* 0x004fc80000011400 */
[----:B------:R-:W-:-:S04]  /*0a50*/  LEA.HI R3, R3, R0, RZ, 0x7 ;  /* 0x0000000003037211 */ /* 0x000fc800078f38ff */
[----:B------:R-:W-:-:S04]  /*0a60*/  SHF.R.S32.HI R3, RZ, 0x7, R3 ;  /* 0x00000007ff037819 */ /* 0x000fc80000011403 */
[----:B---3--:R-:W-:-:S04]  /*0a70*/  ISETP.GE.AND P0, PT, R4, R3, PT ;  /* 0x000000030400720c */ /* 0x008fc80003f06270 */
[----:B------:R-:W-:-:S04]  /*0a80*/  SEL R6, R5, 0xffffffff, !P0 ;  /* 0xffffffff05067807 */ /* 0x000fc80004000000 */
[----:B------:R-:W-:Y:S01]  /*0a90*/  ISETP.GE.AND P0, PT, R6, RZ, PT ;  /* 0x000000ff0600720c */ /* 0x000fe20003f06270 */
[----:B------:R1:W-:-:S12]  /*0aa0*/  STL [R1+0x34], R6 ;  /* 0x0000340601007387 */ /* 0x0003d80000100800 */
[----:B-1----:R-:W-:Y:S05]  /*0ab0*/  @!P0 BRA `(.L_x_3381) ;  /* 0x000000d800748947 */ /* 0x002fea0003800000 */
[----:B------:R-:W1:Y:S01]  /*0ac0*/  LDC R0, c[0x0][0x290] ;  /* 0x0000a400ff007b82 */ /* 0x000e620000000800 */
[----:B------:R-:W2:Y:S01]  /*0ad0*/  S2R R2, SR_TID.X ;  /* 0x0000000000027919 */ /* 0x000ea20000002100 */
[----:B------:R-:W-:Y:S02]  /*0ae0*/  ULDC.64 UR4, c[0x0][0x780] ;  /* 0x0001e00000047ab9 */ /* 0x000fe40000000a00 */
[----:B------:R-:W-:-:S04]  /*0af0*/  ISETP.NE.U32.AND P0, PT, RZ, UR4, PT ;  /* 0x00000004ff007c0c */ /* 0x000fc8000bf05070 */
[----:B------:R-:W-:Y:S01]  /*0b00*/  ISETP.NE.AND.EX P0, PT, RZ, UR5, PT, P0 ;  /* 0x00000005ff007c0c */ /* 0x000fe2000bf05300 */
[----:B-1----:R1:W-:Y:S01]  /*0b10*/  STL [R1+0x10], R0 ;  /* 0x0000100001007387 */ /* 0x0023e20000100800 */
[----:B--2---:R-:W-:-:S11]  /*0b20*/  VIADD R18, R2, 0xffffff80 ;  /* 0xffffff8002127836 */ /* 0x004fd60000000000 */
[----:B------:R-:W-:Y:S05]  /*0b30*/  @!P0 BRA `(.L_x_3382) ;  /* 0x0000000000108947 */ /* 0x000fea0003800000 */
[----:B------:R-:W2:Y:S02]  /*0b40*/  LDC.64 R236, c[0x0][0x780] ;  /* 0x0001e000ffec7b82 */ /* 0x000ea40000000a00 */
[----:B--2---:R-:W-:-:S06]  /*0b50*/  IMAD.WIDE R236, R6, 0x4, R236 ;  /* 0x0000000406ec7825 */ /* 0x004fcc00078e02ec */
[----:B------:R2:W5:Y:S01]  /*0b60*/  LDG.E R236, desc[UR36][R236.64] ;  /* 0x00000024ecec7981 */ /* 0x000562000c1e1900 */
[----:B------:R-:W-:Y:S05]  /*0b70*/  BRA `(.L_x_3383) ;  /* 0x0000000000287947 */ /* 0x000fea0003800000 */
.L_x_3382:
[----:B------:R-:W-:Y:S01]  /*0b80*/  ULDC.64 UR4, c[0x0][0x770] ;  /* 0x0001dc0000047ab9 */ /* 0x000fe20000000a00 */
[----:B------:R-:W3:Y:S01]  /*0b90*/  LDC R236, c[0x0][0x280] ;  /* 0x0000a000ffec7b82 */ /* 0x000ee20000000800 */
[----:B------:R-:W-:-:S04]  /*0ba0*/  ISETP.NE.U32.AND P0, PT, RZ, UR4, PT ;  /* 0x00000004ff007c0c */ /* 0x000fc8000bf05070 */
[----:B------:R-:W-:-:S13]  /*0bb0*/  ISETP.NE.AND.EX P0, PT, RZ, UR5, PT, P0 ;  /* 0x00000005ff007c0c */ /* 0x000fda000bf05300 */
[----:B------:R-:W-:Y:S05]  /*0bc0*/  @!P0 BRA `(.L_x_3383) ;  /* 0x0000000000148947 */ /* 0x000fea0003800000 */
[----:B------:R-:W2:Y:S02]  /*0bd0*/  LDC.64 R2, c[0x0][0x770] ;  /* 0x0001dc00ff027b82 */ /* 0x000ea40000000a00 */
[----:B--2---:R-:W-:-:S05]  /*0be0*/  IMAD.WIDE R2, R6, 0x4, R2 ;  /* 0x0000000406027825 */ /* 0x004fca00078e0202 */
[----:B---3--:R-:W2:Y:S04]  /*0bf0*/  LDG.E R236, desc[UR36][R2.64] ;  /* 0x0000002402ec7981 */ /* 0x008ea8000c1e1900 */
[----:B------:R-:W2:Y:S02]  /*0c00*/  LDG.E R5, desc[UR36][R2.64+0x4] ;  /* 0x0000042402057981 */ /* 0x000ea4000c1e1900 */
[----:B--2---:R-:W-:-:S07]  /*0c10*/  IMAD.IADD R236, R5, 0x1, -R236 ;  /* 0x0000000105ec7824 */ /* 0x004fce00078e0aec */
.L_x_3383:
[----:B------:R-:W-:Y:S02]  /*0c20*/  ULDC.64 UR4, c[0x0][0x788] ;  /* 0x0001e20000047ab9 */ /* 0x000fe40000000a00 */
[----:B------:R-:W-:-:S04]  /*0c30*/  ISETP.NE.U32.AND P0, PT, RZ, UR4, PT ;  /* 0x00000004ff007c0c */ /* 0x000fc8000bf05070 */
[----:B------:R-:W-:-:S13]  /*0c40*/  ISETP.NE.AND.EX P0, PT, RZ, UR5, PT, P0 ;  /* 0x00000005ff007c0c */ /* 0x000fda000bf05300 */
[----:B------:R-:W-:Y:S05]  /*0c50*/  @!P0 BRA `(.L_x_3384) ;  /* 0x0000000000148947 */ /* 0x000fea0003800000 */
[----:B------:R-:W4:Y:S02]  /*0c60*/  LDC.64 R2, c[0x0][0x788] ;  /* 0x0001e200ff027b82 */ /* 0x000f240000000a00 */
[----:B----4-:R-:W-:-:S05]  /*0c70*/  IMAD.WIDE R2, R6, 0x4, R2 ;  /* 0x0000000406027825 */ /* 0x010fca00078e0202 */
[----:B-1----:R-:W4:Y:S04]  /*0c80*/  LDG.E R0, desc[UR36][R2.64] ;  /* 0x0000002402007981 */ /* 0x002f28000c1e1900 */
[----:B----4-:R1:W-:Y:S01]  /*0c90*/  STL [R1+0x10], R0 ;  /* 0x0000100001007387 */ /* 0x0103e20000100800 */
[----:B------:R-:W-:Y:S05]  /*0ca0*/  BRA `(.L_x_3385) ;  /* 0x0000000000287947 */ /* 0x000fea0003800000 */
.L_x_3384:
[----:B------:R-:W-:Y:S02]  /*0cb0*/  ULDC.64 UR4, c[0x0][0x778] ;  /* 0x0001de0000047ab9 */ /* 0x000fe40000000a00 */
[----:B------:R-:W-:-:S04]  /*0cc0*/  ISETP.NE.U32.AND P0, PT, RZ, UR4, PT ;  /* 0x00000004ff007c0c */ /* 0x000fc8000bf05070 */
[----:B------:R-:W-:-:S13]  /*0cd0*/  ISETP.NE.AND.EX P0, PT, RZ, UR5, PT, P0 ;  /* 0x00000005ff007c0c */ /* 0x000fda000bf05300 */
[----:B------:R-:W-:Y:S05]  /*0ce0*/  @!P0 BRA `(.L_x_3385) ;  /* 0x0000000000188947 */ /* 0x000fea0003800000 */
[----:B------:R-:W4:Y:S02]  /*0cf0*/  LDC.64 R2, c[0x0][0x778] ;  /* 0x0001de00ff027b82 */ /* 0x000f240000000a00 */
[----:B----4-:R-:W-:-:S05]  /*0d00*/  IMAD.WIDE R2, R6, 0x4, R2 ;  /* 0x0000000406027825 */ /* 0x010fca00078e0202 */
[----:B-1----:R-:W4:Y:S04]  /*0d10*/  LDG.E R0, desc[UR36][R2.64] ;  /* 0x0000002402007981 */ /* 0x002f28000c1e1900 */
[----:B------:R-:W4:Y:S02]  /*0d20*/  LDG.E R5, desc[UR36][R2.64+0x4] ;  /* 0x0000042402057981 */ /* 0x000f24000c1e1900 */
[----:B----4-:R-:W-:-:S05]  /*0d30*/  IADD3 R0, -R0, R5, RZ ;  /* 0x0000000500007210 */ /* 0x010fca0007ffe1ff */
[----:B------:R4:W-:Y:S02]  /*0d40*/  STL [R1+0x10], R0 ;  /* 0x0000100001007387 */ /* 0x0009e40000100800 */
.L_x_3385:
[----:B-1--4-:R-:W3:Y:S01]  /*0d50*/  LDL R0, [R1+0x10] ;  /* 0x0000100001007983 */ /* 0x012ee20000100800 */
[----:B------:R-:W1:Y:S01]  /*0d60*/  LDC R3, c[0x0][0x74c] ;  /* 0x0001d300ff037b82 */ /* 0x000e620000000800 */
[----:B------:R-:W-:Y:S02]  /*0d70*/  PLOP3.LUT P0, PT, PT, PT, PT, 0x80, 0x0 ;  /* 0x000000000000781c */ /* 0x000fe40003f0f070 */
        /* <DEDUP_REMOVED lines=32> */
[----:B---3-5:R-:W-:-:S04]  /*0f80*/  IMAD.IADD R0, R236, 0x1, -R0 ;  /* 0x00000001ec007824 */ /* 0x028fc800078e0a00 */
[----:B------:R-:W-:Y:S02]  /*0f90*/  IMAD R2, R4, 0x80, R0 ;  /* 0x0000008004027824 */ /* 0x000fe400078e0200 */
[----:B------:R-:W-:-:S03]  /*0fa0*/  VIADD R0, R236, 0x5f ;  /* 0x0000005fec007836 */ /* 0x000fc60000000000 */
[----:B-1----:R-:W-:Y:S01]  /*0fb0*/  IADD3 R2, R2, -R3, RZ ;  /* 0x8000000302027210 */ /* 0x002fe20007ffe0ff */
        /* <DEDUP_REMOVED lines=10> */
[----:B------:R-:W-:-:S04]  /*1060*/  MOV R0, RZ ;  /* 0x000000ff00007202 */ /* 0x000fc80000000f00 */
[----:B------:R-:W-:-:S13]  /*1070*/  LOP3.LUT P0, RZ, R0, 0x3ff, RZ, 0xc0, !PT ;  /* 0x000003ff00ff7812 */ /* 0x000fda000780c0ff */
[----:B------:R-:W-:Y:S05]  /*1080*/  @!P0 BRA `(.L_x_3387) ;  /* 0x00000000007c8947 */ /* 0x000fea0003800000 */
[----:B------:R-:W-:Y:S01]  /*1090*/  MOV R2, 0x0 ;  /* 0x0000000000027802 */ /* 0x000fe20000000f00 */
[----:B------:R-:W-:Y:S01]  /*10a0*/  ULDC.64 UR4, c[0x4][0x90] ;  /* 0x0100240000047ab9 */ /* 0x000fe20000000a00 */
[----:B------:R-:W-:Y:S01]  /*10b0*/  ULDC.64 UR6, c[0x4][0x8] ;  /* 0x0100020000067ab9 */ /* 0x000fe20000000a00 */
[----:B------:R-:W-:Y:S01]  /*10c0*/  IMAD.U32 R4, RZ, RZ, UR4 ;  /* 0x00000004ff047e24 */ /* 0x000fe2000f8e00ff */
[----:B------:R1:W3:Y:S01]  /*10d0*/  LDC.64 R14, c[0x4][R2] ;  /* 0x01000000020e7b82 */ /* 0x0002e20000000a00 */
        /* <DEDUP_REMOVED lines=10> */
[----:B--23--:R-:W-:Y:S05]  /*1180*/  CALL.ABS.NOINC R14 ;  /* 0x000000000e007343 */ /* 0x00cfea0003c00000 */
.L_x_3388:
        /* <DEDUP_REMOVED lines=15> */
.L_x_3387:
        /* <DEDUP_REMOVED lines=21> */
[----:B--23--:R-:W-:Y:S05]  /*13d0*/  CALL.ABS.NOINC R14 ;  /* 0x000000000e007343 */ /* 0x00cfea0003c00000 */
.L_x_3390:
        /* <DEDUP_REMOVED lines=15> */
.L_x_3389:
[----:B------:R-:W-:Y:S01]  /*14d0*/  SHF.R.S32.HI R7, RZ, 0x1f, R18 ;  /* 0x0000001fff077819 */ /* 0x000fe20000011412 */
[----:B------:R-:W-:-:S03]  /*14e0*/  UMOV UR4, 0xffffffff ;  /* 0xffffffff00047882 */ /* 0x000fc60000000000 */
[----:B------:R-:W-:-:S04]  /*14f0*/  LEA.HI R0, R7, R18, RZ, 0x7 ;  /* 0x0000001207007211 */ /* 0x000fc800078f38ff */
[----:B------:R-:W-:Y:S01]  /*1500*/  SHF.R.S32.HI R13, RZ, 0x7, R0 ;  /* 0x00000007ff0d7819 */ /* 0x000fe20000011400 */
[----:B------:R-:W-:Y:S06]  /*1510*/  BRA.DIV UR4, `(.L_x_3391) ;  /* 0x000000ce04e47947 */ /* 0x000fec000b800000 */
[----:B------:R1:W3:Y:S02]  /*1520*/  SHFL.IDX PT, R14, R13, RZ, 0x1f ;  /* 0x00001fff0d0e7589 */ /* 0x0002e400000e0000 */
.L_x_3489:
[----:B------:R-:W-:Y:S02]  /*1530*/  SHF.L.U32 R2, RZ, 0x1f, RZ ;  /* 0x0000001fff027819 */ /* 0x000fe400000006ff */
[CC--:B------:R-:W-:Y:S02]  /*1540*/  LEA.HI R8, R7.reuse, R18.reuse, RZ, 0x5 ;  /* 0x0000001207087211 */ /* 0x0c0fe400078f28ff */
[----:B------:R-:W4:Y:S01]  /*1550*/  SYNCS.PHASECHK.TRANS64.TRYWAIT P0, [R17+URZ+0x26800], R2 ;  /* 0x02680002110075a7 */ /* 0x000f22000800017f */
[----:B------:R-:W-:Y:S01]  /*1560*/  LEA.HI R5, R7, R18, RZ, 0x4 ;  /* 0x0000001207057211 */ /* 0x000fe200078f20ff */
[----:B----4-:R-:W-:Y:S06]  /*1570*/  @P0 BRA `(.L_x_3392) ;  /* 0x0000000000080947 */ /* 0x010fec0003800000 */
[----:B------:R-:W4:Y:S02]  /*1580*/  SYNCS.PHASECHK.TRANS64.TRYWAIT P0, [R17+URZ+0x26800], R2 ;  /* 0x02680002110075a7 */ /* 0x000f24000800017f */
[----:B----4-:R-:W-:Y:S05]  /*1590*/  @!P0 BRA `(.L_x_3393) ;  /* 0x000000cc00e08947 */ /* 0x010fea0003800000 */
.L_x_3392:
[----:B------:R-:W5:Y:S04]  /*15a0*/  LDL R12, [R1+0x10] ;  /* 0x00001000010c7983 */ /* 0x000f680000100800 */
[----:B------:R-:W2:Y:S01]  /*15b0*/  LDL R11, [R1+0x30] ;  /* 0x00003000010b7983 */ /* 0x000ea20000100800 */
[----:B----4-:R-:W-:Y:S01]  /*15c0*/  SHF.R.S32.HI R2, RZ, 0x5, R8 ;  /* 0x00000005ff027819 */ /* 0x010fe20000011408 */
[----:B------:R-:W-:Y:S01]  /*15d0*/  IMAD.SHL.U32 R3, R18, 0x40, RZ ;  /* 0x0000004012037824 */ /* 0x000fe200078e00ff */
[----:B------:R-:W-:Y:S01]  /*15e0*/  SHF.R.S32.HI R6, RZ, 0x4, R5 ;  /* 0x00000004ff067819 */ /* 0x000fe20000011405 */
[----:B------:R-:W4:Y:S01]  /*15f0*/  LDL R15, [R1+0x2c] ;  /* 0x00002c00010f7983 */ /* 0x000f220000100800 */
[----:B------:R-:W-:Y:S01]  /*1600*/  ULDC UR4, c[0x0][0x74c] ;  /* 0x0001d30000047ab9 */ /* 0x000fe20000000800 */
[----:B------:R-:W-:Y:S01]  /*1610*/  IMAD.SHL.U32 R4, R2, 0x10, RZ ;  /* 0x0000001002047824 */ /* 0x000fe200078e00ff */
[----:B------:R-:W-:-:S02]  /*1620*/  LEA.HI R9, R5, R6, RZ, 0x1 ;  /* 0x0000000605097211 */ /* 0x000fc400078f08ff */
[----:B------:R-:W-:Y:S02]  /*1630*/  LOP3.LUT R3, R3, 0x1c0, RZ, 0xc0, !PT ;  /* 0x000001c003037812 */ /* 0x000fe400078ec0ff */
[----:B------:R-:W-:Y:S02]  /*1640*/  LOP3.LUT R9, R9, 0x7ffffe, RZ, 0xc0, !PT ;  /* 0x007ffffe09097812 */ /* 0x000fe400078ec0ff */
[----:B------:R-:W-:Y:S02]  /*1650*/  LEA.HI R2, R7, R18, RZ, 0x3 ;  /* 0x0000001207027211 */ /* 0x000fe400078f18ff */
[----:B------:R-:W-:Y:S01]  /*1660*/  LOP3.LUT R5, R3, 0x30, R4, 0xf8, !PT ;  /* 0x0000003003057812 */ /* 0x000fe200078ef804 */
[----:B------:R-:W-:Y:S01]  /*1670*/  IMAD.IADD R6, R6, 0x1, -R9 ;  /* 0x0000000106067824 */ /* 0x000fe200078e0a09 */
[----:B------:R-:W-:Y:S02]  /*1680*/  SHF.R.U32.HI R3, RZ, 0x3, R3 ;  /* 0x00000003ff037819 */ /* 0x000fe40000011603 */
[----:B------:R-:W-:Y:S01]  /*1690*/  LOP3.LUT R4, R5, 0x8, R2, 0xf8, !PT ;  /* 0x0000000805047812 */ /* 0x000fe200078ef802 */
[----:B------:R-:W-:Y:S01]  /*16a0*/  IMAD R6, R13, 0xc, R6 ;  /* 0x0000000c0d067824 */ /* 0x000fe200078e0206 */
[----:B---3--:R-:W-:-:S02]  /*16b0*/  LEA.HI R2, R14, R14, RZ, 0x1 ;  /* 0x0000000e0e027211 */ /* 0x008fc400078f08ff */
[----:B------:R-:W-:Y:S02]  /*16c0*/  LOP3.LUT R3, R4, R3, RZ, 0x3c, !PT ;  /* 0x0000000304037212 */ /* 0x000fe400078e3cff */
[----:B------:R-:W-:Y:S02]  /*16d0*/  LOP3.LUT R5, R2, 0xfffffffe, RZ, 0xc0, !PT ;  /* 0xfffffffe02057812 */ /* 0x000fe400078ec0ff */
[----:B------:R-:W-:Y:S02]  /*16e0*/  LEA R2, R6, R3, 0x9 ;  /* 0x0000000306027211 */ /* 0x000fe400078e48ff */
[----:B------:R-:W-:Y:S01]  /*16f0*/  LOP3.LUT R3, R0, 0xffffff80, RZ, 0xc0, !PT ;  /* 0xffffff8000037812 */ /* 0x000fe200078ec0ff */
[----:B------:R-:W-:-:S04]  /*1700*/  IMAD.IADD R5, R14, 0x1, -R5 ;  /* 0x000000010e057824 */ /* 0x000fc800078e0a05 */
[----:B------:R-:W-:-:S05]  /*1710*/  IMAD.IADD R6, R18, 0x1, -R3 ;  /* 0x0000000112067824 */ /* 0x000fca00078e0a03 */
[--C-:B------:R-:W-:Y:S01]  /*1720*/  SHF.R.S32.HI R14, RZ, 0x1f, R6.reuse ;  /* 0x0000001fff0e7819 */ /* 0x100fe20000011406 */
[----:B------:R3:W-:Y:S04]  /*1730*/  STL [R1+0x18], R2 ;  /* 0x0000180201007387 */ /* 0x0007e80000100800 */
[----:B------:R1:W-:Y:S01]  /*1740*/  STL [R1+0x20], R14 ;  /* 0x0000200e01007387 */ /* 0x0003e20000100800 */
[----:B---3--:R-:W-:-:S05]  /*1750*/  IMAD R2, R13, 0x300, R6 ;  /* 0x000003000d027824 */ /* 0x008fca00078e0206 */
[----:B------:R-:W-:Y:S01]  /*1760*/  SHF.L.U32 R2, R2, 0x2, RZ ;  /* 0x0000000202027819 */ /* 0x000fe200000006ff */
        /* <DEDUP_REMOVED lines=34> */
[----:B------:R-:W-:Y:S01]  /*1990*/  IMAD R2, R2, 0x4, R17 ;  /* 0x0000000402027824 */ /* 0x000fe200078e0211 */
[----:B-----5:R-:W-:-:S04]  /*19a0*/  IADD3 R10, -R12, 0x7f, R236 ;  /* 0x0000007f0c0a7810 */ /* 0x020fc80007ffe1ec */
[----:B--2---:R-:W-:-:S05]  /*19b0*/  LEA R10, R11, R10, 0x7 ;  /* 0x0000000a0b0a7211 */ /* 0x004fca00078e38ff */
[----:B------:R-:W-:-:S04]  /*19c0*/  VIADD R10, R10, -UR4 ;  /* 0x800000040a0a7c36 */ /* 0x000fc80008000000 */
[----:B------:R-:W-:-:S05]  /*19d0*/  IMAD.HI R10, R10, 0x2aaaaaab, RZ ;  /* 0x2aaaaaab0a0a7827 */ /* 0x000fca00078e02ff */
[----:B------:R-:W-:-:S04]  /*19e0*/  SHF.R.U32.HI R9, RZ, 0x1f, R10 ;  /* 0x0000001fff097819 */ /* 0x000fc8000001160a */
[----:B------:R-:W-:Y:S02]  /*19f0*/  LEA.HI.SX32 R9, R10, R9, 0x1c ;  /* 0x000000090a097211 */ /* 0x000fe400078fe2ff */
[----:B------:R-:W-:Y:S02]  /*1a00*/  LEA.HI R10, R14, R6, RZ, 0x2 ;  /* 0x000000060e0a7211 */ /* 0x000fe400078f10ff */
[----:B----4-:R-:W-:-:S03]  /*1a10*/  VIADDMNMX R237, R9, 0x1, R15, PT ;  /* 0x0000000109ed7846 */ /* 0x010fc6000380010f */
[----:B------:R1:W-:Y:S01]  /*1a20*/  STL [R1+0x14], R10 ;  /* 0x0000140a01007387 */ /* 0x0003e20000100800 */
[----:B------:R-:W-:Y:S02]  /*1a30*/  ISETP.GE.AND P0, PT, R16, R237, PT ;  /* 0x000000ed1000720c */ /* 0x000fe40003f06270 */
[----:B------:R-:W-:-:S05]  /*1a40*/  LOP3.LUT R3, R10, 0xfffffffc, RZ, 0xc0, !PT ;  /* 0xfffffffc0a037812 */ /* 0x000fca00078ec0ff */
[----:B------:R-:W-:-:S06]  /*1a50*/  IMAD.IADD R3, R6, 0x1, -R3 ;  /* 0x0000000106037824 */ /* 0x000fcc00078e0a03 */
[----:B-1----:R-:W-:Y:S05]  /*1a60*/  @P0 BRA `(.L_x_3394) ;  /* 0x0000004000e80947 */ /* 0x002fea0003800000 */
        /* <DEDUP_REMOVED lines=12> */
[----:B------:R-:W-:Y:S02]  /*1b30*/  IADD3 R22, R13, -R6, RZ ;  /* 0x800000060d167210 */ /* 0x000fe40007ffe0ff */
[----:B------:R-:W-:Y:S02]  /*1b40*/  CS2R R144, SRZ ;  /* 0x0000000000907805 */ /* 0x000fe4000001ff00 */
        /* <DEDUP_REMOVED lines=8> */
[----:B------:R-:W-:Y:S01]  /*1bd0*/  LOP3.LUT R9, R6, 0xfffffffc, RZ, 0xc0, !PT ;  /* 0xfffffffc06097812 */ /* 0x000fe200078ec0ff */
[C---:B------:R-:W-:Y:S01]  /*1be0*/  VIADD R8, R11.reuse, 0x8 ;  /* 0x000000080b087836 */ /* 0x040fe20000000000 */
[--C-:B------:R-:W-:Y:S01]  /*1bf0*/  SHF.R.S32.HI R14, RZ, 0x2, R10.reuse ;  /* 0x00000002ff0e7819 */ /* 0x100fe2000001140a */
[----:B------:R-:W-:Y:S01]  /*1c00*/  VIADD R15, R11, 0x10 ;  /* 0x000000100b0f7836 */ /* 0x000fe20000000000 */
        /* <DEDUP_REMOVED lines=18> */
[----:B------:R-:W-:Y:S01]  /*1d30*/  IADD3 R23, R23, R21, -R14 ;  /* 0x0000001517177210 */ /* 0x000fe20007ffe80e */
[----:B------:R-:W-:Y:S01]  /*1d40*/  IMAD.HI R20, R19, 0x2aaaaaab, RZ ;  /* 0x2aaaaaab13147827 */ /* 0x000fe200078e02ff */
[----:B------:R-:W-:Y:S02]  /*1d50*/  LOP3.LUT R4, R4, 0xfffffffe, RZ, 0xc0, !PT ;  /* 0xfffffffe04047812 */ /* 0x000fe400078ec0ff */
[----:B------:R-:W-:Y:S02]  /*1d60*/  CS2R R122, SRZ ;  /* 0x00000000007a7805 */ /* 0x000fe4000001ff00 */
[----:B------:R-:W-:Y:S02]  /*1d70*/  SHF.R.U32.HI R7, RZ, 0x1, R6 ;  /* 0x00000001ff077819 */ /* 0x000fe40000011606 */
[----:B------:R-:W-:Y:S02]  /*1d80*/  CS2R R120, SRZ ;  /* 0x0000000000787805 */ /* 0x000fe4000001ff00 */
[----:B------:R-:W-:-:S02]  /*1d90*/  SHF.R.U32.HI R14, RZ, 0x1, R13 ;  /* 0x00000001ff0e7819 */ /* 0x000fc4000001160d */
[----:B------:R-:W-:Y:S02]  /*1da0*/  CS2R R182, SRZ ;  /* 0x0000000000b67805 */ /* 0x000fe4000001ff00 */
[----:B------:R-:W-:Y:S02]  /*1db0*/  SHF.R.U32.HI R21, RZ, 0x1, R20 ;  /* 0x00000001ff157819 */ /* 0x000fe40000011614 */
[----:B------:R-:W-:Y:S02]  /*1dc0*/  CS2R R180, SRZ ;  /* 0x0000000000b47805 */ /* 0x000fe4000001ff00 */
[----:B------:R-:W-:Y:S02]  /*1dd0*/  IADD3 R4, R11, -R4, RZ ;  /* 0x800000040b047210 */ /* 0x000fe40007ffe0ff */
[----:B------:R-:W-:Y:S02]  /*1de0*/  CS2R R178, SRZ ;  /* 0x0000000000b27805 */ /* 0x000fe4000001ff00 */
[----:B------:R-:W-:-:S02]  /*1df0*/  LEA.HI R7, R6, R7, RZ, 0x1 ;  /* 0x0000000706077211 */ /* 0x000fc400078f08ff */
[----:B------:R-:W-:Y:S02]  /*1e00*/  CS2R R176, SRZ ;  /* 0x0000000000b07805 */ /* 0x000fe4000001ff00 */
[----:B------:R-:W-:Y:S02]  /*1e10*/  LEA.HI R13, R13, R14, RZ, 0x1 ;  /* 0x0000000e0d0d7211 */ /* 0x000fe400078f08ff */
[----:B------:R-:W-:Y:S02]  /*1e20*/  CS2R R174, SRZ ;  /* 0x0000000000ae7805 */ /* 0x000fe4000001ff00 */
[----:B------:R-:W-:Y:S01]  /*1e30*/  LOP3.LUT R11, R10, 0xfffffffe, RZ, 0xc0, !PT ;  /* 0xfffffffe0a0b7812 */ /* 0x000fe200078ec0ff */
[----:B------:R-:W-:Y:S01]  /*1e40*/  IMAD R7, R7, -0xc, R0 ;  /* 0xfffffff407077824 */ /* 0x000fe200078e0200 */
[----:B------:R-:W-:Y:S01]  /*1e50*/  LEA.HI R20, R20, R21, RZ, 0x1 ;  /* 0x0000001514147211 */ /* 0x000fe200078f08ff */
[----:B------:R-:W-:Y:S01]  /*1e60*/  IMAD R12, R13, -0xc, R12 ;  /* 0xfffffff40d0c7824 */ /* 0x000fe200078e020c */
[----:B------:R-:W-:Y:S01]  /*1e70*/  LOP3.LUT R18, R18, 0xfffffffe, RZ, 0xc0, !PT ;  /* 0xfffffffe12127812 */ /* 0x000fe200078ec0ff */
[----:B------:R-:W-:Y:S01]  /*1e80*/  IMAD.IADD R11, R8, 0x1, -R11 ;  /* 0x00000001080b7824 */ /* 0x000fe200078e0a0b */
[----:B------:R-:W-:Y:S01]  /*1e90*/  CS2R R172, SRZ ;  /* 0x0000000000ac7805 */ /* 0x000fe2000001ff00 */
[----:B------:R-:W-:Y:S01]  /*1ea0*/  IMAD R19, R20, -0xc, R19 ;  /* 0xfffffff414137824 */ /* 0x000fe200078e0213 */
[----:B------:R-:W-:Y:S01]  /*1eb0*/  CS2R R170, SRZ ;  /* 0x0000000000aa7805 */ /* 0x000fe2000001ff00 */
[----:B------:R-:W-:Y:S01]  /*1ec0*/  IMAD.IADD R18, R15, 0x1, -R18 ;  /* 0x000000010f127824 */ /* 0x000fe200078e0a12 */
[----:B------:R-:W-:Y:S01]  /*1ed0*/  LEA R0, R12, R11, 0x3 ;  /* 0x0000000b0c007211 */ /* 0x000fe200078e18ff */
[----:B------:R-:W-:Y:S01]  /*1ee0*/  IMAD R4, R7, 0x8, R4 ;  /* 0x0000000807047824 */ /* 0x000fe200078e0204 */
[----:B------:R-:W-:Y:S01]  /*1ef0*/  CS2R R168, SRZ ;  /* 0x0000000000a87805 */ /* 0x000fe2000001ff00 */
[----:B------:R-:W-:Y:S01]  /*1f00*/  IMAD R6, R19, 0x8, R18 ;  /* 0x0000000813067824 */ /* 0x000fe200078e0212 */
[----:B------:R-:W-:Y:S01]  /*1f10*/  CS2R R166, SRZ ;  /* 0x0000000000a67805 */ /* 0x000fe2000001ff00 */
[----:B------:R-:W-:Y:S01]  /*1f20*/  IMAD R8, R22, -0x40, R23 ;  /* 0xffffffc016087824 */ /* 0x000fe200078e0217 */
[----:B------:R1:W-:Y:S01]  /*1f30*/  STL [R1+0x8], R4 ;  /* 0x0000080401007387 */ /* 0x0003e20000100800 */
[----:B------:R-:W-:-:S02]  /*1f40*/  CS2R R164, SRZ ;  /* 0x0000000000a47805 */ /* 0x000fc4000001ff00 */
[----:B------:R-:W-:Y:S02]  /*1f50*/  CS2R R162, SRZ ;  /* 0x0000000000a27805 */ /* 0x000fe4000001ff00 */
[----:B------:R-:W-:Y:S01]  /*1f60*/  CS2R R160, SRZ ;  /* 0x0000000000a07805 */ /* 0x000fe2000001ff00 */
[----:B------:R2:W-:Y:S01]  /*1f70*/  STL [R1+0x4], R0 ;  /* 0x0000040001007387 */ /* 0x0005e20000100800 */
[----:B------:R-:W-:Y:S02]  /*1f80*/  CS2R R158, SRZ ;  /* 0x00000000009e7805 */ /* 0x000fe4000001ff00 */
[----:B------:R-:W-:Y:S02]  /*1f90*/  CS2R R156, SRZ ;  /* 0x00000000009c7805 */ /* 0x000fe4000001ff00 */
[----:B------:R-:W-:Y:S01]  /*1fa0*/  CS2R R154, SRZ ;  /* 0x00000000009a7805 */ /* 0x000fe2000001ff00 */
[----:B------:R3:W-:Y:S01]  /*1fb0*/  STL [R1], R6 ;  /* 0x0000000601007387 */ /* 0x0007e20000100800 */
[----:B------:R-:W-:Y:S01]  /*1fc0*/  CS2R R152, SRZ ;  /* 0x0000000000987805 */ /* 0x000fe2000001ff00 */
[----:B-1----:R-:W-:-:S02]  /*1fd0*/  IMAD.MOV.U32 R4, RZ, RZ, RZ ;  /* 0x000000ffff047224 */ /* 0x002fc400078e00ff */
[----:B--2---:R-:W-:-:S07]  /*1fe0*/  IMAD.MOV.U32 R0, RZ, RZ, RZ ;  /* 0x000000ffff007224 */ /* 0x004fce00078e00ff */
.L_x_3405:
[----:B-1-3--:R-:W2:Y:S02]  /*1ff0*/  LDL R6, [R1+0xc] ;  /* 0x00000c0001067983 */ /* 0x00aea40000100800 */
[----:B--2---:R-:W-:-:S04]  /*2000*/  LOP3.LUT R6, R6, 0x1, RZ, 0xfc, !PT ;  /* 0x0000000106067812 */ /* 0x004fc800078efcff */
[----:B------:R-:W-:-:S13]  /*2010*/  ISETP.NE.AND P0, PT, R6, 0x3, PT ;  /* 0x000000030600780c */ /* 0x000fda0003f05270 */
[----:B------:R-:W-:Y:S05]  /*2020*/  @!P0 BRA `(.L_x_3395) ;  /* 0x0000000000048947 */ /* 0x000fea0003800000 */
[----:B------:R-:W-:Y:S01]  /*2030*/  BPT.TRAP 0x1 ;  /* 0x000000040000795c */ /* 0x000fe20000300000 */
.L_x_3395:
[----:B------:R-:W-:Y:S02]  /*2040*/  LEA R6, R0, R17, 0x3 ;  /* 0x0000001100067211 */ /* 0x000fe400078e18ff */
[----:B------:R-:W-:-:S04]  /*2050*/  SHF.L.U32 R19, R4, 0x1f, RZ ;  /* 0x0000001f04137819 */ /* 0x000fc800000006ff */
[----:B------:R1:W2:Y:S01]  /*2060*/  SYNCS.PHASECHK.TRANS64.TRYWAIT P1, [R6+URZ+0x26810], R19 ;  /* 0x02681013060075a7 */ /* 0x0002a2000802017f */
[----:B------:R-:W-:Y:S05]  /*2070*/  @!P0 BRA `(.L_x_3396) ;  /* 0x0000000000048947 */ /* 0x000fea0003800000 */
[----:B------:R-:W-:Y:S01]  /*2080*/  BPT.TRAP 0x1 ;  /* 0x000000040000795c */ /* 0x000fe20000300000 */
.L_x_3396:
[----:B------:R-:W-:-:S05]  /*2090*/  VIADD R7, R17, 0xe000 ;  /* 0x0000e00011077836 */ /* 0x000fca0000000000 */
[----:B------:R-:W-:-:S04]  /*20a0*/  SHF.R.U32.HI R7, RZ, 0x4, R7 ;  /* 0x00000004ff077819 */ /* 0x000fc80000011607 */
[----:B------:R-:W-:Y:S01]  /*20b0*/  LOP3.LUT R7, R7, 0x3fff, RZ, 0xc0, !PT ;  /* 0x00003fff07077812 */ /* 0x000fe200078ec0ff */
[----:B--2---:R-:W-:Y:S06]  /*20c0*/  @P1 BRA `(.L_x_3397) ;  /* 0x0000000000081947 */ /* 0x004fec0003800000 */
[----:B------:R-:W2:Y:S02]  /*20d0*/  SYNCS.PHASECHK.TRANS64.TRYWAIT P1, [R6+URZ+0x26810], R19 ;  /* 0x02681013060075a7 */ /* 0x000ea4000802017f */
[----:B--2---:R-:W-:Y:S05]  /*20e0*/  @!P1 BRA `(.L_x_3398) ;  /* 0x000000c400209947 */ /* 0x004fea0003800000 */
.L_x_3397:
[----:B------:R-:W-:Y:S05]  /*20f0*/  WARPSYNC.ALL ;  /* 0x0000000000007948 */ /* 0x000fea0003800000 */
[----:B------:R-:W-:Y:S01]  /*2100*/  LOP3.LUT R11, R7, 0x10000, RZ, 0xfc, !PT ;  /* 0x00010000070b7812 */ /* 0x000fe200078efcff */
[----:B------:R-:W-:Y:S01]  /*2110*/  IMAD R10, R5, 0x2000, R17 ;  /* 0x00002000050a7824 */ /* 0x000fe200078e0211 */
[----:B------:R-:W3:Y:S04]  /*2120*/  LDL R14, [R1+0x8] ;  /* 0x00000800010e7983 */ /* 0x000ee80000100800 */
[----:B------:R-:W-:Y:S01]  /*2130*/  R2UR UR9, R10 ;  /* 0x000000000a0972ca */ /* 0x000fe200000e0000 */
[----:B------:R-:W-:Y:S01]  /*2140*/  IMAD R11, R0, 0x300, R11 ;  /* 0x00000300000b7824 */ /* 0x000fe200078e020b */
[----:B------:R-:W4:Y:S04]  /*2150*/  LDL R13, [R1] ;  /* 0x00000000010d7983 */ /* 0x000f280000100800 */
[----:B------:R-:W-:Y:S01]  /*2160*/  R2UR UR8, R11 ;  /* 0x000000000b0872ca */ /* 0x000fe200000e0000 */
[----:B------:R-:W5:Y:S06]  /*2170*/  LDL R12, [R1+0x4] ;  /* 0x00000400010c7983 */ /* 0x000f6c0000100800 */
        /* <DEDUP_REMOVED lines=30> */
[C---:B---3--:R-:W-:Y:S01]  /*2360*/  IMAD R10, R0.reuse, 0x80, R14 ;  /* 0x00000080000a7824 */ /* 0x048fe200078e020e */
[C---:B-----5:R-:W-:Y:S01]  /*2370*/  LEA R12, R0.reuse, R12, 0x7 ;  /* 0x0000000c000c7211 */ /* 0x060fe200078e38ff */
[----:B----4-:R-:W-:Y:S02]  /*2380*/  IMAD R14, R0, 0x80, R13 ;  /* 0x00000080000e7824 */ /* 0x010fe400078e020d */
[C---:B------:R-:W-:Y:S02]  /*2390*/  IMAD R10, R3.reuse, 0x2, R10 ;  /* 0x00000002030a7824 */ /* 0x040fe400078e020a */
[C---:B------:R-:W-:Y:S01]  /*23a0*/  IMAD R18, R3.reuse, 0x2, R12 ;  /* 0x0000000203127824 */ /* 0x040fe200078e020c */
[----:B------:R-:W-:Y:S01]  /*23b0*/  LEA R20, R3, R14, 0x1 ;  /* 0x0000000e03147211 */ /* 0x000fe200078e08ff */
[--C-:B------:R-:W-:Y:S02]  /*23c0*/  IMAD R14, R10, 0x4, R17.reuse ;  /* 0x000000040a0e7824 */ /* 0x100fe400078e0211 */
[----:B------:R-:W-:-:S02]  /*23d0*/  IMAD R12, R18, 0x4, R17 ;  /* 0x00000004120c7824 */ /* 0x000fc400078e0211 */
[----:B------:R-:W-:Y:S01]  /*23e0*/  IMAD R15, R20, 0x4, R17 ;  /* 0x00000004140f7824 */ /* 0x000fe200078e0211 */
[----:B------:R-:W-:-:S05]  /*23f0*/  IADD3 R13, R17, 0x1a000, RZ ;  /* 0x0001a000110d7810 */ /* 0x000fca0007ffe0ff */
[--C-:B------:R-:W-:Y:S02]  /*2400*/  IMAD R184, R10, 0x4, R13.reuse ;  /* 0x000000040ab87824 */ /* 0x100fe400078e020d */
[--C-:B------:R-:W-:Y:S02]  /*2410*/  IMAD R11, R18, 0x4, R13.reuse ;  /* 0x00000004120b7824 */ /* 0x100fe400078e020d */
[----:B------:R-:W-:Y:S01]  /*2420*/  IMAD R13, R20, 0x4, R13 ;  /* 0x00000004140d7824 */ /* 0x000fe200078e020d */
[----:B------:R-:W-:Y:S02]  /*2430*/  WARPGROUP.DEPBAR.LE gsb0, 0x0 ;  /* 0x00008000000079c5 */ /* 0x000fe40000010000 */
[----:B------:R-:W3:Y:S04]  /*2440*/  LDS R14, [R14+0x1a000] ;  /* 0x01a000000e0e7984 */ /* 0x000ee80000000800 */
[----:B------:R-:W4:Y:S04]  /*2450*/  LDS R12, [R12+0x1a000] ;  /* 0x01a000000c0c7984 */ /* 0x000f280000000800 */
[----:B------:R-:W1:Y:S01]  /*2460*/  LDS R15, [R15+0x1a000] ;  /* 0x01a000000f0f7984 */ /* 0x000e620000000800 */
[----:B------:R-:W-:Y:S05]  /*2470*/  @!P0 BRA `(.L_x_3399) ;  /* 0x0000000000048947 */ /* 0x000fea0003800000 */
[----:B------:R-:W-:Y:S01]  /*2480*/  BPT.TRAP 0x1 ;  /* 0x000000040000795c */ /* 0x000fe20000300000 */
.L_x_3399:
[----:B------:R1:W1:Y:S01]  /*2490*/  SYNCS.PHASECHK.TRANS64.TRYWAIT P1, [R6+URZ+0x26830], R19 ;  /* 0x02683013060075a7 */ /* 0x000262000802017f */
[----:B------:R-:W-:Y:S05]  /*24a0*/  @!P0 BRA `(.L_x_3400) ;  /* 0x0000000000048947 */ /* 0x000fea0003800000 */
[----:B------:R-:W-:Y:S01]  /*24b0*/  BPT.TRAP 0x1 ;  /* 0x000000040000795c */ /* 0x000fe20000300000 */
.L_x_3400:
[----:B------:R-:W-:-:S04]  /*24c0*/  IADD3 R10, R17, 0x14000, RZ ;  /* 0x00014000110a7810 */ /* 0x000fc80007ffe0ff */
[----:B------:R-:W-:-:S04]  /*24d0*/  SHF.R.U32.HI R10, RZ, 0x4, R10 ;  /* 0x00000004ff0a7819 */ /* 0x000fc8000001160a */
[----:B------:R-:W-:-:S04]  /*24e0*/  LOP3.LUT R10, R10, 0x3fff, RZ, 0xc0, !PT ;  /* 0x00003fff0a0a7812 */ /* 0x000fc800078ec0ff */
[----:B------:R-:W-:Y:S01]  /*24f0*/  LOP3.LUT R21, R10, 0x10000, RZ, 0xfc, !PT ;  /* 0x000100000a157812 */ /* 0x000fe200078efcff */
[----:B-1----:R-:W-:Y:S06]  /*2500*/  @P1 BRA `(.L_x_3401) ;  /* 0x0000000000081947 */ /* 0x002fec0003800000 */
[----:B------:R-:W1:Y:S02]  /*2510*/  SYNCS.PHASECHK.TRANS64.TRYWAIT P1, [R6+URZ+0x26830], R19 ;  /* 0x02683013060075a7 */ /* 0x000e64000802017f */
[----:B-1----:R-:W-:Y:S05]  /*2520*/  @!P1 BRA `(.L_x_3402) ;  /* 0x000000c000249947 */ /* 0x002fea0003800000 */
.L_x_3401:
        /* <DEDUP_REMOVED lines=11> */
[----:B---3--:R-:W1:Y:S01]  /*25e0*/  SHFL.IDX PT, R227, R14, R9, 0x1f ;  /* 0x00001f090ee37589 */ /* 0x008e6200000e0000 */
[----:B------:R-:W-:Y:S01]  /*25f0*/  ULOP3.LUT UR9, UR9, 0x10000, URZ, 0xfc, !UPT ;  /* 0x0001000009097892 */ /* 0x000fe2000f8efc3f */
[----:B------:R-:W-:Y:S01]  /*2600*/  FMUL.FTZ R22, R77, UR10 ;  /* 0x0000000a4d167c20 */ /* 0x000fe20008410000 */
[----:B------:R-:W-:Y:S01]  /*2610*/  FMUL.FTZ R77, R84, UR10 ;  /* 0x0000000a544d7c20 */ /* 0x000fe20008410000 */
[----:B------:R-:W-:Y:S01]  /*2620*/  FMUL.FTZ R84, R91, UR10 ;  /* 0x0000000a5b547c20 */ /* 0x000fe20008410000 */
[----:B------:R-:W-:Y:S01]  /*2630*/  FMUL.FTZ R91, R98, UR10 ;  /* 0x0000000a625b7c20 */ /* 0x000fe20008410000 */
[----:B------:R-:W-:Y:S01]  /*2640*/  FMUL.FTZ R23, R78, UR10 ;  /* 0x0000000a4e177c20 */ /* 0x000fe20008410000 */
[----:B------:R-:W-:Y:S01]  /*2650*/  IMAD R98, R16, -0x60, R236 ;  /* 0xffffffa010627824 */ /* 0x000fe200078e02ec */
        /* <DEDUP_REMOVED lines=10> */
[----:B------:R-:W-:-:S02]  /*2700*/  IMAD R99, R3, -0x2, R98 ;  /* 0xfffffffe03637824 */ /* 0x000fc400078e0262 */
[----:B------:R-:W-:Y:S01]  /*2710*/  FMUL.FTZ R235, R73, UR10 ;  /* 0x0000000a49eb7c20 */ /* 0x000fe20008410000 */
[----:B------:R-:W-:Y:S01]  /*2720*/  FMUL.FTZ R18, R72, UR10 ;  /* 0x0000000a48127c20 */ /* 0x000fe20008410000 */
[----:B------:R-:W-:Y:S01]  /*2730*/  FMUL.FTZ R73, R80, UR10 ;  /* 0x0000000a50497c20 */ /* 0x000fe20008410000 */
[----:B------:R-:W-:Y:S02]  /*2740*/  IMAD.IADD R99, R99, 0x1, -R8 ;  /* 0x0000000163637824 */ /* 0x000fe400078e0a08 */
[----:B------:R-:W-:Y:S01]  /*2750*/  FMUL.FTZ R20, R75, UR10 ;  /* 0x0000000a4b147c20 */ /* 0x000fe20008410000 */
[----:B--2---:R-:W-:Y:S01]  /*2760*/  FMUL.FTZ R19, R74, UR10 ;  /* 0x0000000a4a137c20 */ /* 0x004fe20008410000 */
[----:B------:R-:W-:Y:S01]  /*2770*/  FMUL.FTZ R75, R82, UR10 ;  /* 0x0000000a524b7c20 */ /* 0x000fe20008410000 */
[C---:B------:R-:W-:Y:S01]  /*2780*/  VIADD R222, R99.reuse, 0x8 ;  /* 0x0000000863de7836 */ /* 0x040fe20000000000 */
[----:B------:R-:W-:Y:S01]  /*2790*/  SEL R208, R99, 0x60, P2 ;  /* 0x0000006063d07807 */ /* 0x000fe20001000000 */
        /* <DEDUP_REMOVED lines=11> */
[----:B------:R-:W-:Y:S01]  /*2850*/  ISETP.GT.AND P6, PT, R208, RZ, PT ;  /* 0x000000ffd000720c */ /* 0x000fe20003fc4270 */
[----:B------:R-:W-:Y:S01]  /*2860*/  FMUL.FTZ R21, R76, UR10 ;  /* 0x0000000a4c157c20 */ /* 0x000fe20008410000 */
[C---:B------:R-:W-:Y:S01]  /*2870*/  ISETP.GT.AND P4, PT, R208.reuse, 0x10, PT ;  /* 0x00000010d000780c */ /* 0x040fe20003f84270 */
[----:B------:R-:W-:Y:S01]  /*2880*/  FMUL.FTZ R76, R83, UR10 ;  /* 0x0000000a534c7c20 */ /* 0x000fe20008410000 */
[----:B------:R-:W-:Y:S01]  /*2890*/  ISETP.GT.AND P5, PT, R208, 0x1, PT ;  /* 0x00000001d000780c */ /* 0x000fe20003fa4270 */
[----:B------:R-:W-:Y:S01]  /*28a0*/  FMUL.FTZ R81, R88, UR10 ;  /* 0x0000000a58517c20 */ /* 0x000fe20008410000 */
[----:B------:R-:W-:Y:S01]  /*28b0*/  FMUL.FTZ R83, R90, UR10 ;  /* 0x0000000a5a537c20 */ /* 0x000fe20008410000 */
[----:B------:R-:W5:Y:S01]  /*28c0*/  MUFU.TANH R235, R235 ;  /* 0x000000eb00eb7308 */ /* 0x000f620000002400 */
[----:B--2---:R-:W-:Y:S01]  /*28d0*/  FSEL R210, R18, -INF , !P6 ;  /* 0xff80000012d27808 */ /* 0x004fe20007000000 */
[----:B------:R-:W-:Y:S01]  /*28e0*/  FMUL.FTZ R191, R110, UR10 ;  /* 0x0000000a6ebf7c20 */ /* 0x000fe20008410000 */
[----:B------:R-:W-:Y:S01]  /*28f0*/  ISETP.GT.AND P6, PT, R208, 0x11, PT ;  /* 0x00000011d000780c */ /* 0x000fe20003fc4270 */
[----:B------:R-:W-:Y:S01]  /*2900*/  FMUL.FTZ R88, R95, UR10 ;  /* 0x0000000a5f587c20 */ /* 0x000fe20008410000 */
[----:B------:R-:W-:Y:S01]  /*2910*/  SEL R222, R222, 0x60, P1 ;  /* 0x00000060dede7807 */ /* 0x000fe20000800000 */
[----:B------:R-:W-:Y:S01]  /*2920*/  FMUL.FTZ R90, R97, UR10 ;  /* 0x0000000a615a7c20 */ /* 0x000fe20008410000 */
[----:B------:R-:W-:Y:S01]  /*2930*/  FMUL.FTZ R193, R109, UR10 ;  /* 0x0000000a6dc17c20 */ /* 0x000fe20008410000 */
[----:B------:R-:W2:Y:S01]  /*2940*/  MUFU.TANH R74, R74 ;  /* 0x0000004a004a7308 */ /* 0x000ea20000002400 */
[----:B---3--:R-:W-:Y:S01]  /*2950*/  FSEL R188, R73, -INF , !P4 ;  /* 0xff80000049bc7808 */ /* 0x008fe20006000000 */
[----:B------:R-:W-:Y:S01]  /*2960*/  FMUL.FTZ R89, R96, UR10 ;  /* 0x0000000a60597c20 */ /* 0x000fe20008410000 */
[----:B------:R-:W-:Y:S01]  /*2970*/  ISETP.GT.AND P4, PT, R208, 0x21, PT ;  /* 0x00000021d000780c */ /* 0x000fe20003f84270 */
[----:B------:R-:W-:Y:S01]  /*2980*/  FMUL.FTZ R96, R103, UR10 ;  /* 0x0000000a67607c20 */ /* 0x000fe20008410000 */
[----:B------:R-:W-:Y:S01]  /*2990*/  FMUL.FTZ R95, R102, UR10 ;  /* 0x0000000a665f7c20 */ /* 0x000fe20008410000 */
[----:B------:R-:W-:Y:S01]  /*29a0*/  FMUL.FTZ R103, R108, UR10 ;  /* 0x0000000a6c677c20 */ /* 0x000fe20008410000 */
[----:B------:R-:W-:Y:S01]  /*29b0*/  FMUL.FTZ R215, R114, UR10 ;  /* 0x0000000a72d77c20 */ /* 0x000fe20008410000 */
[----:B------:R-:W3:Y:S01]  /*29c0*/  MUFU.TANH R82, R82 ;  /* 0x0000005200527308 */ /* 0x000ee20000002400 */
[----:B-----5:R-:W-:Y:S01]  /*29d0*/  FSEL R220, R235, -INF , !P5 ;  /* 0xff800000ebdc7808 */ /* 0x020fe20006800000 */
[----:B------:R-:W-:Y:S01]  /*29e0*/  VIADD R114, R9, 0x4 ;  /* 0x0000000409727836 */ /* 0x000fe20000000000 */
[----:B------:R-:W-:Y:S01]  /*29f0*/  ISETP.GT.AND P5, PT, R208, 0x18, PT ;  /* 0x00000018d000780c */ /* 0x000fe20003fa4270 */
[----:B------:R-:W-:Y:S01]  /*2a00*/  FMUL.FTZ R97, R104, UR10 ;  /* 0x0000000a68617c20 */ /* 0x000fe20008410000 */
[----:B------:R-:W-:Y:S01]  /*2a10*/  FMUL.FTZ R98, R105, UR10 ;  /* 0x0000000a69627c20 */ /* 0x000fe20008410000 */
[----:B------:R-:W-:Y:S01]  /*2a20*/  ISETP.GT.AND P2, PT, R208, 0x9, PT ;  /* 0x00000009d000780c */ /* 0x000fe20003f44270 */
[----:B------:R-:W-:Y:S01]  /*2a30*/  FMUL.FTZ R194, R106, UR10 ;  /* 0x0000000a6ac27c20 */ /* 0x000fe20008410000 */
[----:B------:R-:W-:Y:S01]  /*2a40*/  MUFU.TANH R77, R77 ;  /* 0x0000004d004d7308 */ /* 0x000fe20000002400 */
[----:B--2---:R-:W-:Y:S01]  /*2a50*/  FSEL R187, R74, -INF , !P6 ;  /* 0xff8000004abb7808 */ /* 0x004fe20007000000 */
[----:B------:R-:W-:Y:S01]  /*2a60*/  FMUL.FTZ R195, R107, UR10 ;  /* 0x0000000a6bc37c20 */ /* 0x000fe20008410000 */
[----:B------:R-:W-:Y:S01]  /*2a70*/  ISETP.GT.AND P6, PT, R208, 0x28, PT ;  /* 0x00000028d000780c */ /* 0x000fe20003fc4270 */
[----:B------:R-:W-:Y:S01]  /*2a80*/  FMUL.FTZ R102, R112, UR10 ;  /* 0x0000000a70667c20 */ /* 0x000fe20008410000 */
[C---:B------:R-:W-:Y:S01]  /*2a90*/  ISETP.GT.AND P3, PT, R208.reuse, 0x8, PT ;  /* 0x00000008d000780c */ /* 0x040fe20003f64270 */
[----:B------:R-:W-:Y:S01]  /*2aa0*/  FMUL.FTZ R192, R111, UR10 ;  /* 0x0000000a6fc07c20 */ /* 0x000fe20008410000 */
[----:B------:R-:W-:Y:S01]  /*2ab0*/  ISETP.GT.AND P1, PT, R208, 0x40, PT ;  /* 0x00000040d000780c */ /* 0x000fe20003f24270 */
[----:B------:R-:W2:Y:S01]  /*2ac0*/  MUFU.TANH R85, R85 ;  /* 0x0000005500557308 */ /* 0x000ea20000002400 */
[----:B---3--:R-:W-:Y:S01]  /*2ad0*/  FSEL R199, R82, -INF , !P4 ;  /* 0xff80000052c77808 */ /* 0x008fe20006000000 */
[----:B------:R-:W-:Y:S01]  /*2ae0*/  FMUL.FTZ R113, R113, UR10 ;  /* 0x0000000a71717c20 */ /* 0x000fe20008410000 */
[----:B------:R-:W-:Y:S01]  /*2af0*/  ISETP.GT.AND P4, PT, R208, 0x38, PT ;  /* 0x00000038d000780c */ /* 0x000fe20003f84270 */
[----:B------:R-:W3:Y:S01]  /*2b00*/  SHFL.IDX PT, R218, R14, R114, 0x1f ;  /* 0x00001f720eda7589 */ /* 0x000ee200000e0000 */
[----:B------:R-:W-:Y:S01]  /*2b10*/  FMUL.FTZ R224, R119, UR10 ;  /* 0x0000000a77e07c20 */ /* 0x000fe20008410000 */
[----:B------:R-:W-:Y:S01]  /*2b20*/  IADD3 R119, R9, 0x18, RZ ;  /* 0x0000001809777810 */ /* 0x000fe20007ffe0ff */
[----:B------:R-:W-:Y:S01]  /*2b30*/  IMAD R10, R0, 0x300, R10 ;  /* 0x00000300000a7824 */ /* 0x000fe200078e020a */
[----:B------:R-:W5:Y:S03]  /*2b40*/  MUFU.TANH R93, R93 ;  /* 0x0000005d005d7308 */ /* 0x000f660000002400 */
[----:B------:R-:W4:Y:S05]  /*2b50*/  SHFL.IDX PT, R225, R14, R119, 0x1f ;  /* 0x00001f770ee17589 */ /* 0x000f2a00000e0000 */
[----:B------:R-:W-:Y:S01]  /*2b60*/  MUFU.TANH R86, R86 ;  /* 0x0000005600567308 */ /* 0x000fe20000002400 */
[----:B--2---:R-:W-:-:S02]  /*2b70*/  FSEL R110, R85, -INF , !P6 ;  /* 0xff800000556e7808 */ /* 0x004fc40007000000 */
[----:B------:R-:W-:-:S05]  /*2b80*/  ISETP.GT.AND P6, PT, R208, 0x39, PT ;  /* 0x00000039d000780c */ /* 0x000fca0003fc4270 */
[----:B------:R-:W2:Y:S01]  /*2b90*/  MUFU.TANH R20, R20 ;  /* 0x0000001400147308 */ /* 0x000ea20000002400 */
[----:B-----5:R-:W-:Y:S02]  /*2ba0*/  FSEL R189, R93, -INF , !P4 ;  /* 0xff8000005dbd7808 */ /* 0x020fe40006000000 */
[----:B------:R-:W-:-:S05]  /*2bb0*/  ISETP.GT.AND P4, PT, R222, 0x1, PT ;  /* 0x00000001de00780c */ /* 0x000fca0003f84270 */
[----:B------:R-:W5:Y:S01]  /*2bc0*/  MUFU.TANH R94, R94 ;  /* 0x0000005e005e7308 */ /* 0x000f620000002400 */
[----:B------:R-:W-:Y:S02]  /*2bd0*/  WARPGROUP.DEPBAR.LE gsb0, 0x0 ;  /* 0x00008000000079c5 */ /* 0x000fe40000010000 */
[----:B------:R-:W-:-:S05]  /*2be0*/  WARPGROUP.ARRIVE ;  /* 0x00000000000079c5 */ /* 0x000fca0000000000 */
[----:B------:R-:W-:Y:S01]  /*2bf0*/  MUFU.TANH R19, R19 ;  /* 0x0000001300137308 */ /* 0x000fe20000002400 */
[----:B--2---:R-:W-:Y:S01]  /*2c00*/  FSEL R219, R20, -INF , !P4 ;  /* 0xff80000014db7808 */ /* 0x004fe20006000000 */
[----:B------:R-:W-:Y:S01]  /*2c10*/  HGMMA.64x96x16.F32 R24, gdesc[UR4], R24, gsb0 ;  /* 0x01600000041879f0 */ /* 0x000fe20008000818 */
[----:B------:R-:W-:Y:S01]  /*2c20*/  UIADD3 UR6, UR8, 0x4, URZ ;  /* 0x0000000408067890 */ /* 0x000fe2000fffe03f */
[----:B------:R-:W-:Y:S01]  /*2c30*/  ISETP.GT.AND P4, PT, R222, 0x10, PT ;  /* 0x00000010de00780c */ /* 0x000fe20003f84270 */
[----:B------:R-:W-:Y:S01]  /*2c40*/  UIADD3 UR4, UR9, 0x4, URZ ;  /* 0x0000000409047890 */ /* 0x000fe2000fffe03f */
[----:B------:R-:W-:Y:S01]  /*2c50*/  UMOV UR7, 0x40000040 ;  /* 0x4000004000077882 */ /* 0x000fe20000000000 */
[----:B------:R-:W-:Y:S01]  /*2c60*/  UMOV UR5, 0x40000040 ;  /* 0x4000004000057882 */ /* 0x000fe20000000000 */
[----:B------:R-:W2:Y:S01]  /*2c70*/  MUFU.TANH R23, R23 ;  /* 0x0000001700177308 */ /* 0x000ea20000002400 */
[----:B-----5:R-:W-:Y:S02]  /*2c80*/  FSEL R109, R94, -INF , !P6 ;  /* 0xff8000005e6d7808 */ /* 0x020fe40007000000 */
[----:B------:R-:W-:-:S05]  /*2c90*/  ISETP.GT.AND P6, PT, R222, 0x8, PT ;  /* 0x00000008de00780c */ /* 0x000fca0003fc4270 */
[----:B------:R-:W5:Y:S08]  /*2ca0*/  MUFU.TANH R75, R75 ;  /* 0x0000004b004b7308 */ /* 0x000f700000002400 */
[----:B------:R-:W-:Y:S01]  /*2cb0*/  MUFU.TANH R72, R72 ;  /* 0x0000004800487308 */ /* 0x000fe20000002400 */
[----:B--2---:R-:W-:Y:S02]  /*2cc0*/  FSEL R206, R23, -INF , !P6 ;  /* 0xff80000017ce7808 */ /* 0x004fe40007000000 */
[----:B------:R-:W-:-:S05]  /*2cd0*/  ISETP.GT.AND P6, PT, R222, 0x11, PT ;  /* 0x00000011de00780c */ /* 0x000fca0003fc4270 */
[----:B------:R-:W2:Y:S01]  /*2ce0*/  MUFU.TANH R22, R22 ;  /* 0x0000001600167308 */ /* 0x000ea20000002400 */
[----:B-----5:R-:W-:Y:S02]  /*2cf0*/  FSEL R201, R75, -INF , !P4 ;  /* 0xff8000004bc97808 */ /* 0x020fe40006000000 */
[----:B------:R-:W-:-:S05]  /*2d00*/  ISETP.GT.AND P4, PT, R222, 0x19, PT ;  /* 0x00000019de00780c */ /* 0x000fca0003f84270 */
[----:B------:R-:W5:Y:S08]  /*2d10*/  MUFU.TANH R76, R76 ;  /* 0x0000004c004c7308 */ /* 0x000f700000002400 */
[----:B------:R-:W1:Y:S01]  /*2d20*/  MUFU.TANH R80, R80 ;  /* 0x0000005000507308 */ /* 0x000e620000002400 */
[----:B--2---:R-:W-:Y:S02]  /*2d30*/  FSEL R106, R22, -INF , !P2 ;  /* 0xff800000166a7808 */ /* 0x004fe40005000000 */
[----:B------:R-:W-:-:S05]  /*2d40*/  ISETP.GT.AND P2, PT, R208, 0x20, PT ;  /* 0x00000020d000780c */ /* 0x000fca0003f44270 */
[----:B------:R-:W2:Y:S01]  /*2d50*/  MUFU.TANH R21, R21 ;  /* 0x0000001500157308 */ /* 0x000ea20000002400 */
[----:B-----5:R-:W-:Y:S02]  /*2d60*/  FSEL R186, R76, -INF , !P6 ;  /* 0xff8000004cba7808 */ /* 0x020fe40007000000 */
[----:B------:R-:W-:-:S05]  /*2d70*/  ISETP.GT.AND P6, PT, R222, 0x20, PT ;  /* 0x00000020de00780c */ /* 0x000fca0003fc4270 */
[----:B------:R-:W-:Y:S01]  /*2d80*/  MUFU.TANH R79, R79 ;  /* 0x0000004f004f7308 */ /* 0x000fe20000002400 */
[----:B-1----:R-:W-:Y:S02]  /*2d90*/  FSEL R112, R80, -INF , !P4 ;  /* 0xff80000050707808 */ /* 0x002fe40006000000 */
[----:B------:R-:W-:-:S05]  /*2da0*/  ISETP.GT.AND P4, PT, R222, 0x28, PT ;  /* 0x00000028de00780c */ /* 0x000fca0003f84270 */
[----:B------:R-:W1:Y:S01]  /*2db0*/  MUFU.TANH R81, R81 ;  /* 0x0000005100517308 */ /* 0x000e620000002400 */
[----:B--2---:R-:W-:Y:S02]  /*2dc0*/  FSEL R207, R21, -INF , !P3 ;  /* 0xff80000015cf7808 */ /* 0x004fe40005800000 */
[----:B------:R-:W-:-:S05]  /*2dd0*/  ISETP.GT.AND P3, PT, R208, 0x19, PT ;  /* 0x00000019d000780c */ /* 0x000fca0003f64270 */
[----:B------:R-:W2:Y:S08]  /*2de0*/  MUFU.TANH R83, R83 ;  /* 0x0000005300537308 */ /* 0x000eb00000002400 */
[----:B------:R-:W5:Y:S01]  /*2df0*/  MUFU.TANH R87, R87 ;  /* 0x0000005700577308 */ /* 0x000f620000002400 */
[----:B-1----:R-:W-:Y:S02]  /*2e00*/  FSEL R111, R81, -INF , !P2 ;  /* 0xff800000516f7808 */ /* 0x002fe40005000000 */
[----:B------:R-:W-:-:S05]  /*2e10*/  ISETP.GT.AND P2, PT, R208, 0x31, PT ;  /* 0x00000031d000780c */ /* 0x000fca0003f44270 */
[----:B------:R-:W1:Y:S01]  /*2e20*/  MUFU.TANH R78, R78 ;  /* 0x0000004e004e7308 */ /* 0x000e620000002400 */
[----:B--2---:R-:W-:Y:S02]  /*2e30*/  FSEL R190, R83, -INF , !P6 ;  /* 0xff80000053be7808 */ /* 0x004fe40007000000 */
[C---:B------:R-:W-:Y:S01]  /*2e40*/  ISETP.GT.AND P6, PT, R222.reuse, 0x29, PT ;  /* 0x00000029de00780c */ /* 0x040fe20003fc4270 */
[----:B------:R-:W-:Y:S02]  /*2e50*/  WARPGROUP.DEPBAR.LE gsb0, 0x0 ;  /* 0x00008000000079c5 */ /* 0x000fe40000010000 */
[----:B------:R-:W-:Y:S02]  /*2e60*/  WARPGROUP.ARRIVE ;  /* 0x00000000000079c5 */ /* 0x000fe40000000000 */
[----:B------:R-:W-:Y:S01]  /*2e70*/  MUFU.TANH R84, R84 ;  /* 0x0000005400547308 */ /* 0x000fe20000002400 */
[----:B-----5:R-:W-:Y:S02]  /*2e80*/  FSEL R200, R87, -INF , !P4 ;  /* 0xff80000057c87808 */ /* 0x020fe40006000000 */
[----:B------:R-:W-:Y:S01]  /*2e90*/  ISETP.GT.AND P4, PT, R222, 0x31, PT ;  /* 0x00000031de00780c */ /* 0x000fe20003f84270 */
[----:B------:R-:W-:Y:S01]  /*2ea0*/  HGMMA.64x96x16.F32 R24, gdesc[UR4], R24, gsb0 ;  /* 0x01600000041879f0 */ /* 0x000fe20008000818 */
[----:B------:R-:W-:Y:S01]  /*2eb0*/  UIADD3 UR6, UR8, 0x6, URZ ;  /* 0x0000000608067890 */ /* 0x000fe2000fffe03f */
[----:B-1----:R-:W-:Y:S01]  /*2ec0*/  FSEL R101, R78, -INF , !P3 ;  /* 0xff8000004e657808 */ /* 0x002fe20005800000 */
[----:B------:R-:W-:Y:S01]  /*2ed0*/  UIADD3 UR4, UR9, 0x6, URZ ;  /* 0x0000000609047890 */ /* 0x000fe2000fffe03f */
[----:B------:R-:W1:Y:S01]  /*2ee0*/  MUFU.TANH R88, R88 ;  /* 0x0000005800587308 */ /* 0x000e620000002400 */
[----:B------:R-:W-:Y:S01]  /*2ef0*/  UMOV UR7, 0x40000040 ;  /* 0x4000004000077882 */ /* 0x000fe20000000000 */
[----:B------:R-:W-:Y:S01]  /*2f00*/  UMOV UR5, 0x40000040 ;  /* 0x4000004000057882 */ /* 0x000fe20000000000 */
[----:B------:R-:W-:-:S05]  /*2f10*/  ISETP.GT.AND P3, PT, R208, 0x30, PT ;  /* 0x00000030d000780c */ /* 0x000fca0003f64270 */
[----:B------:R-:W2:Y:S08]  /*2f20*/  MUFU.TANH R90, R90 ;  /* 0x0000005a005a7308 */ /* 0x000eb00000002400 */
[----:B------:R-:W5:Y:S01]  /*2f30*/  MUFU.TANH R92, R92 ;  /* 0x0000005c005c7308 */ /* 0x000f620000002400 */
[----:B-1----:R-:W-:Y:S02]  /*2f40*/  FSEL R203, R88, -INF , !P6 ;  /* 0xff80000058cb7808 */ /* 0x002fe40007000000 */
[----:B------:R-:W-:-:S05]  /*2f50*/  ISETP.GT.AND P6, PT, R222, 0x38, PT ;  /* 0x00000038de00780c */ /* 0x000fca0003fc4270 */
[----:B------:R-:W1:Y:S01]  /*2f60*/  MUFU.TANH R89, R89 ;  /* 0x0000005900597308 */ /* 0x000e620000002400 */
[----:B--2---:R-:W-:Y:S02]  /*2f70*/  FSEL R198, R90, -INF , !P2 ;  /* 0xff8000005ac67808 */ /* 0x004fe40005000000 */
[----:B------:R-:W-:-:S05]  /*2f80*/  ISETP.GT.AND P2, PT, R208, 0x48, PT ;  /* 0x00000048d000780c */ /* 0x000fca0003f44270 */
[----:B------:R-:W-:Y:S01]  /*2f90*/  MUFU.TANH R91, R91 ;  /* 0x0000005b005b7308 */ /* 0x000fe20000002400 */
[----:B-----5:R-:W-:Y:S02]  /*2fa0*/  FSEL R104, R92, -INF , !P4 ;  /* 0xff8000005c687808 */ /* 0x020fe40006000000 */
[----:B------:R-:W-:-:S05]  /*2fb0*/  ISETP.GT.AND P4, PT, R208, 0x49, PT ;  /* 0x00000049d000780c */ /* 0x000fca0003f84270 */
[----:B------:R-:W2:Y:S01]  /*2fc0*/  MUFU.TANH R95, R95 ;  /* 0x0000005f005f7308 */ /* 0x000ea20000002400 */
[----:B-1----:R-:W-:Y:S02]  /*2fd0*/  FSEL R105, R89, -INF , !P3 ;  /* 0xff80000059697808 */ /* 0x002fe40005800000 */
[----:B------:R-:W-:-:S05]  /*2fe0*/  ISETP.GT.AND P3, PT, R208, 0x41, PT ;  /* 0x00000041d000780c */ /* 0x000fca0003f64270 */
[----:B------:R-:W1:Y:S08]  /*2ff0*/  MUFU.TANH R103, R103 ;  /* 0x0000006700677308 */ /* 0x000e700000002400 */
[----:B------:R-:W5:Y:S01]  /*3000*/  MUFU.TANH R193, R193 ;  /* 0x000000c100c17308 */ /* 0x000f620000002400 */
[----:B--2---:R-:W-:Y:S02]  /*3010*/  FSEL R185, R95, -INF , !P6 ;  /* 0xff8000005fb97808 */ /* 0x004fe40007000000 */
[----:B------:R-:W-:-:S05]  /*3020*/  ISETP.GT.AND P6, PT, R208, 0x50, PT ;  /* 0x00000050d000780c */ /* 0x000fca0003fc4270 */
[----:B------:R-:W-:Y:S01]  /*3030*/  MUFU.TANH R96, R96 ;  /* 0x0000006000607308 */ /* 0x000fe20000002400 */
[----:B-1----:R-:W-:Y:S02]  /*3040*/  FSEL R216, R103, -INF , !P2 ;  /* 0xff80000067d87808 */ /* 0x002fe40005000000 */
[----:B------:R-:W-:-:S05]  /*3050*/  ISETP.GT.AND P2, PT, R222, 0x40, PT ;  /* 0x00000040de00780c */ /* 0x000fca0003f44270 */
[----:B------:R-:W1:Y:S01]  /*3060*/  MUFU.TANH R97, R97 ;  /* 0x0000006100617308 */ /* 0x000e620000002400 */
[----:B-----5:R-:W-:Y:S02]  /*3070*/  FSEL R211, R193, -INF , !P4 ;  /* 0xff800000c1d37808 */ /* 0x020fe40006000000 */
[----:B------:R-:W-:-:S05]  /*3080*/  ISETP.GT.AND P4, PT, R222, 0x41, PT ;  /* 0x00000041de00780c */ /* 0x000fca0003f84270 */
[----:B------:R-:W2:Y:S08]  /*3090*/  MUFU.TANH R98, R98 ;  /* 0x0000006200627308 */ /* 0x000eb00000002400 */
[----:B------:R-:W5:Y:S01]  /*30a0*/  MUFU.TANH R194, R194 ;  /* 0x000000c200c27308 */ /* 0x000f620000002400 */
[----:B-1----:R-:W-:Y:S02]  /*30b0*/  FSEL R196, R97, -INF , !P1 ;  /* 0xff80000061c47808 */ /* 0x002fe40004800000 */
[----:B------:R-:W-:-:S05]  /*30c0*/  ISETP.GT.AND P1, PT, R208, 0x58, PT ;  /* 0x00000058d000780c */ /* 0x000fca0003f24270 */
[----:B------:R-:W1:Y:S01]  /*30d0*/  MUFU.TANH R195, R195 ;  /* 0x000000c300c37308 */ /* 0x000e620000002400 */
[----:B--2---:R-:W-:Y:S01]  /*30e0*/  FSEL R107, R98, -INF , !P3 ;  /* 0xff800000626b7808 */ /* 0x004fe20005800000 */
[----:B------:R-:W-:Y:S02]  /*30f0*/  WARPGROUP.DEPBAR.LE gsb0, 0x0 ;  /* 0x00008000000079c5 */ /* 0x000fe40000010000 */
[----:B------:R2:W4:Y:S01]  /*3100*/  LDS R99, [R184+0x380] ;  /* 0x00038000b8637984 */ /* 0x0005220000000800 */
[----:B------:R-:W-:Y:S01]  /*3110*/  WARPGROUP.ARRIVE ;  /* 0x00000000000079c5 */ /* 0x000fe20000000000 */
[----:B------:R-:W-:Y:S02]  /*3120*/  ISETP.GT.AND P3, PT, R208, 0x59, PT ;  /* 0x00000059d000780c */ /* 0x000fe40003f64270 */
[----:B------:R-:W-:Y:S01]  /*3130*/  MUFU.TANH R102, R102 ;  /* 0x0000006600667308 */ /* 0x000fe20000002400 */
[----:B-----5:R-:W-:Y:S02]  /*3140*/  FSEL R212, R194, -INF , !P2 ;  /* 0xff800000c2d47808 */ /* 0x020fe40005000000 */
[----:B------:R-:W-:Y:S01]  /*3150*/  HGMMA.64x96x16.F32 R24, gdesc[UR4], R24, gsb0 ;  /* 0x01600000041879f0 */ /* 0x000fe20008000818 */
[----:B--2---:R-:W-:Y:S01]  /*3160*/  FSEL R184, R77, -INF , !P5 ;  /* 0xff8000004db87808 */ /* 0x004fe20006800000 */
[----:B------:R-:W-:Y:S01]  /*3170*/  ULDC UR4, c[0x0][0x744] ;  /* 0x0001d10000047ab9 */ /* 0x000fe20000000800 */
[----:B------:R-:W-:Y:S01]  /*3180*/  ISETP.GT.AND P5, PT, R208, 0x29, PT ;  /* 0x00000029d000780c */ /* 0x000fe20003fa4270 */
[----:B------:R-:W-:Y:S01]  /*3190*/  FFMA.FTZ R214, R210, UR4, -R227 ;  /* 0x00000004d2d67c23 */ /* 0x000fe200080108e3 */
[----:B------:R-:W-:Y:S01]  /*31a0*/  MUFU.TANH R191, R191 ;  /* 0x000000bf00bf7308 */ /* 0x000fe20000002400 */
[----:B-1----:R-:W-:Y:S01]  /*31b0*/  FSEL R209, R195, -INF , !P4 ;  /* 0xff800000c3d17808 */ /* 0x002fe20006000000 */
[--C-:B---3--:R-:W-:Y:S01]  /*31c0*/  FFMA.FTZ R220, R220, UR4, -R218.reuse ;  /* 0x00000004dcdc7c23 */ /* 0x108fe200080108da */
[----:B------:R-:W-:Y:S01]  /*31d0*/  FSEL R202, R86, -INF , !P5 ;  /* 0xff80000056ca7808 */ /* 0x000fe20006800000 */
[----:B------:R-:W-:Y:S01]  /*31e0*/  FFMA.FTZ R219, R219, UR4, -R218 ;  /* 0x00000004dbdb7c23 */ /* 0x000fe200080108da */
[----:B------:R-:W-:Y:S01]  /*31f0*/  ISETP.GT.AND P5, PT, R222, RZ, PT ;  /* 0x000000ffde00720c */ /* 0x000fe20003fa4270 */
[----:B----4-:R-:W-:Y:S01]  /*3200*/  FFMA.FTZ R184, R184, UR4, -R225 ;  /* 0x00000004b8b87c23 */ /* 0x010fe200080108e1 */
[C---:B------:R-:W-:Y:S01]  /*3210*/  ISETP.GT.AND P2, PT, R222.reuse, 0x49, PT ;  /* 0x00000049de00780c */ /* 0x040fe20003f44270 */
[----:B------:R-:W1:Y:S01]  /*3220*/  MUFU.TANH R192, R192 ;  /* 0x000000c000c07308 */ /* 0x000e620000002400 */
[C---:B------:R-:W-:Y:S01]  /*3230*/  FSEL R221, R19.reuse, -INF , !P5 ;  /* 0xff80000013dd7808 */ /* 0x040fe20006800000 */
[----:B------:R-:W-:Y:S01]  /*3240*/  FFMA.FTZ R19, -R19, R19, 1 ;  /* 0x3f80000013137423 */ /* 0x000fe20000010113 */
[----:B------:R-:W-:-:S02]  /*3250*/  ISETP.GT.AND P5, PT, R222, 0x9, PT ;  /* 0x00000009de00780c */ /* 0x000fc40003fa4270 */
[----:B------:R-:W-:Y:S01]  /*3260*/  ISETP.GT.AND P4, PT, R222, 0x50, PT ;  /* 0x00000050de00780c */ /* 0x000fe20003f84270 */
[----:B------:R-:W-:Y:S01]  /*3270*/  FFMA.FTZ R227, R221, UR4, -R227 ;  /* 0x00000004dde37c23 */ /* 0x000fe200080108e3 */
[----:B------:R-:W-:Y:S01]  /*3280*/  FSEL R205, R72, -INF , !P5 ;  /* 0xff80000048cd7808 */ /* 0x000fe20006800000 */
[----:B------:R-:W2:Y:S01]  /*3290*/  MUFU.TANH R215, R215 ;  /* 0x000000d700d77308 */ /* 0x000ea20000002400 */
[C---:B------:R-:W-:Y:S01]  /*32a0*/  ISETP.GT.AND P5, PT, R222.reuse, 0x18, PT ;  /* 0x00000018de00780c */ /* 0x040fe20003fa4270 */
[----:B------:R-:W-:Y:S01]  /*32b0*/  FMUL.FTZ R221, R117, UR10 ;  /* 0x0000000a75dd7c20 */ /* 0x000fe20008410000 */
[C---:B------:R-:W-:Y:S01]  /*32c0*/  IADD3 R218, R9.reuse, 0x8, RZ ;  /* 0x0000000809da7810 */ /* 0x040fe20007ffe0ff */
[----:B------:R-:W-:Y:S01]  /*32d0*/  VIADD R117, R9, 0x10 ;  /* 0x0000001009757836 */ /* 0x000fe20000000000 */
[----:B------:R-:W-:Y:S02]  /*32e0*/  FSEL R100, R79, -INF , !P5 ;  /* 0xff8000004f647808 */ /* 0x000fe40006800000 */
[----:B------:R-:W-:Y:S01]  /*32f0*/  ISETP.GT.AND P5, PT, R222, 0x21, PT ;  /* 0x00000021de00780c */ /* 0x000fe20003fa4270 */
[----:B------:R-:W3:Y:S01]  /*3300*/  MUFU.EX2 R214, R214 ;  /* 0x000000d600d67308 */ /* 0x000ee20000000800 */
[----:B-1----:R-:W-:Y:S01]  /*3310*/  FSEL R213, R192, -INF , !P2 ;  /* 0xff800000c0d57808 */ /* 0x002fe20005000000 */
[----:B------:R-:W1:Y:S01]  /*3320*/  SHFL.IDX PT, R229, R14, R218, 0x1f ;  /* 0x00001fda0ee57589 */ /* 0x000e6200000e0000 */
[----:B------:R-:W-:Y:S01]  /*3330*/  FSEL R204, R84, -INF , !P5 ;  /* 0xff80000054cc7808 */ /* 0x000fe20006800000 */
[----:B------:R-:W-:Y:S01]  /*3340*/  FFMA.FTZ R100, R100, UR4, -R225 ;  /* 0x0000000464647c23 */ /* 0x000fe200080108e1 */
[C---:B------:R-:W-:Y:S01]  /*3350*/  ISETP.GT.AND P5, PT, R222.reuse, 0x30, PT ;  /* 0x00000030de00780c */ /* 0x040fe20003fa4270 */
[----:B------:R-:W-:Y:S01]  /*3360*/  SHFL.IDX PT, R234, R99, R114, 0x1f ;  /* 0x00001f7263ea7589 */ /* 0x000fe200000e0000 */
[C---:B------:R-:W-:Y:S01]  /*3370*/  ISETP.GT.AND P2, PT, R222.reuse, 0x58, PT ;  /* 0x00000058de00780c */ /* 0x040fe20003f44270 */
[----:B------:R-:W-:Y:S01]  /*3380*/  MUFU.TANH R221, R221 ;  /* 0x000000dd00dd7308 */ /* 0x000fe20000002400 */
[----:B------:R-:W-:Y:S01]  /*3390*/  FSEL R197, R91, -INF , !P5 ;  /* 0xff8000005bc57808 */ /* 0x000fe20006800000 */
[----:B------:R-:W-:Y:S01]  /*33a0*/  SHFL.IDX PT, R223, R99, R9, 0x1f ;  /* 0x00001f0963df7589 */ /* 0x000fe200000e0000 */
[----:B------:R-:W-:-:S02]  /*33b0*/  ISETP.GT.AND P5, PT, R222, 0x39, PT ;  /* 0x00000039de00780c */ /* 0x000fc40003fa4270 */
[----:B--2---:R-:W-:Y:S01]  /*33c0*/  FSEL R217, R215, -INF , !P4 ;  /* 0xff800000d7d97808 */ /* 0x004fe20006000000 */
[----:B------:R-:W2:Y:S01]  /*33d0*/  SHFL.IDX PT, R230, R14, R117, 0x1f ;  /* 0x00001f750ee67589 */ /* 0x000ea200000e0000 */
[----:B------:R-:W-:Y:S01]  /*33e0*/  FSEL R108, R96, -INF , !P5 ;  /* 0xff800000606c7808 */ /* 0x000fe20006800000 */
[----:B------:R-:W4:Y:S01]  /*33f0*/  MUFU.EX2 R227, R227 ;  /* 0x000000e300e37308 */ /* 0x000f220000000800 */
[----:B------:R-:W-:-:S07]  /*3400*/  ISETP.GT.AND P5, PT, R208, 0x51, PT ;  /* 0x00000051d000780c */ /* 0x000fce0003fa4270 */
[----:B------:R-:W-:Y:S01]  /*3410*/  MUFU.TANH R224, R224 ;  /* 0x000000e000e07308 */ /* 0x000fe20000002400 */
[----:B------:R-:W-:Y:S01]  /*3420*/  FSEL R208, R102, -INF , !P6 ;  /* 0xff80000066d07808 */ /* 0x000fe20007000000 */
[--C-:B-1----:R-:W-:Y:S01]  /*3430*/  FFMA.FTZ R207, R207, UR4, -R229.reuse ;  /* 0x00000004cfcf7c23 */ /* 0x102fe200080108e5 */
[----:B------:R-:W-:Y:S01]  /*3440*/  ISETP.GT.AND P6, PT, R222, 0x48, PT ;  /* 0x00000048de00780c */ /* 0x000fe20003fc4270 */
[----:B------:R-:W-:Y:S01]  /*3450*/  FFMA.FTZ R206, R206, UR4, -R229 ;  /* 0x00000004cece7c23 */ /* 0x000fe200080108e5 */
[C---:B------:R-:W-:Y:S01]  /*3460*/  ISETP.GT.AND P4, PT, R222.reuse, 0x59, PT ;  /* 0x00000059de00780c */ /* 0x040fe20003f84270 */
[----:B------:R-:W1:Y:S01]  /*3470*/  SHFL.IDX PT, R229, R12, R9, 0x1f ;  /* 0x00001f090ce57589 */ /* 0x000e6200000e0000 */
[----:B------:R-:W-:Y:S01]  /*3480*/  FSEL R210, R191, -INF , !P6 ;  /* 0xff800000bfd27808 */ /* 0x000fe20007000000 */
[----:B------:R-:W5:Y:S01]  /*3490*/  MUFU.EX2 R219, R219 ;  /* 0x000000db00db7308 */ /* 0x000f620000000800 */
[----:B------:R-:W-:Y:S01]  /*34a0*/  ISETP.GT.AND P6, PT, R222, 0x51, PT ;  /* 0x00000051de00780c */ /* 0x000fe20003fc4270 */
[----:B------:R-:W-:Y:S01]  /*34b0*/  FFMA.FTZ R23, -R23, R23, 1 ;  /* 0x3f80000017177423 */ /* 0x000fe20000010117 */
[----:B------:R-:W-:Y:S01]  /*34c0*/  R2UR UR6, R10 ;  /* 0x000000000a0672ca */ /* 0x000fe200000e0000 */
[----:B------:R-:W-:Y:S01]  /*34d0*/  SHFL.IDX PT, R232, R99, R117, 0x1f ;  /* 0x00001f7563e87589 */ /* 0x000fe200000e0000 */
[--C-:B--2---:R-:W-:Y:S01]  /*34e0*/  FFMA.FTZ R188, R188, UR4, -R230.reuse ;  /* 0x00000004bcbc7c23 */ /* 0x104fe200080108e6 */
[----:B------:R-:W-:-:S02]  /*34f0*/  FFMA.FTZ R201, R201, UR4, -R230 ;  /* 0x00000004c9c97c23 */ /* 0x000fc400080108e6 */
[----:B------:R-:W-:Y:S01]  /*3500*/  MUFU.EX2 R206, R206 ;  /* 0x000000ce00ce7308 */ /* 0x000fe20000000800 */
[----:B------:R-:W2:Y:S07]  /*3510*/  SHFL.IDX PT, R230, R12, R218, 0x1f ;  /* 0x00001fda0ce67589 */ /* 0x000eae00000e0000 */
[----:B------:R-:W-:Y:S01]  /*3520*/  MUFU.EX2 R207, R207 ;  /* 0x000000cf00cf7308 */ /* 0x000fe20000000800 */
[--C-:B-1----:R-:W-:Y:S01]  /*3530*/  FFMA.FTZ R111, R111, UR4, -R229.reuse ;  /* 0x000000046f6f7c23 */ /* 0x102fe200080108e5 */
[----:B------:R-:W-:-:S06]  /*3540*/  FFMA.FTZ R190, R190, UR4, -R229 ;  /* 0x00000004bebe7c23 */ /* 0x000fcc00080108e5 */
[----:B------:R-:W-:Y:S01]  /*3550*/  MUFU.EX2 R184, R184 ;  /* 0x000000b800b87308 */ /* 0x000fe20000000800 */
[----:B------:R-:W1:Y:S07]  /*3560*/  SHFL.IDX PT, R229, R15, R117, 0x1f ;  /* 0x00001f750fe57589 */ /* 0x000e6e00000e0000 */
[----:B------:R-:W-:Y:S01]  /*3570*/  MUFU.EX2 R188, R188 ;  /* 0x000000bc00bc7308 */ /* 0x000fe20000000800 */
[--C-:B--2---:R-:W-:Y:S01]  /*3580*/  FFMA.FTZ R110, R110, UR4, -R230.reuse ;  /* 0x000000046e6e7c23 */ /* 0x104fe200080108e6 */
[----:B------:R-:W-:-:S06]  /*3590*/  FFMA.FTZ R200, R200, UR4, -R230 ;  /* 0x00000004c8c87c23 */ /* 0x000fcc00080108e6 */
[----:B------:R-:W-:Y:S01]  /*35a0*/  MUFU.EX2 R100, R100 ;  /* 0x0000006400647308 */ /* 0x000fe20000000800 */
[----:B------:R-:W-:Y:S02]  /*35b0*/  WARPGROUP.DEPBAR.LE gsb0, 0x0 ;  /* 0x00008000000079c5 */ /* 0x000fe40000010000 */
[--C-:B------:R-:W-:Y:S01]  /*35c0*/  FADD.FTZ R25, R25, -R234.reuse ;  /* 0x800000ea19197221 */ /* 0x100fe20000010000 */
[----:B------:R-:W-:Y:S01]  /*35d0*/  FADD.FTZ R27, R27, -R234 ;  /* 0x800000ea1b1b7221 */ /* 0x000fe20000010000 */
[--C-:B------:R-:W-:Y:S01]  /*35e0*/  FADD.FTZ R222, R24, -R223.reuse ;  /* 0x800000df18de7221 */ /* 0x100fe20000010000 */
[----:B------:R-:W2:Y:S01]  /*35f0*/  LDL R234, [R1+0x18] ;  /* 0x0000180001ea7983 */ /* 0x000ea20000100800 */
[----:B------:R-:W-:Y:S01]  /*3600*/  FADD.FTZ R26, R26, -R223 ;  /* 0x800000df1a1a7221 */ /* 0x000fe20000010000 */
[----:B------:R5:W-:Y:S01]  /*3610*/  MUFU.TANH R24, R113 ;  /* 0x0000007100187308 */ /* 0x000be20000002400 */
[----:B---3--:R-:W-:Y:S01]  /*3620*/  FMUL.FTZ R222, R214, R222 ;  /* 0x000000ded6de7220 */ /* 0x008fe20000410000 */
[----:B------:R-:W-:-:S02]  /*3630*/  VIADD R223, R9, 0x1c ;  /* 0x0000001c09df7836 */ /* 0x000fc40000000000 */
[----:B----4-:R-:W-:Y:S01]  /*3640*/  FMUL.FTZ R26, R227, R26 ;  /* 0x0000001ae31a7220 */ /* 0x010fe20000410000 */
[--C-:B-1----:R-:W-:Y:S01]  /*3650*/  FFMA.FTZ R208, R208, UR4, -R229.reuse ;  /* 0x00000004d0d07c23 */ /* 0x102fe200080108e5 */
[----:B------:R-:W-:Y:S01]  /*3660*/  FFMA.FTZ R217, R217, UR4, -R229 ;  /* 0x00000004d9d97c23 */ /* 0x000fe200080108e5 */
[----:B------:R-:W1:Y:S01]  /*3670*/  SHFL.IDX PT, R225, R12, R223, 0x1f ;  /* 0x00001fdf0ce17589 */ /* 0x000e6200000e0000 */
[----:B------:R-:W-:Y:S01]  /*3680*/  FMUL.FTZ R10, R19, R26 ;  /* 0x0000001a130a7220 */ /* 0x000fe20000410000 */
[----:B-----5:R-:W-:Y:S01]  /*3690*/  FFMA.FTZ R113, -R18, R18, 1 ;  /* 0x3f80000012717423 */ /* 0x020fe20000010112 */
[----:B------:R-:W-:Y:S01]  /*36a0*/  FMUL.FTZ R18, R115, UR10 ;  /* 0x0000000a73127c20 */ /* 0x000fe20008410000 */
[----:B------:R-:W-:Y:S01]  /*36b0*/  FMUL.FTZ R115, R116, UR10 ;  /* 0x0000000a74737c20 */ /* 0x000fe20008410000 */
[----:B------:R-:W-:Y:S02]  /*36c0*/  VIADD R116, R9, 0xc ;  /* 0x0000000c09747836 */ /* 0x000fe40000000000 */
[----:B------:R-:W-:Y:S01]  /*36d0*/  FMUL.FTZ R113, R113, R222 ;  /* 0x000000de71717220 */ /* 0x000fe20000410000 */
[----:B------:R-:W-:Y:S01]  /*36e0*/  FMUL.FTZ R222, R118, UR10 ;  /* 0x0000000a76de7c20 */ /* 0x000fe20008410000 */
[----:B------:R-:W-:Y:S01]  /*36f0*/  VIADD R118, R9, 0x14 ;  /* 0x0000001409767836 */ /* 0x000fe20000000000 */
[----:B------:R-:W-:Y:S01]  /*3700*/  MUFU.TANH R18, R18 ;  /* 0x0000001200127308 */ /* 0x000fe20000002400 */
[----:B------:R-:W3:Y:S04]  /*3710*/  SHFL.IDX PT, R228, R14, R116, 0x1f ;  /* 0x00001f740ee47589 */ /* 0x000ee800000e0000 */
[----:B------:R-:W4:Y:S03]  /*3720*/  SHFL.IDX PT, R226, R14, R118, 0x1f ;  /* 0x00001f760ee27589 */ /* 0x000f2600000e0000 */
[----:B------:R-:W5:Y:S01]  /*3730*/  MUFU.TANH R115, R115 ;  /* 0x0000007300737308 */ /* 0x000f620000002400 */
[----:B------:R-:W5:Y:S04]  /*3740*/  SHFL.IDX PT, R14, R14, R223, 0x1f ;  /* 0x00001fdf0e0e7589 */ /* 0x000f6800000e0000 */
[----:B------:R-:W5:Y:S01]  /*3750*/  SHFL.IDX PT, R231, R12, R116, 0x1f ;  /* 0x00001f740ce77589 */ /* 0x000f6200000e0000 */
[--C-:B-1----:R-:W-:Y:S01]  /*3760*/  FFMA.FTZ R109, R109, UR4, -R225.reuse ;  /* 0x000000046d6d7c23 */ /* 0x102fe200080108e1 */
[----:B------:R-:W-:Y:S01]  /*3770*/  FFMA.FTZ R108, R108, UR4, -R225 ;  /* 0x000000046c6c7c23 */ /* 0x000fe200080108e1 */
[----:B------:R-:W-:Y:S01]  /*3780*/  MUFU.TANH R222, R222 ;  /* 0x000000de00de7308 */ /* 0x000fe20000002400 */
[----:B------:R-:W-:Y:S04]  /*3790*/  SHFL.IDX PT, R225, R15, R119, 0x1f ;  /* 0x00001f770fe17589 */ /* 0x000fe800000e0000 */
[----:B------:R-:W-:Y:S01]  /*37a0*/  LDS R26, [R11+0x380] ;  /* 0x000380000b1a7984 */ /* 0x000fe20000000800 */
[--C-:B---3--:R-:W-:Y:S01]  /*37b0*/  FFMA.FTZ R106, R106, UR4, -R228.reuse ;  /* 0x000000046a6a7c23 */ /* 0x108fe200080108e4 */
[----:B------:R-:W-:-:S02]  /*37c0*/  FFMA.FTZ R205, R205, UR4, -R228 ;  /* 0x00000004cdcd7c23 */ /* 0x000fc400080108e4 */
[----:B------:R-:W1:Y:S01]  /*37d0*/  SHFL.IDX PT, R233, R99, R116, 0x1f ;  /* 0x00001f7463e97589 */ /* 0x000e6200000e0000 */
[----:B------:R-:W-:Y:S01]  /*37e0*/  MUFU.EX2 R201, R201 ;  /* 0x000000c900c97308 */ /* 0x000fe20000000800 */
[--C-:B----4-:R-:W-:Y:S01]  /*37f0*/  FFMA.FTZ R187, R187, UR4, -R226.reuse ;  /* 0x00000004bbbb7c23 */ /* 0x110fe200080108e2 */
[----:B------:R-:W-:Y:S01]  /*3800*/  FFMA.FTZ R186, R186, UR4, -R226 ;  /* 0x00000004baba7c23 */ /* 0x000fe200080108e2 */
[----:B------:R-:W3:Y:S01]  /*3810*/  SHFL.IDX PT, R228, R12, R114, 0x1f ;  /* 0x00001f720ce47589 */ /* 0x000ee200000e0000 */
[--C-:B-----5:R-:W-:Y:S01]  /*3820*/  FFMA.FTZ R101, R101, UR4, -R14.reuse ;  /* 0x0000000465657c23 */ /* 0x120fe2000801080e */
[----:B------:R-:W-:Y:S02]  /*3830*/  FFMA.FTZ R112, R112, UR4, -R14 ;  /* 0x0000000470707c23 */ /* 0x000fe4000801080e */
[----:B------:R-:W4:Y:S01]  /*3840*/  SHFL.IDX PT, R226, R15, R218, 0x1f ;  /* 0x00001fda0fe27589 */ /* 0x000f2200000e0000 */
[----:B------:R-:W5:Y:S01]  /*3850*/  MUFU.EX2 R205, R205 ;  /* 0x000000cd00cd7308 */ /* 0x000f620000000800 */
[--C-:B------:R-:W-:Y:S01]  /*3860*/  FFMA.FTZ R202, R202, UR4, -R231.reuse ;  /* 0x00000004caca7c23 */ /* 0x100fe200080108e7 */
[----:B------:R-:W-:Y:S01]  /*3870*/  FFMA.FTZ R231, R203, UR4, -R231 ;  /* 0x00000004cbe77c23 */ /* 0x000fe200080108e7 */
[----:B------:R-:W5:Y:S04]  /*3880*/  SHFL.IDX PT, R14, R12, R117, 0x1f ;  /* 0x00001f750c0e7589 */ /* 0x000f6800000e0000 */
[----:B------:R-:W5:Y:S01]  /*3890*/  SHFL.IDX PT, R203, R12, R119, 0x1f ;  /* 0x00001f770ccb7589 */ /* 0x000f6200000e0000 */
[----:B------:R-:W5:Y:S03]  /*38a0*/  MUFU.EX2 R186, R186 ;  /* 0x000000ba00ba7308 */ /* 0x000f660000000800 */
[----:B------:R-:W5:Y:S01]  /*38b0*/  SHFL.IDX PT, R230, R99, R118, 0x1f ;  /* 0x00001f7663e67589 */ /* 0x000f6200000e0000 */
[----:B------:R-:W-:Y:S01]  /*38c0*/  FFMA.FTZ R19, -R21, R21, 1 ;  /* 0x3f80000015137423 */ /* 0x000fe20000010115 */
[----:B------:R-:W-:Y:S01]  /*38d0*/  FMUL.FTZ R27, R219, R27 ;  /* 0x0000001bdb1b7220 */ /* 0x000fe20000410000 */
[----:B-1----:R-:W-:Y:S01]  /*38e0*/  FADD.FTZ R31, R31, -R233 ;  /* 0x800000e91f1f7221 */ /* 0x002fe20000010000 */
[----:B------:R-:W1:Y:S01]  /*38f0*/  SHFL.IDX PT, R229, R99, R119, 0x1f ;  /* 0x00001f7763e57589 */ /* 0x000e6200000e0000 */
[----:B------:R-:W1:Y:S01]  /*3900*/  MUFU.EX2 R101, R101 ;  /* 0x0000006500657308 */ /* 0x000e620000000800 */
[--C-:B---3--:R-:W-:Y:S01]  /*3910*/  FFMA.FTZ R199, R199, UR4, -R228.reuse ;  /* 0x00000004c7c77c23 */ /* 0x108fe200080108e4 */
[----:B------:R-:W-:-:S02]  /*3920*/  FFMA.FTZ R228, R204, UR4, -R228 ;  /* 0x00000004cce47c23 */ /* 0x000fc400080108e4 */
[----:B------:R-:W3:Y:S01]  /*3930*/  SHFL.IDX PT, R204, R12, R118, 0x1f ;  /* 0x00001f760ccc7589 */ /* 0x000ee200000e0000 */
[--C-:B----4-:R-:W-:Y:S01]  /*3940*/  FFMA.FTZ R216, R216, UR4, -R226.reuse ;  /* 0x00000004d8d87c23 */ /* 0x110fe200080108e2 */
[----:B------:R-:W-:Y:S01]  /*3950*/  FFMA.FTZ R210, R210, UR4, -R226 ;  /* 0x00000004d2d27c23 */ /* 0x000fe200080108e2 */
[----:B------:R-:W-:Y:S01]  /*3960*/  FSEL R226, R224, -INF , !P4 ;  /* 0xff800000e0e27808 */ /* 0x000fe20006000000 */
[----:B------:R-:W4:Y:S01]  /*3970*/  SHFL.IDX PT, R12, R15, R9, 0x1f ;  /* 0x00001f090f0c7589 */ /* 0x000f2200000e0000 */
[--C-:B-----5:R-:W-:Y:S01]  /*3980*/  FFMA.FTZ R105, R105, UR4, -R14.reuse ;  /* 0x0000000469697c23 */ /* 0x120fe2000801080e */
[----:B------:R-:W-:Y:S01]  /*3990*/  FFMA.FTZ R197, R197, UR4, -R14 ;  /* 0x00000004c5c57c23 */ /* 0x000fe2000801080e */
[----:B------:R-:W5:Y:S01]  /*39a0*/  MUFU.EX2 R106, R106 ;  /* 0x0000006a006a7308 */ /* 0x000f620000000800 */
[----:B------:R-:W5:Y:S01]  /*39b0*/  SHFL.IDX PT, R14, R15, R114, 0x1f ;  /* 0x00001f720f0e7589 */ /* 0x000f6200000e0000 */
[--C-:B------:R-:W-:Y:S01]  /*39c0*/  FFMA.FTZ R189, R189, UR4, -R203.reuse ;  /* 0x00000004bdbd7c23 */ /* 0x100fe200080108cb */
[----:B------:R-:W-:Y:S01]  /*39d0*/  FFMA.FTZ R185, R185, UR4, -R203 ;  /* 0x00000004b9b97c23 */ /* 0x000fe200080108cb */
[----:B------:R-:W-:Y:S01]  /*39e0*/  FSEL R203, R115, -INF , !P1 ;  /* 0xff80000073cb7808 */ /* 0x000fe20004800000 */
[----:B------:R-:W-:Y:S01]  /*39f0*/  FFMA.FTZ R21, -R20, R20, 1 ;  /* 0x3f80000014157423 */ /* 0x000fe20000010114 */
[----:B------:R-:W-:Y:S01]  /*3a00*/  FADD.FTZ R35, R35, -R230 ;  /* 0x800000e623237221 */ /* 0x000fe20000010000 */
[----:B------:R-:W-:Y:S01]  /*3a10*/  FMUL.FTZ R31, R205, R31 ;  /* 0x0000001fcd1f7220 */ /* 0x000fe20000410000 */
[----:B------:R-:W5:Y:S01]  /*3a20*/  MUFU.EX2 R187, R187 ;  /* 0x000000bb00bb7308 */ /* 0x000f620000000800 */
[----:B------:R-:W-:Y:S01]  /*3a30*/  FFMA.FTZ R203, R203, UR4, -R225 ;  /* 0x00000004cbcb7c23 */ /* 0x000fe200080108e1 */
[----:B-1----:R-:W-:Y:S01]  /*3a40*/  FADD.FTZ R36, R36, -R229 ;  /* 0x800000e524247221 */ /* 0x002fe20000010000 */
[----:B------:R-:W-:Y:S01]  /*3a50*/  FADD.FTZ R32, R32, -R232 ;  /* 0x800000e820207221 */ /* 0x000fe20000010000 */
[----:B------:R-:W-:Y:S01]  /*3a60*/  FADD.FTZ R29, R29, -R233 ;  /* 0x800000e91d1d7221 */ /* 0x000fe20000010000 */
[----:B------:R-:W-:Y:S01]  /*3a70*/  FADD.FTZ R33, R33, -R230 ;  /* 0x800000e621217221 */ /* 0x000fe20000010000 */
[----:B------:R-:W-:Y:S01]  /*3a80*/  FADD.FTZ R38, R38, -R229 ;  /* 0x800000e526267221 */ /* 0x000fe20000010000 */
[----:B------:R-:W-:Y:S01]  /*3a90*/  FFMA.FTZ R22, -R22, R22, 1 ;  /* 0x3f80000016167423 */ /* 0x000fe20000010116 */
[--C-:B---3--:R-:W-:Y:S01]  /*3aa0*/  FFMA.FTZ R198, R198, UR4, -R204.reuse ;  /* 0x00000004c6c67c23 */ /* 0x108fe200080108cc */
[----:B------:R-:W-:Y:S01]  /*3ab0*/  FFMA.FTZ R104, R104, UR4, -R204 ;  /* 0x0000000468687c23 */ /* 0x000fe200080108cc */
[----:B------:R-:W-:Y:S01]  /*3ac0*/  FADD.FTZ R34, R34, -R232 ;  /* 0x800000e822227221 */ /* 0x000fe20000010000 */
[----:B------:R-:W1:Y:S01]  /*3ad0*/  SHFL.IDX PT, R204, R15, R116, 0x1f ;  /* 0x00001f740fcc7589 */ /* 0x000e6200000e0000 */
[--C-:B----4-:R-:W-:Y:S01]  /*3ae0*/  FFMA.FTZ R196, R196, UR4, -R12.reuse ;  /* 0x00000004c4c47c23 */ /* 0x110fe2000801080c */
[----:B------:R-:W-:Y:S01]  /*3af0*/  FFMA.FTZ R212, R212, UR4, -R12 ;  /* 0x00000004d4d47c23 */ /* 0x000fe2000801080c */
[----:B------:R-:W3:Y:S01]  /*3b00*/  MUFU.EX2 R112, R112 ;  /* 0x0000007000707308 */ /* 0x000ee20000000800 */
[----:B------:R-:W4:Y:S01]  /*3b10*/  SHFL.IDX PT, R12, R15, R118, 0x1f ;  /* 0x00001f760f0c7589 */ /* 0x000f2200000e0000 */
[--C-:B-----5:R-:W-:Y:S01]  /*3b20*/  FFMA.FTZ R107, R107, UR4, -R14.reuse ;  /* 0x000000046b6b7c23 */ /* 0x120fe2000801080e */
[----:B------:R-:W-:Y:S01]  /*3b30*/  FFMA.FTZ R209, R209, UR4, -R14 ;  /* 0x00000004d1d17c23 */ /* 0x000fe2000801080e */
[----:B------:R-:W-:-:S04]  /*3b40*/  FSEL R14, R24, -INF , !P5 ;  /* 0xff800000180e7808 */ /* 0x000fc80006800000 */
[----:B------:R-:W5:Y:S08]  /*3b50*/  MUFU.EX2 R200, R200 ;  /* 0x000000c800c87308 */ /* 0x000f700000000800 */
[----:B------:R-:W5:Y:S01]  /*3b60*/  MUFU.EX2 R231, R231 ;  /* 0x000000e700e77308 */ /* 0x000f620000000800 */
[--C-:B-1----:R-:W-:Y:S01]  /*3b70*/  FFMA.FTZ R211, R211, UR4, -R204.reuse ;  /* 0x00000004d3d37c23 */ /* 0x102fe200080108cc */
[----:B------:R-:W-:-:S02]  /*3b80*/  FFMA.FTZ R213, R213, UR4, -R204 ;  /* 0x00000004d5d57c23 */ /* 0x000fc400080108cc */
[----:B------:R1:W3:Y:S01]  /*3b90*/  SHFL.IDX PT, R204, R15, R223, 0x1f ;  /* 0x00001fdf0fcc7589 */ /* 0x0002e200000e0000 */
[----:B----4-:R-:W-:Y:S01]  /*3ba0*/  FFMA.FTZ R14, R14, UR4, -R12 ;  /* 0x000000040e0e7c23 */ /* 0x010fe2000801080c */
[----:B------:R-:W-:Y:S02]  /*3bb0*/  FFMA.FTZ R88, -R88, R88, 1 ;  /* 0x3f80000058587423 */ /* 0x000fe40000010158 */
[----:B------:R-:W-:Y:S01]  /*3bc0*/  MUFU.EX2 R110, R110 ;  /* 0x0000006e006e7308 */ /* 0x000fe20000000800 */
[----:B-1----:R-:W-:-:S07]  /*3bd0*/  FSEL R15, R18, -INF , !P6 ;  /* 0xff800000120f7808 */ /* 0x002fce0007000000 */
[----:B------:R-:W-:Y:S01]  /*3be0*/  MUFU.EX2 R190, R190 ;  /* 0x000000be00be7308 */ /* 0x000fe20000000800 */
[----:B------:R-:W-:Y:S01]  /*3bf0*/  FFMA.FTZ R12, R15, UR4, -R12 ;  /* 0x000000040f0c7c23 */ /* 0x000fe2000801080c */
[----:B------:R-:W-:-:S06]  /*3c00*/  FSEL R15, R222, -INF , !P2 ;  /* 0xff800000de0f7808 */ /* 0x000fcc0005000000 */
[----:B------:R-:W-:Y:S01]  /*3c10*/  MUFU.EX2 R202, R202 ;  /* 0x000000ca00ca7308 */ /* 0x000fe20000000800 */
[----:B------:R-:W-:Y:S01]  /*3c20*/  FFMA.FTZ R15, R15, UR4, -R225 ;  /* 0x000000040f0f7c23 */ /* 0x000fe200080108e1 */
[----:B------:R-:W-:-:S05]  /*3c30*/  FSEL R225, R221, -INF , !P3 ;  /* 0xff800000dde17808 */ /* 0x000fca0005800000 */
[--C-:B---3--:R-:W-:Y:S01]  /*3c40*/  FFMA.FTZ R225, R225, UR4, -R204.reuse ;  /* 0x00000004e1e17c23 */ /* 0x108fe200080108cc */
[----:B------:R-:W-:Y:S01]  /*3c50*/  FFMA.FTZ R204, R226, UR4, -R204 ;  /* 0x00000004e2cc7c23 */ /* 0x000fe200080108cc */
[----:B------:R-:W-:Y:S01]  /*3c60*/  MUFU.EX2 R108, R108 ;  /* 0x0000006c006c7308 */ /* 0x000fe20000000800 */
[----:B------:R-:W1:Y:S01]  /*3c70*/  SHFL.IDX PT, R226, R99, R218, 0x1f ;  /* 0x00001fda63e27589 */ /* 0x000e6200000e0000 */
[----:B------:R-:W-:Y:S01]  /*3c80*/  FMUL.FTZ R21, R21, R27 ;  /* 0x0000001b15157220 */ /* 0x000fe20000410000 */
[----:B------:R-:W-:Y:S02]  /*3c90*/  FFMA.FTZ R27, -R72, R72, 1 ;  /* 0x3f800000481b7423 */ /* 0x000fe40000010148 */
[----:B------:R-:W3:Y:S02]  /*3ca0*/  SHFL.IDX PT, R99, R99, R223, 0x1f ;  /* 0x00001fdf63637589 */ /* 0x000ee400000e0000 */
[----:B------:R-:W-:Y:S01]  /*3cb0*/  FMUL.FTZ R27, R27, R31 ;  /* 0x0000001f1b1b7220 */ /* 0x000fe20000410000 */
[----:B------:R-:W-:Y:S01]  /*3cc0*/  FFMA.FTZ R31, -R76, R76, 1 ;  /* 0x3f8000004c1f7423 */ /* 0x000fe2000001014c */
[----:B------:R-:W-:Y:S01]  /*3cd0*/  MUFU.EX2 R111, R111 ;  /* 0x0000006f006f7308 */ /* 0x000fe20000000800 */
[----:B------:R-:W-:Y:S01]  /*3ce0*/  FFMA.FTZ R83, -R83, R83, 1 ;  /* 0x3f80000053537423 */ /* 0x000fe20000010153 */
[----:B------:R-:W-:Y:S01]  /*3cf0*/  FFMA.FTZ R85, -R85, R85, 1 ;  /* 0x3f80000055557423 */ /* 0x000fe20000010155 */
[----:B------:R-:W-:-:S05]  /*3d00*/  FFMA.FTZ R96, -R96, R96, 1 ;  /* 0x3f80000060607423 */ /* 0x000fca0000010160 */
[----:B------:R-:W-:Y:S01]  /*3d10*/  MUFU.EX2 R109, R109 ;  /* 0x0000006d006d7308 */ /* 0x000fe20000000800 */
[----:B-1----:R-:W-:-:S07]  /*3d20*/  FADD.FTZ R30, R30, -R226 ;  /* 0x800000e21e1e7221 */ /* 0x002fce0000010000 */
[----:B------:R-:W-:Y:S01]  /*3d30*/  MUFU.EX2 R199, R199 ;  /* 0x000000c700c77308 */ /* 0x000fe20000000800 */
[----:B------:R-:W-:-:S04]  /*3d40*/  FMUL.FTZ R30, R206, R30 ;  /* 0x0000001ece1e7220 */ /* 0x000fc80000410000 */
[----:B------:R-:W-:Y:S01]  /*3d50*/  FMUL.FTZ R23, R23, R30 ;  /* 0x0000001e17177220 */ /* 0x000fe20000410000 */
[----:B------:R-:W-:Y:S01]  /*3d60*/  FMUL.FTZ R30, R186, R35 ;  /* 0x00000023ba1e7220 */ /* 0x000fe20000410000 */
[----:B------:R-:W-:Y:S01]  /*3d70*/  FFMA.FTZ R81, -R81, R81, 1 ;  /* 0x3f80000051517423 */ /* 0x000fe20000010151 */
[----:B------:R-:W-:Y:S01]  /*3d80*/  SHFL.IDX PT, R35, R26, R114, 0x1f ;  /* 0x00001f721a237589 */ /* 0x000fe200000e0000 */
[----:B------:R-:W-:Y:S01]  /*3d90*/  MUFU.EX2 R220, R220 ;  /* 0x000000dc00dc7308 */ /* 0x000fe20000000800 */
[----:B------:R-:W-:Y:S02]  /*3da0*/  FMUL.FTZ R31, R31, R30 ;  /* 0x0000001e1f1f7220 */ /* 0x000fe40000410000 */
[----:B------:R-:W1:Y:S01]  /*3db0*/  SHFL.IDX PT, R30, R26, R9, 0x1f ;  /* 0x00001f091a1e7589 */ /* 0x000e6200000e0000 */
[----:B------:R-:W-:Y:S01]  /*3dc0*/  FADD.FTZ R28, R28, -R226 ;  /* 0x800000e21c1c7221 */ /* 0x000fe20000010000 */
[----:B---3--:R-:W-:-:S03]  /*3dd0*/  FADD.FTZ R37, R37, -R99 ;  /* 0x8000006325257221 */ /* 0x008fc60000010000 */
        /* <DEDUP_REMOVED lines=16> */
[----:B------:R-:W-:Y:S01]  /*3ee0*/  FFMA.FTZ R33, -R79, R79, 1 ;  /* 0x3f8000004f217423 */ /* 0x000fe2000001014f */
[----:B-1----:R-:W-:Y:S01]  /*3ef0*/  FADD.FTZ R37, R42, -R30 ;  /* 0x8000001e2a257221 */ /* 0x002fe20000010000 */
[--C-:B------:R-:W-:Y:S01]  /*3f00*/  FADD.FTZ R42, R41, -R35.reuse ;  /* 0x80000023292a7221 */ /* 0x100fe20000010000 */
[----:B------:R-:W-:-:S02]  /*3f10*/  FADD.FTZ R35, R43, -R35 ;  /* 0x800000232b237221 */ /* 0x000fc40000010000 */
[----:B------:R-:W-:Y:S01]  /*3f20*/  LDS R43, [R13+0x380] ;  /* 0x000380000d2b7984 */ /* 0x000fe20000000800 */
[----:B------:R-:W-:Y:S01]  /*3f30*/  FMUL.FTZ R29, R29, R34 ;  /* 0x000000221d1d7220 */ /* 0x000fe20000410000 */
[----:B------:R-:W-:Y:S01]  /*3f40*/  FMUL.FTZ R33, R33, R38 ;  /* 0x0000002621217220 */ /* 0x000fe20000410000 */
[----:B------:R-:W-:Y:S01]  /*3f50*/  FFMA.FTZ R34, -R77, R77, 1 ;  /* 0x3f8000004d227423 */ /* 0x000fe2000001014d */
[----:B------:R-:W1:Y:S04]  /*3f60*/  SHFL.IDX PT, R72, R26, R218, 0x1f ;  /* 0x00001fda1a487589 */ /* 0x000e6800000e0000 */
[----:B------:R-:W3:Y:S01]  /*3f70*/  SHFL.IDX PT, R38, R26, R116, 0x1f ;  /* 0x00001f741a267589 */ /* 0x000ee200000e0000 */
[----:B------:R-:W-:-:S03]  /*3f80*/  FMUL.FTZ R34, R34, R73 ;  /* 0x0000004922227220 */ /* 0x000fc60000410000 */
[----:B------:R-:W4:Y:S04]  /*3f90*/  SHFL.IDX PT, R76, R26, R223, 0x1f ;  /* 0x00001fdf1a4c7589 */ /* 0x000f2800000e0000 */
[----:B------:R-:W5:Y:S01]  /*3fa0*/  SHFL.IDX PT, R73, R26, R117, 0x1f ;  /* 0x00001f751a497589 */ /* 0x000f6200000e0000 */
[----:B------:R-:W5:Y:S03]  /*3fb0*/  MUFU.EX2 R11, R105 ;  /* 0x00000069000b7308 */ /* 0x000f660000000800 */
[----:B------:R-:W5:Y:S01]  /*3fc0*/  SHFL.IDX PT, R74, R26, R118, 0x1f ;  /* 0x00001f761a4a7589 */ /* 0x000f6200000e0000 */
[----:B------:R-:W-:-:S03]  /*3fd0*/  FADD.FTZ R39, R39, -R99 ;  /* 0x8000006327277221 */ /* 0x000fc60000010000 */
[----:B------:R3:W-:Y:S01]  /*3fe0*/  SHFL.IDX PT, R75, R26, R119, 0x1f ;  /* 0x00001f771a4b7589 */ /* 0x0007e200000e0000 */
[----:B------:R-:W-:Y:S01]  /*3ff0*/  FMUL.FTZ R39, R112, R39 ;  /* 0x0000002770277220 */ /* 0x000fe20000410000 */
[----:B-1----:R-:W-:Y:S01]  /*4000*/  FADD.FTZ R41, R46, -R72 ;  /* 0x800000482e297221 */ /* 0x002fe20000010000 */
[----:B---3--:R-:W-:Y:S01]  /*4010*/  FFMA.FTZ R26, -R80, R80, 1 ;  /* 0x3f800000501a7423 */ /* 0x008fe20000010150 */
[--C-:B------:R-:W-:Y:S01]  /*4020*/  FADD.FTZ R45, R45, -R38.reuse ;  /* 0x800000262d2d7221 */ /* 0x100fe20000010000 */
[----:B------:R-:W-:Y:S02]  /*4030*/  FADD.FTZ R38, R47, -R38 ;  /* 0x800000262f267221 */ /* 0x000fe40000010000 */
[----:B------:R-:W-:Y:S01]  /*4040*/  FMUL.FTZ R26, R26, R39 ;  /* 0x000000271a1a7220 */ /* 0x000fe20000410000 */
[----:B------:R-:W-:Y:S01]  /*4050*/  FADD.FTZ R39, R44, -R72 ;  /* 0x800000482c277221 */ /* 0x000fe20000010000 */
[--C-:B----4-:R-:W-:Y:S01]  /*4060*/  FADD.FTZ R44, R53, -R76.reuse ;  /* 0x8000004c352c7221 */ /* 0x110fe20000010000 */
[----:B------:R-:W-:Y:S01]  /*4070*/  FADD.FTZ R55, R55, -R76 ;  /* 0x8000004c37377221 */ /* 0x000fe20000010000 */
[----:B-----5:R-:W-:Y:S01]  /*4080*/  FMUL.FTZ R76, R200, R41 ;  /* 0x00000029c84c7220 */ /* 0x020fe20000410000 */
[----:B------:R-:W-:Y:S01]  /*4090*/  FADD.FTZ R48, R48, -R73 ;  /* 0x8000004930307221 */ /* 0x000fe20000010000 */
[----:B------:R-:W-:-:S03]  /*40a0*/  FMUL.FTZ R41, R231, R38 ;  /* 0x00000026e7297220 */ /* 0x000fc60000410000 */
[----:B------:R-:W-:Y:S01]  /*40b0*/  FMUL.FTZ R38, R11, R48 ;  /* 0x000000300b267220 */ /* 0x000fe20000410000 */
[----:B------:R-:W-:Y:S02]  /*40c0*/  FMUL.FTZ R48, R88, R41 ;  /* 0x0000002958307220 */ /* 0x000fe40000410000 */
[----:B------:R-:W1:Y:S01]  /*40d0*/  SHFL.IDX PT, R41, R43, R9, 0x1f ;  /* 0x00001f092b297589 */ /* 0x000e6200000e0000 */
[--C-:B------:R-:W-:Y:S01]  /*40e0*/  FADD.FTZ R49, R49, -R74.reuse ;  /* 0x8000004a31317221 */ /* 0x100fe20000010000 */
[----:B------:R-:W-:Y:S02]  /*40f0*/  FADD.FTZ R74, R51, -R74 ;  /* 0x8000004a334a7221 */ /* 0x000fe40000010000 */
[----:B------:R-:W3:Y:S04]  /*4100*/  SHFL.IDX PT, R114, R43, R114, 0x1f ;  /* 0x00001f722b727589 */ /* 0x000ee800000e0000 */
[----:B------:R-:W4:Y:S01]  /*4110*/  SHFL.IDX PT, R51, R43, R218, 0x1f ;  /* 0x00001fda2b337589 */ /* 0x000f2200000e0000 */
[----:B------:R-:W5:Y:S01]  /*4120*/  MUFU.EX2 R228, R228 ;  /* 0x000000e400e47308 */ /* 0x000f620000000800 */
[----:B------:R-:W-:Y:S01]  /*4130*/  FMUL.FTZ R28, R28, R19 ;  /* 0x000000131c1c7220 */ /* 0x000fe20000410000 */
[----:B------:R-:W-:-:S06]  /*4140*/  FMUL.FTZ R72, R110, R39 ;  /* 0x000000276e487220 */ /* 0x000fcc0000410000 */
[----:B------:R-:W2:Y:S01]  /*4150*/  MUFU.EX2 R197, R197 ;  /* 0x000000c500c57308 */ /* 0x000ea20000000800 */
[----:B------:R-:W-:-:S07]  /*4160*/  FMUL.FTZ R46, R190, R37 ;  /* 0x00000025be2e7220 */ /* 0x000fce0000410000 */
[----:B------:R-:W4:Y:S01]  /*4170*/  MUFU.EX2 R196, R196 ;  /* 0x000000c400c47308 */ /* 0x000f220000000800 */
[----:B------:R-:W4:Y:S01]  /*4180*/  SHFL.IDX PT, R118, R43, R118, 0x1f ;  /* 0x00001f762b767589 */ /* 0x000f2200000e0000 */
[----:B------:R-:W-:Y:S01]  /*4190*/  FMUL.FTZ R13, R83, R46 ;  /* 0x0000002e530d7220 */ /* 0x000fe20000410000 */
[----:B------:R-:W-:-:S05]  /*41a0*/  FMUL.FTZ R39, R85, R72 ;  /* 0x0000004855277220 */ /* 0x000fca0000410000 */
[----:B------:R-:W4:Y:S01]  /*41b0*/  MUFU.EX2 R198, R198 ;  /* 0x000000c600c67308 */ /* 0x000f220000000800 */
[----:B------:R-:W-:Y:S01]  /*41c0*/  FFMA.FTZ R46, -R86, R86, 1 ;  /* 0x3f800000562e7423 */ /* 0x000fe20000010156 */
[----:B------:R-:W-:-:S06]  /*41d0*/  FMUL.FTZ R45, R202, R45 ;  /* 0x0000002dca2d7220 */ /* 0x000fcc0000410000 */
[----:B------:R-:W4:Y:S01]  /*41e0*/  MUFU.EX2 R19, R104 ;  /* 0x0000006800137308 */ /* 0x000f220000000800 */
[----:B------:R-:W4:Y:S01]  /*41f0*/  SHFL.IDX PT, R117, R43, R117, 0x1f ;  /* 0x00001f752b757589 */ /* 0x000f2200000e0000 */
[----:B------:R-:W-:Y:S01]  /*4200*/  FADD.FTZ R40, R40, -R30 ;  /* 0x8000001e28287221 */ /* 0x000fe20000010000 */
[----:B------:R-:W-:Y:S02]  /*4210*/  FADD.FTZ R50, R50, -R73 ;  /* 0x8000004932327221 */ /* 0x000fe40000010000 */
[----:B------:R-:W4:Y:S01]  /*4220*/  SHFL.IDX PT, R72, R43, R223, 0x1f ;  /* 0x00001fdf2b487589 */ /* 0x000f2200000e0000 */
[----:B------:R-:W-:Y:S01]  /*4230*/  FMUL.FTZ R55, R108, R55 ;  /* 0x000000376c377220 */ /* 0x000fe20000410000 */
[----:B------:R-:W-:Y:S01]  /*4240*/  FMUL.FTZ R46, R46, R45 ;  /* 0x0000002d2e2e7220 */ /* 0x000fe20000410000 */
[----:B------:R-:W4:Y:S01]  /*4250*/  MUFU.EX2 R210, R210 ;  /* 0x000000d200d27308 */ /* 0x000f220000000800 */
[----:B------:R-:W4:Y:S01]  /*4260*/  SHFL.IDX PT, R116, R43, R116, 0x1f ;  /* 0x00001f742b747589 */ /* 0x000f2200000e0000 */
[----:B-1----:R-:W-:Y:S01]  /*4270*/  FADD.FTZ R73, R56, -R41 ;  /* 0x8000002938497221 */ /* 0x002fe20000010000 */
[--C-:B------:R-:W-:Y:S01]  /*4280*/  FADD.FTZ R52, R52, -R75.reuse ;  /* 0x8000004b34347221 */ /* 0x100fe20000010000 */
[----:B------:R-:W-:Y:S01]  /*4290*/  FADD.FTZ R54, R54, -R75 ;  /* 0x8000004b36367221 */ /* 0x000fe20000010000 */
[----:B------:R1:W4:Y:S01]  /*42a0*/  SHFL.IDX PT, R119, R43, R119, 0x1f ;  /* 0x00001f772b777589 */ /* 0x00032200000e0000 */
[----:B------:R-:W-:Y:S01]  /*42b0*/  FMUL.FTZ R40, R111, R40 ;  /* 0x000000286f287220 */ /* 0x000fe20000410000 */
[----:B------:R-:W-:Y:S01]  /*42c0*/  FFMA.FTZ R45, -R89, R89, 1 ;  /* 0x3f800000592d7423 */ /* 0x000fe20000010159 */
[----:B------:R-:W4:Y:S01]  /*42d0*/  MUFU.EX2 R185, R185 ;  /* 0x000000b900b97308 */ /* 0x000f220000000800 */
[----:B------:R-:W-:Y:S01]  /*42e0*/  FFMA.FTZ R84, -R84, R84, 1 ;  /* 0x3f80000054547423 */ /* 0x000fe20000010154 */
[----:B-----5:R-:W-:Y:S01]  /*42f0*/  FMUL.FTZ R47, R228, R35 ;  /* 0x00000023e42f7220 */ /* 0x020fe20000410000 */
[----:B------:R-:W-:Y:S01]  /*4300*/  FFMA.FTZ R91, -R91, R91, 1 ;  /* 0x3f8000005b5b7423 */ /* 0x000fe2000001015b */
[----:B--2---:R-:W-:Y:S01]  /*4310*/  FMUL.FTZ R50, R197, R50 ;  /* 0x00000032c5327220 */ /* 0x004fe20000410000 */
[----:B------:R-:W-:Y:S01]  /*4320*/  FADD.FTZ R75, R58, -R41 ;  /* 0x800000293a4b7221 */ /* 0x000fe20000010000 */
[----:B---3--:R-:W-:Y:S01]  /*4330*/  FADD.FTZ R77, R57, -R114 ;  /* 0x80000072394d7221 */ /* 0x008fe20000010000 */
[----:B-1----:R-:W-:Y:S01]  /*4340*/  FMUL.FTZ R43, R96, R55 ;  /* 0x00000037602b7220 */ /* 0x002fe20000410000 */
[----:B------:R1:W-:Y:S01]  /*4350*/  MUFU.EX2 R41, R14 ;  /* 0x0000000e00297308 */ /* 0x0003e20000000800 */
[--C-:B----4-:R-:W-:Y:S01]  /*4360*/  FADD.FTZ R55, R60, -R51.reuse ;  /* 0x800000333c377221 */ /* 0x110fe20000010000 */
[----:B------:R-:W-:Y:S01]  /*4370*/  FADD.FTZ R57, R62, -R51 ;  /* 0x800000333e397221 */ /* 0x000fe20000010000 */
[----:B------:R-:W-:Y:S01]  /*4380*/  FMUL.FTZ R35, R81, R40 ;  /* 0x0000002851237220 */ /* 0x000fe20000410000 */
[----:B------:R-:W-:Y:S01]  /*4390*/  FMUL.FTZ R45, R45, R38 ;  /* 0x000000262d2d7220 */ /* 0x000fe20000410000 */
[----:B------:R-:W-:Y:S01]  /*43a0*/  FFMA.FTZ R51, -R97, R97, 1 ;  /* 0x3f80000061337423 */ /* 0x000fe20000010161 */
[----:B------:R-:W-:-:S02]  /*43b0*/  FMUL.FTZ R40, R84, R47 ;  /* 0x0000002f54287220 */ /* 0x000fc40000410000 */
[----:B------:R-:W2:Y:S01]  /*43c0*/  MUFU.EX2 R30, R107 ;  /* 0x0000006b001e7308 */ /* 0x000ea20000000800 */
[----:B-1----:R-:W-:Y:S01]  /*43d0*/  FMUL.FTZ R14, R196, R73 ;  /* 0x00000049c40e7220 */ /* 0x002fe20000410000 */
[----:B------:R-:W-:Y:S01]  /*43e0*/  FMUL.FTZ R38, R91, R50 ;  /* 0x000000325b267220 */ /* 0x000fe20000410000 */
[----:B------:R-:W-:Y:S01]  /*43f0*/  FFMA.FTZ R50, -R90, R90, 1 ;  /* 0x3f8000005a327423 */ /* 0x000fe2000001015a */
[----:B------:R-:W-:Y:S01]  /*4400*/  FFMA.FTZ R47, -R92, R92, 1 ;  /* 0x3f8000005c2f7423 */ /* 0x000fe2000001015c */
[----:B------:R-:W-:Y:S01]  /*4410*/  FMUL.FTZ R49, R198, R49 ;  /* 0x00000031c6317220 */ /* 0x000fe20000410000 */
[----:B------:R-:W-:Y:S02]  /*4420*/  FMUL.FTZ R74, R19, R74 ;  /* 0x0000004a134a7220 */ /* 0x000fe40000410000 */
[----:B------:R-:W1:Y:S01]  /*4430*/  MUFU.EX2 R212, R212 ;  /* 0x000000d400d47308 */ /* 0x000e620000000800 */
[----:B------:R-:W-:Y:S01]  /*4440*/  FMUL.FTZ R51, R51, R14 ;  /* 0x0000000e33337220 */ /* 0x000fe20000410000 */
[----:B------:R-:W-:Y:S01]  /*4450*/  FMUL.FTZ R50, R50, R49 ;  /* 0x0000003132327220 */ /* 0x000fe20000410000 */
[----:B------:R-:W-:-:S05]  /*4460*/  FMUL.FTZ R47, R47, R74 ;  /* 0x0000004a2f2f7220 */ /* 0x000fca0000410000 */
[----:B------:R-:W3:Y:S01]  /*4470*/  MUFU.EX2 R208, R208 ;  /* 0x000000d000d07308 */ /* 0x000ee20000000800 */
[----:B------:R-:W-:Y:S01]  /*4480*/  FFMA.FTZ R49, -R94, R94, 1 ;  /* 0x3f8000005e317423 */ /* 0x000fe2000001015e */
[----:B------:R-:W-:-:S06]  /*4490*/  FMUL.FTZ R74, R109, R44 ;  /* 0x0000002c6d4a7220 */ /* 0x000fcc0000410000 */
[----:B------:R-:W4:Y:S01]  /*44a0*/  MUFU.EX2 R209, R209 ;  /* 0x000000d100d17308 */ /* 0x000f220000000800 */
[----:B------:R-:W-:-:S07]  /*44b0*/  FMUL.FTZ R49, R49, R74 ;  /* 0x0000004a31317220 */ /* 0x000fce0000410000 */
[----:B------:R-:W5:Y:S01]  /*44c0*/  MUFU.EX2 R189, R189 ;  /* 0x000000bd00bd7308 */ /* 0x000f620000000800 */
[----:B------:R-:W-:-:S07]  /*44d0*/  FFMA.FTZ R82, -R82, R82, 1 ;  /* 0x3f80000052527423 */ /* 0x000fce0000010152 */
[----:B------:R-:W5:Y:S01]  /*44e0*/  MUFU.EX2 R216, R216 ;  /* 0x000000d800d87308 */ /* 0x000f620000000800 */
        /* <DEDUP_REMOVED lines=10> */
[----:B------:R-:W-:-:S07]  /*4590*/  FADD.FTZ R56, R65, -R118 ;  /* 0x8000007641387221 */ /* 0x000fce0000010000 */
[----:B------:R-:W5:Y:S08]  /*45a0*/  MUFU.EX2 R217, R217 ;  /* 0x000000d900d97308 */ /* 0x000f700000000800 */
[----:B------:R-:W5:Y:S08]  /*45b0*/  MUFU.EX2 R12, R12 ;  /* 0x0000000c000c7308 */ /* 0x000f700000000800 */
[----:B------:R-:W5:Y:S01]  /*45c0*/  MUFU.EX2 R15, R15 ;  /* 0x0000000f000f7308 */ /* 0x000f620000000800 */
[----:B------:R-:W-:Y:S01]  /*45d0*/  FADD.FTZ R53, R64, -R117 ;  /* 0x8000007540357221 */ /* 0x000fe20000010000 */
[--C-:B------:R-:W-:Y:S01]  /*45e0*/  FADD.FTZ R69, R69, -R72.reuse ;  /* 0x8000004845457221 */ /* 0x100fe20000010000 */
[----:B------:R-:W-:Y:S01]  /*45f0*/  FADD.FTZ R71, R71, -R72 ;  /* 0x8000004847477221 */ /* 0x000fe20000010000 */
[----:B------:R-:W-:Y:S01]  /*4600*/  FMUL.FTZ R42, R82, R37 ;  /* 0x00000025522a7220 */ /* 0x000fe20000410000 */
[----:B------:R-:W-:Y:S01]  /*4610*/  FFMA.FTZ R72, -R98, R98, 1 ;  /* 0x3f80000062487423 */ /* 0x000fe20000010162 */
[----:B--2---:R-:W-:Y:S01]  /*4620*/  FMUL.FTZ R77, R30, R77 ;  /* 0x0000004d1e4d7220 */ /* 0x004fe20000410000 */
[----:B------:R-:W-:Y:S01]  /*4630*/  FMUL.FTZ R74, R74, R57 ;  /* 0x000000394a4a7220 */ /* 0x000fe20000410000 */
[----:B------:R-:W-:Y:S01]  /*4640*/  FFMA.FTZ R37, -R87, R87, 1 ;  /* 0x3f80000057257423 */ /* 0x000fe20000010157 */
[----:B------:R-:W-:Y:S01]  /*4650*/  FMUL.FTZ R44, R95, R54 ;  /* 0x000000365f2c7220 */ /* 0x000fe20000410000 */
[----:B------:R-:W-:Y:S01]  /*4660*/  FADD.FTZ R114, R59, -R114 ;  /* 0x800000723b727221 */ /* 0x000fe20000010000 */
[----:B------:R-:W-:Y:S01]  /*4670*/  FFMA.FTZ R24, -R24, R24, 1 ;  /* 0x3f80000018187423 */ /* 0x000fe20000010118 */
[----:B------:R-:W-:Y:S01]  /*4680*/  FMUL.FTZ R57, R41, R56 ;  /* 0x0000003829397220 */ /* 0x000fe20000410000 */
[--C-:B------:R-:W-:Y:S01]  /*4690*/  FADD.FTZ R58, R61, -R116.reuse ;  /* 0x800000743d3a7221 */ /* 0x100fe20000010000 */
[----:B------:R-:W-:Y:S01]  /*46a0*/  FFMA.FTZ R54, -R194, R194, 1 ;  /* 0x3f800000c2367423 */ /* 0x000fe200000101c2 */
[----:B-1----:R-:W-:Y:S01]  /*46b0*/  FMUL.FTZ R75, R212, R75 ;  /* 0x0000004bd44b7220 */ /* 0x002fe20000410000 */
[----:B------:R-:W-:Y:S01]  /*46c0*/  FFMA.FTZ R235, -R235, R235, 1 ;  /* 0x3f800000ebeb7423 */ /* 0x000fe200000101eb */
[----:B------:R-:W-:Y:S01]  /*46d0*/  FMUL.FTZ R25, R220, R25 ;  /* 0x00000019dc197220 */ /* 0x000fe20000410000 */
[----:B------:R-:W-:Y:S01]  /*46e0*/  FADD.FTZ R116, R63, -R116 ;  /* 0x800000743f747221 */ /* 0x000fe20000010000 */
[----:B------:R-:W-:Y:S01]  /*46f0*/  FADD.FTZ R68, R68, -R119 ;  /* 0x8000007744447221 */ /* 0x000fe20000010000 */
[----:B------:R-:W-:Y:S01]  /*4700*/  FFMA.FTZ R102, -R102, R102, 1 ;  /* 0x3f80000066667423 */ /* 0x000fe20000010166 */
[----:B---3--:R-:W-:Y:S01]  /*4710*/  FMUL.FTZ R53, R208, R53 ;  /* 0x00000035d0357220 */ /* 0x008fe20000410000 */
[----:B------:R-:W-:Y:S01]  /*4720*/  FADD.FTZ R66, R66, -R117 ;  /* 0x8000007542427221 */ /* 0x000fe20000010000 */
[----:B------:R-:W-:Y:S01]  /*4730*/  FADD.FTZ R67, R67, -R118 ;  /* 0x8000007643437221 */ /* 0x000fe20000010000 */
[----:B------:R-:W-:Y:S01]  /*4740*/  FADD.FTZ R70, R70, -R119 ;  /* 0x8000007746467221 */ /* 0x000fe20000010000 */
[----:B------:R-:W-:Y:S01]  /*4750*/  FMUL.FTZ R72, R72, R77 ;  /* 0x0000004d48487220 */ /* 0x000fe20000410000 */
[----:B------:R-:W-:Y:S01]  /*4760*/  FMUL.FTZ R37, R37, R76 ;  /* 0x0000004c25257220 */ /* 0x000fe20000410000 */
[----:B------:R-:W-:Y:S01]  /*4770*/  FFMA.FTZ R73, -R195, R195, 1 ;  /* 0x3f800000c3497423 */ /* 0x000fe200000101c3 */
[----:B----4-:R-:W-:Y:S01]  /*4780*/  FMUL.FTZ R114, R209, R114 ;  /* 0x00000072d1727220 */ /* 0x010fe20000410000 */
[----:B------:R-:W-:Y:S01]  /*4790*/  FMUL.FTZ R77, R24, R57 ;  /* 0x00000039184d7220 */ /* 0x000fe20000410000 */
[----:B------:R-:W-:Y:S01]  /*47a0*/  FFMA.FTZ R93, -R93, R93, 1 ;  /* 0x3f8000005d5d7423 */ /* 0x000fe2000001015d */
[----:B-----5:R-:W-:Y:S01]  /*47b0*/  FMUL.FTZ R52, R189, R52 ;  /* 0x00000034bd347220 */ /* 0x020fe20000410000 */
[----:B------:R-:W-:Y:S01]  /*47c0*/  FMUL.FTZ R54, R54, R75 ;  /* 0x0000004b36367220 */ /* 0x000fe20000410000 */
[----:B------:R-:W-:Y:S01]  /*47d0*/  FFMA.FTZ R103, -R103, R103, 1 ;  /* 0x3f80000067677423 */ /* 0x000fe20000010167 */
        /* <DEDUP_REMOVED lines=120> */
[----:B-1----:R-:W-:-:S04]  /*4f60*/  LEA R10, R5, R13, 0xb ;  /* 0x0000000d050a7211 */ /* 0x002fc800078e58ff */
        /* <DEDUP_REMOVED lines=167> */
.L_x_3403:
        /* <DEDUP_REMOVED lines=56> */
.L_x_3404:
        /* <DEDUP_REMOVED lines=11> */
.L_x_3394:
[----:B-1----:R-:W2:Y:S02]  /*5e10*/  LDL R6, [R1+0x2c] ;  /* 0x00002c0001067983 */ /* 0x002ea40000100800 */
[----:B--2---:R-:W-:-:S13]  /*5e20*/  ISETP.GE.AND P0, PT, R16, R6, PT ;  /* 0x000000061000720c */ /* 0x004fda0003f06270 */
[----:B------:R-:W-:Y:S05]  /*5e30*/  @P0 BRA `(.L_x_3406) ;  /* 0x00000040006c0947 */ /* 0x000fea0003800000 */
[----:B------:R-:W2:Y:S04]  /*5e40*/  LDL.LU R19, [R1+0x20] ;  /* 0x0000200001137983 */ /* 0x000ea80000300800 */
[----:B------:R-:W3:Y:S04]  /*5e50*/  LDL.LU R18, [R1+0x10] ;  /* 0x0000100001127983 */ /* 0x000ee80000300800 */
[----:B------:R-:W3:Y:S04]  /*5e60*/  LDL R12, [R1+0x30] ;  /* 0x00003000010c7983 */ /* 0x000ee80000100800 */
[----:B------:R-:W4:Y:S04]  /*5e70*/  LDL.LU R14, [R1+0x14] ;  /* 0x00001400010e7983 */ /* 0x000f280000300800 */
[----:B------:R-:W5:Y:S01]  /*5e80*/  LDL.LU R25, [R1+0xc] ;  /* 0x00000c0001197983 */ /* 0x000f620000300800 */
[----:B------:R-:W1:Y:S02]  /*5e90*/  S2R R6, SR_TID.X ;  /* 0x0000000000067919 */ /* 0x000e640000002100 */
[----:B-1----:R-:W-:-:S05]  /*5ea0*/  VIADD R6, R6, 0xffffff80 ;  /* 0xffffff8006067836 */ /* 0x002fca0000000000 */
[----:B------:R-:W-:-:S04]  /*5eb0*/  SHF.R.S32.HI R7, RZ, 0x1f, R6 ;  /* 0x0000001fff077819 */ /* 0x000fc80000011406 */
[CC--:B------:R-:W-:Y:S02]  /*5ec0*/  LEA.HI R9, R7.reuse, R6.reuse, RZ, 0x5 ;  /* 0x0000000607097211 */ /* 0x0c0fe400078f28ff */
[-C--:B------:R-:W-:Y:S02]  /*5ed0*/  LEA.HI R8, R7, R6.reuse, RZ, 0x7 ;  /* 0x0000000607087211 */ /* 0x080fe400078f38ff */
        /* <DEDUP_REMOVED lines=10> */
[----:B------:R-:W-:-:S04]  /*5f80*/  IMAD.IADD R9, R6, 0x1, -R15 ;  /* 0x0000000106097824 */ /* 0x000fc800078e0a0f */
[----:B------:R-:W-:Y:S01]  /*5f90*/  IMAD.IADD R24, R10, 0x1, -R13 ;  /* 0x000000010a187824 */ /* 0x000fe200078e0a0d */
[----:B------:R-:W-:Y:S01]  /*5fa0*/  MOV R189, 0x40000040 ;  /* 0x4000004000bd7802 */ /* 0x000fe20000000f00 */
[----:B------:R-:W-:Y:S02]  /*5fb0*/  IMAD.MOV.U32 R185, RZ, RZ, 0x40000040 ;  /* 0x40000040ffb97424 */ /* 0x000fe400078e00ff */
[----:B------:R-:W-:Y:S02]  /*5fc0*/  IMAD.MOV.U32 R187, RZ, RZ, 0x40000040 ;  /* 0x40000040ffbb7424 */ /* 0x000fe400078e00ff */
[----:B------:R-:W-:Y:S02]  /*5fd0*/  IMAD.MOV.U32 R191, RZ, RZ, 0x40000040 ;  /* 0x40000040ffbf7424 */ /* 0x000fe400078e00ff */
[----:B------:R-:W-:Y:S01]  /*5fe0*/  IMAD.MOV.U32 R193, RZ, RZ, 0x40000040 ;  /* 0x40000040ffc17424 */ /* 0x000fe200078e00ff */
[----:B--2---:R-:W-:Y:S02]  /*5ff0*/  LEA.HI R6, R19, R7, RZ, 0x5 ;  /* 0x0000000713067211 */ /* 0x004fe400078f28ff */
[----:B------:R-:W-:-:S02]  /*6000*/  LEA.HI R7, R11, R8, RZ, 0x2 ;  /* 0x000000080b077211 */ /* 0x000fc400078f10ff */
[----:B------:R-:W-:Y:S02]  /*6010*/  SHF.R.S32.HI R6, RZ, 0x5, R6 ;  /* 0x00000005ff067819 */ /* 0x000fe40000011406 */
[----:B------:R-:W-:Y:S01]  /*6020*/  SHF.R.S32.HI R10, RZ, 0x2, R7 ;  /* 0x00000002ff0a7819 */ /* 0x000fe20000011407 */
[----:B---3--:R-:W-:-:S03]  /*6030*/  IMAD R19, R12, -0x80, R18 ;  /* 0xffffff800c137824 */ /* 0x008fc600078e0212 */
[----:B------:R-:W-:Y:S02]  /*6040*/  IADD3 R13, R10, 0x8, RZ ;  /* 0x000000080a0d7810 */ /* 0x000fe40007ffe0ff */
[--C-:B----4-:R-:W-:Y:S02]  /*6050*/  SHF.R.S32.HI R12, RZ, 0x2, R14.reuse ;  /* 0x00000002ff0c7819 */ /* 0x110fe4000001140e */
[----:B------:R-:W-:Y:S02]  /*6060*/  SHF.R.S32.HI R15, RZ, 0x1f, R14 ;  /* 0x0000001fff0f7819 */ /* 0x000fe4000001140e */
[----:B------:R-:W-:Y:S02]  /*6070*/  LEA.HI R8, R11, R8, RZ, 0x3 ;  /* 0x000000080b087211 */ /* 0x000fe400078f18ff */
[----:B------:R-:W-:Y:S02]  /*6080*/  LEA.HI R15, R15, R12, RZ, 0x3 ;  /* 0x0000000c0f0f7211 */ /* 0x000fe400078f18ff */
[----:B------:R-:W-:Y:S01]  /*6090*/  LEA.HI R14, R13, R13, RZ, 0x1 ;  /* 0x0000000d0d0e7211 */ /* 0x000fe200078f08ff */
[----:B------:R-:W-:Y:S01]  /*60a0*/  IMAD R18, R6, -0x10, R19 ;  /* 0xfffffff006127824 */ /* 0x000fe200078e0213 */
[----:B------:R-:W-:Y:S01]  /*60b0*/  LOP3.LUT R19, R15, 0xfffffff8, RZ, 0xc0, !PT ;  /* 0xfffffff80f137812 */ /* 0x000fe200078ec0ff */
[----:B------:R-:W-:Y:S01]  /*60c0*/  VIADD R20, R10, 0x10 ;  /* 0x000000100a147836 */ /* 0x000fe20000000000 */
[----:B------:R-:W-:-:S02]  /*60d0*/  SHF.R.S32.HI R6, RZ, 0x3, R8 ;  /* 0x00000003ff067819 */ /* 0x000fc40000011408 */
[----:B------:R-:W-:Y:S02]  /*60e0*/  SHF.R.S32.HI R15, RZ, 0x1, R14 ;  /* 0x00000001ff0f7819 */ /* 0x000fe4000001140e */
[----:B------:R-:W-:Y:S01]  /*60f0*/  IADD3 R19, R18, R19, -R12 ;  /* 0x0000001312137210 */ /* 0x000fe20007ffe80c */
[----:B------:R-:W-:Y:S01]  /*6100*/  IMAD.HI R11, R6, 0x2aaaaaab, RZ ;  /* 0x2aaaaaab060b7827 */ /* 0x000fe200078e02ff */
[----:B------:R-:W-:-:S03]  /*6110*/  LEA.HI R21, R20, R20, RZ, 0x1 ;  /* 0x0000001414157211 */ /* 0x000fc600078f08ff */
[----:B------:R-:W-:Y:S01]  /*6120*/  IMAD.HI R18, R15, 0x2aaaaaab, RZ ;  /* 0x2aaaaaab0f127827 */ /* 0x000fe200078e02ff */
[----:B------:R-:W-:Y:S02]  /*6130*/  LEA.HI R7, R7, R10, RZ, 0x1 ;  /* 0x0000000a07077211 */ /* 0x000fe400078f08ff */
[----:B------:R-:W-:Y:S01]  /*6140*/  SHF.R.S32.HI R22, RZ, 0x1, R21 ;  /* 0x00000001ff167819 */ /* 0x000fe20000011415 */
[----:B------:R-:W-:Y:S01]  /*6150*/  IMAD R8, R24, -0x40, R19 ;  /* 0xffffffc018087824 */ /* 0x000fe200078e0213 */
[----:B------:R-:W-:Y:S02]  /*6160*/  SHF.R.U32.HI R12, RZ, 0x1, R11 ;  /* 0x00000001ff0c7819 */ /* 0x000fe4000001160b */
[----:B------:R-:W-:Y:S01]  /*6170*/  SHF.R.U32.HI R19, RZ, 0x1, R18 ;  /* 0x00000001ff137819 */ /* 0x000fe20000011612 */
[----:B------:R-:W-:Y:S01]  /*6180*/  IMAD.HI R23, R22, 0x2aaaaaab, RZ ;  /* 0x2aaaaaab16177827 */ /* 0x000fe200078e02ff */
[----:B------:R-:W-:Y:S02]  /*6190*/  LOP3.LUT R7, R7, 0xfffffffe, RZ, 0xc0, !PT ;  /* 0xfffffffe07077812 */ /* 0x000fe400078ec0ff */
[----:B------:R-:W-:-:S02]  /*61a0*/  LEA.HI R11, R11, R12, RZ, 0x1 ;  /* 0x0000000c0b0b7211 */ /* 0x000fc400078f08ff */
        /* <DEDUP_REMOVED lines=9> */
[--C-:B------:R-:W-:Y:S01]  /*6240*/  IMAD R6, R5, 0x800, R17.reuse ;  /* 0x0000080005067824 */ /* 0x100fe200078e0211 */
[----:B------:R-:W-:Y:S01]  /*6250*/  LEA R10, R15, R14, 0x3 ;  /* 0x0000000e0f0a7211 */ /* 0x000fe200078e18ff */
[----:B------:R-:W-:Y:S01]  /*6260*/  IMAD R5, R5, 0x2000, R17 ;  /* 0x0000200005057824 */ /* 0x000fe200078e0211 */
[----:B------:R-:W-:Y:S01]  /*6270*/  STL [R1+0x28], R7 ;  /* 0x0000280701007387 */ /* 0x000fe20000100800 */
[----:B------:R-:W-:Y:S01]  /*6280*/  VIADD R6, R6, 0x1a800 ;  /* 0x0001a80006067836 */ /* 0x000fe20000000000 */
[----:B------:R-:W-:Y:S02]  /*6290*/  LOP3.LUT R21, R21, 0xfffffffe, RZ, 0xc0, !PT ;  /* 0xfffffffe15157812 */ /* 0x000fe400078ec0ff */
[----:B------:R1:W-:Y:S02]  /*62a0*/  STL [R1+0x20], R10 ;  /* 0x0000200a01007387 */ /* 0x0003e40000100800 */
[----:B------:R-:W-:Y:S01]  /*62b0*/  SHF.R.U32.HI R6, RZ, 0x4, R6 ;  /* 0x00000004ff067819 */ /* 0x000fe20000011606 */
[----:B------:R-:W-:Y:S01]  /*62c0*/  IMAD R22, R23, -0xc, R22 ;  /* 0xfffffff417167824 */ /* 0x000fe200078e0216 */
[----:B------:R-:W-:Y:S01]  /*62d0*/  IADD3 R21, R20, -R21, RZ ;  /* 0x8000001514157210 */ /* 0x000fe20007ffe0ff */
        /* <DEDUP_REMOVED lines=16> */
[----:B------:R-:W-:-:S03]  /*63e0*/  VIADD R10, R9, 0x8 ;  /* 0x00000008090a7836 */ /* 0x000fc60000000000 */
[----:B------:R2:W-:Y:S01]  /*63f0*/  STL [R1+0x10], R5 ;  /* 0x0000100501007387 */ /* 0x0005e20000100800 */
[----:B-----5:R-:W-:Y:S01]  /*6400*/  LOP3.LUT R7, R25, 0x1, RZ, 0xfc, !PT ;  /* 0x0000000119077812 */ /* 0x020fe200078efcff */
[C---:B------:R-:W-:Y:S01]  /*6410*/  VIADD R184, R11.reuse, 0x4 ;  /* 0x000000040bb87836 */ /* 0x040fe20000000000 */
[C---:B------:R-:W-:Y:S01]  /*6420*/  IADD3 R22, R11.reuse, 0x2, RZ ;  /* 0x000000020b167810 */ /* 0x040fe20007ffe0ff */
[----:B------:R-:W-:Y:S01]  /*6430*/  VIADD R186, R11, 0x6 ;  /* 0x000000060bba7836 */ /* 0x000fe20000000000 */
[C---:B-1----:R-:W-:Y:S01]  /*6440*/  IADD3 R6, R9.reuse, 0xc, RZ ;  /* 0x0000000c09067810 */ /* 0x042fe20007ffe0ff */
[C---:B------:R-:W-:Y:S02]  /*6450*/  VIADD R10, R9.reuse, 0x14 ;  /* 0x00000014090a7836 */ /* 0x040fe40000000000 */
[C---:B--2---:R-:W-:Y:S02]  /*6460*/  VIADD R5, R9.reuse, 0x4 ;  /* 0x0000000409057836 */ /* 0x044fe40000000000 */
[C---:B------:R-:W-:Y:S01]  /*6470*/  VIADD R5, R9.reuse, 0x10 ;  /* 0x0000001009057836 */ /* 0x040fe20000000000 */
[C---:B------:R-:W-:Y:S01]  /*6480*/  IADD3 R5, R9.reuse, 0x1c, RZ ;  /* 0x0000001c09057810 */ /* 0x040fe20007ffe0ff */
[----:B------:R-:W-:-:S02]  /*6490*/  VIADD R6, R9, 0x18 ;  /* 0x0000001809067836 */ /* 0x000fc40000000000 */
[----:B------:R-:W-:-:S07]  /*64a0*/  IMAD.MOV.U32 R23, RZ, RZ, 0x40000040 ;  /* 0x40000040ff177424 */ /* 0x000fce00078e00ff */
.L_x_3417:
[----:B------:R-:W-:-:S13]  /*64b0*/  ISETP.NE.AND P0, PT, R7, 0x3, PT ;  /* 0x000000030700780c */ /* 0x000fda0003f05270 */
[----:B------:R-:W-:Y:S05]  /*64c0*/  @!P0 BRA `(.L_x_3407) ;  /* 0x0000000000048947 */ /* 0x000fea0003800000 */
[----:B------:R-:W-:Y:S01]  /*64d0*/  BPT.TRAP 0x1 ;  /* 0x000000040000795c */ /* 0x000fe20000300000 */
.L_x_3407:
[----:B------:R-:W-:Y:S01]  /*64e0*/  IMAD R6, R0, 0x8, R17 ;  /* 0x0000000800067824 */ /* 0x000fe200078e0211 */
[----:B------:R-:W-:-:S04]  /*64f0*/  SHF.L.U32 R15, R4, 0x1f, RZ ;  /* 0x0000001f040f7819 */ /* 0x000fc800000006ff */
[----:B------:R1:W2:Y:S01]  /*6500*/  SYNCS.PHASECHK.TRANS64.TRYWAIT P1, [R6+URZ+0x26810], R15 ;  /* 0x0268100f060075a7 */ /* 0x0002a2000802017f */
[----:B------:R-:W-:Y:S05]  /*6510*/  @!P0 BRA `(.L_x_3408) ;  /* 0x0000000000048947 */ /* 0x000fea0003800000 */
[----:B------:R-:W-:Y:S01]  /*6520*/  BPT.TRAP 0x1 ;  /* 0x000000040000795c */ /* 0x000fe20000300000 */
.L_x_3408:
[----:B------:R-:W-:-:S04]  /*6530*/  IADD3 R5, R17, 0xe000, RZ ;  /* 0x0000e00011057810 */ /* 0x000fc80007ffe0ff */
[----:B------:R-:W-:-:S04]  /*6540*/  SHF.R.U32.HI R5, RZ, 0x4, R5 ;  /* 0x00000004ff057819 */ /* 0x000fc80000011605 */
[----:B------:R-:W-:-:S04]  /*6550*/  LOP3.LUT R5, R5, 0x3fff, RZ, 0xc0, !PT ;  /* 0x00003fff05057812 */ /* 0x000fc800078ec0ff */
[----:B------:R-:W-:Y:S01]  /*6560*/  LOP3.LUT R11, R5, 0x10000, RZ, 0xfc, !PT ;  /* 0x00010000050b7812 */ /* 0x000fe200078efcff */
[----:B--2---:R-:W-:Y:S06]  /*6570*/  @P1 BRA `(.L_x_3409) ;  /* 0x0000000000081947 */ /* 0x004fec0003800000 */
[----:B------:R-:W2:Y:S02]  /*6580*/  SYNCS.PHASECHK.TRANS64.TRYWAIT P1, [R6+URZ+0x26810], R15 ;  /* 0x0268100f060075a7 */ /* 0x000ea4000802017f */
[----:B--2---:R-:W-:Y:S05]  /*6590*/  @!P1 BRA `(.L_x_3410) ;  /* 0x00000080001c9947 */ /* 0x004fea0003800000 */
.L_x_3409:
        /* <DEDUP_REMOVED lines=54> */
.L_x_3411:
[----:B------:R1:W1:Y:S01]  /*6900*/  SYNCS.PHASECHK.TRANS64.TRYWAIT P1, [R6+URZ+0x26830], R15 ;  /* 0x0268300f060075a7 */ /* 0x000262000802017f */
[----:B------:R-:W-:Y:S05]  /*6910*/  @!P0 BRA `(.L_x_3412) ;  /* 0x0000000000048947 */ /* 0x000fea0003800000 */
[----:B------:R-:W-:Y:S01]  /*6920*/  BPT.TRAP 0x1 ;  /* 0x000000040000795c */ /* 0x000fe20000300000 */
.L_x_3412:
        /* <DEDUP_REMOVED lines=8> */
.L_x_3413:
        /* <DEDUP_REMOVED lines=14> */
[C---:B------:R-:W-:Y:S01]  /*6a90*/  VIADD R230, R9.reuse, 0x14 ;  /* 0x0000001409e67836 */ /* 0x040fe20000000000 */
[C---:B------:R-:W-:Y:S01]  /*6aa0*/  IADD3 R231, R9.reuse, 0x18, RZ ;  /* 0x0000001809e77810 */ /* 0x040fe20007ffe0ff */
[C---:B------:R-:W-:Y:S01]  /*6ab0*/  VIADD R209, R9.reuse, 0x1c ;  /* 0x0000001c09d17836 */ /* 0x040fe20000000000 */
[----:B------:R-:W-:Y:S01]  /*6ac0*/  STL [R1+0x40], R3 ;  /* 0x0000400301007387 */ /* 0x000fe20000100800 */
[----:B------:R-:W-:Y:S01]  /*6ad0*/  ISETP.GT.AND P2, PT, R8, RZ, PT ;  /* 0x000000ff0800720c */ /* 0x000fe20003f44270 */
[----:B------:R-:W-:Y:S01]  /*6ae0*/  IMAD R236, R0, 0x300, R12 ;  /* 0x0000030000ec7824 */ /* 0x000fe200078e020c */
[----:B------:R-:W-:Y:S01]  /*6af0*/  ISETP.GT.AND P1, PT, R8, 0x8, PT ;  /* 0x000000080800780c */ /* 0x000fe20003f24270 */
        /* <DEDUP_REMOVED lines=294> */
[C---:B------:R-:W-:Y:S02]  /*7d60*/  VIADD R231, R9.reuse, 0xc ;  /* 0x0000000c09e77836 */ /* 0x040fe40000000000 */
[----:B------:R-:W-:Y:S01]  /*7d70*/  FMUL.FTZ R36, R26, R36 ;  /* 0x000000241a247220 */ /* 0x000fe20000410000 */
[----:B------:R-:W2:Y:S01]  /*7d80*/  SHFL.IDX PT, R228, R227, R228, 0x1f ;  /* 0x00001fe4e3e47589 */ /* 0x000ea200000e0000 */
[----:B------:R-:W-:-:S02]  /*7d90*/  VIADD R229, R9, 0x14 ;  /* 0x0000001409e57836 */ /* 0x000fc40000000000 */
[----:B------:R-:W-:Y:S01]  /*7da0*/  VIADD R233, R9, 0x18 ;  /* 0x0000001809e97836 */ /* 0x000fe20000000000 */
[----:B------:R-:W4:Y:S01]  /*7db0*/  SHFL.IDX PT, R227, R227, R12, 0x1f ;  /* 0x00001f0ce3e37589 */ /* 0x000f2200000e0000 */
[----:B------:R-:W-:Y:S01]  /*7dc0*/  FFMA.FTZ R77, -R77, R77, 1 ;  /* 0x3f8000004d4d7423 */ /* 0x000fe2000001014d */
        /* <DEDUP_REMOVED lines=19> */
[----:B------:R-:W-:Y:S08]  /*7f00*/  MUFU.EX2 R208, R208 ;  /* 0x000000d000d07308 */ /* 0x000ff00000000800 */
[----:B------:R-:W-:Y:S08]  /*7f10*/  MUFU.EX2 R199, R199 ;  /* 0x000000c700c77308 */ /* 0x000ff00000000800 */
[----:B------:R-:W-:Y:S01]  /*7f20*/  MUFU.EX2 R212, R212 ;  /* 0x000000d400d47308 */ /* 0x000fe20000000800 */
[----:B------:R-:W-:-:S07]  /*7f30*/  FFMA.FTZ R237, -R237, R237, 1 ;  /* 0x3f800000eded7423 */ /* 0x000fce00000101ed */
[----:B------:R-:W-:Y:S01]  /*7f40*/  MUFU.EX2 R209, R209 ;  /* 0x000000d100d17308 */ /* 0x000fe20000000800 */
[----:B---3--:R-:W-:-:S07]  /*7f50*/  FMUL.FTZ R30, R85, R30 ;  /* 0x0000001e551e7220 */ /* 0x008fce0000410000 */
        /* <DEDUP_REMOVED lines=24> */
[----:B------:R-:W-:Y:S01]  /*80e0*/  IADD3 R230, R9, 0x10, RZ ;  /* 0x0000001009e67810 */ /* 0x000fe20007ffe0ff */
        /* <DEDUP_REMOVED lines=21> */
[----:B------:R-:W-:Y:S01]  /*8240*/  IADD3 R235, R9, 0x4, RZ ;  /* 0x0000000409eb7810 */ /* 0x000fe20007ffe0ff */
        /* <DEDUP_REMOVED lines=29> */
[----:B------:R-:W-:Y:S02]  /*8420*/  VIADD R232, R9, 0x8 ;  /* 0x0000000809e87836 */ /* 0x000fe40000000000 */
[----:B-1----:R-:W-:Y:S01]  /*8430*/  FMUL.FTZ R221, R93, R228 ;  /* 0x000000e45ddd7220 */ /* 0x002fe20000410000 */
[----:B------:R-:W1:Y:S03]  /*8440*/  SHFL.IDX PT, R227, R226, R229, 0x1f ;  /* 0x00001fe5e2e37589 */ /* 0x000e6600000e0000 */
[----:B------:R-:W-:-:S02]  /*8450*/  FMUL.FTZ R221, R21, R221 ;  /* 0x000000dd15dd7220 */ /* 0x000fc40000410000 */
        /* <DEDUP_REMOVED lines=8> */
[----:B------:R-:W-:Y:S01]  /*84e0*/  IADD3 R234, R9, 0x1c, RZ ;  /* 0x0000001c09ea7810 */ /* 0x000fe20007ffe0ff */
        /* <DEDUP_REMOVED lines=17> */
[----:B------:R-:W-:-:S02]  /*8600*/  FFMA.FTZ R46, -R98, R98, 1 ;  /* 0x3f800000622e7423 */ /* 0x000fc40000010162 */
[----:B------:R-:W4:Y:S01]  /*8610*/  SHFL.IDX PT, R28, R74, R232, 0x1f ;  /* 0x00001fe84a1c7589 */ /* 0x000f2200000e0000 */
[----:B------:R-:W-:Y:S01]  /*8620*/  FMUL.FTZ R37, R76, R36 ;  /* 0x000000244c257220 */ /* 0x000fe20000410000 */
[----:B------:R-:W-:Y:S02]  /*8630*/  FMUL.FTZ R46, R46, R77 ;  /* 0x0000004d2e2e7220 */ /* 0x000fe40000410000 */
[----:B------:R-:W4:Y:S04]  /*8640*/  SHFL.IDX PT, R80, R74, R9, 0x1f ;  /* 0x00001f094a507589 */ /* 0x000f2800000e0000 */
[----:B------:R-:W4:Y:S01]  /*8650*/  SHFL.IDX PT, R76, R74, R229, 0x1f ;  /* 0x00001fe54a4c7589 */ /* 0x000f2200000e0000 */
[----:B------:R-:W-:-:S03]  /*8660*/  FMUL.FTZ R72, R72, R35 ;  /* 0x0000002348487220 */ /* 0x000fc60000410000 */
[----:B------:R-:W4:Y:S01]  /*8670*/  SHFL.IDX PT, R77, R74, R231, 0x1f ;  /* 0x00001fe74a4d7589 */ /* 0x000f2200000e0000 */
[----:B------:R-:W4:Y:S01]  /*8680*/  MUFU.EX2 R35, R216 ;  /* 0x000000d800237308 */ /* 0x000f220000000800 */
[----:B------:R-:W-:Y:S02]  /*8690*/  FADD.FTZ R44, R44, -R218 ;  /* 0x800000da2c2c7221 */ /* 0x000fe40000010000 */
[----:B------:R-:W4:Y:S04]  /*86a0*/  SHFL.IDX PT, R79, R74, R230, 0x1f ;  /* 0x00001fe64a4f7589 */ /* 0x000f2800000e0000 */
[----:B------:R-:W4:Y:S01]  /*86b0*/  SHFL.IDX PT, R78, R74, R233, 0x1f ;  /* 0x00001fe94a4e7589 */ /* 0x000f2200000e0000 */
[----:B------:R-:W-:-:S03]  /*86c0*/  FMUL.FTZ R44, R12, R44 ;  /* 0x0000002c0c2c7220 */ /* 0x000fc60000410000 */
[----:B------:R-:W4:Y:S01]  /*86d0*/  SHFL.IDX PT, R74, R74, R234, 0x1f ;  /* 0x00001fea4a4a7589 */ /* 0x000f2200000e0000 */
[--C-:B---3--:R-:W-:Y:S01]  /*86e0*/  FADD.FTZ R52, R52, -R228.reuse ;  /* 0x800000e434347221 */ /* 0x108fe20000010000 */
[----:B------:R-:W-:Y:S01]  /*86f0*/  FADD.FTZ R54, R54, -R228 ;  /* 0x800000e436367221 */ /* 0x000fe20000010000 */
[----:B------:R-:W-:Y:S02]  /*8700*/  FMUL.FTZ R44, R81, R44 ;  /* 0x0000002c512c7220 */ /* 0x000fe40000410000 */
        /* <DEDUP_REMOVED lines=11> */
[----:B------:R-:W-:-:S04]  /*87c0*/  FADD.FTZ R55, R56, -R80 ;  /* 0x8000005038377221 */ /* 0x000fc80000010000 */
[----:B------:R-:W4:Y:S01]  /*87d0*/  MUFU.EX2 R213, R213 ;  /* 0x000000d500d57308 */ /* 0x000f220000000800 */
[----:B------:R-:W-:Y:S01]  /*87e0*/  FADD.FTZ R56, R59, -R75 ;  /* 0x8000004b3b387221 */ /* 0x000fe20000010000 */
[--C-:B------:R-:W-:Y:S01]  /*87f0*/  FADD.FTZ R62, R65, -R76.reuse ;  /* 0x8000004c413e7221 */ /* 0x100fe20000010000 */
[----:B------:R-:W-:Y:S01]  /*8800*/  FADD.FTZ R67, R67, -R76 ;  /* 0x8000004c43437221 */ /* 0x000fe20000010000 */
[----:B------:R-:W-:Y:S01]  /*8810*/  FMUL.FTZ R45, R25, R45 ;  /* 0x0000002d192d7220 */ /* 0x000fe20000410000 */
[--C-:B------:R-:W-:Y:S01]  /*8820*/  FADD.FTZ R61, R61, -R77.reuse ;  /* 0x8000004d3d3d7221 */ /* 0x100fe20000010000 */
[----:B------:R-:W-:Y:S01]  /*8830*/  FADD.FTZ R60, R63, -R77 ;  /* 0x8000004d3f3c7221 */ /* 0x000fe20000010000 */
[----:B------:R-:W-:Y:S01]  /*8840*/  FFMA.FTZ R76, -R105, R105, 1 ;  /* 0x3f800000694c7423 */ /* 0x000fe20000010169 */
[----:B------:R-:W-:Y:S01]  /*8850*/  FMUL.FTZ R81, R200, R81 ;  /* 0x00000051c8517220 */ /* 0x000fe20000410000 */
        /* <DEDUP_REMOVED lines=9> */
[--C-:B------:R-:W-:Y:S01]  /*88f0*/  FADD.FTZ R68, R68, -R78.reuse ;  /* 0x8000004e44447221 */ /* 0x100fe20000010000 */
[----:B------:R-:W-:Y:S01]  /*8900*/  FADD.FTZ R59, R70, -R78 ;  /* 0x8000004e463b7221 */ /* 0x000fe20000010000 */
[----:B------:R-:W-:Y:S01]  /*8910*/  FMUL.FTZ R76, R76, R81 ;  /* 0x000000514c4c7220 */ /* 0x000fe20000410000 */
[----:B------:R-:W-:Y:S01]  /*8920*/  FMUL.FTZ R56, R204, R61 ;  /* 0x0000003dcc387220 */ /* 0x000fe20000410000 */
[----:B------:R-:W-:Y:S01]  /*8930*/  FMUL.FTZ R82, R34, R53 ;  /* 0x0000003522527220 */ /* 0x000fe20000410000 */
[----:B------:R-:W-:Y:S01]  /*8940*/  FADD.FTZ R79, R66, -R79 ;  /* 0x8000004f424f7221 */ /* 0x000fe20000010000 */
[----:B------:R-:W-:Y:S01]  /*8950*/  FFMA.FTZ R81, -R109, R109, 1 ;  /* 0x3f8000006d517423 */ /* 0x000fe2000001016d */
[----:B------:R-:W-:Y:S01]  /*8960*/  FFMA.FTZ R78, -R111, R111, 1 ;  /* 0x3f8000006f4e7423 */ /* 0x000fe2000001016f */
[----:B------:R-:W-:Y:S01]  /*8970*/  FMUL.FTZ R61, R205, R60 ;  /* 0x0000003ccd3d7220 */ /* 0x000fe20000410000 */
[----:B------:R-:W-:Y:S01]  /*8980*/  FMUL.FTZ R77, R77, R28 ;  /* 0x0000001c4d4d7220 */ /* 0x000fe20000410000 */
[----:B------:R-:W-:Y:S01]  /*8990*/  FMUL.FTZ R30, R237, R30 ;  /* 0x0000001eed1e7220 */ /* 0x000fe20000410000 */
[----:B------:R-:W-:Y:S01]  /*89a0*/  FFMA.FTZ R51, -R102, R102, 1 ;  /* 0x3f80000066337423 */ /* 0x000fe20000010166 */
[--C-:B------:R-:W-:Y:S01]  /*89b0*/  FADD.FTZ R66, R69, -R74.reuse ;  /* 0x8000004a45427221 */ /* 0x100fe20000010000 */
        /* <DEDUP_REMOVED lines=10> */
[----:B---3--:R-:W-:Y:S01]  /*8a60*/  FMUL.FTZ R55, R36, R55 ;  /* 0x0000003724377220 */ /* 0x008fe20000410000 */
[----:B------:R-:W-:Y:S01]  /*8a70*/  FFMA.FTZ R82, -R114, R114, 1 ;  /* 0x3f80000072527423 */ /* 0x000fe20000010172 */
[----:B------:R-:W-:Y:S01]  /*8a80*/  FMUL.FTZ R61, R208, R79 ;  /* 0x0000004fd03d7220 */ /* 0x000fe20000410000 */
[----:B------:R-:W-:Y:S01]  /*8a90*/  FMUL.FTZ R83, R83, R28 ;  /* 0x0000001c53537220 */ /* 0x000fe20000410000 */
[----:B-1----:R-:W-:Y:S01]  /*8aa0*/  FMUL.FTZ R56, R214, R71 ;  /* 0x00000047d6387220 */ /* 0x002fe20000410000 */
        /* <DEDUP_REMOVED lines=270> */
.L_x_3415:
        /* <DEDUP_REMOVED lines=13> */
[----:B------:R-:W-:Y:S02]  /*9c60*/  IADD3 R11, R10, 0x9, RZ ;  /* 0x000000090a0b7810 */ /* 0x000fe40007ffe0ff */
        /* <DEDUP_REMOVED lines=44> */
.L_x_3416:
[----:B--2---:R-:W2:Y:S01]  /*9f30*/  LDL R5, [R1+0x2c] ;  /* 0x00002c0001057983 */ /* 0x004ea20000100800 */
[----:B------:R-:W-:Y:S01]  /*9f40*/  VIADD R16, R16, 0x1 ;  /* 0x0000000110107836 */ /* 0x000fe20000000000 */
[----:B------:R-:W-:Y:S01]  /*9f50*/  IADD3 R0, R0, 0x1, RZ ;  /* 0x0000000100007810 */ /* 0x000fe20007ffe0ff */
        /* <DEDUP_REMOVED lines=9> */
.L_x_3406:
        /* <DEDUP_REMOVED lines=34> */
.L_x_3386:
[----:B------:R-:W-:Y:S05]  /*a210*/  @P0 BRA `(.L_x_3381) ;  /* 0x00000040009c0947 */ /* 0x000fea0003800000 */
[----:B------:R-:W3:Y:S01]  /*a220*/  LDL.LU R8, [R1+0x30] ;  /* 0x0000300001087983 */ /* 0x000ee20000300800 */
[----:B------:R-:W1:Y:S08]  /*a230*/  LDC.64 R2, c[0x0][0x878] ;  /* 0x00021e00ff027b82 */ /* 0x000e700000000a00 */
[----:B------:R-:W4:Y:S01]  /*a240*/  LDC R0, c[0x0][0x850] ;  /* 0x00021400ff007b82 */ /* 0x000f220000000800 */
[----:B------:R-:W5:Y:S01]  /*a250*/  LDL.LU R11, [R1+0x38] ;  /* 0x00003800010b7983 */ /* 0x000f620000300800 */
[----:B------:R-:W2:Y:S01]  /*a260*/  S2R R12, SR_TID.X ;  /* 0x00000000000c7919 */ /* 0x000ea20000002100 */
[----:B------:R-:W2:Y:S01]  /*a270*/  S2R R9, SR_CgaCtaId ;  /* 0x0000000000097919 */ /* 0x000ea20000008800 */
[----:B------:R-:W-:Y:S01]  /*a280*/  MOV R6, 0x400 ;  /* 0x0000040000067802 */ /* 0x000fe20000000f00 */
[----:B------:R-:W-:Y:S01]  /*a290*/  ULDC.64 UR4, c[0x0][0x818] ;  /* 0x0002060000047ab9 */ /* 0x000fe20000000a00 */
[----:B------:R-:W-:Y:S01]  /*a2a0*/  ULDC.64 UR6, c[0x0][0x840] ;  /* 0x0002100000067ab9 */ /* 0x000fe20000000a00 */
[----:B------:R-:W2:Y:S01]  /*a2b0*/  LDL.LU R10, [R1+0x34] ;  /* 0x00003400010a7983 */ /* 0x000ea20000300800 */
[----:B-1----:R-:W-:-:S04]  /*a2c0*/  ISETP.NE.U32.AND P0, PT, R2, RZ, PT ;  /* 0x000000ff0200720c */ /* 0x002fc80003f05070 */
[----:B------:R-:W-:-:S13]  /*a2d0*/  ISETP.NE.AND.EX P0, PT, R3, RZ, PT, P0 ;  /* 0x000000ff0300720c */ /* 0x000fda0003f05300 */
[----:B------:R-:W2:Y:S02]  /*a2e0*/  @P0 LDC.64 R2, c[0x0][0x878] ;  /* 0x00021e00ff020b82 */ /* 0x000ea40000000a00 */
[----:B--2---:R-:W-:-:S06]  /*a2f0*/  @P0 IMAD.WIDE R2, R10, 0x4, R2 ;  /* 0x000000040a020825 */ /* 0x004fcc00078e0202 */
[----:B------:R-:W2:Y:S01]  /*a300*/  @P0 LDG.E R2, desc[UR36][R2.64] ;  /* 0x0000002402020981 */ /* 0x000ea2000c1e1900 */
[----:B----4-:R-:W-:Y:S01]  /*a310*/  ISETP.NE.AND P1, PT, R0, 0x1, PT ;  /* 0x000000010000780c */ /* 0x010fe20003f25270 */
[----:B------:R-:W-:Y:S01]  /*a320*/  VIADD R13, R12, 0xffffff80 ;  /* 0xffffff800c0d7836 */ /* 0x000fe20000000000 */
[----:B------:R-:W-:-:S11]  /*a330*/  LEA R15, R9, R6, 0x18 ;  /* 0x00000006090f7211 */ /* 0x000fd600078ec0ff */
[----:B------:R-:W5:Y:S08]  /*a340*/  @P1 LDC R4, c[0x0][0x854] ;  /* 0x00021500ff041b82 */ /* 0x000f700000000800 */
[----:B------:R-:W1:Y:S01]  /*a350*/  @P1 LDC R7, c[0x0][0x858] ;  /* 0x00021600ff071b82 */ /* 0x000e620000000800 */
[----:B--2---:R-:W-:-:S05]  /*a360*/  @P0 IMAD R0, R10, 0x80, R2 ;  /* 0x000000800a000824 */ /* 0x004fca00078e0202 */
[----:B------:R-:W-:-:S04]  /*a370*/  @P0 SHF.R.S32.HI R5, RZ, 0x1f, R0 ;  /* 0x0000001fff050819 */ /* 0x000fc80000011400 */
[----:B------:R-:W-:Y:S01]  /*a380*/  @P0 LEA.HI R5, R5, R0, RZ, 0x7 ;  /* 0x0000000005050211 */ /* 0x000fe200078f38ff */
[----:B-----5:R-:W-:Y:S01]  /*a390*/  @P1 IMAD.HI.U32 R0, R11, R4, RZ ;  /* 0x000000040b001227 */ /* 0x020fe200078e00ff */
[----:B------:R-:W-:Y:S02]  /*a3a0*/  SHF.R.S32.HI R4, RZ, 0x1f, R13 ;  /* 0x0000001fff047819 */ /* 0x000fe4000001140d */
[----:B------:R-:W-:Y:S02]  /*a3b0*/  @P0 SHF.L.U32 R5, R5, 0x6, RZ ;  /* 0x0000000605050819 */ /* 0x000fe400000006ff */
[----:B-1----:R-:W-:Y:S02]  /*a3c0*/  @P1 SHF.R.U32.HI R11, RZ, R7, R0 ;  /* 0x00000007ff0b1219 */ /* 0x002fe40000011600 */
[----:B------:R-:W-:Y:S01]  /*a3d0*/  @P0 LOP3.LUT R2, R5, 0xffffe000, RZ, 0xc0, !PT ;  /* 0xffffe00005020812 */ /* 0x000fe200078ec0ff */
[----:B---3--:R-:W-:Y:S01]  /*a3e0*/  IMAD.SHL.U32 R5, R8, 0x2000, RZ ;  /* 0x0000200008057824 */ /* 0x008fe200078e00ff */
[----:B------:R-:W-:Y:S01]  /*a3f0*/  LEA.HI R4, R4, R13, RZ, 0x7 ;  /* 0x0000000d04047211 */ /* 0x000fe200078f38ff */
[----:B------:R1:W-:Y:S01]  /*a400*/  @P1 STL [R1+0x38], R11 ;  /* 0x0000380b01001387 */ /* 0x0003e20000100800 */
[----:B------:R-:W-:-:S02]  /*a410*/  @P0 SHF.R.S32.HI R3, RZ, 0x1f, R2 ;  /* 0x0000001fff030819 */ /* 0x000fc40000011402 */
[----:B------:R-:W-:Y:S02]  /*a420*/  @!P0 CS2R R2, SRZ ;  /* 0x0000000000028805 */ /* 0x000fe4000001ff00 */
[C---:B------:R-:W-:Y:S02]  /*a430*/  LOP3.LUT R0, R4.reuse, 0xfffff80, RZ, 0xc0, !PT ;  /* 0x0fffff8004007812 */ /* 0x040fe400078ec0ff */
[----:B------:R-:W-:Y:S02]  /*a440*/  SHF.L.U32 R6, R4, 0x5, RZ ;  /* 0x0000000504067819 */ /* 0x000fe400000006ff */
[----:B------:R-:W-:Y:S01]  /*a450*/  SHF.R.S32.HI R8, RZ, 0x1f, R11 ;  /* 0x0000001fff087819 */ /* 0x000fe2000001140b */
[----:B------:R-:W-:Y:S01]  /*a460*/  IMAD.IADD R0, R13, 0x1, -R0 ;  /* 0x000000010d007824 */ /* 0x000fe200078e0a00 */
[C---:B------:R-:W-:Y:S02]  /*a470*/  IADD3 R4, P1, R5.reuse, R2, RZ ;  /* 0x0000000205047210 */ /* 0x040fe40007f3e0ff */
[----:B------:R-:W-:Y:S01]  /*a480*/  LOP3.LUT R7, R6, 0x3ffff000, RZ, 0xc0, !PT ;  /* 0x3ffff00006077812 */ /* 0x000fe200078ec0ff */
[C---:B------:R-:W-:Y:S01]  /*a490*/  IMAD R2, R8.reuse, UR4, RZ ;  /* 0x0000000408027c24 */ /* 0x040fe2000f8e02ff */
[----:B------:R-:W-:Y:S01]  /*a4a0*/  LEA.HI.X.SX32 R5, R5, R3, 0x1, P1 ;  /* 0x0000000305057211 */ /* 0x000fe200008f0eff */
[----:B------:R-:W-:Y:S01]  /*a4b0*/  IMAD R8, R8, UR6, RZ ;  /* 0x0000000608087c24 */ /* 0x000fe2000f8e02ff */
[----:B------:R-:W-:Y:S01]  /*a4c0*/  SHF.R.S32.HI R6, RZ, 0x1f, R10 ;  /* 0x0000001fff067819 */ /* 0x000fe2000001140a */
[----:B------:R-:W-:-:S02]  /*a4d0*/  IMAD R0, R0, 0x4, R7 ;  /* 0x0000000400007824 */ /* 0x000fc400078e0207 */
[C---:B------:R-:W-:Y:S01]  /*a4e0*/  IMAD R7, R11.reuse, UR5, R2 ;  /* 0x000000050b077c24 */ /* 0x040fe2000f8e0202 */
[----:B------:R-:W-:Y:S01]  /*a4f0*/  SEL R6, R6, RZ, !P0 ;  /* 0x000000ff06067207 */ /* 0x000fe20004000000 */
[----:B------:R-:W-:Y:S01]  /*a500*/  IMAD.WIDE.U32 R2, R11, UR4, R4 ;  /* 0x000000040b027c25 */ /* 0x000fe2000f8e0004 */
[----:B------:R-:W-:-:S03]  /*a510*/  ULDC.64 UR4, c[0x0][0x820] ;  /* 0x0002080000047ab9 */ /* 0x000fc60000000a00 */
[----:B------:R-:W-:Y:S01]  /*a520*/  IMAD R9, R11, UR7, R8 ;  /* 0x000000070b097c24 */ /* 0x000fe2000f8e0208 */
[----:B------:R-:W-:Y:S01]  /*a530*/  IADD3 R3, R3, R7, RZ ;  /* 0x0000000703037210 */ /* 0x000fe20007ffe0ff */
[----:B------:R-:W-:Y:S01]  /*a540*/  IMAD.WIDE.U32 R4, R11, UR6, R4 ;  /* 0x000000060b047c25 */ /* 0x000fe2000f8e0004 */
[----:B------:R-:W-:Y:S01]  /*a550*/  ULDC.64 UR6, c[0x0][0x848] ;  /* 0x0002120000067ab9 */ /* 0x000fe20000000a00 */
[----:B------:R-:W-:Y:S02]  /*a560*/  SEL R7, R10, RZ, !P0 ;  /* 0x000000ff0a077207 */ /* 0x000fe40004000000 */
[C---:B------:R-:W-:Y:S02]  /*a570*/  IMAD R8, R6.reuse, UR4, RZ ;  /* 0x0000000406087c24 */ /* 0x040fe4000f8e02ff */
[----:B------:R-:W-:Y:S02]  /*a580*/  IMAD.IADD R5, R5, 0x1, R9 ;  /* 0x0000000105057824 */ /* 0x000fe400078e0209 */
[----:B------:R-:W-:-:S02]  /*a590*/  IMAD R6, R6, UR6, RZ ;  /* 0x0000000606067c24 */ /* 0x000fc4000f8e02ff */
[C---:B------:R-:W-:Y:S02]  /*a5a0*/  IMAD R9, R7.reuse, UR5, R8 ;  /* 0x0000000507097c24 */ /* 0x040fe4000f8e0208 */
[----:B------:R-:W-:-:S04]  /*a5b0*/  IMAD.WIDE.U32 R2, R7, UR4, R2 ;  /* 0x0000000407027c25 */ /* 0x000fc8000f8e0002 */
[C---:B-1----:R-:W-:Y:S02]  /*a5c0*/  IMAD R11, R7.reuse, UR7, R6 ;  /* 0x00000007070b7c24 */ /* 0x042fe4000f8e0206 */
[----:B------:R-:W-:Y:S01]  /*a5d0*/  IMAD.WIDE.U32 R4, R7, UR6, R4 ;  /* 0x0000000607047c25 */ /* 0x000fe2000f8e0004 */
[----:B------:R-:W-:Y:S05]  /*a5e0*/  WARPSYNC.ALL ;  /* 0x0000000000007948 */ /* 0x000fea0003800000 */
[----:B------:R-:W-:Y:S01]  /*a5f0*/  IMAD R0, R0, 0x4, R15 ;  /* 0x0000000400007824 */ /* 0x000fe200078e020f */
[----:B------:R-:W-:Y:S01]  /*a600*/  IADD3 R7, R3, R9, RZ ;  /* 0x0000000903077210 */ /* 0x000fe20007ffe0ff */
        /* <DEDUP_REMOVED lines=33> */
.L_x_3420:
[----:B------:R-:W-:Y:S01]  /*a820*/  @P0 ELECT P1, URZ, PT ;  /* 0x00000000003f082f */ /* 0x000fe20003820000 */
[----:B------:R1:W-:-:S12]  /*a830*/  UBLKRED.G.S.ADD.F32.RN [UR4], [UR6], UR7, desc[UR8] ;  /* 0x00000804060073bb */ /* 0x0003d800080a1407 */
[----:B------:R-:W-:Y:S02]  /*a840*/  @P1 PLOP3.LUT P0, PT, P1, PT, PT, 0x8, 0x0 ;  /* 0x000000000000181c */ /* 0x000fe40000f0e170 */
[----:B------:R-:W-:-:S11]  /*a850*/  PLOP3.LUT P1, PT, PT, PT, PT, 0x8, 0x0 ;  /* 0x000000000000781c */ /* 0x000fd60003f2e170 */
[----:B-1----:R-:W-:Y:S05]  /*a860*/  @P0 BRA.U.ANY `(.L_x_3420) ;  /* 0xfffffffd00ec0947 */ /* 0x002fea000393ffff */
[----:B------:R0:W-:Y:S01]  /*a870*/  UTMACMDFLUSH ;  /* 0x00000000000079b7 */ /* 0x0001e20000000000 */
[----:B------:R-:W-:-:S04]  /*a880*/  DEPBAR.LE SB0, 0x0 ;  /* 0x000080000000791a */ /* 0x000fc80000000000 */
.L_x_3419:
[----:B------:R-:W-:Y:S05]  /*a890*/  BSYNC B0 ;  /* 0x0000000000007941 */ /* 0x000fea0003800000 */
.L_x_3418:
        /* <DEDUP_REMOVED lines=25> */
.L_x_3421:
        /* <DEDUP_REMOVED lines=8> */
.L_x_3374:
        /* <DEDUP_REMOVED lines=29> */
.L_x_3423:
[----:B------:R-:W-:Y:S01]  /*ac80*/  ULDC UR9, c[0x0][0x8cc] ;  /* 0x0002330000097ab9 */ /* 0x000fe20000000800 */
[----:B------:R-:W-:Y:S01]  /*ac90*/  UMOV UR7, UR8 ;  /* 0x0000000800077c82 */ /* 0x000fe20008000000 */
[----:B------:R-:W-:-:S11]  /*aca0*/  UISETP.NE.AND UP0, UPT, UR9, 0x1, UPT ;  /* 0x000000010900788c */ /* 0x000fd6000bf05270 */
[----:B------:R-:W-:Y:S02]  /*acb0*/  @UP0 ULDC.64 UR10, c[0x0][0x8d0] ;  /* 0x00023400000a0ab9 */ /* 0x000fe40000000a00 */
[----:B------:R-:W-:-:S04]  /*acc0*/  UIMAD.WIDE.U32 UR4, UR8, UR10, URZ ;  /* 0x0000000a080472a5 */ /* 0x000fc8000f8e003f */
[----:B------:R-:W-:-:S04]  /*acd0*/  @UP0 USHF.R.U32.HI UR7, URZ, UR11, UR5 ;  /* 0x0000000b3f070299 */ /* 0x000fc80008011605 */
[----:B------:R-:W-:-:S12]  /*ace0*/  UIMAD UR4, UR7, UR9, URZ ;  /* 0x00000009070472a4 */ /* 0x000fd8000f8e023f */
.L_x_3424:
        /* <DEDUP_REMOVED lines=23> */
.L_x_3425:
        /* <DEDUP_REMOVED lines=13> */
.L_x_3427:
[----:B------:R-:W-:-:S05]  /*af30*/  ULDC UR4, c[0x0][0x8f4] ;  /* 0x00023d0000047ab9 */ /* 0x000fca0000000800 */
.L_x_3426:
        /* <DEDUP_REMOVED lines=46> */
.L_x_3428:
        /* <DEDUP_REMOVED lines=13> */
.L_x_3429:
        /* <DEDUP_REMOVED lines=12> */
.L_x_3430:
[----:B------:R-:W-:Y:S01]  /*b3b0*/  ULEA UR7, UR7, UR12, 0x7 ;  /* 0x0000000c07077291 */ /* 0x000fe2000f8e383f */
[----:B------:R-:W-:-:S03]  /*b3c0*/  ULDC UR9, c[0x0][0x74c] ;  /* 0x0001d30000097ab9 */ /* 0x000fc60000000800 */
[----:B------:R-:W-:Y:S02]  /*b3d0*/  UIADD3 UR7, UR7, -UR9, -UR8 ;  /* 0x8000000907077290 */ /* 0x000fe4000fffe808 */
[----:B------:R-:W-:Y:S02]  /*b3e0*/  UIADD3 UR8, UR12, 0x5f, URZ ;  /* 0x0000005f0c087890 */ /* 0x000fe4000fffe03f */
[----:B------:R-:W-:Y:S02]  /*b3f0*/  UIMAD.WIDE UR10, UR7, 0x2aaaaaab, URZ ;  /* 0x2aaaaaab070a78a5 */ /* 0x000fe4000f8e023f */
[----:B------:R-:W-:Y:S02]  /*b400*/  UIMAD.WIDE UR8, UR8, 0x2aaaaaab, URZ ;  /* 0x2aaaaaab080878a5 */ /* 0x000fe4000f8e023f */
[----:B------:R-:W-:-:S04]  /*b410*/  USHF.R.U32.HI UR7, URZ, 0x1f, UR11 ;  /* 0x0000001f3f077899 */ /* 0x000fc8000801160b */
[----:B------:R-:W-:Y:S02]  /*b420*/  ULEA.HI.SX32 UR11, UR11, UR7, 0x1c ;  /* 0x000000070b0b7291 */ /* 0x000fe4000f8fe23f */
[----:B------:R-:W-:Y:S02]  /*b430*/  USHF.R.U32.HI UR7, URZ, 0x1f, UR9 ;  /* 0x0000001f3f077899 */ /* 0x000fe40008011609 */
[----:B------:R-:W-:Y:S02]  /*b440*/  UISETP.LT.AND UP1, UPT, URZ, UR11, UPT ;  /* 0x0000000b3f00728c */ /* 0x000fe4000bf21270 */
[----:B------:R-:W-:Y:S02]  /*b450*/  ULEA.HI.SX32 UR7, UR9, UR7, 0x1c ;  /* 0x0000000709077291 */ /* 0x000fe4000f8fe23f */
        /* <DEDUP_REMOVED lines=43> */
.L_x_3433:
[----:B------:R-:W-:Y:S05]  /*b710*/  BSYNC B0 ;  /* 0x0000000000007941 */ /* 0x000fea0003800000 */
.L_x_3432:
        /* <DEDUP_REMOVED lines=19> */
.L_x_3435:
[----:B------:R-:W-:Y:S05]  /*b850*/  BSYNC B0 ;  /* 0x0000000000007941 */ /* 0x000fea0003800000 */
.L_x_3434:
[----:B------:R-:W-:Y:S06]  /*b860*/  BAR.ARV 0xa, 0xa0 ;  /* 0x0282800000007b1d */ /* 0x000fec0000002000 */
[----:B------:R-:W-:Y:S04]  /*b870*/  BSSY B0, `(.L_x_3436) ;  /* 0x0000003000007945 */ /* 0x000fe80003800000 */
[----:B------:R-:W-:Y:S05]  /*b880*/  @!P0 BRA `(.L_x_3437) ;  /* 0x0000000000048947 */ /* 0x000fea0003800000 */
[----:B------:R-:W-:-:S04]  /*b890*/  DEPBAR.LE SB0, 0x0 ;  /* 0x000080000000791a */ /* 0x000fc80000000000 */
.L_x_3437:
[----:B------:R-:W-:Y:S05]  /*b8a0*/  BSYNC B0 ;  /* 0x0000000000007941 */ /* 0x000fea0003800000 */
.L_x_3436:
[----:B------:R-:W-:Y:S06]  /*b8b0*/  BAR.ARV 0xb, 0xa0 ;  /* 0x02c2800000007b1d */ /* 0x000fec0000002000 */
[----:B------:R-:W-:Y:S01]  /*b8c0*/  UIADD3 UR18, UR12, 0x1, URZ ;  /* 0x000000010c127890 */ /* 0x000fe2000fffe03f */
[----:B------:R-:W-:Y:S11]  /*b8d0*/  BRA `(.L_x_3438) ;  /* 0x0000000000047947 */ /* 0x000ff60003800000 */
.L_x_3431:
[----:B------:R-:W-:-:S05]  /*b8e0*/  UMOV UR18, UR12 ;  /* 0x0000000c00127c82 */ /* 0x000fca0008000000 */
.L_x_3438:
        /* <DEDUP_REMOVED lines=22> */
.L_x_3451:
        /* <DEDUP_REMOVED lines=11> */
[----:B------:R-:W-:Y:S01]  /*bb00*/  ULEA.HI.X.SX32 UR40, UR26, UR27, 0x1, UP0 ;  /* 0x0000001b1a287291 */ /* 0x000fe200080f0e3f */
[----:B------:R-:W-:Y:S01]  /*bb10*/  UMOV UR43, 0x14f00000 ;  /* 0x14f00000002b7882 */ /* 0x000fe20000000000 */
[----:B-1----:R-:W-:Y:S02]  /*bb20*/  ULEA UR29, UR30, UR29, 0x18 ;  /* 0x0000001d1e1d7291 */ /* 0x002fe4000f8ec03f */
[----:B------:R-:W-:Y:S02]  /*bb30*/  ULEA UR30, UP0, UR31, UR32, 0x2 ;  /* 0x000000201f1e7291 */ /* 0x000fe4000f80103f */
[----:B------:R-:W-:-:S02]  /*bb40*/  UIADD3 UR29, UR29, 0x8000, URZ ;  /* 0x000080001d1d7890 */ /* 0x000fc4000fffe03f */
[----:B------:R-:W-:-:S03]  /*bb50*/  ULEA.HI.X UR31, UR31, UR33, UR40, 0x2, UP0 ;  /* 0x000000211f1f7291 */ /* 0x000fc600080f1428 */
[----:B------:R-:W-:-:S06]  /*bb60*/  UMOV UR40, 0x300 ;  /* 0x0000030000287882 */ /* 0x000fcc0000000000 */
[----:B------:R1:W-:Y:S02]  /*bb70*/  UBLKRED.G.S.ADD.F32.RN [UR30], [UR29], UR40, desc[UR42] ;  /* 0x00002a1e1d0073bb */ /* 0x0003e400080a1428 */
[----:B-1----:R0:W-:Y:S02]  /*bb80*/  UTMACMDFLUSH ;  /* 0x00000000000079b7 */ /* 0x0021e40000000000 */
.L_x_3440:
[----:B------:R-:W-:Y:S05]  /*bb90*/  BSYNC B0 ;  /* 0x0000000000007941 */ /* 0x000fea0003800000 */
.L_x_3439:
        /* <DEDUP_REMOVED lines=13> */
.L_x_3442:
[----:B------:R-:W-:Y:S05]  /*bc70*/  BSYNC B0 ;  /* 0x0000000000007941 */ /* 0x000fea0003800000 */
.L_x_3441:
[----:B------:R-:W-:Y:S06]  /*bc80*/  BAR.ARV 0xa, 0xa0 ;  /* 0x0282800000007b1d */ /* 0x000fec0000002000 */
[----:B------:R-:W-:Y:S04]  /*bc90*/  BSSY B0, `(.L_x_3443) ;  /* 0x0000003000007945 */ /* 0x000fe80003800000 */
[----:B------:R-:W-:Y:S05]  /*bca0*/  @!P0 BRA `(.L_x_3444) ;  /* 0x0000000000048947 */ /* 0x000fea0003800000 */
[----:B------:R-:W-:-:S04]  /*bcb0*/  DEPBAR.LE SB0, 0x0 ;  /* 0x000080000000791a */ /* 0x000fc80000000000 */
.L_x_3444:
[----:B------:R-:W-:Y:S05]  /*bcc0*/  BSYNC B0 ;  /* 0x0000000000007941 */ /* 0x000fea0003800000 */
.L_x_3443:
        /* <DEDUP_REMOVED lines=13> */
.L_x_3446:
[----:B------:R-:W-:Y:S05]  /*bda0*/  BSYNC B0 ;  /* 0x0000000000007941 */ /* 0x000fea0003800000 */
.L_x_3445:
        /* <DEDUP_REMOVED lines=13> */
.L_x_3448:
[----:B------:R-:W-:Y:S05]  /*be80*/  BSYNC B0 ;  /* 0x0000000000007941 */ /* 0x000fea0003800000 */
.L_x_3447:
[----:B------:R-:W-:Y:S01]  /*be90*/  UIADD3 UR18, UR18, 0x2, URZ ;  /* 0x0000000212127890 */ /* 0x000fe2000fffe03f */
[----:B------:R-:W-:Y:S06]  /*bea0*/  BAR.ARV 0xa, 0xa0 ;  /* 0x0282800000007b1d */ /* 0x000fec0000002000 */
[----:B------:R-:W-:Y:S01]  /*beb0*/  UISETP.GE.AND UP0, UPT, UR18, UR7, UPT ;  /* 0x000000071200728c */ /* 0x000fe2000bf06270 */
[----:B------:R-:W-:Y:S04]  /*bec0*/  BSSY B0, `(.L_x_3449) ;  /* 0x0000003000007945 */ /* 0x000fe80003800000 */
[----:B------:R-:W-:Y:S06]  /*bed0*/  @!P0 BRA `(.L_x_3450) ;  /* 0x0000000000048947 */ /* 0x000fec0003800000 */
[----:B------:R-:W-:-:S04]  /*bee0*/  DEPBAR.LE SB0, 0x0 ;  /* 0x000080000000791a */ /* 0x000fc80000000000 */
.L_x_3450:
[----:B------:R-:W-:Y:S05]  /*bef0*/  BSYNC B0 ;  /* 0x0000000000007941 */ /* 0x000fea0003800000 */
.L_x_3449:
[----:B------:R-:W-:Y:S06]  /*bf00*/  BAR.ARV 0xb, 0xa0 ;  /* 0x02c2800000007b1d */ /* 0x000fec0000002000 */
[----:B------:R-:W-:Y:S01]  /*bf10*/  PLOP3.LUT P1, PT, PT, PT, UP0, 0x80, 0x0 ;  /* 0x000000000000781c */ /* 0x000fe20003f2f008 */
[----:B------:R-:W-:Y:S02]  /*bf20*/  UIADD3 UR26, UR26, 0x3000, URZ ;  /* 0x000030001a1a7890 */ /* 0x000fe4000fffe03f */
[----:B------:R-:W-:-:S10]  /*bf30*/  UIADD3 UR6, UR6, 0x3000, URZ ;  /* 0x0000300006067890 */ /* 0x000fd4000fffe03f */
[----:B------:R-:W-:Y:S05]  /*bf40*/  @!P1 BRA `(.L_x_3451) ;  /* 0xfffffff800c09947 */ /* 0x000fea000383ffff */
[----:B------:R-:W-:Y:S05]  /*bf50*/  BRA `(.L_x_3381) ;  /* 0x00000024004c7947 */ /* 0x000fea0003800000 */
.L_x_3422:
[----:B------:R-:W1:Y:S01]  /*bf60*/  LDC R5, c[0x0][0x8d8] ;  /* 0x00023600ff057b82 */ /* 0x000e620000000800 */
[----:B------:R-:W2:Y:S01]  /*bf70*/  S2R R3, SR_CTAID.X ;  /* 0x0000000000037919 */ /* 0x000ea20000002500 */
[----:B------:R-:W-:Y:S01]  /*bf80*/  ULDC UR4, c[0x0][0x8f0] ;  /* 0x00023c0000047ab9 */ /* 0x000fe20000000800 */
[----:B-1----:R-:W-:Y:S01]  /*bf90*/  ISETP.NE.AND P0, PT, R5, 0x1, PT ;  /* 0x000000010500780c */ /* 0x002fe20003f05270 */
[----:B--2---:R-:W-:-:S12]  /*bfa0*/  IMAD.MOV.U32 R2, RZ, RZ, R3 ;  /* 0x000000ffff027224 */ /* 0x004fd800078e0003 */
[----:B------:R-:W1:Y:S08]  /*bfb0*/  @P0 LDC R0, c[0x0][0x8dc] ;  /* 0x00023700ff000b82 */ /* 0x000e700000000800 */
[----:B------:R-:W2:Y:S01]  /*bfc0*/  @P0 LDC R7, c[0x0][0x8e0] ;  /* 0x00023800ff070b82 */ /* 0x000ea20000000800 */
[----:B-1----:R-:W-:-:S05]  /*bfd0*/  @P0 IMAD.HI.U32 R0, R3, R0, RZ ;  /* 0x0000000003000227 */ /* 0x002fca00078e00ff */
[----:B--2---:R-:W-:-:S04]  /*bfe0*/  @P0 SHF.R.U32.HI R2, RZ, R7, R0 ;  /* 0x00000007ff020219 */ /* 0x004fc80000011600 */
[C---:B------:R-:W-:Y:S02]  /*bff0*/  ISETP.GE.AND P0, PT, R2.reuse, UR4, PT ;  /* 0x0000000402007c0c */ /* 0x040fe4000bf06270 */
[----:B------:R-:W-:-:S05]  /*c000*/  IADD3 R0, -R2, RZ, RZ ;  /* 0x000000ff02007210 */ /* 0x000fca0007ffe1ff */
[----:B------:R-:W-:-:S06]  /*c010*/  IMAD R5, R5, R0, R3 ;  /* 0x0000000005057224 */ /* 0x000fcc00078e0203 */
        /* <DEDUP_REMOVED lines=9> */
.L_x_3452:
[----:B------:R-:W1:Y:S01]  /*c0b0*/  LDC R3, c[0x0][0x8cc] ;  /* 0x00023300ff037b82 */ /* 0x000e620000000800 */
[----:B------:R-:W-:Y:S01]  /*c0c0*/  IMAD.MOV.U32 R0, RZ, RZ, R5 ;  /* 0x000000ffff007224 */ /* 0x000fe200078e0005 */
[----:B-1----:R-:W-:-:S13]  /*c0d0*/  ISETP.NE.AND P0, PT, R3, 0x1, PT ;  /* 0x000000010300780c */ /* 0x002fda0003f05270 */
[----:B------:R-:W1:Y:S02]  /*c0e0*/  @P0 LDC.64 R6, c[0x0][0x8d0] ;  /* 0x00023400ff060b82 */ /* 0x000e640000000a00 */
[----:B-1----:R-:W-:-:S05]  /*c0f0*/  @P0 IMAD.HI.U32 R4, R5, R6, RZ ;  /* 0x0000000605040227 */ /* 0x002fca00078e00ff */
[----:B------:R-:W-:-:S05]  /*c100*/  @P0 SHF.R.U32.HI R0, RZ, R7, R4 ;  /* 0x00000007ff000219 */ /* 0x000fca0000011604 */
[----:B------:R-:W-:-:S07]  /*c110*/  IMAD R3, R0, R3, RZ ;  /* 0x0000000300037224 */ /* 0x000fce00078e02ff */
.L_x_3453:
[----:B------:R-:W1:Y:S01]  /*c120*/  LDC R8, c[0x0][0x8c0] ;  /* 0x00023000ff087b82 */ /* 0x000e620000000800 */
[----:B------:R-:W-:Y:S01]  /*c130*/  IADD3 R3, R5, -R3, RZ ;  /* 0x8000000305037210 */ /* 0x000fe20007ffe0ff */
        /* <DEDUP_REMOVED lines=11> */
[----:B------:R-:W-:-:S03]  /*c1f0*/  ISETP.NE.U32.AND P0, PT, RZ, UR6, PT ;  /* 0x00000006ff007c0c */ /* 0x000fc6000bf05070 */
[----:B------:R-:W-:Y:S01]  /*c200*/  IMAD.MOV R2, RZ, RZ, -R11 ;  /* 0x000000ffff027224 */ /* 0x000fe200078e0a0b */
[----:B------:R-:W-:-:S04]  /*c210*/  ISETP.NE.AND.EX P0, PT, RZ, UR7, PT, P0 ;  /* 0x00000007ff007c0c */ /* 0x000fc8000bf05300 */
[----:B------:R-:W-:-:S13]  /*c220*/  R2UR UR4, R2 ;  /* 0x00000000020472ca */ /* 0x000fda00000e0000 */
[----:B------:R-:W-:Y:S01]  /*c230*/  UIMAD UR20, UR20, UR4, UR5 ;  /* 0x00000004141472a4 */ /* 0x000fe2000f8e0205 */
[----:B------:R-:W-:Y:S11]  /*c240*/  @!P0 BRA `(.L_x_3454) ;  /* 0x0000000000108947 */ /* 0x000ff60003800000 */
[----:B------:R-:W1:Y:S02]  /*c250*/  LDC.64 R2, c[0x0][0x900] ;  /* 0x00024000ff027b82 */ /* 0x000e640000000a00 */
[----:B-1----:R-:W-:-:S05]  /*c260*/  IMAD.WIDE R2, R11, 0x4, R2 ;  /* 0x000000040b027825 */ /* 0x002fca00078e0202 */
[----:B------:R2:W5:Y:S01]  /*c270*/  LDG.E R4, desc[UR36][R2.64] ;  /* 0x0000002402047981 */ /* 0x000562000c1e1900 */
[----:B------:R-:W-:Y:S05]  /*c280*/  BRA `(.L_x_3455) ;  /* 0x00000000002c7947 */ /* 0x000fea0003800000 */
.L_x_3454:
        /* <DEDUP_REMOVED lines=10> */
.L_x_3456:
[----:B------:R-:W1:Y:S02]  /*c330*/  LDC R4, c[0x0][0x8f4] ;  /* 0x00023d00ff047b82 */ /* 0x000e640000000800 */
.L_x_3455:
[----:B-1---5:R-:W-:Y:S01]  /*c340*/  VIADD R4, R4, 0x7f ;  /* 0x0000007f04047836 */ /* 0x022fe20000000000 */
[----:B--2---:R-:W-:Y:S01]  /*c350*/  MOV R2, RZ ;  /* 0x000000ff00027202 */ /* 0x004fe20000000f00 */
[----:B------:R-:W-:-:S03]  /*c360*/  IMAD.MOV.U32 R10, RZ, RZ, 0x1 ;  /* 0x00000001ff0a7424 */ /* 0x000fc600078e00ff */
[----:B------:R-:W-:-:S04]  /*c370*/  SHF.R.S32.HI R3, RZ, 0x1f, R4 ;  /* 0x0000001fff037819 */ /* 0x000fc80000011404 */
[----:B------:R-:W-:-:S04]  /*c380*/  LEA.HI R3, R3, R4, RZ, 0x7 ;  /* 0x0000000403037211 */ /* 0x000fc800078f38ff */
[----:B------:R-:W-:-:S04]  /*c390*/  SHF.R.S32.HI R3, RZ, 0x7, R3 ;  /* 0x00000007ff037819 */ /* 0x000fc80000011403 */
[----:B------:R-:W-:-:S04]  /*c3a0*/  ISETP.GE.AND P0, PT, R0, R3, PT ;  /* 0x000000030000720c */ /* 0x000fc80003f06270 */
[----:B------:R-:W-:-:S04]  /*c3b0*/  SEL R11, R11, 0xffffffff, !P0 ;  /* 0xffffffff0b0b7807 */ /* 0x000fc80004000000 */
[----:B------:R-:W-:-:S13]  /*c3c0*/  ISETP.GE.AND P0, PT, R11, RZ, PT ;  /* 0x000000ff0b00720c */ /* 0x000fda0003f06270 */
[----:B------:R-:W-:Y:S05]  /*c3d0*/  @!P0 BRA `(.L_x_3457) ;  /* 0x0000001c00988947 */ /* 0x000fea0003800000 */
[----:B------:R-:W1:Y:S08]  /*c3e0*/  LDC.64 R8, c[0x0][0x770] ;  /* 0x0001dc00ff087b82 */ /* 0x000e700000000a00 */
[----:B------:R-:W2:Y:S08]  /*c3f0*/  LDC.64 R2, c[0x0][0x780] ;  /* 0x0001e000ff027b82 */ /* 0x000eb00000000a00 */
[----:B------:R-:W3:Y:S01]  /*c400*/  LDC.64 R6, c[0x0][0x778] ;  /* 0x0001de00ff067b82 */ /* 0x000ee20000000a00 */
[----:B-1----:R-:W-:-:S07]  /*c410*/  ISETP.NE.U32.AND P0, PT, R8, RZ, PT ;  /* 0x000000ff0800720c */ /* 0x002fce0003f05070 */
[----:B------:R-:W1:Y:S01]  /*c420*/  LDC.64 R4, c[0x0][0x770] ;  /* 0x0001dc00ff047b82 */ /* 0x000e620000000a00 */
[----:B------:R-:W-:-:S07]  /*c430*/  ISETP.NE.AND.EX P0, PT, R9, RZ, PT, P0 ;  /* 0x000000ff0900720c */ /* 0x000fce0003f05300 */
[----:B------:R-:W4:Y:S01]  /*c440*/  LDC.64 R14, c[0x0][0x778] ;  /* 0x0001de00ff0e7b82 */ /* 0x000f220000000a00 */
[----:B--2---:R-:W-:-:S04]  /*c450*/  ISETP.NE.U32.AND P1, PT, R2, RZ, PT ;  /* 0x000000ff0200720c */ /* 0x004fc80003f25070 */
[----:B------:R-:W-:Y:S01]  /*c460*/  ISETP.NE.AND.EX P1, PT, R3, RZ, PT, P1 ;  /* 0x000000ff0300720c */ /* 0x000fe20003f25310 */
[----:B------:R-:W-:Y:S01]  /*c470*/  VOTEU.ANY UP0, P0 ;  /* 0x00000000003f7886 */ /* 0x000fe20000000100 */
[----:B------:R-:W-:Y:S02]  /*c480*/  PLOP3.LUT P2, PT, PT, PT, UP0, 0x80, 0x0 ;  /* 0x000000000000781c */ /* 0x000fe40003f4f008 */
[----:B---3--:R-:W-:-:S04]  /*c490*/  ISETP.NE.U32.AND P0, PT, R6, RZ, PT ;  /* 0x000000ff0600720c */ /* 0x008fc80003f05070 */
[----:B------:R-:W-:Y:S01]  /*c4a0*/  ISETP.NE.AND.EX P0, PT, R7, RZ, PT, P0 ;  /* 0x000000ff0700720c */ /* 0x000fe20003f05300 */
[----:B-1----:R-:W-:-:S04]  /*c4b0*/  IMAD.WIDE R4, R11, 0x4, R4 ;  /* 0x000000040b047825 */ /* 0x002fc800078e0204 */
[----:B------:R-:W1:Y:S02]  /*c4c0*/  @P1 LDC.64 R6, c[0x0][0x780] ;  /* 0x0001e000ff061b82 */ /* 0x000e640000000a00 */
[----:B------:R-:W2:Y:S01]  /*c4d0*/  @P2 LDG.E R12, desc[UR36][R4.64] ;  /* 0x00000024040c2981 */ /* 0x000ea2000c1e1900 */
[----:B------:R-:W-:Y:S02]  /*c4e0*/  IMAD.MOV.U32 R13, RZ, RZ, RZ ;  /* 0x000000ffff0d7224 */ /* 0x000fe400078e00ff */
[----:B----4-:R-:W-:-:S03]  /*c4f0*/  IMAD.WIDE R2, R11, 0x4, R14 ;  /* 0x000000040b027825 */ /* 0x010fc600078e020e */
[----:B------:R-:W3:Y:S01]  /*c500*/  LDC R14, c[0x0][0x280] ;  /* 0x0000a000ff0e7b82 */ /* 0x000ee20000000800 */
[----:B------:R4:W5:Y:S04]  /*c510*/  @P2 LDG.E R15, desc[UR36][R4.64] ;  /* 0x00000024040f2981 */ /* 0x000968000c1e1900 */
[----:B------:R4:W5:Y:S01]  /*c520*/  @P0 LDG.E R13, desc[UR36][R2.64] ;  /* 0x00000024020d0981 */ /* 0x000962000c1e1900 */
[----:B-1----:R-:W-:-:S05]  /*c530*/  @P1 IMAD.WIDE R6, R11, 0x4, R6 ;  /* 0x000000040b061825 */ /* 0x002fca00078e0206 */
[----:B---3--:R4:W5:Y:S01]  /*c540*/  @P1 LDG.E R14, desc[UR36][R6.64] ;  /* 0x00000024060e1981 */ /* 0x008962000c1e1900 */
[----:B--2---:R-:W-:-:S05]  /*c550*/  @P2 IMAD R12, R11, 0x60, R12 ;  /* 0x000000600b0c2824 */ /* 0x004fca00078e020c */
[----:B------:R-:W-:-:S13]  /*c560*/  @P2 R2UR UR4, R12 ;  /* 0x000000000c0422ca */ /* 0x000fda00000e0000 */
[----:B------:R-:W-:Y:S01]  /*c570*/  UIMAD.WIDE UR4, UR4, 0x2aaaaaab, URZ ;  /* 0x2aaaaaab040478a5 */ /* 0x000fe2000f8e023f */
[----:B----4-:R-:W-:Y:S11]  /*c580*/  @P1 BRA `(.L_x_3458) ;  /* 0x0000000000101947 */ /* 0x010ff60003800000 */
[----:B------:R-:W-:Y:S05]  /*c590*/  @!P2 BRA `(.L_x_3458) ;  /* 0x00000000000ca947 */ /* 0x000fea0003800000 */
[----:B------:R-:W2:Y:S04]  /*c5a0*/  LDG.E R7, desc[UR36][R4.64] ;  /* 0x0000002404077981 */ /* 0x000ea8000c1e1900 */
[----:B-----5:R-:W2:Y:S02]  /*c5b0*/  LDG.E R14, desc[UR36][R4.64+0x4] ;  /* 0x00000424040e7981 */ /* 0x020ea4000c1e1900 */
[----:B--2---:R-:W-:-:S07]  /*c5c0*/  IMAD.IADD R14, R14, 0x1, -R7 ;  /* 0x000000010e0e7824 */ /* 0x004fce00078e0a07 */
.L_x_3458:
        /* <DEDUP_REMOVED lines=11> */
[----:B------:R-:W-:Y:S01]  /*c680*/  MOV R4, UR9 ;  /* 0x0000000900047c02 */ /* 0x000fe20008000f00 */
        /* <DEDUP_REMOVED lines=8> */
.L_x_3459:
[----:B------:R-:W-:Y:S05]  /*c710*/  @!P0 BRA `(.L_x_3460) ;  /* 0x00000000000c8947 */ /* 0x000fea0003800000 */
[----:B------:R-:W2:Y:S04]  /*c720*/  LDG.E R5, desc[UR36][R2.64] ;  /* 0x0000002402057981 */ /* 0x000ea8000c1e1900 */
[----:B------:R-:W2:Y:S02]  /*c730*/  LDG.E R4, desc[UR36][R2.64+0x4] ;  /* 0x0000042402047981 */ /* 0x000ea4000c1e1900 */
[----:B--2---:R-:W-:-:S07]  /*c740*/  IMAD.IADD R4, R4, 0x1, -R5 ;  /* 0x0000000104047824 */ /* 0x004fce00078e0a05 */
.L_x_3460:
[----:B-1----:R-:W-:Y:S01]  /*c750*/  IMAD R3, R0, 0x80, R14 ;  /* 0x0000008000037824 */ /* 0x002fe200078e020e */
[----:B------:R-:W-:Y:S01]  /*c760*/  ULDC UR7, c[0x0][0x74c] ;  /* 0x0001d30000077ab9 */ /* 0x000fe20000000800 */
[----:B------:R-:W-:-:S03]  /*c770*/  IADD3 R14, R14, 0x5f, RZ ;  /* 0x0000005f0e0e7810 */ /* 0x000fc60007ffe0ff */
[----:B-----5:R-:W-:Y:S02]  /*c780*/  IADD3 R3, R3, -UR7, -R4 ;  /* 0x8000000703037c10 */ /* 0x020fe4000fffe804 */
[----:B------:R-:W-:-:S04]  /*c790*/  IMAD.HI R14, R14, 0x2aaaaaab, RZ ;  /* 0x2aaaaaab0e0e7827 */ /* 0x000fc800078e02ff */
[----:B------:R-:W-:Y:S01]  /*c7a0*/  IMAD.HI R3, R3, 0x2aaaaaab, RZ ;  /* 0x2aaaaaab03037827 */ /* 0x000fe200078e02ff */
[----:B------:R-:W-:-:S04]  /*c7b0*/  SHF.R.U32.HI R5, RZ, 0x1f, R14 ;  /* 0x0000001fff057819 */ /* 0x000fc8000001160e */
[----:B------:R-:W-:Y:S02]  /*c7c0*/  SHF.R.U32.HI R2, RZ, 0x1f, R3 ;  /* 0x0000001fff027819 */ /* 0x000fe40000011603 */
[----:B------:R-:W-:Y:S02]  /*c7d0*/  LEA.HI.SX32 R5, R14, R5, 0x1c ;  /* 0x000000050e057211 */ /* 0x000fe400078fe2ff */
[----:B------:R-:W-:-:S04]  /*c7e0*/  LEA.HI.SX32 R2, R3, R2, 0x1c ;  /* 0x0000000203027211 */ /* 0x000fc800078fe2ff */
[----:B------:R-:W-:Y:S01]  /*c7f0*/  VIMNMX R4, RZ, R2, !PT ;  /* 0x00000002ff047248 */ /* 0x000fe20007fe0100 */
[----:B------:R-:W-:-:S03]  /*c800*/  IMAD.MOV.U32 R2, RZ, RZ, RZ ;  /* 0x000000ffff027224 */ /* 0x000fc600078e00ff */
[----:B------:R-:W-:-:S13]  /*c810*/  ISETP.GT.AND P1, PT, R5, R4, PT ;  /* 0x000000040500720c */ /* 0x000fda0003f24270 */
[----:B------:R-:W-:Y:S05]  /*c820*/  @!P1 BRA `(.L_x_3457) ;  /* 0x0000001800849947 */ /* 0x000fea0003800000 */
[----:B------:R-:W-:Y:S01]  /*c830*/  ISETP.NE.U32.AND P1, PT, R8, RZ, PT ;  /* 0x000000ff0800720c */ /* 0x000fe20003f25070 */
[----:B------:R-:W-:Y:S01]  /*c840*/  USHF.R.S32.HI UR7, URZ, 0x1f, UR20 ;  /* 0x0000001f3f077899 */ /* 0x000fe20008011414 */
[----:B------:R-:W-:Y:S01]  /*c850*/  R2UR UR18, R11 ;  /* 0x000000000b1272ca */ /* 0x000fe200000e0000 */
[----:B------:R-:W-:Y:S01]  /*c860*/  ULDC.64 UR10, c[0x0][0x718] ;  /* 0x0001c600000a7ab9 */ /* 0x000fe20000000a00 */
[----:B------:R-:W-:Y:S01]  /*c870*/  ISETP.NE.AND.EX P1, PT, R9, RZ, PT, P1 ;  /* 0x000000ff0900720c */ /* 0x000fe20003f25310 */
[----:B------:R-:W-:Y:S01]  /*c880*/  UMOV UR8, UR4 ;  /* 0x0000000400087c82 */ /* 0x000fe20008000000 */
[----:B------:R-:W-:Y:S01]  /*c890*/  SHF.R.S32.HI R11, RZ, 0x1f, R11 ;  /* 0x0000001fff0b7819 */ /* 0x000fe2000001140b */
[----:B------:R-:W-:Y:S01]  /*c8a0*/  UMOV UR9, UR5 ;  /* 0x0000000500097c82 */ /* 0x000fe20008000000 */
[----:B------:R-:W-:Y:S01]  /*c8b0*/  ULDC.64 UR12, c[0x0][0x730] ;  /* 0x0001cc00000c7ab9 */ /* 0x000fe20000000a00 */
[----:B------:R-:W-:Y:S01]  /*c8c0*/  UIMAD.WIDE.U32 UR4, UR20, UR10, UR8 ;  /* 0x0000000a140472a5 */ /* 0x000fe2000f8e0008 */
[----:B------:R-:W-:Y:S01]  /*c8d0*/  SEL R11, R11, RZ, !P1 ;  /* 0x000000ff0b0b7207 */ /* 0x000fe20004800000 */
[----:B------:R-:W-:Y:S01]  /*c8e0*/  UIMAD UR10, UR7, UR10, URZ ;  /* 0x0000000a070a72a4 */ /* 0x000fe2000f8e023f */
[----:B------:R-:W-:Y:S01]  /*c8f0*/  R2UR UR19, R0 ;  /* 0x00000000001372ca */ /* 0x000fe200000e0000 */
[----:B------:R-:W-:Y:S01]  /*c900*/  UIMAD UR7, UR7, UR12, URZ ;  /* 0x0000000c070772a4 */ /* 0x000fe2000f8e023f */
[----:B------:R-:W-:Y:S01]  /*c910*/  R2UR UR14, R11 ;  /* 0x000000000b0e72ca */ /* 0x000fe200000e0000 */
[----:B------:R-:W-:Y:S01]  /*c920*/  UIMAD UR10, UR20, UR11, UR10 ;  /* 0x0000000b140a72a4 */ /* 0x000fe2000f8e020a */
[----:B------:R-:W-:Y:S01]  /*c930*/  R2UR UR24, R13 ;  /* 0x000000000d1872ca */ /* 0x000fe200000e0000 */
[----:B------:R-:W-:Y:S01]  /*c940*/  UIMAD.WIDE.U32 UR8, UR20, UR12, UR8 ;  /* 0x0000000c140872a5 */ /* 0x000fe2000f8e0008 */
[----:B------:R-:W-:Y:S01]  /*c950*/  BSSY B0, `(.L_x_3457) ;  /* 0x000018e000007945 */ /* 0x000fe20003800000 */
[----:B------:R-:W-:Y:S01]  /*c960*/  ULDC UR11, c[0x0][0x2e8] ;  /* 0x0000ba00000b7ab9 */ /* 0x000fe20000000800 */
[----:B------:R-:W-:Y:S01]  /*c970*/  UIMAD UR7, UR20, UR13, UR7 ;  /* 0x0000000d140772a4 */ /* 0x000fe2000f8e0207 */
[----:B------:R-:W-:Y:S01]  /*c980*/  IMAD.MOV.U32 R2, RZ, RZ, RZ ;  /* 0x000000ffff027224 */ /* 0x000fe200078e00ff */
[----:B------:R-:W-:Y:S01]  /*c990*/  UISETP.NE.AND UP0, UPT, UR11, 0x1, UPT ;  /* 0x000000010b00788c */ /* 0x000fe2000bf05270 */
[----:B------:R-:W-:Y:S01]  /*c9a0*/  VOTEU.ANY UP1, P1 ;  /* 0x00000000003f7886 */ /* 0x000fe20000820100 */
[----:B------:R-:W-:-:S02]  /*c9b0*/  USEL UR21, UR18, URZ, !UP1 ;  /* 0x0000003f12157287 */ /* 0x000fc4000c800000 */
[----:B------:R-:W-:Y:S01]  /*c9c0*/  VOTEU.ANY UP1, P0 ;  /* 0x00000000003f7886 */ /* 0x000fe20000020100 */
[----:B------:R-:W-:Y:S01]  /*c9d0*/  ELECT P0, URZ, PT ;  /* 0x00000000003f782f */ /* 0x000fe20003800000 */
[----:B------:R-:W-:Y:S01]  /*c9e0*/  ULDC.64 UR12, c[0x0][0x720] ;  /* 0x0001c800000c7ab9 */ /* 0x000fe20000000a00 */
[----:B------:R-:W-:Y:S01]  /*c9f0*/  UIADD3 UR9, UR9, UR7, URZ ;  /* 0x0000000709097290 */ /* 0x000fe2000fffe03f */
[----:B------:R-:W-:Y:S01]  /*ca00*/  ULDC.64 UR16, c[0x0][0x738] ;  /* 0x0001ce0000107ab9 */ /* 0x000fe20000000a00 */
[----:B------:R-:W-:Y:S02]  /*ca10*/  UIADD3 UR5, UR5, UR10, URZ ;  /* 0x0000000a05057290 */ /* 0x000fe4000fffe03f */
[----:B------:R-:W-:Y:S02]  /*ca20*/  UIMAD UR7, UR14, UR12, URZ ;  /* 0x0000000c0e0772a4 */ /* 0x000fe4000f8e023f */
[----:B------:R-:W-:Y:S02]  /*ca30*/  UIMAD UR10, UR14, UR16, URZ ;  /* 0x000000100e0a72a4 */ /* 0x000fe4000f8e023f */
[----:B------:R-:W-:-:S02]  /*ca40*/  UIMAD.WIDE.U32 UR14, UR16, UR21, UR8 ;  /* 0x00000015100e72a5 */ /* 0x000fc4000f8e0008 */
[----:B------:R-:W-:Y:S01]  /*ca50*/  UIMAD.WIDE.U32 UR22, UR12, UR21, UR4 ;  /* 0x000000150c1672a5 */ /* 0x000fe2000f8e0004 */
[----:B------:R-:W-:Y:S01]  /*ca60*/  @UP0 ULDC UR8, c[0x0][0x2ec] ;  /* 0x0000bb0000080ab9 */ /* 0x000fe20000000800 */
[----:B------:R-:W-:Y:S02]  /*ca70*/  UIMAD UR5, UR13, UR21, UR7 ;  /* 0x000000150d0572a4 */ /* 0x000fe4000f8e0207 */
[----:B------:R-:W-:Y:S01]  /*ca80*/  UIMAD.WIDE.U32 UR8, UR20, UR8, URZ ;  /* 0x00000008140872a5 */ /* 0x000fe2000f8e003f */
[----:B------:R-:W-:Y:S01]  /*ca90*/  @UP0 ULDC UR7, c[0x0][0x2f0] ;  /* 0x0000bc0000070ab9 */ /* 0x000fe20000000800 */
[----:B------:R-:W-:Y:S01]  /*caa0*/  UMOV UR12, UR20 ;  /* 0x00000014000c7c82 */ /* 0x000fe20008000000 */
[----:B------:R-:W-:Y:S02]  /*cab0*/  UIMAD UR4, UR17, UR21, UR10 ;  /* 0x00000015110472a4 */ /* 0x000fe4000f8e020a */
[----:B------:R-:W-:Y:S02]  /*cac0*/  USEL UR13, UR18, URZ, !UP1 ;  /* 0x0000003f120d7287 */ /* 0x000fe4000c800000 */
[----:B------:R-:W-:-:S02]  /*cad0*/  ULEA UR11, UR19, UR24, 0x7 ;  /* 0x00000018130b7291 */ /* 0x000fc4000f8e383f */
        /* <DEDUP_REMOVED lines=9> */
.L_x_3490:
[----:B------:R-:W2:Y:S01]  /*cb70*/  S2R R2, SR_TID.X ;  /* 0x0000000000027919 */ /* 0x000ea20000002100 */
[----:B------:R-:W-:Y:S02]  /*cb80*/  IMAD.U32 R6, RZ, RZ, UR5 ;  /* 0x00000005ff067e24 */ /* 0x000fe4000f8e00ff */
[----:B------:R-:W-:Y:S02]  /*cb90*/  IMAD.U32 R7, RZ, RZ, UR4 ;  /* 0x00000004ff077e24 */ /* 0x000fe4000f8e00ff */
[----:B------:R-:W-:Y:S01]  /*cba0*/  IMAD.MOV.U32 R8, RZ, RZ, 0x1 ;  /* 0x00000001ff087424 */ /* 0x000fe200078e00ff */
[----:B------:R-:W-:Y:S01]  /*cbb0*/  IADD3 R6, R6, UR23, RZ ;  /* 0x0000001706067c10 */ /* 0x000fe2000fffe0ff */
[----:B------:R-:W-:Y:S01]  /*cbc0*/  VIADD R7, R7, UR15 ;  /* 0x0000000f07077c36 */ /* 0x000fe20008000000 */
        /* <DEDUP_REMOVED lines=9> */
.L_x_3463:
[----:B------:R-:W-:Y:S01]  /*cc60*/  R2UR UR19, R4 ;  /* 0x00000000041372ca */ /* 0x000fe200000e0000 */
[----:B------:R-:W2:Y:S01]  /*cc70*/  LDC.64 R12, c[0x0][0x198] ;  /* 0x00006600ff0c7b82 */ /* 0x000ea20000000a00 */
[----:B------:R-:W-:Y:S01]  /*cc80*/  ULDC.64 UR8, c[0x0][0x700] ;  /* 0x0001c00000087ab9 */ /* 0x000fe20000000a00 */
[----:B------:R-:W-:Y:S01]  /*cc90*/  VIADD R15, R5, 0xffffffff ;  /* 0xffffffff050f7836 */ /* 0x000fe20000000000 */
[----:B------:R-:W-:Y:S01]  /*cca0*/  UMOV UR28, 0x0 ;  /* 0x00000000001c7882 */ /* 0x000fe20000000000 */
[----:B------:R-:W-:Y:S01]  /*ccb0*/  IMAD.U32 R9, RZ, RZ, UR8 ;  /* 0x00000008ff097e24 */ /* 0x000fe2000f8e00ff */
[----:B------:R-:W-:Y:S01]  /*ccc0*/  R2UR UR8, R0 ;  /* 0x00000000000872ca */ /* 0x000fe200000e0000 */
[----:B------:R-:W-:Y:S01]  /*ccd0*/  IMAD.U32 R10, RZ, RZ, UR9 ;  /* 0x00000009ff0a7e24 */ /* 0x000fe2000f8e00ff */
[----:B------:R3:W-:Y:S01]  /*cce0*/  STL [R1+0x8], R15 ;  /* 0x0000080f01007387 */ /* 0x0007e20000100800 */
[----:B------:R-:W-:Y:S01]  /*ccf0*/  UMOV UR29, 0x14f00000 ;  /* 0x14f00000001d7882 */ /* 0x000fe20000000000 */
[----:B------:R-:W-:-:S02]  /*cd00*/  UMOV UR18, URZ ;  /* 0x0000003f00127c82 */ /* 0x000fc40008000000 */
[----:B------:R3:W-:Y:S01]  /*cd10*/  STL [R1], RZ ;  /* 0x000000ff01007387 */ /* 0x0007e20000100800 */
[----:B------:R-:W-:Y:S01]  /*cd20*/  UIMAD UR19, UR19, 0x60, URZ ;  /* 0x00000060131378a4 */ /* 0x000fe2000f8e023f */
[----:B------:R-:W-:-:S03]  /*cd30*/  UMOV UR10, UR18 ;  /* 0x00000012000a7c82 */ /* 0x000fc60008000000 */
[----:B------:R-:W-:Y:S02]  /*cd40*/  UIADD3 UR7, UP0, UR19, UR22, URZ ;  /* 0x0000001613077290 */ /* 0x000fe4000ff1e03f */
[----:B-1----:R-:W-:Y:S01]  /*cd50*/  IMAD.U32 R3, RZ, RZ, UR19 ;  /* 0x00000013ff037e24 */ /* 0x002fe2000f8e00ff */
[----:B------:R-:W-:Y:S02]  /*cd60*/  UIADD3 UR16, UR8, 0xe000, URZ ;  /* 0x0000e00008107890 */ /* 0x000fe4000fffe03f */
[----:B------:R-:W-:Y:S01]  /*cd70*/  UIADD3 UR17, UR8, 0x26810, URZ ;  /* 0x0002681008117890 */ /* 0x000fe2000fffe03f */
[----:B------:R-:W-:Y:S01]  /*cd80*/  PLOP3.LUT P1, PT, PT, PT, UP0, 0x80, 0x0 ;  /* 0x000000000000781c */ /* 0x000fe20003f2f008 */
[----:B------:R-:W-:Y:S01]  /*cd90*/  UIADD3 UR19, UR19, UR6, URZ ;  /* 0x0000000613137290 */ /* 0x000fe2000fffe03f */
[----:B------:R-:W-:Y:S01]  /*cda0*/  MOV R2, UR7 ;  /* 0x0000000700027c02 */ /* 0x000fe20008000f00 */
[----:B------:R-:W-:Y:S01]  /*cdb0*/  UIADD3 UR34, UR8, 0x1a000, URZ ;  /* 0x0001a00008227890 */ /* 0x000fe2000fffe03f */
[----:B------:R-:W-:Y:S01]  /*cdc0*/  LEA.HI.X.SX32 R3, R3, R6, 0x1, P1 ;  /* 0x0000000603037211 */ /* 0x000fe200008f0eff */
[----:B------:R-:W-:Y:S01]  /*cdd0*/  UMOV UR7, 0x18 ;  /* 0x0000001800077882 */ /* 0x000fe20000000000 */
[C---:B------:R-:W-:Y:S01]  /*cde0*/  LEA R11, P1, R2.reuse, R9, 0x2 ;  /* 0x00000009020b7211 */ /* 0x040fe200078210ff */
[----:B------:R-:W-:Y:S01]  /*cdf0*/  UMOV UR35, UR17 ;  /* 0x0000001100237c82 */ /* 0x000fe20008000000 */
[----:B--2---:R-:W-:Y:S01]  /*ce00*/  MOV R14, R13 ;  /* 0x0000000d000e7202 */ /* 0x004fe20000000f00 */
[----:B------:R-:W-:Y:S01]  /*ce10*/  UIADD3 UR9, UR8, 0x26800, URZ ;  /* 0x0002680008097890 */ /* 0x000fe2000fffe03f */
[----:B------:R-:W-:Y:S01]  /*ce20*/  R2UR UR24, R11 ;  /* 0x000000000b1872ca */ /* 0x000fe200000e0000 */
[----:B------:R-:W-:Y:S01]  /*ce30*/  IMAD.MOV.U32 R11, RZ, RZ, R12 ;  /* 0x000000ffff0b7224 */ /* 0x000fe200078e000c */
[----:B------:R-:W-:Y:S01]  /*ce40*/  LEA.HI.X R2, R2, R10, R3, 0x2, P1 ;  /* 0x0000000a02027211 */ /* 0x000fe200008f1403 */
[----:B------:R-:W-:-:S03]  /*ce50*/  IMAD.MOV.U32 R13, RZ, RZ, 0x8000 ;  /* 0x00008000ff0d7424 */ /* 0x000fc600078e00ff */
[----:B------:R-:W-:Y:S02]  /*ce60*/  R2UR UR25, R2 ;  /* 0x00000000021972ca */ /* 0x000fe400000e0000 */
[----:B------:R-:W-:-:S04]  /*ce70*/  IADD3 R2, P1, R11, 0xf0, RZ ;  /* 0x000000f00b027810 */ /* 0x000fc80007f3e0ff */
[----:B------:R-:W-:Y:S01]  /*ce80*/  R2UR UR26, R2 ;  /* 0x00000000021a72ca */ /* 0x000fe200000e0000 */
[----:B------:R-:W-:Y:S01]  /*ce90*/  IMAD.X R3, RZ, RZ, R14, P1 ;  /* 0x000000ffff037224 */ /* 0x000fe200008e060e */
[----:B------:R-:W-:-:S04]  /*cea0*/  IADD3 R12, P1, R11, 0x2f0, RZ ;  /* 0x000002f00b0c7810 */ /* 0x000fc80007f3e0ff */
[----:B------:R-:W-:Y:S02]  /*ceb0*/  R2UR UR30, R12 ;  /* 0x000000000c1e72ca */ /* 0x000fe400000e0000 */
[----:B------:R-:W-:Y:S02]  /*cec0*/  IADD3.X R12, RZ, R14, RZ, P1, !PT ;  /* 0x0000000eff0c7210 */ /* 0x000fe40000ffe4ff */
[----:B------:R-:W-:Y:S02]  /*ced0*/  R2UR UR27, R3 ;  /* 0x00000000031b72ca */ /* 0x000fe400000e0000 */
[----:B------:R-:W-:Y:S02]  /*cee0*/  R2UR UR31, R12 ;  /* 0x000000000c1f72ca */ /* 0x000fe400000e0000 */
[----:B------:R-:W-:-:S04]  /*cef0*/  IADD3 R12, P1, R11, 0x3f0, RZ ;  /* 0x000003f00b0c7810 */ /* 0x000fc80007f3e0ff */
[----:B------:R-:W-:Y:S01]  /*cf00*/  R2UR UR32, R12 ;  /* 0x000000000c2072ca */ /* 0x000fe200000e0000 */
[----:B------:R-:W-:Y:S01]  /*cf10*/  IMAD.X R12, RZ, RZ, R14, P1 ;  /* 0x000000ffff0c7224 */ /* 0x000fe200008e060e */
[----:B------:R-:W-:-:S03]  /*cf20*/  ISETP.GE.AND P1, PT, R4, R15, PT ;  /* 0x0000000f0400720c */ /* 0x000fc60003f26270 */
[----:B------:R-:W-:Y:S01]  /*cf30*/  UTMALDG.4D [UR16], [UR26], desc[UR28] ;  /* 0x00001c101a0075b4 */ /* 0x000fe20008019000 */
[----:B------:R-:W-:Y:S01]  /*cf40*/  R2UR UR33, R12 ;  /* 0x000000000c2172ca */ /* 0x000fe200000e0000 */
[----:B------:R1:W-:Y:S01]  /*cf50*/  UBLKCP.S.G [UR34], [UR24], UR7 ;  /* 0x00000022180073ba */ /* 0x0003e20008000207 */
[----:B------:R3:W-:Y:S01]  /*cf60*/  SYNCS.ARRIVE.TRANS64 RZ, [R0+URZ+0x26800], R13 ;  /* 0x0268000d00ff79a7 */ /* 0x0007e2000800003f */
[----:B-1----:R-:W-:Y:S01]  /*cf70*/  UIADD3 UR24, UR8, 0x4000, URZ ;  /* 0x0000400008187890 */ /* 0x002fe2000fffe03f */
[----:B------:R-:W-:Y:S01]  /*cf80*/  UMOV UR16, 0x0 ;  /* 0x0000000000107882 */ /* 0x000fe20000000000 */
[----:B------:R-:W-:Y:S01]  /*cf90*/  UMOV UR17, 0x10000000 ;  /* 0x1000000000117882 */ /* 0x000fe20000000000 */
[----:B------:R-:W-:Y:S01]  /*cfa0*/  UMOV UR27, UR11 ;  /* 0x0000000b001b7c82 */ /* 0x000fe20008000000 */
[----:B------:R-:W-:Y:S01]  /*cfb0*/  UMOV UR28, UR12 ;  /* 0x0000000c001c7c82 */ /* 0x000fe20008000000 */
[----:B------:R-:W-:Y:S01]  /*cfc0*/  UMOV UR29, UR13 ;  /* 0x0000000d001d7c82 */ /* 0x000fe20008000000 */
[----:B------:R-:W-:Y:S01]  /*cfd0*/  UMOV UR26, UR18 ;  /* 0x00000012001a7c82 */ /* 0x000fe20008000000 */
[----:B------:R-:W-:Y:S01]  /*cfe0*/  UMOV UR25, UR9 ;  /* 0x0000000900197c82 */ /* 0x000fe20008000000 */
[----:B------:R3:W-:Y:S02]  /*cff0*/  UTMALDG.4D [UR8], [UR30], desc[UR16] ;  /* 0x000010081e0075b4 */ /* 0x0007e40008019000 */
[----:B------:R3:W-:Y:S02]  /*d000*/  UTMALDG.4D [UR24], [UR32], desc[UR16] ;  /* 0x00001018200075b4 */ /* 0x0007e40008019000 */
[----:B---3--:R-:W-:Y:S05]  /*d010*/  @P1 BRA `(.L_x_3464) ;  /* 0x0000000c00bc1947 */ /* 0x008fea0003800000 */
        /* <DEDUP_REMOVED lines=12> */
.L_x_3474:
[----:B-123--:R-:W-:-:S04]  /*d0e0*/  SHF.L.U32 R17, R8, 0x1f, RZ ;  /* 0x0000001f08117819 */ /* 0x00efc800000006ff */
[----:B------:R-:W2:Y:S02]  /*d0f0*/  SYNCS.PHASECHK.TRANS64.TRYWAIT P1, [R0+URZ+0x26840], R17 ;  /* 0x02684011000075a7 */ /* 0x000ea4000802017f */
[----:B--2---:R-:W-:Y:S05]  /*d100*/  @!P1 BRA `(.L_x_3466) ;  /* 0x00000014007c9947 */ /* 0x004fea0003800000 */
.L_x_3491:
        /* <DEDUP_REMOVED lines=8> */
.L_x_3467:
[----:B------:R-:W3:Y:S01]  /*d190*/  LDC.64 R12, c[0x0][0x728] ;  /* 0x0001ca00ff0c7b82 */ /* 0x000ee20000000a00 */
[----:B------:R-:W-:Y:S01]  /*d1a0*/  IMAD R18, R15, 0x60, RZ ;  /* 0x000000600f127824 */ /* 0x000fe200078e02ff */
        /* <DEDUP_REMOVED lines=28> */
.L_x_3492:
        /* <DEDUP_REMOVED lines=8> */
.L_x_3469:
        /* <DEDUP_REMOVED lines=30> */
.L_x_3493:
        /* <DEDUP_REMOVED lines=8> */
.L_x_3471:
        /* <DEDUP_REMOVED lines=24> */
.L_x_3495:
        /* <DEDUP_REMOVED lines=8> */
.L_x_3473:
        /* <DEDUP_REMOVED lines=8> */
[----:B------:R-:W-:-:S05]  /*d8d0*/  IADD3 R15, R15, 0x2, RZ ;  /* 0x000000020f0f7810 */ /* 0x000fca0007ffe0ff */
[----:B------:R-:W-:Y:S02]  /*d8e0*/  UIADD3 UR19, UR19, 0xc0, URZ ;  /* 0x000000c013137890 */ /* 0x000fe4000fffe03f */
[----:B------:R-:W-:Y:S02]  /*d8f0*/  UIADD3 UR16, UR26, 0xe000, URZ ;  /* 0x0000e0001a107890 */ /* 0x000fe4000fffe03f */
[----:B------:R-:W-:Y:S02]  /*d900*/  UIADD3 UR7, UP0, UR19, UR22, URZ ;  /* 0x0000001613077290 */ /* 0x000fe4000ff1e03f */
[----:B------:R-:W-:Y:S02]  /*d910*/  UIADD3 UR17, UR26, 0x26810, URZ ;  /* 0x000268101a117890 */ /* 0x000fe4000fffe03f */
[----:B------:R-:W-:Y:S02]  /*d920*/  UIADD3 UR26, UR26, 0x1a000, URZ ;  /* 0x0001a0001a1a7890 */ /* 0x000fe4000fffe03f */
[----:B----4-:R-:W-:Y:S01]  /*d930*/  MOV R4, UR7 ;  /* 0x0000000700047c02 */ /* 0x010fe20008000f00 */
[----:B------:R-:W-:Y:S01]  /*d940*/  UMOV UR7, 0x18 ;  /* 0x0000001800077882 */ /* 0x000fe20000000000 */
[----:B------:R-:W-:Y:S01]  /*d950*/  PLOP3.LUT P2, PT, PT, PT, UP0, 0x80, 0x0 ;  /* 0x000000000000781c */ /* 0x000fe20003f4f008 */
[----:B------:R-:W-:Y:S01]  /*d960*/  UMOV UR27, UR17 ;  /* 0x00000011001b7c82 */ /* 0x000fe20008000000 */
[----:B------:R-:W-:-:S04]  /*d970*/  LEA R5, P1, R4, R9, 0x2 ;  /* 0x0000000904057211 */ /* 0x000fc800078210ff */
[----:B------:R-:W-:Y:S01]  /*d980*/  R2UR UR28, R5 ;  /* 0x00000000051c72ca */ /* 0x000fe200000e0000 */
[----:B------:R-:W-:Y:S01]  /*d990*/  IMAD.U32 R5, RZ, RZ, UR19 ;  /* 0x00000013ff057e24 */ /* 0x000fe2000f8e00ff */
[----:B------:R-:W-:-:S04]  /*d9a0*/  UIADD3 UR19, UR19, UR6, URZ ;  /* 0x0000000613137290 */ /* 0x000fc8000fffe03f */
[----:B------:R-:W-:-:S04]  /*d9b0*/  LEA.HI.X.SX32 R5, R5, R6, 0x1, P2 ;  /* 0x0000000605057211 */ /* 0x000fc800010f0eff */
[----:B------:R-:W-:Y:S01]  /*d9c0*/  LEA.HI.X R5, R4, R10, R5, 0x2, P1 ;  /* 0x0000000a04057211 */ /* 0x000fe200008f1405 */
[----:B------:R4:W-:Y:S01]  /*d9d0*/  UTMALDG.4D [UR16], [UR8], desc[UR24] ;  /* 0x00001810080075b4 */ /* 0x0009e20008019000 */
[----:B------:R-:W-:Y:S02]  /*d9e0*/  ISETP.NE.AND P1, PT, R16, RZ, PT ;  /* 0x000000ff1000720c */ /* 0x000fe40003f25270 */
[----:B------:R-:W-:-:S13]  /*d9f0*/  R2UR UR29, R5 ;  /* 0x00000000051d72ca */ /* 0x000fda00000e0000 */
[----:B------:R4:W-:Y:S02]  /*da00*/  UBLKCP.S.G [UR26], [UR28], UR7 ;  /* 0x0000001a1c0073ba */ /* 0x0009e40008000207 */
[----:B----4-:R-:W-:Y:S05]  /*da10*/  @P1 BRA `(.L_x_3474) ;  /* 0xfffffff400b01947 */ /* 0x010fea000383ffff */
.L_x_3465:
[----:B------:R-:W4:Y:S02]  /*da20*/  LDL.LU R4, [R1+0x10] ;  /* 0x0000100001047983 */ /* 0x000f240000300800 */
[----:B----4-:R-:W-:Y:S02]  /*da30*/  ISETP.NE.AND P1, PT, R4, RZ, PT ;  /* 0x000000ff0400720c */ /* 0x010fe40003f25270 */
[----:B------:R4:W5:Y:S11]  /*da40*/  LDL R4, [R1+0x8] ;  /* 0x0000080001047983 */ /* 0x0009760000100800 */
[----:B----4-:R-:W-:Y:S05]  /*da50*/  @!P1 BRA `(.L_x_3464) ;  /* 0x00000004002c9947 */ /* 0x010fea0003800000 */
[----:B------:R-:W-:-:S04]  /*da60*/  SHF.L.U32 R13, R8, 0x1f, RZ ;  /* 0x0000001f080d7819 */ /* 0x000fc800000006ff */
[----:B------:R-:W4:Y:S02]  /*da70*/  SYNCS.PHASECHK.TRANS64.TRYWAIT P1, [R0+URZ+0x26840], R13 ;  /* 0x0268400d000075a7 */ /* 0x000f24000802017f */
[----:B----4-:R-:W-:Y:S05]  /*da80*/  @!P1 BRA `(.L_x_3475) ;  /* 0x0000000c00709947 */ /* 0x010fea0003800000 */
.L_x_3496:
[----:B------:R-:W-:Y:S05]  /*da90*/  @P0 BRA `(.L_x_3476) ;  /* 0x00000000001c0947 */ /* 0x000fea0003800000 */
[----:B-----5:R-:W2:Y:S01]  /*daa0*/  S2R R4, SR_TID.X ;  /* 0x0000000000047919 */ /* 0x020ea20000002100 */
[----:B-1----:R-:W-:-:S04]  /*dab0*/  IMAD.MOV.U32 R5, RZ, RZ, 0x3180 ;  /* 0x00003180ff057424 */ /* 0x002fc800078e00ff */
[----:B------:R1:W-:Y:S01]  /*dac0*/  SYNCS.ARRIVE.TRANS64 RZ, [R0+URZ+0x26830], R5 ;  /* 0x0268300500ff79a7 */ /* 0x0003e2000800003f */
[----:B--2---:R-:W-:-:S04]  /*dad0*/  LOP3.LUT R4, R4, 0x1f, RZ, 0xc0, !PT ;  /* 0x0000001f04047812 */ /* 0x004fc800078ec0ff */
[----:B------:R-:W-:-:S13]  /*dae0*/  ISETP.NE.AND P1, PT, R4, RZ, PT ;  /* 0x000000ff0400720c */ /* 0x000fda0003f25270 */
[----:B-1----:R-:W-:Y:S05]  /*daf0*/  @!P1 BRA `(.L_x_3476) ;  /* 0x0000000000049947 */ /* 0x002fea0003800000 */
[----:B------:R-:W-:Y:S01]  /*db00*/  BPT.TRAP 0x1 ;  /* 0x000000040000795c */ /* 0x000fe20000300000 */
.L_x_3476:
[----:B-1---5:R-:W1:Y:S01]  /*db10*/  LDC.64 R4, c[0x0][0x728] ;  /* 0x0001ca00ff047b82 */ /* 0x022e620000000a00 */
        /* <DEDUP_REMOVED lines=26> */
.L_x_3497:
[----:B------:R-:W-:Y:S05]  /*dcc0*/  @P0 BRA `(.L_x_3478) ;  /* 0x00000000001c0947 */ /* 0x000fea0003800000 */
[----:B------:R-:W2:Y:S01]  /*dcd0*/  S2R R4, SR_TID.X ;  /* 0x0000000000047919 */ /* 0x000ea20000002100 */
[----:B------:R-:W-:-:S04]  /*dce0*/  MOV R5, 0x3180 ;  /* 0x0000318000057802 */ /* 0x000fc80000000f00 */
[----:B------:R1:W-:Y:S01]  /*dcf0*/  SYNCS.ARRIVE.TRANS64 RZ, [R0+URZ+0x26818], R5 ;  /* 0x0268180500ff79a7 */ /* 0x0003e2000800003f */
[----:B--2---:R-:W-:-:S04]  /*dd00*/  LOP3.LUT R4, R4, 0x1f, RZ, 0xc0, !PT ;  /* 0x0000001f04047812 */ /* 0x004fc800078ec0ff */
[----:B------:R-:W-:-:S13]  /*dd10*/  ISETP.NE.AND P0, PT, R4, RZ, PT ;  /* 0x000000ff0400720c */ /* 0x000fda0003f05270 */
[----:B-1----:R-:W-:Y:S05]  /*dd20*/  @!P0 BRA `(.L_x_3478) ;  /* 0x0000000000048947 */ /* 0x002fea0003800000 */
[----:B------:R-:W-:Y:S01]  /*dd30*/  BPT.TRAP 0x1 ;  /* 0x000000040000795c */ /* 0x000fe20000300000 */
.L_x_3478:
[----:B------:R-:W-:Y:S01]  /*dd40*/  R2UR UR19, R12 ;  /* 0x000000000c1372ca */ /* 0x000fe200000e0000 */
[----:B------:R-:W-:Y:S01]  /*dd50*/  UMOV UR24, 0x0 ;  /* 0x0000000000187882 */ /* 0x000fe20000000000 */
[----:B------:R-:W-:Y:S01]  /*dd60*/  R2UR UR26, R0 ;  /* 0x00000000001a72ca */ /* 0x000fe200000e0000 */
[----:B------:R-:W-:Y:S01]  /*dd70*/  UMOV UR25, 0x14f00000 ;  /* 0x14f0000000197882 */ /* 0x000fe20000000000 */
[----:B------:R-:W-:Y:S01]  /*dd80*/  R2UR UR8, R2 ;  /* 0x00000000020872ca */ /* 0x000fe200000e0000 */
[----:B------:R-:W-:Y:S01]  /*dd90*/  UMOV UR18, URZ ;  /* 0x0000003f00127c82 */ /* 0x000fe20008000000 */
[----:B------:R-:W-:-:S07]  /*dda0*/  R2UR UR9, R3 ;  /* 0x00000000030972ca */ /* 0x000fce00000e0000 */
[----:B------:R-:W-:Y:S02]  /*ddb0*/  UIADD3 UR19, UR19, 0x60, URZ ;  /* 0x0000006013137890 */ /* 0x000fe4000fffe03f */
[----:B------:R-:W-:Y:S02]  /*ddc0*/  UIADD3 UR16, UR26, 0x11000, URZ ;  /* 0x000110001a107890 */ /* 0x000fe4000fffe03f */
[----:B------:R-:W-:Y:S02]  /*ddd0*/  UIADD3 UR7, UP0, UR19, UR22, URZ ;  /* 0x0000001613077290 */ /* 0x000fe4000ff1e03f */
[----:B------:R-:W-:Y:S01]  /*dde0*/  IMAD.U32 R5, RZ, RZ, UR19 ;  /* 0x00000013ff057e24 */ /* 0x000fe2000f8e00ff */
        /* <DEDUP_REMOVED lines=9> */
[----:B------:R-:W-:Y:S01]  /*de80*/  MOV R2, 0x1 ;  /* 0x0000000100027802 */ /* 0x000fe20000000f00 */
[----:B------:R2:W-:Y:S01]  /*de90*/  UTMALDG.4D [UR16], [UR8], desc[UR24] ;  /* 0x00001810080075b4 */ /* 0x0005e20008019000 */
[----:B------:R-:W-:Y:S02]  /*dea0*/  LEA.HI.X R10, R4, R10, R5, 0x2, P0 ;  /* 0x0000000a040a7211 */ /* 0x000fe400000f1405 */
[----:B------:R-:W-:Y:S02]  /*deb0*/  R2UR UR28, R9 ;  /* 0x00000000091c72ca */ /* 0x000fe400000e0000 */
[----:B------:R-:W-:Y:S01]  /*dec0*/  R2UR UR29, R10 ;  /* 0x000000000a1d72ca */ /* 0x000fe200000e0000 */
[----:B------:R2:W5:Y:S04]  /*ded0*/  LDL.LU R4, [R1+0x8] ;  /* 0x0000080001047983 */ /* 0x0005680000300800 */
[----:B------:R2:W-:Y:S08]  /*dee0*/  STL [R1], R2 ;  /* 0x0000000201007387 */ /* 0x0005f00000100800 */
[----:B------:R2:W-:Y:S01]  /*def0*/  UBLKCP.S.G [UR26], [UR28], UR7 ;  /* 0x0000001a1c0073ba */ /* 0x0005e20008000207 */
[----:B------:R-:W-:Y:S01]  /*df00*/  NOP ;  /* 0x0000000000007918 */ /* 0x000fe20000000000 */
.L_x_3464:
[----:B--2---:R-:W2:Y:S01]  /*df10*/  LDL R2, [R1] ;  /* 0x0000000001027983 */ /* 0x004ea20000100800 */
[----:B------:R-:W1:Y:S02]  /*df20*/  S2R R3, SR_TID.X ;  /* 0x0000000000037919 */ /* 0x000e640000002100 */
[----:B-1----:R-:W-:-:S04]  /*df30*/  LOP3.LUT R5, R3, 0x7f, RZ, 0xc0, !PT ;  /* 0x0000007f03057812 */ /* 0x002fc800078ec0ff */
[----:B------:R-:W-:Y:S01]  /*df40*/  ISETP.NE.AND P1, PT, R5, RZ, PT ;  /* 0x000000ff0500720c */ /* 0x000fe20003f25270 */
[----:B--2---:R-:W-:Y:S01]  /*df50*/  IMAD R3, R2, 0x8, R0 ;  /* 0x0000000802037824 */ /* 0x004fe200078e0200 */
[----:B------:R-:W-:-:S04]  /*df60*/  SHF.L.U32 R2, R8, 0x1f, RZ ;  /* 0x0000001f08027819 */ /* 0x000fc800000006ff */
[----:B------:R-:W1:Y:S02]  /*df70*/  SYNCS.PHASECHK.TRANS64.TRYWAIT P0, [R3+URZ+0x26840], R2 ;  /* 0x02684002030075a7 */ /* 0x000e64000800017f */
[----:B-1----:R-:W-:Y:S05]  /*df80*/  @!P0 BRA `(.L_x_3479) ;  /* 0x0000000800588947 */ /* 0x002fea0003800000 */
.L_x_3498:
[----:B------:R-:W-:Y:S05]  /*df90*/  @P1 BRA `(.L_x_3480) ;  /* 0x0000000000181947 */ /* 0x000fea0003800000 */
[----:B------:R-:W2:Y:S01]  /*dfa0*/  S2R R5, SR_TID.X ;  /* 0x0000000000057919 */ /* 0x000ea20000002100 */
[----:B-1----:R-:W-:-:S04]  /*dfb0*/  IMAD.MOV.U32 R2, RZ, RZ, 0x3180 ;  /* 0x00003180ff027424 */ /* 0x002fc800078e00ff */
[----:B------:R1:W-:Y:S01]  /*dfc0*/  SYNCS.ARRIVE.TRANS64 RZ, [R3+URZ+0x26830], R2 ;  /* 0x0268300203ff79a7 */ /* 0x0003e2000800003f */
[----:B--2---:R-:W-:-:S13]  /*dfd0*/  LOP3.LUT P0, RZ, R5, 0x1f, RZ, 0xc0, !PT ;  /* 0x0000001f05ff7812 */ /* 0x004fda000780c0ff */
[----:B-1----:R-:W-:Y:S05]  /*dfe0*/  @!P0 BRA `(.L_x_3480) ;  /* 0x0000000000048947 */ /* 0x002fea0003800000 */
[----:B------:R-:W-:Y:S01]  /*dff0*/  BPT.TRAP 0x1 ;  /* 0x000000040000795c */ /* 0x000fe20000300000 */
.L_x_3480:
[----:B------:R-:W1:Y:S01]  /*e000*/  LDL.LU R5, [R1] ;  /* 0x0000000001057983 */ /* 0x000e620000300800 */
[----:B-----5:R-:W-:Y:S01]  /*e010*/  R2UR UR19, R4 ;  /* 0x00000000041372ca */ /* 0x020fe200000e0000 */
[----:B------:R-:W-:Y:S01]  /*e020*/  ULDC.64 UR26, c[0x0][0x728] ;  /* 0x0001ca00001a7ab9 */ /* 0x000fe20000000a00 */
[----:B------:R-:W-:Y:S01]  /*e030*/  R2UR UR9, R7 ;  /* 0x00000000070972ca */ /* 0x000fe200000e0000 */
[----:B------:R-:W-:Y:S01]  /*e040*/  UMOV UR18, URZ ;  /* 0x0000003f00127c82 */ /* 0x000fe20008000000 */
[----:B------:R-:W-:Y:S02]  /*e050*/  IADD3 R11, P0, R11, 0x1f0, RZ ;  /* 0x000001f00b0b7810 */ /* 0x000fe40007f1e0ff */
[----:B------:R-:W-:Y:S02]  /*e060*/  R2UR UR17, R3 ;  /* 0x00000000031172ca */ /* 0x000fe400000e0000 */
[----:B------:R-:W-:Y:S01]  /*e070*/  R2UR UR24, R11 ;  /* 0x000000000b1872ca */ /* 0x000fe200000e0000 */
[----:B------:R-:W-:-:S04]  /*e080*/  IMAD.X R14, RZ, RZ, R14, P0 ;  /* 0x000000ffff0e7224 */ /* 0x000fc800000e060e */
        /* <DEDUP_REMOVED lines=11> */
[C---:B-1----:R-:W-:Y:S01]  /*e140*/  IMAD R2, R5.reuse, 0x3000, R0 ;  /* 0x0000300005027824 */ /* 0x042fe200078e0200 */
[----:B---34-:R-:W-:-:S04]  /*e150*/  LEA R0, R5, R0, 0x9 ;  /* 0x0000000005007211 */ /* 0x018fc800078e48ff */
[----:B------:R-:W-:Y:S01]  /*e160*/  R2UR UR16, R2 ;  /* 0x00000000021072ca */ /* 0x000fe200000e0000 */
[----:B------:R-:W-:Y:S01]  /*e170*/  VIADD R2, R5, 0x1 ;  /* 0x0000000105027836 */ /* 0x000fe20000000000 */
[----:B------:R-:W-:-:S04]  /*e180*/  R2UR UR7, R0 ;  /* 0x00000000000772ca */ /* 0x000fc800000e0000 */
[----:B------:R-:W-:-:S04]  /*e190*/  ISETP.NE.AND P0, PT, R2, 0x2, PT ;  /* 0x000000020200780c */ /* 0x000fc80003f05270 */
[----:B------:R-:W-:Y:S02]  /*e1a0*/  SEL R3, RZ, 0x1, P0 ;  /* 0x00000001ff037807 */ /* 0x000fe40000000000 */
[----:B------:R-:W-:Y:S01]  /*e1b0*/  SEL R2, R2, RZ, P0 ;  /* 0x000000ff02027207 */ /* 0x000fe20000000000 */
[----:B------:R-:W-:Y:S01]  /*e1c0*/  UIADD3 UR16, UR16, 0x14000, URZ ;  /* 0x0001400010107890 */ /* 0x000fe2000fffe03f */
[----:B------:R-:W-:Y:S01]  /*e1d0*/  LOP3.LUT R10, R8, R3, RZ, 0x3c, !PT ;  /* 0x00000003080a7212 */ /* 0x000fe200078e3cff */
[----:B------:R-:W-:-:S03]  /*e1e0*/  UIADD3 UR28, UR7, 0x1a380, URZ ;  /* 0x0001a380071c7890 */ /* 0x000fc6000fffe03f */
[----:B------:R-:W-:-:S04]  /*e1f0*/  UMOV UR7, 0x18 ;  /* 0x0000001800077882 */ /* 0x000fc80000000000 */
[----:B------:R1:W-:Y:S02]  /*e200*/  UTMALDG.4D [UR16], [UR24], desc[UR26] ;  /* 0x00001a10180075b4 */ /* 0x0003e40008019000 */
[----:B------:R1:W-:Y:S02]  /*e210*/  UBLKCP.S.G [UR28], [UR8], UR7 ;  /* 0x0000001c080073ba */ /* 0x0003e40008000207 */
[----:B-1----:R-:W-:Y:S01]  /*e220*/  NOP ;  /* 0x0000000000007918 */ /* 0x002fe20000000000 */
.L_x_3461:
[----:B------:R-:W-:Y:S05]  /*e230*/  BSYNC B0 ;  /* 0x0000000000007941 */ /* 0x000fea0003800000 */
.L_x_3457:
[----:B------:R-:W-:-:S03]  /*e240*/  UMOV UR7, 0xffffffff ;  /* 0xffffffff00077882 */ /* 0x000fc60000000000 */
[----:B------:R-:W-:Y:S05]  /*e250*/  BRA.DIV UR7, `(.L_x_3481) ;  /* 0x0000000607b87947 */ /* 0x000fea000b800000 */
[----:B------:R-:W-:-:S13]  /*e260*/  ELECT P6, URZ, PT ;  /* 0x00000000003f782f */ /* 0x000fda00038c0000 */
.L_x_3501:
[----:B------:R-:W-:Y:S05]  /*e270*/  @!P6 BRA `(.L_x_3381) ;  /* 0x000000000084e947 */ /* 0x000fea0003800000 */
[----:B------:R-:W2:Y:S02]  /*e280*/  LDL.LU R0, [R1+0xc] ;  /* 0x00000c0001007983 */ /* 0x000ea40000300800 */
[----:B--2---:R-:W-:-:S04]  /*e290*/  LOP3.LUT R0, R0, 0x2, RZ, 0xfc, !PT ;  /* 0x0000000200007812 */ /* 0x004fc800078efcff */
[----:B------:R-:W-:-:S13]  /*e2a0*/  ISETP.NE.AND P2, PT, R0, 0x3, PT ;  /* 0x000000030000780c */ /* 0x000fda0003f45270 */
[----:B------:R-:W-:Y:S05]  /*e2b0*/  @!P2 BRA `(.L_x_3482) ;  /* 0x000000000004a947 */ /* 0x000fea0003800000 */
[----:B------:R-:W-:Y:S01]  /*e2c0*/  BPT.TRAP 0x1 ;  /* 0x000000040000795c */ /* 0x000fe20000300000 */
.L_x_3482:
        /* <DEDUP_REMOVED lines=15> */
.L_x_3502:
[----:B------:R-:W2:Y:S02]  /*e3c0*/  SYNCS.PHASECHK.TRANS64.TRYWAIT P0, [R3+URZ], R0 ;  /* 0x00000000030075a7 */ /* 0x000ea4000800017f */
[----:B--2---:R-:W-:Y:S05]  /*e3d0*/  @!P0 BRA `(.L_x_3484) ;  /* 0x00000004008c8947 */ /* 0x004fea0003800000 */
.L_x_3503:
[----:B------:R-:W-:Y:S05]  /*e3e0*/  @!P2 BRA `(.L_x_3485) ;  /* 0x000000000004a947 */ /* 0x000fea0003800000 */
[----:B------:R-:W-:Y:S01]  /*e3f0*/  BPT.TRAP 0x1 ;  /* 0x000000040000795c */ /* 0x000fe20000300000 */
.L_x_3485:
[----:B--2---:R-:W-:-:S04]  /*e400*/  VIADD R3, R8, 0x26840 ;  /* 0x0002684008037836 */ /* 0x004fc80000000000 */
[----:B------:R-:W-:-:S04]  /*e410*/  IMAD R5, R2, 0x8, R3 ;  /* 0x0000000802057824 */ /* 0x000fc800078e0203 */
[----:B------:R-:W2:Y:S02]  /*e420*/  SYNCS.PHASECHK.TRANS64.TRYWAIT P0, [R5+URZ], R4 ;  /* 0x00000004050075a7 */ /* 0x000ea4000800017f */
[----:B--2---:R-:W-:Y:S05]  /*e430*/  @!P0 BRA `(.L_x_3486) ;  /* 0x0000000400888947 */ /* 0x004fea0003800000 */
.L_x_3504:
[----:B------:R-:W-:-:S07]  /*e440*/  LEA R3, R6, R3, 0x3 ;  /* 0x0000000306037211 */ /* 0x000fce00078e18ff */
.L_x_3487:
[----:B---3--:R3:W4:Y:S02]  /*e450*/  SYNCS.PHASECHK.TRANS64.TRYWAIT P0, [R3+URZ], R0 ;  /* 0x00000000030075a7 */ /* 0x008724000800017f */
[----:B----4-:R-:W-:Y:S05]  /*e460*/  @!P0 NANOSLEEP.SYNCS 0x989680 ;  /* 0x009896800000895d */ /* 0x010fea0003900000 */
[----:B------:R-:W4:Y:S02]  /*e470*/  @!P0 SYNCS.PHASECHK.TRANS64 P0, [R3+URZ], R0 ;  /* 0x00000000030085a7 */ /* 0x000f24000800007f */
[----:B----4-:R-:W-:Y:S05]  /*e480*/  @!P0 BRA `(.L_x_3487) ;  /* 0xfffffffc00f08947 */ /* 0x010fea000383ffff */
.L_x_3381:
[----:B------:R-:W-:Y:S05]  /*e490*/  BSYNC B6 ;  /* 0x0000000000067941 */ /* 0x000fea0003800000 */
.L_x_3373:
[----:B------:R-:W-:Y:S05]  /*e4a0*/  EXIT ;  /* 0x000000000000794d */ /* 0x000fea0003800000 */
.L_x_3391:
[----:B------:R-:W-:Y:S01]  /*e4b0*/  IMAD.MOV.U32 R12, RZ, RZ, RZ ;  /* 0x000000ffff0c7224 */ /* 0x000fe200078e00ff */
[----:B------:R-:W-:Y:S01]  /*e4c0*/  MOV R15, 0xffffffff ;  /* 0xffffffff000f7802 */ /* 0x000fe20000000f00 */
[----:B------:R-:W-:-:S07]  /*e4d0*/  IMAD.MOV.U32 R11, RZ, RZ, 0x1f ;  /* 0x0000001fff0b7424 */ /* 0x000fce00078e00ff */
[----:B--2---:R-:W-:Y:S05]  /*e4e0*/  WARPSYNC.COLLECTIVE R15, `(.L_x_3488) ;  /* 0x000000000f087348 */ /* 0x004fea0003c00000 */
[----:B------:R1:W3:Y:S02]  /*e4f0*/  SHFL.IDX P6, R14, R13, R12, R11 ;  /* 0x0000000c0d0e7389 */ /* 0x0002e400000c000b */
[----:B-123--:R-:W-:Y:S01]  /*e500*/  ENDCOLLECTIVE ;  /* 0x000000000000791b */ /* 0x00efe20003800000 */
.L_x_3488:
[----:B------:R-:W-:Y:S05]  /*e510*/  BRA `(.L_x_3489) ;  /* 0xffffff3000047947 */ /* 0x000fea000383ffff */
.L_x_3393:
[----:B----4-:R4:W1:Y:S02]  /*e520*/  SYNCS.PHASECHK.TRANS64.TRYWAIT P0, [R17+URZ+0x26800], R2 ;  /* 0x02680002110075a7 */ /* 0x010864000800017f */
[----:B-1----:R-:W-:Y:S05]  /*e530*/  @!P0 NANOSLEEP.SYNCS 0x989680 ;  /* 0x009896800000895d */ /* 0x002fea0003900000 */
[----:B------:R-:W1:Y:S02]  /*e540*/  @!P0 SYNCS.PHASECHK.TRANS64 P0, [R17+URZ+0x26800], R2 ;  /* 0x02680002110085a7 */ /* 0x000e64000800007f */
[----:B-1----:R-:W-:Y:S05]  /*e550*/  @!P0 BRA `(.L_x_3393) ;  /* 0xfffffffc00f08947 */ /* 0x002fea000383ffff */
[----:B------:R-:W-:Y:S05]  /*e560*/  BRA `(.L_x_3392) ;  /* 0xffffff30000c7947 */ /* 0x000fea000383ffff */
.L_x_3398:
[----:B--2---:R2:W3:Y:S02]  /*e570*/  SYNCS.PHASECHK.TRANS64.TRYWAIT P1, [R6+URZ+0x26810], R19 ;  /* 0x02681013060075a7 */ /* 0x0044e4000802017f */
[----:B---3--:R-:W-:Y:S05]  /*e580*/  @!P1 NANOSLEEP.SYNCS 0x989680 ;  /* 0x009896800000995d */ /* 0x008fea0003900000 */
[----:B------:R-:W3:Y:S02]  /*e590*/  @!P1 SYNCS.PHASECHK.TRANS64 P1, [R6+URZ+0x26810], R19 ;  /* 0x02681013060095a7 */ /* 0x000ee4000802007f */
[----:B---3--:R-:W-:Y:S05]  /*e5a0*/  @!P1 BRA `(.L_x_3398) ;  /* 0xfffffffc00f09947 */ /* 0x008fea000383ffff */
[----:B------:R-:W-:Y:S05]  /*e5b0*/  BRA `(.L_x_3397) ;  /* 0xffffff3800cc7947 */ /* 0x000fea000383ffff */
.L_x_3402:
[----:B------:R1:W1:Y:S02]  /*e5c0*/  SYNCS.PHASECHK.TRANS64.TRYWAIT P1, [R6+URZ+0x26830], R19 ;  /* 0x02683013060075a7 */ /* 0x000264000802017f */
[----:B-1----:R-:W-:Y:S05]  /*e5d0*/  @!P1 NANOSLEEP.SYNCS 0x989680 ;  /* 0x009896800000995d */ /* 0x002fea0003900000 */
[----:B------:R-:W1:Y:S02]  /*e5e0*/  @!P1 SYNCS.PHASECHK.TRANS64 P1, [R6+URZ+0x26830], R19 ;  /* 0x02683013060095a7 */ /* 0x000e64000802007f */
[----:B-1----:R-:W-:Y:S05]  /*e5f0*/  @!P1 BRA `(.L_x_3402) ;  /* 0xfffffffc00f09947 */ /* 0x002fea000383ffff */
[----:B------:R-:W-:Y:S05]  /*e600*/  BRA `(.L_x_3401) ;  /* 0xffffff3c00c87947 */ /* 0x000fea000383ffff */
.L_x_3410:
[----:B--2---:R2:W3:Y:S02]  /*e610*/  SYNCS.PHASECHK.TRANS64.TRYWAIT P1, [R6+URZ+0x26810], R15 ;  /* 0x0268100f060075a7 */ /* 0x0044e4000802017f */
[----:B---3--:R-:W-:Y:S05]  /*e620*/  @!P1 NANOSLEEP.SYNCS 0x989680 ;  /* 0x009896800000995d */ /* 0x008fea0003900000 */
[----:B------:R-:W3:Y:S02]  /*e630*/  @!P1 SYNCS.PHASECHK.TRANS64 P1, [R6+URZ+0x26810], R15 ;  /* 0x0268100f060095a7 */ /* 0x000ee4000802007f */
[----:B---3--:R-:W-:Y:S05]  /*e640*/  @!P1 BRA `(.L_x_3410) ;  /* 0xfffffffc00f09947 */ /* 0x008fea000383ffff */
[----:B------:R-:W-:Y:S05]  /*e650*/  BRA `(.L_x_3409) ;  /* 0xffffff7c00d07947 */ /* 0x000fea000383ffff */
.L_x_3414:
[----:B------:R1:W1:Y:S02]  /*e660*/  SYNCS.PHASECHK.TRANS64.TRYWAIT P1, [R6+URZ+0x26830], R15 ;  /* 0x0268300f060075a7 */ /* 0x000264000802017f */
[----:B-1----:R-:W-:Y:S05]  /*e670*/  @!P1 NANOSLEEP.SYNCS 0x989680 ;  /* 0x009896800000995d */ /* 0x002fea0003900000 */
[----:B------:R-:W1:Y:S02]  /*e680*/  @!P1 SYNCS.PHASECHK.TRANS64 P1, [R6+URZ+0x26830], R15 ;  /* 0x0268300f060095a7 */ /* 0x000e64000802007f */
[----:B-1----:R-:W-:Y:S05]  /*e690*/  @!P1 BRA `(.L_x_3414) ;  /* 0xfffffffc00f09947 */ /* 0x002fea000383ffff */
[----:B------:R-:W-:Y:S05]  /*e6a0*/  BRA `(.L_x_3413) ;  /* 0xffffff8000c07947 */ /* 0x000fea000383ffff */
.L_x_3462:
[----:B-1----:R1:W2:Y:S02]  /*e6b0*/  SYNCS.PHASECHK.TRANS64.TRYWAIT P0, [R0+URZ+0x26820], R3 ;  /* 0x02682003000075a7 */ /* 0x0022a4000800017f */
[----:B--2---:R-:W-:Y:S05]  /*e6c0*/  @!P0 NANOSLEEP.SYNCS 0x989680 ;  /* 0x009896800000895d */ /* 0x004fea0003900000 */
[----:B------:R-:W2:Y:S02]  /*e6d0*/  @!P0 SYNCS.PHASECHK.TRANS64 P0, [R0+URZ+0x26820], R3 ;  /* 0x02682003000085a7 */ /* 0x000ea4000800007f */
[----:B--2---:R-:W-:Y:S05]  /*e6e0*/  @!P0 BRA `(.L_x_3462) ;  /* 0xfffffffc00f08947 */ /* 0x004fea000383ffff */
[----:B------:R-:W-:Y:S05]  /*e6f0*/  BRA `(.L_x_3490) ;  /* 0xffffffe4001c7947 */ /* 0x000fea000383ffff */
.L_x_3466:
[----:B--2---:R2:W3:Y:S02]  /*e700*/  SYNCS.PHASECHK.TRANS64.TRYWAIT P1, [R0+URZ+0x26840], R17 ;  /* 0x02684011000075a7 */ /* 0x0044e4000802017f */
[----:B---3--:R-:W-:Y:S05]  /*e710*/  @!P1 NANOSLEEP.SYNCS 0x989680 ;  /* 0x009896800000995d */ /* 0x008fea0003900000 */
[----:B------:R-:W3:Y:S02]  /*e720*/  @!P1 SYNCS.PHASECHK.TRANS64 P1, [R0+URZ+0x26840], R17 ;  /* 0x02684011000095a7 */ /* 0x000ee4000802007f */
[----:B---3--:R-:W-:Y:S05]  /*e730*/  @!P1 BRA `(.L_x_3466) ;  /* 0xfffffffc00f09947 */ /* 0x008fea000383ffff */
[----:B------:R-:W-:Y:S05]  /*e740*/  BRA `(.L_x_3491) ;  /* 0xffffffe800707947 */ /* 0x000fea000383ffff */
.L_x_3468:
[----:B-1----:R1:W3:Y:S02]  /*e750*/  SYNCS.PHASECHK.TRANS64.TRYWAIT P1, [R0+URZ+0x26828], R17 ;  /* 0x02682811000075a7 */ /* 0x0022e4000802017f */
[----:B---3--:R-:W-:Y:S05]  /*e760*/  @!P1 NANOSLEEP.SYNCS 0x989680 ;  /* 0x009896800000995d */ /* 0x008fea0003900000 */
[----:B------:R-:W3:Y:S02]  /*e770*/  @!P1 SYNCS.PHASECHK.TRANS64 P1, [R0+URZ+0x26828], R17 ;  /* 0x02682811000095a7 */ /* 0x000ee4000802007f */
[----:B---3--:R-:W-:Y:S05]  /*e780*/  @!P1 BRA `(.L_x_3468) ;  /* 0xfffffffc00f09947 */ /* 0x008fea000383ffff */
[----:B------:R-:W-:Y:S05]  /*e790*/  BRA `(.L_x_3492) ;  /* 0xffffffe800f47947 */ /* 0x000fea000383ffff */
.L_x_3470:
[----:B---3--:R3:W4:Y:S02]  /*e7a0*/  SYNCS.PHASECHK.TRANS64.TRYWAIT P1, [R0+URZ+0x26848], R17 ;  /* 0x02684811000075a7 */ /* 0x008724000802017f */
[----:B----4-:R-:W-:Y:S05]  /*e7b0*/  @!P1 NANOSLEEP.SYNCS 0x989680 ;  /* 0x009896800000995d */ /* 0x010fea0003900000 */
[----:B------:R-:W4:Y:S02]  /*e7c0*/  @!P1 SYNCS.PHASECHK.TRANS64 P1, [R0+URZ+0x26848], R17 ;  /* 0x02684811000095a7 */ /* 0x000f24000802007f */
[----:B----4-:R-:W-:Y:S05]  /*e7d0*/  @!P1 BRA `(.L_x_3470) ;  /* 0xfffffffc00f09947 */ /* 0x010fea000383ffff */
[----:B------:R-:W-:Y:S05]  /*e7e0*/  BRA `(.L_x_3493) ;  /* 0xffffffec00787947 */ /* 0x000fea000383ffff */
.L_x_3472:
[----:B------:R-:W-:-:S07]  /*e7f0*/  SHF.L.U32 R4, R8, 0x1f, RZ ;  /* 0x0000001f08047819 */ /* 0x000fce00000006ff */
.L_x_3494:
[----:B----4-:R4:W1:Y:S02]  /*e800*/  SYNCS.PHASECHK.TRANS64.TRYWAIT P1, [R0+URZ+0x26820], R4 ;  /* 0x02682004000075a7 */ /* 0x010864000802017f */
[----:B-1----:R-:W-:Y:S05]  /*e810*/  @!P1 NANOSLEEP.SYNCS 0x989680 ;  /* 0x009896800000995d */ /* 0x002fea0003900000 */
[----:B------:R-:W1:Y:S02]  /*e820*/  @!P1 SYNCS.PHASECHK.TRANS64 P1, [R0+URZ+0x26820], R4 ;  /* 0x02682004000095a7 */ /* 0x000e64000802007f */
[----:B-1----:R-:W-:Y:S05]  /*e830*/  @!P1 BRA `(.L_x_3494) ;  /* 0xfffffffc00f09947 */ /* 0x002fea000383ffff */
[----:B------:R-:W-:Y:S05]  /*e840*/  BRA `(.L_x_3495) ;  /* 0xffffffec00e07947 */ /* 0x000fea000383ffff */
.L_x_3475:
[----:B----4-:R4:W1:Y:S02]  /*e850*/  SYNCS.PHASECHK.TRANS64.TRYWAIT P1, [R0+URZ+0x26840], R13 ;  /* 0x0268400d000075a7 */ /* 0x010864000802017f */
[----:B-1----:R-:W-:Y:S05]  /*e860*/  @!P1 NANOSLEEP.SYNCS 0x989680 ;  /* 0x009896800000995d */ /* 0x002fea0003900000 */
[----:B------:R-:W1:Y:S02]  /*e870*/  @!P1 SYNCS.PHASECHK.TRANS64 P1, [R0+URZ+0x26840], R13 ;  /* 0x0268400d000095a7 */ /* 0x000e64000802007f */
[----:B-1----:R-:W-:Y:S05]  /*e880*/  @!P1 BRA `(.L_x_3475) ;  /* 0xfffffffc00f09947 */ /* 0x002fea000383ffff */
[----:B------:R-:W-:Y:S05]  /*e890*/  BRA `(.L_x_3496) ;  /* 0xfffffff0007c7947 */ /* 0x000fea000383ffff */
.L_x_3477:
[----:B-1----:R1:W2:Y:S02]  /*e8a0*/  SYNCS.PHASECHK.TRANS64.TRYWAIT P1, [R0+URZ+0x26828], R13 ;  /* 0x0268280d000075a7 */ /* 0x0022a4000802017f */
[----:B--2---:R-:W-:Y:S05]  /*e8b0*/  @!P1 NANOSLEEP.SYNCS 0x989680 ;  /* 0x009896800000995d */ /* 0x004fea0003900000 */
[----:B------:R-:W2:Y:S02]  /*e8c0*/  @!P1 SYNCS.PHASECHK.TRANS64 P1, [R0+URZ+0x26828], R13 ;  /* 0x0268280d000095a7 */ /* 0x000ea4000802007f */
[----:B--2---:R-:W-:Y:S05]  /*e8d0*/  @!P1 BRA `(.L_x_3477) ;  /* 0xfffffffc00f09947 */ /* 0x004fea000383ffff */
[----:B------:R-:W-:Y:S05]  /*e8e0*/  BRA `(.L_x_3497) ;  /* 0xfffffff000f47947 */ /* 0x000fea000383ffff */
.L_x_3479:
[----:B-1----:R1:W2:Y:S02]  /*e8f0*/  SYNCS.PHASECHK.TRANS64.TRYWAIT P0, [R3+URZ+0x26840], R2 ;  /* 0x02684002030075a7 */ /* 0x0022a4000800017f */
[----:B--2---:R-:W-:Y:S05]  /*e900*/  @!P0 NANOSLEEP.SYNCS 0x989680 ;  /* 0x009896800000895d */ /* 0x004fea0003900000 */
[----:B------:R-:W2:Y:S02]  /*e910*/  @!P0 SYNCS.PHASECHK.TRANS64 P0, [R3+URZ+0x26840], R2 ;  /* 0x02684002030085a7 */ /* 0x000ea4000800007f */
[----:B--2---:R-:W-:Y:S05]  /*e920*/  @!P0 BRA `(.L_x_3479) ;  /* 0xfffffffc00f08947 */ /* 0x004fea000383ffff */
[----:B------:R-:W-:Y:S05]  /*e930*/  BRA `(.L_x_3498) ;  /* 0xfffffff400947947 */ /* 0x000fea000383ffff */
.L_x_3481:
[----:B------:R-:W-:Y:S01]  /*e940*/  BSSY B0, `(.L_x_3499) ;  /* 0x0000006000007945 */ /* 0x000fe20003800000 */
[----:B------:R-:W-:-:S07]  /*e950*/  IMAD.MOV.U32 R15, RZ, RZ, -0x1 ;  /* 0xffffffffff0f7424 */ /* 0x000fce00078e00ff */
[----:B------:R-:W-:Y:S05]  /*e960*/  WARPSYNC.COLLECTIVE R15, `(.L_x_3500) ;  /* 0x000000000f0c7348 */ /* 0x000fea0003c00000 */
[----:B------:R-:W-:Y:S02]  /*e970*/  ELECT P6, UR62, PT ;  /* 0x00000000003e782f */ /* 0x000fe400038c0000 */
[----:B------:R-:W-:Y:S01]  /*e980*/  MOV R14, UR62 ;  /* 0x0000003e000e7c02 */ /* 0x000fe20008000f00 */
[----:B------:R-:W-:Y:S10]  /*e990*/  ENDCOLLECTIVE ;  /* 0x000000000000791b */ /* 0x000ff40003800000 */
.L_x_3500:
[----:B------:R-:W-:Y:S05]  /*e9a0*/  BSYNC B0 ;  /* 0x0000000000007941 */ /* 0x000fea0003800000 */
.L_x_3499:
[----:B------:R-:W-:Y:S05]  /*e9b0*/  BRA `(.L_x_3501) ;  /* 0xfffffff8002c7947 */ /* 0x000fea000383ffff */
.L_x_3483:
[----:B-1----:R1:W2:Y:S02]  /*e9c0*/  SYNCS.PHASECHK.TRANS64.TRYWAIT P0, [R7+URZ], R4 ;  /* 0x00000004070075a7 */ /* 0x0022a4000800017f */
[----:B--2---:R-:W-:Y:S05]  /*e9d0*/  @!P0 NANOSLEEP.SYNCS 0x989680 ;  /* 0x009896800000895d */ /* 0x004fea0003900000 */
[----:B------:R-:W2:Y:S02]  /*e9e0*/  @!P0 SYNCS.PHASECHK.TRANS64 P0, [R7+URZ], R4 ;  /* 0x00000004070085a7 */ /* 0x000ea4000800007f */
[----:B--2---:R-:W-:Y:S05]  /*e9f0*/  @!P0 BRA `(.L_x_3483) ;  /* 0xfffffffc00f08947 */ /* 0x004fea000383ffff */
[----:B------:R-:W-:Y:S05]  /*ea00*/  BRA `(.L_x_3502) ;  /* 0xfffffff8006c7947 */ /* 0x000fea000383ffff */
.L_x_3484:
[----:B--2---:R2:W3:Y:S02]  /*ea10*/  SYNCS.PHASECHK.TRANS64.TRYWAIT P0, [R3+URZ], R0 ;  /* 0x00000000030075a7 */ /* 0x0044e4000800017f */
[----:B---3--:R-:W-:Y:S05]  /*ea20*/  @!P0 NANOSLEEP.SYNCS 0x989680 ;  /* 0x009896800000895d */ /* 0x008fea0003900000 */
[----:B------:R-:W3:Y:S02]  /*ea30*/  @!P0 SYNCS.PHASECHK.TRANS64 P0, [R3+URZ], R0 ;  /* 0x00000000030085a7 */ /* 0x000ee4000800007f */
[----:B---3--:R-:W-:Y:S05]  /*ea40*/  @!P0 BRA `(.L_x_3484) ;  /* 0xfffffffc00f08947 */ /* 0x008fea000383ffff */
[----:B------:R-:W-:Y:S05]  /*ea50*/  BRA `(.L_x_3503) ;  /* 0xfffffff800607947 */ /* 0x000fea000383ffff */
.L_x_3486:
[----:B--2---:R2:W3:Y:S02]  /*ea60*/  SYNCS.PHASECHK.TRANS64.TRYWAIT P0, [R5+URZ], R4 ;  /* 0x00000004050075a7 */ /* 0x0044e4000800017f */
[----:B---3--:R-:W-:Y:S05]  /*ea70*/  @!P0 NANOSLEEP.SYNCS 0x989680 ;  /* 0x009896800000895d */ /* 0x008fea0003900000 */
[----:B------:R-:W3:Y:S02]  /*ea80*/  @!P0 SYNCS.PHASECHK.TRANS64 P0, [R5+URZ], R4 ;  /* 0x00000004050085a7 */ /* 0x000ee4000800007f */
[----:B---3--:R-:W-:Y:S05]  /*ea90*/  @!P0 BRA `(.L_x_3486) ;  /* 0xfffffffc00f08947 */ /* 0x008fea000383ffff */
[----:B------:R-:W-:Y:S05]  /*eaa0*/  BRA `(.L_x_3504) ;  /* 0xfffffff800647947 */ /* 0x000fea000383ffff */
.L_x_3505:
        /* <DEDUP_REMOVED lines=13> */
.L_x_3744:


//--------------------- .text._ZN7cutlass13device_kernelIN5flash32FlashAttnBwdPostprocessConvertdQIN4cute5tupleIJNS3_1CILi128EEENS5_ILi64EEEEEENS_6half_tEfNS_4arch4Sm90ELi256ENS3_8TiledMMAINS3_8MMA_AtomIJNS3_4SM904GMMA25MMA_64x64x16_F32F16F16_RSILNSF_5MajorE0ELSH_1ELNSF_7ScaleInE1ELSI_1EEEEEENS3_6LayoutINS4_IJNS5_ILi2EEENS5_ILi1EEESN_EEENS4_IJSN_NS5_ILi0EEESP_EEEEENS4_IJNS3_10UnderscoreESS_SS_EEEEELb0EEEEEvNT_6ParamsE --------------------------
	.section	.text._ZN7cutlass13device_kernelIN5flash32FlashAttnBwdPostprocessConvertdQIN4cute5tupleIJNS3_1CILi128EEENS5_ILi64EEEEEENS_6half_tEfNS_4arch4Sm90ELi256ENS3_8TiledMMAINS3_8MMA_AtomIJNS3_4SM904GMMA25MMA_64x64x16_F32F16F16_RSILNSF_5MajorE0ELSH_1ELNSF_7ScaleInE1ELSI_1EEEEEENS3_6LayoutINS4_IJNS5_ILi2EEENS5_ILi1EEESN_EEENS4_IJSN_NS5_ILi0EEESP_EEEEENS4_IJNS3_10UnderscoreESS_SS_EEEEELb0EEEEEvNT_6ParamsE,"ax",@progbits
	.align	128
.text._ZN7cutlass13device_kernelIN5flash32FlashAttnBwdPostprocessConvertdQIN4cute5tupleIJNS3_1CILi128EEENS5_ILi64EEEEEENS_6half_tEfNS_4arch4Sm90ELi256ENS3_8TiledMMAINS3_8MMA_AtomIJNS3_4SM904GMMA25MMA_64x64x16_F32F16F16_RSILNSF_5MajorE0ELSH_1ELNSF_7ScaleInE1ELSI_1EEEEEENS3_6LayoutINS4_IJNS5_ILi2EEENS5_ILi1EEESN_EEENS4_IJSN_NS5_ILi0EEESP_EEEEENS4_IJNS3_10UnderscoreESS_SS_EEEEELb0EEEEEvNT_6ParamsE:
        .type           _ZN7cutlass13device_kernelIN5flash32FlashAttnBwdPostprocessConvertdQIN4cute5tupleIJNS3_1CILi128EEENS5_ILi64EEEEEENS_6half_tEfNS_4arch4Sm90ELi256ENS3_8TiledMMAINS3_8MMA_AtomIJNS3_4SM904GMMA25MMA_64x64x16_F32F16F16_RSILNSF_5MajorE0ELSH_1ELNSF_7ScaleInE1ELSI_1EEEEEENS3_6LayoutINS4_IJNS5_ILi2EEENS5_ILi1EEESN_EEENS4_IJSN_NS5_ILi0EEESP_EEEEENS4_IJNS3_10UnderscoreESS_SS_EEEEELb0EEEEEvNT_6ParamsE,@function
        .size           _ZN7cutlass13device_kernelIN5flash32FlashAttnBwdPostprocessConvertdQIN4cute5tupleIJNS3_1CILi128EEENS5_ILi64EEEEEENS_6half_tEfNS_4arch4Sm90ELi256ENS3_8TiledMMAINS3_8MMA_AtomIJNS3_4SM904GMMA25MMA_64x64x16_F32F16F16_RSILNSF_5MajorE0ELSH_1ELNSF_7ScaleInE1ELSI_1EEEEEENS3_6LayoutINS4_IJNS5_ILi2EEENS5_ILi1EEESN_EEENS4_IJSN_NS5_ILi0EEESP_EEEEENS4_IJNS3_10UnderscoreESS_SS_EEEEELb0EEEEEvNT_6ParamsE,(.L_x_3745 - _ZN7cutlass13device_kernelIN5flash32FlashAttnBwdPostprocessConvertdQIN4cute5tupleIJNS3_1CILi128EEENS5_ILi64EEEEEENS_6half_tEfNS_4arch4Sm90ELi256ENS3_8TiledMMAINS3_8MMA_AtomIJNS3_4SM904GMMA25MMA_64x64x16_F32F16F16_RSILNSF_5MajorE0ELSH_1ELNSF_7ScaleInE1ELSI_1EEEEEENS3_6LayoutINS4_IJNS5_ILi2EEENS5_ILi1EEESN_EEENS4_IJSN_NS5_ILi0EEESP_EEEEENS4_IJNS3_10UnderscoreESS_SS_EEEEELb0EEEEEvNT_6ParamsE)
        .other          _ZN7cutlass13device_kernelIN5flash32FlashAttnBwdPostprocessConvertdQIN4cute5tupleIJNS3_1CILi128EEENS5_ILi64EEEEEENS_6half_tEfNS_4arch4Sm90ELi256ENS3_8TiledMMAINS3_8MMA_AtomIJNS3_4SM904GMMA25MMA_64x64x16_F32F16F16_RSILNSF_5MajorE0ELSH_1ELNSF_7ScaleInE1ELSI_1EEEEEENS3_6LayoutINS4_IJNS5_ILi2EEENS5_ILi1EEESN_EEENS4_IJSN_NS5_ILi0EEESP_EEEEENS4_IJNS3_10UnderscoreESS_SS_EEEEELb0EEEEEvNT_6ParamsE,@"STO_CUDA_ENTRY STV_DEFAULT"
_ZN7cutlass13device_kernelIN5flash32FlashAttnBwdPostprocessConvertdQIN4cute5tupleIJNS3_1CILi128EEENS5_ILi64EEEEEENS_6half_tEfNS_4arch4Sm90ELi256ENS3_8TiledMMAINS3_8MMA_AtomIJNS3_4SM904GMMA25MMA_64x64x16_F32F16F16_RSILNSF_5MajorE0ELSH_1ELNSF_7ScaleInE1ELSI_1EEEEEENS3_6LayoutINS4_IJNS5_ILi2EEENS5_ILi1EEESN_EEENS4_IJSN_NS5_ILi0EEESP_EEEEENS4_IJNS3_10UnderscoreESS_SS_EEEEELb0EEEEEvNT_6ParamsE:
        /* <DEDUP_REMOVED lines=26> */
.L_x_3506:
        /* <DEDUP_REMOVED lines=52> */
.L_x_3509:
[----:B------:R-:W-:Y:S01]  /*04e0*/  @P0 ELECT P2, URZ, PT ;  /* 0x00000000003f082f */ /* 0x000fe20003840000 */
[----:B------:R1:W-:-:S12]  /*04f0*/  UBLKCP.S.G [UR6], [UR4], UR10 ;  /* 0x00000006040073ba */ /* 0x0003d8000800020a */
[----:B------:R-:W-:Y:S02]  /*0500*/  @P2 PLOP3.LUT P0, PT, P2, PT, PT, 0x8, 0x0 ;  /* 0x000000000000281c */ /* 0x000fe4000170e170 */
[----:B------:R-:W-:-:S11]  /*0510*/  PLOP3.LUT P2, PT, PT, PT, PT, 0x8, 0x0 ;  /* 0x000000000000781c */ /* 0x000fd60003f4e170 */
[----:B-1----:R-:W-:Y:S05]  /*0520*/  @P0 BRA.U.ANY `(.L_x_3509) ;  /* 0xfffffffd00ec0947 */ /* 0x002fea000393ffff */
.L_x_3508:
[----:B------:R-:W-:Y:S05]  /*0530*/  BSYNC B0 ;  /* 0x0000000000007941 */ /* 0x000fea0003800000 */
.L_x_3507:
[----:B------:R-:W-:Y:S01]  /*0540*/  BAR.SYNC.DEFER_BLOCKING 0x0 ;  /* 0x0000000000007b1d */ /* 0x000fe20000010000 */
[----:B------:R-:W-:Y:S02]  /*0550*/  MOV R41, 0x400 ;  /* 0x0000040000297802 */ /* 0x000fe40000000f00 */
[----:B------:R-:W-:Y:S02]  /*0560*/  CS2R R50, SRZ ;  /* 0x0000000000327805 */ /* 0x000fe4000001ff00 */
[----:B------:R-:W-:Y:S01]  /*0570*/  SHF.L.U32 R0, RZ, 0x1f, RZ ;  /* 0x0000001fff007819 */ /* 0x000fe200000006ff */
[--C-:B------:R-:W-:Y:S01]  /*0580*/  @P1 IMAD.MOV.U32 R50, RZ, RZ, R9.reuse ;  /* 0x000000ffff321224 */ /* 0x100fe200078e0009 */
[----:B------:R-:W-:Y:S02]  /*0590*/  LEA R41, R2, R41, 0x18 ;  /* 0x0000002902297211 */ /* 0x000fe400078ec0ff */
[----:B------:R-:W-:-:S07]  /*05a0*/  @P1 SHF.R.S32.HI R51, RZ, 0x1f, R9 ;  /* 0x0000001fff331819 */ /* 0x000fce0000011409 */
.L_x_3510:
        /* <DEDUP_REMOVED lines=156> */
.L_x_3512:
[----:B------:R-:W-:Y:S05]  /*0f70*/  BSYNC B0 ;  /* 0x0000000000007941 */ /* 0x000fea0003800000 */
.L_x_3511:
        /* <DEDUP_REMOVED lines=16> */
.L_x_3514:
[----:B------:R-:W-:Y:S05]  /*1080*/  BSYNC B0 ;  /* 0x0000000000007941 */ /* 0x000fea0003800000 */
.L_x_3513:
        /* <DEDUP_REMOVED lines=16> */
.L_x_3516:
[----:B------:R-:W-:Y:S05]  /*1190*/  BSYNC B0 ;  /* 0x0000000000007941 */ /* 0x000fea0003800000 */
.L_x_3515:
        /* <DEDUP_REMOVED lines=14> */
.L_x_3517:
        /* <DEDUP_REMOVED lines=16> */
.L_x_3745:


//--------------------- .text._ZN7cutlass13device_kernelIN5flash32FlashAttnBwdPostprocessConvertdQIN4cute5tupleIJNS3_1CILi96EEENS5_ILi64EEEEEENS_6half_tEfNS_4arch4Sm90ELi256ENS3_8TiledMMAINS3_8MMA_AtomIJNS3_4SM904GMMA25MMA_64x16x16_F32F16F16_SSILNSF_5MajorE1ELSH_0ELNSF_7ScaleInE1ELSI_1EEEEEENS3_6LayoutINS4_IJNS5_ILi1EEENS5_ILi2EEESM_EEENS4_IJNS5_ILi0EEESM_SP_EEEEENS4_IJNS3_10UnderscoreESS_SS_EEEEELb1EEEEEvNT_6ParamsE --------------------------
	.section	.text._ZN7cutlass13device_kernelIN5flash32FlashAttnBwdPostprocessConvertdQIN4cute5tupleIJNS3_1CILi96EEENS5_ILi64EEEEEENS_6half_tEfNS_4arch4Sm90ELi256ENS3_8TiledMMAINS3_8MMA_AtomIJNS3_4SM904GMMA25MMA_64x16x16_F32F16F16_SSILNSF_5MajorE1ELSH_0ELNSF_7ScaleInE1ELSI_1EEEEEENS3_6LayoutINS4_IJNS5_ILi1EEENS5_ILi2EEESM_EEENS4_IJNS5_ILi0EEESM_SP_EEEEENS4_IJNS3_10UnderscoreESS_SS_EEEEELb1EEEEEvNT_6ParamsE,"ax",@progbits
	.align	128
.text._ZN7cutlass13device_kernelIN5flash32FlashAttnBwdPostprocessConvertdQIN4cute5tupleIJNS3_1CILi96EEENS5_ILi64EEEEEENS_6half_tEfNS_4arch4Sm90ELi256ENS3_8TiledMMAINS3_8MMA_AtomIJNS3_4SM904GMMA25MMA_64x16x16_F32F16F16_SSILNSF_5MajorE1ELSH_0ELNSF_7ScaleInE1ELSI_1EEEEEENS3_6LayoutINS4_IJNS5_ILi1EEENS5_ILi2EEESM_EEENS4_IJNS5_ILi0EEESM_SP_EEEEENS4_IJNS3_10UnderscoreESS_SS_EEEEELb1EEEEEvNT_6ParamsE:
        .type           _ZN7cutlass13device_kernelIN5flash32FlashAttnBwdPostprocessConvertdQIN4cute5tupleIJNS3_1CILi96EEENS5_ILi64EEEEEENS_6half_tEfNS_4arch4Sm90ELi256ENS3_8TiledMMAINS3_8MMA_AtomIJNS3_4SM904GMMA25MMA_64x16x16_F32F16F16_SSILNSF_5MajorE1ELSH_0ELNSF_7ScaleInE1ELSI_1EEEEEENS3_6LayoutINS4_IJNS5_ILi1EEENS5_ILi2EEESM_EEENS4_IJNS5_ILi0EEESM_SP_EEEEENS4_IJNS3_10UnderscoreESS_SS_EEEEELb1EEEEEvNT_6ParamsE,@function
        .size           _ZN7cutlass13device_kernelIN5flash32FlashAttnBwdPostprocessConvertdQIN4cute5tupleIJNS3_1CILi96EEENS5_ILi64EEEEEENS_6half_tEfNS_4arch4Sm90ELi256ENS3_8TiledMMAINS3_8MMA_AtomIJNS3_4SM904GMMA25MMA_64x16x16_F32F16F16_SSILNSF_5MajorE1ELSH_0ELNSF_7ScaleInE1ELSI_1EEEEEENS3_6LayoutINS4_IJNS5_ILi1EEENS5_ILi2EEESM_EEENS4_IJNS5_ILi0EEESM_SP_EEEEENS4_IJNS3_10UnderscoreESS_SS_EEEEELb1EEEEEvNT_6ParamsE,(.L_x_3746 - _ZN7cutlass13device_kernelIN5flash32FlashAttnBwdPostprocessConvertdQIN4cute5tupleIJNS3_1CILi96EEENS5_ILi64EEEEEENS_6half_tEfNS_4arch4Sm90ELi256ENS3_8TiledMMAINS3_8MMA_AtomIJNS3_4SM904GMMA25MMA_64x16x16_F32F16F16_SSILNSF_5MajorE1ELSH_0ELNSF_7ScaleInE1ELSI_1EEEEEENS3_6LayoutINS4_IJNS5_ILi1EEENS5_ILi2EEESM_EEENS4_IJNS5_ILi0EEESM_SP_EEEEENS4_IJNS3_10UnderscoreESS_SS_EEEEELb1EEEEEvNT_6ParamsE)
        .other          _ZN7cutlass13device_kernelIN5flash32FlashAttnBwdPostprocessConvertdQIN4cute5tupleIJNS3_1CILi96EEENS5_ILi64EEEEEENS_6half_tEfNS_4arch4Sm90ELi256ENS3_8TiledMMAINS3_8MMA_AtomIJNS3_4SM904GMMA25MMA_64x16x16_F32F16F16_SSILNSF_5MajorE1ELSH_0ELNSF_7ScaleInE1ELSI_1EEEEEENS3_6LayoutINS4_IJNS5_ILi1EEENS5_ILi2EEESM_EEENS4_IJNS5_ILi0EEESM_SP_EEEEENS4_IJNS3_10UnderscoreESS_SS_EEEEELb1EEEEEvNT_6ParamsE,@"STO_CUDA_ENTRY STV_DEFAULT"
_ZN7cutlass13device_kernelIN5flash32FlashAttnBwdPostprocessConvertdQIN4cute5tupleIJNS3_1CILi96EEENS5_ILi64EEEEEENS_6half_tEfNS_4arch4Sm90ELi256ENS3_8TiledMMAINS3_8MMA_AtomIJNS3_4SM904GMMA25MMA_64x16x16_F32F16F16_SSILNSF_5MajorE1ELSH_0ELNSF_7ScaleInE1ELSI_1EEEEEENS3_6LayoutINS4_IJNS5_ILi1EEENS5_ILi2EEESM_EEENS4_IJNS5_ILi0EEESM_SP_EEEEENS4_IJNS3_10UnderscoreESS_SS_EEEEELb1EEEEEvNT_6ParamsE:
[----:B------:R-:W-:Y:S08]  /*0000*/  LDC R1, c[0x0][0x28] ;  /* 0x00000a00ff017b82 */ /* 0x000ff00000000800 */
[----:B------:R-:W0:Y:S01]  /*0010*/  LDC.64 R4, c[0x0][0x278] ;  /* 0x00009e00ff047b82 */ /* 0x000e220000000a00 */
[----:B------:R-:W1:Y:S01]  /*0020*/  S2R R6, SR_CTAID.Z ;  /* 0x0000000000067919 */ /* 0x000e620000002700 */
[----:B------:R-:W-:-:S06]  /*0030*/  ULDC.64 UR8, c[0x0][0x208] ;  /* 0x0000820000087ab9 */ /* 0x000fcc0000000a00 */
[----:B------:R-:W2:Y:S08]  /*0040*/  LDC.64 R10, c[0x0][0x270] ;  /* 0x00009c00ff0a7b82 */ /* 0x000eb00000000a00 */
[----:B------:R-:W1:Y:S01]  /*0050*/  LDC.64 R2, c[0x0][0x270] ;  /* 0x00009c00ff027b82 */ /* 0x000e620000000a00 */
[----:B0-----:R-:W-:-:S04]  /*0060*/  ISETP.NE.U32.AND P0, PT, R4, RZ, PT ;  /* 0x000000ff0400720c */ /* 0x001fc80003f05070 */
[----:B------:R-:W-:-:S03]  /*0070*/  ISETP.NE.AND.EX P0, PT, R5, RZ, PT, P0 ;  /* 0x000000ff0500720c */ /* 0x000fc60003f05300 */
[----:B------:R-:W0:Y:S01]  /*0080*/  LDC R0, c[0x0][0x240] ;  /* 0x00009000ff007b82 */ /* 0x000e220000000800 */
[----:B--2---:R-:W-:-:S04]  /*0090*/  ISETP.NE.U32.AND P1, PT, R10, RZ, PT ;  /* 0x000000ff0a00720c */ /* 0x004fc80003f25070 */
[----:B------:R-:W-:Y:S01]  /*00a0*/  ISETP.NE.AND.EX P1, PT, R11, RZ, PT, P1 ;  /* 0x000000ff0b00720c */ /* 0x000fe20003f25310 */
[----:B-1----:R-:W-:-:S04]  /*00b0*/  IMAD.WIDE R2, R6, 0x4, R2 ;  /* 0x0000000406027825 */ /* 0x002fc800078e0202 */
[----:B------:R-:W1:Y:S08]  /*00c0*/  @P0 LDC.64 R4, c[0x0][0x278] ;  /* 0x00009e00ff040b82 */ /* 0x000e700000000a00 */
[----:B------:R2:W5:Y:S01]  /*00d0*/  @P1 LDG.E R9, desc[UR8][R2.64] ;  /* 0x0000000802091981 */ /* 0x000562000c1e1900 */
[----:B-1----:R-:W-:-:S05]  /*00e0*/  @P0 IMAD.WIDE R4, R6, 0x4, R4 ;  /* 0x0000000406040825 */ /* 0x002fca00078e0204 */
[----:B0-----:R2:W5:Y:S01]  /*00f0*/  @P0 LDG.E R0, desc[UR8][R4.64] ;  /* 0x0000000804000981 */ /* 0x001562000c1e1900 */
[----:B------:R-:W-:Y:S01]  /*0100*/  ISETP.NE.U32.AND P2, PT, R10, RZ, PT ;  /* 0x000000ff0a00720c */ /* 0x000fe20003f45070 */
[----:B------:R-:W0:Y:S03]  /*0110*/  S2R R33, SR_CTAID.X ;  /* 0x0000000000217919 */ /* 0x000e260000002500 */
[----:B------:R-:W-:Y:S01]  /*0120*/  ISETP.NE.AND.EX P2, PT, R11, RZ, PT, P2 ;  /* 0x000000ff0b00720c */ /* 0x000fe20003f45320 */
[----:B0-----:R-:W-:Y:S01]  /*0130*/  IMAD R7, R33, 0x60, RZ ;  /* 0x0000006021077824 */ /* 0x001fe200078e02ff */
[----:B--2---:R-:W-:Y:S11]  /*0140*/  @P0 BRA `(.L_x_3518) ;  /* 0x0000000000100947 */ /* 0x004ff60003800000 */
[----:B------:R-:W-:Y:S05]  /*0150*/  @!P1 BRA `(.L_x_3518) ;  /* 0x00000000000c9947 */ /* 0x000fea0003800000 */
[----:B------:R-:W2:Y:S04]  /*0160*/  LDG.E R5, desc[UR8][R2.64] ;  /* 0x0000000802057981 */ /* 0x000ea8000c1e1900 */
[----:B-----5:R-:W2:Y:S02]  /*0170*/  LDG.E R0, desc[UR8][R2.64+0x4] ;  /* 0x0000040802007981 */ /* 0x020ea4000c1e1900 */
[----:B--2---:R-:W-:-:S07]  /*0180*/  IMAD.IADD R0, R0, 0x1, -R5 ;  /* 0x0000000100007824 */ /* 0x004fce00078e0a05 */
.L_x_3518:
[----:B-----5:R-:W-:-:S13]  /*0190*/  ISETP.GE.AND P0, PT, R7, R0, PT ;  /* 0x000000000700720c */ /* 0x020fda0003f06270 */
[----:B------:R-:W-:Y:S05]  /*01a0*/  @P2 EXIT P0 ;  /* 0x000000000000294d */ /* 0x000fea0000000000 */
[----:B------:R-:W0:Y:S01]  /*01b0*/  S2R R2, SR_CTAID.Y ;  /* 0x0000000000027919 */ /* 0x000e220000002600 */
[----:B------:R-:W-:Y:S01]  /*01c0*/  @P1 IMAD R3, R6, 0x60, R9 ;  /* 0x0000006006031824 */ /* 0x000fe200078e0209 */
[----:B------:R-:W1:Y:S01]  /*01d0*/  LDC.64 R16, c[0x0][0x228] ;  /* 0x00008a00ff107b82 */ /* 0x000e620000000a00 */
[----:B------:R-:W-:Y:S01]  /*01e0*/  CS2R R12, SRZ ;  /* 0x00000000000c7805 */ /* 0x000fe2000001ff00 */
[----:B------:R-:W2:Y:S01]  /*01f0*/  S2R R40, SR_TID.X ;  /* 0x0000000000287919 */ /* 0x000ea20000002100 */
[----:B------:R-:W-:Y:S01]  /*0200*/  @P1 IMAD.HI R3, R3, 0x2aaaaaab, RZ ;  /* 0x2aaaaaab03031827 */ /* 0x000fe200078e02ff */
[----:B------:R-:W-:Y:S03]  /*0210*/  BSSY B0, `(.L_x_3519) ;  /* 0x0000031000007945 */ /* 0x000fe60003800000 */
[----:B------:R-:W-:Y:S01]  /*0220*/  IMAD R7, R33, 0x1800, RZ ;  /* 0x0000180021077824 */ /* 0x000fe200078e02ff */
[----:B------:R-:W-:Y:S01]  /*0230*/  @P1 SHF.R.U32.HI R4, RZ, 0x1f, R3 ;  /* 0x0000001fff041819 */ /* 0x000fe20000011603 */
[----:B------:R-:W3:Y:S03]  /*0240*/  LDC.64 R10, c[0x0][0x230] ;  /* 0x00008c00ff0a7b82 */ /* 0x000ee60000000a00 */
[----:B------:R-:W-:-:S05]  /*0250*/  @P1 LEA.HI.SX32 R4, R3, R4, 0x1c ;  /* 0x0000000403041211 */ /* 0x000fca00078fe2ff */
[----:B------:R-:W-:Y:S02]  /*0260*/  @P1 IMAD R3, R4, 0x1800, RZ ;  /* 0x0000180004031824 */ /* 0x000fe400078e02ff */
[----:B------:R-:W4:Y:S02]  /*0270*/  S2R R4, SR_CgaCtaId ;  /* 0x0000000000047919 */ /* 0x000f240000008800 */
[--C-:B------:R-:W-:Y:S01]  /*0280*/  @P1 IMAD.MOV.U32 R12, RZ, RZ, R3.reuse ;  /* 0x000000ffff0c1224 */ /* 0x100fe200078e0003 */
[----:B------:R-:W-:-:S04]  /*0290*/  @P1 SHF.R.S32.HI R13, RZ, 0x1f, R3 ;  /* 0x0000001fff0d1819 */ /* 0x000fc80000011403 */
[----:B------:R-:W-:-:S04]  /*02a0*/  IADD3 R14, P0, R7, R12, RZ ;  /* 0x0000000c070e7210 */ /* 0x000fc80007f1e0ff */
[----:B------:R-:W-:Y:S02]  /*02b0*/  LEA.HI.X.SX32 R15, R7, R13, 0x1, P0 ;  /* 0x0000000d070f7211 */ /* 0x000fe400000f0eff */
[----:B0-----:R-:W-:Y:S01]  /*02c0*/  SHF.R.S32.HI R5, RZ, 0x1f, R2 ;  /* 0x0000001fff057819 */ /* 0x001fe20000011402 */
[----:B------:R-:W0:Y:S01]  /*02d0*/  LDC.64 R12, c[0x0][0x210] ;  /* 0x00008400ff0c7b82 */ /* 0x000e220000000a00 */
[----:B------:R-:W-:Y:S01]  /*02e0*/  SHF.R.S32.HI R7, RZ, 0x1f, R6 ;  /* 0x0000001fff077819 */ /* 0x000fe20000011406 */
[-C--:B-1----:R-:W-:Y:S01]  /*02f0*/  IMAD.WIDE.U32 R14, R2, R16.reuse, R14 ;  /* 0x00000010020e7225 */ /* 0x082fe200078e000e */
[----:B------:R-:W-:Y:S02]  /*0300*/  SEL R6, R6, RZ, !P2 ;  /* 0x000000ff06067207 */ /* 0x000fe40005000000 */
[----:B------:R-:W-:Y:S01]  /*0310*/  SEL R7, R7, RZ, !P2 ;  /* 0x000000ff07077207 */ /* 0x000fe20005000000 */
[----:B------:R-:W-:Y:S01]  /*0320*/  IMAD R3, R5, R16, RZ ;  /* 0x0000001005037224 */ /* 0x000fe200078e02ff */
[----:B--2---:R-:W-:-:S03]  /*0330*/  ISETP.NE.AND P0, PT, R40, RZ, PT ;  /* 0x000000ff2800720c */ /* 0x004fc60003f05270 */
[----:B------:R-:W-:-:S04]  /*0340*/  IMAD R3, R2, R17, R3 ;  /* 0x0000001102037224 */ /* 0x000fc800078e0203 */
[----:B------:R-:W-:Y:S02]  /*0350*/  IMAD.IADD R15, R15, 0x1, R3 ;  /* 0x000000010f0f7824 */ /* 0x000fe400078e0203 */
[----:B---3--:R-:W-:-:S04]  /*0360*/  IMAD R3, R7, R10, RZ ;  /* 0x0000000a07037224 */ /* 0x008fc800078e02ff */
[C---:B------:R-:W-:Y:S02]  /*0370*/  IMAD R3, R6.reuse, R11, R3 ;  /* 0x0000000b06037224 */ /* 0x040fe400078e0203 */
[----:B------:R-:W-:-:S04]  /*0380*/  IMAD.WIDE.U32 R10, R6, R10, R14 ;  /* 0x0000000a060a7225 */ /* 0x000fc800078e000e */
[----:B------:R-:W-:Y:S01]  /*0390*/  IMAD.IADD R3, R11, 0x1, R3 ;  /* 0x000000010b037824 */ /* 0x000fe200078e0203 */
[----:B0-----:R-:W-:-:S04]  /*03a0*/  LEA R12, P2, R10, R12, 0x2 ;  /* 0x0000000c0a0c7211 */ /* 0x001fc800078410ff */
[----:B------:R-:W-:Y:S01]  /*03b0*/  LEA.HI.X R3, R10, R13, R3, 0x2, P2 ;  /* 0x0000000d0a037211 */ /* 0x000fe200010f1403 */
[----:B----4-:R-:W-:Y:S08]  /*03c0*/  @P0 BRA `(.L_x_3520) ;  /* 0x0000000000540947 */ /* 0x010ff00003800000 */
        /* <DEDUP_REMOVED lines=16> */
.L_x_3521:
[----:B------:R-:W-:Y:S01]  /*04d0*/  @P0 ELECT P2, URZ, PT ;  /* 0x00000000003f082f */ /* 0x000fe20003840000 */
[----:B------:R1:W-:-:S12]  /*04e0*/  UBLKCP.S.G [UR6], [UR4], UR10 ;  /* 0x00000006040073ba */ /* 0x0003d8000800020a */
[----:B------:R-:W-:Y:S02]  /*04f0*/  @P2 PLOP3.LUT P0, PT, P2, PT, PT, 0x8, 0x0 ;  /* 0x000000000000281c */ /* 0x000fe4000170e170 */
[----:B------:R-:W-:-:S11]  /*0500*/  PLOP3.LUT P2, PT, PT, PT, PT, 0x8, 0x0 ;  /* 0x000000000000781c */ /* 0x000fd60003f4e170 */
[----:B-1----:R-:W-:Y:S05]  /*0510*/  @P0 BRA.U.ANY `(.L_x_3521) ;  /* 0xfffffffd00ec0947 */ /* 0x002fea000393ffff */
.L_x_3520:
[----:B------:R-:W-:Y:S05]  /*0520*/  BSYNC B0 ;  /* 0x0000000000007941 */ /* 0x000fea0003800000 */
.L_x_3519:
[----:B------:R-:W-:Y:S01]  /*0530*/  BAR.SYNC.DEFER_BLOCKING 0x0 ;  /* 0x0000000000007b1d */ /* 0x000fe20000010000 */
[----:B------:R-:W-:Y:S02]  /*0540*/  MOV R3, 0x400 ;  /* 0x0000040000037802 */ /* 0x000fe40000000f00 */
[----:B------:R-:W-:Y:S02]  /*0550*/  CS2R R38, SRZ ;  /* 0x0000000000267805 */ /* 0x000fe4000001ff00 */
[--C-:B------:R-:W-:Y:S01]  /*0560*/  @P1 SHF.R.S32.HI R39, RZ, 0x1f, R9.reuse ;  /* 0x0000001fff271819 */ /* 0x100fe20000011409 */
[----:B------:R-:W-:Y:S01]  /*0570*/  @P1 IMAD.MOV.U32 R38, RZ, RZ, R9 ;  /* 0x000000ffff261224 */ /* 0x000fe200078e0009 */
[----:B------:R-:W-:Y:S02]  /*0580*/  LEA R3, R4, R3, 0x18 ;  /* 0x0000000304037211 */ /* 0x000fe400078ec0ff */
[----:B------:R-:W-:-:S07]  /*0590*/  SHF.L.U32 R4, RZ, 0x1f, RZ ;  /* 0x0000001fff047819 */ /* 0x000fce00000006ff */
.L_x_3522:
[----:B-1----:R1:W2:Y:S02]  /*05a0*/  SYNCS.PHASECHK.TRANS64.TRYWAIT P0, [R3+URZ+0x9000], R4 ;  /* 0x00900004030075a7 */ /* 0x0022a4000800017f */
[----:B--2---:R-:W-:Y:S05]  /*05b0*/  @!P0 NANOSLEEP.SYNCS 0x989680 ;  /* 0x009896800000895d */ /* 0x004fea0003900000 */
[----:B------:R-:W2:Y:S02]  /*05c0*/  @!P0 SYNCS.PHASECHK.TRANS64 P0, [R3+URZ+0x9000], R4 ;  /* 0x00900004030085a7 */ /* 0x000ea4000800007f */
[----:B--2---:R-:W-:Y:S05]  /*05d0*/  @!P0 BRA `(.L_x_3522) ;  /* 0xfffffffc00f08947 */ /* 0x004fea000383ffff */
[----:B------:R-:W-:Y:S01]  /*05e0*/  SHF.R.S32.HI R9, RZ, 0x1f, R40 ;  /* 0x0000001fff097819 */ /* 0x000fe20000011428 */
[----:B------:R-:W-:Y:S01]  /*05f0*/  ULDC UR4, c[0x0][0x268] ;  /* 0x00009a0000047ab9 */ /* 0x000fe20000000800 */
[----:B------:R-:W-:Y:S01]  /*0600*/  IMAD R0, R33, -0x60, R0 ;  /* 0xffffffa021007824 */ /* 0x000fe200078e0200 */
[----:B------:R-:W-:Y:S01]  /*0610*/  ULDC.64 UR6, c[0x0][0x258] ;  /* 0x0000960000067ab9 */ /* 0x000fe20000000a00 */
[-C--:B------:R-:W-:Y:S01]  /*0620*/  LEA.HI R20, R9, R40.reuse, RZ, 0x7 ;  /* 0x0000002809147211 */ /* 0x080fe200078f38ff */
[----:B------:R-:W-:Y:S01]  /*0630*/  IMAD R5, R5, UR6, RZ ;  /* 0x0000000605057c24 */ /* 0x000fe2000f8e02ff */
[CC--:B-1----:R-:W-:Y:S01]  /*0640*/  LEA.HI R4, R9.reuse, R40.reuse, RZ, 0x3 ;  /* 0x0000002809047211 */ /* 0x0c2fe200078f18ff */
[----:B------:R-:W-:Y:S01]  /*0650*/  BSSY B0, `(.L_x_3523) ;  /* 0x0000087000007945 */ /* 0x000fe20003800000 */
[----:B------:R-:W-:Y:S01]  /*0660*/  LOP3.LUT R11, R20, 0x3fffff80, RZ, 0xc0, !PT ;  /* 0x3fffff80140b7812 */ /* 0x000fe200078ec0ff */
[----:B------:R-:W-:Y:S01]  /*0670*/  IMAD R5, R2, UR7, R5 ;  /* 0x0000000702057c24 */ /* 0x000fe2000f8e0205 */
[----:B------:R-:W-:-:S02]  /*0680*/  LEA.HI R24, R9, R40, RZ, 0x5 ;  /* 0x0000002809187211 */ /* 0x000fc400078f28ff */
[----:B------:R-:W-:Y:S01]  /*0690*/  LOP3.LUT R13, R4, 0xfffffff8, RZ, 0xc0, !PT ;  /* 0xfffffff8040d7812 */ /* 0x000fe200078ec0ff */
[C---:B------:R-:W-:Y:S01]  /*06a0*/  IMAD.IADD R11, R40.reuse, 0x1, -R11 ;  /* 0x00000001280b7824 */ /* 0x040fe200078e0a0b */
[CC--:B0-----:R-:W-:Y:S02]  /*06b0*/  LEA.HI R8, R9.reuse, R40.reuse, RZ, 0x4 ;  /* 0x0000002809087211 */ /* 0x0c1fe400078f20ff */
[----:B------:R-:W-:Y:S01]  /*06c0*/  LEA.HI R10, R9, R40, RZ, 0x6 ;  /* 0x00000028090a7211 */ /* 0x000fe200078f30ff */
[----:B------:R-:W-:Y:S01]  /*06d0*/  IMAD.IADD R40, R40, 0x1, -R13 ;  /* 0x0000000128287824 */ /* 0x000fe200078e0a0d */
[----:B------:R-:W-:Y:S02]  /*06e0*/  SHF.R.S32.HI R20, RZ, 0x7, R20 ;  /* 0x00000007ff147819 */ /* 0x000fe40000011414 */
[--C-:B------:R-:W-:Y:S01]  /*06f0*/  SHF.R.S32.HI R9, RZ, 0x1f, R24.reuse ;  /* 0x0000001fff097819 */ /* 0x100fe20000011418 */
[----:B------:R-:W-:Y:S01]  /*0700*/  IMAD.SHL.U32 R22, R10, 0x2, RZ ;  /* 0x000000020a167824 */ /* 0x000fe200078e00ff */
[----:B------:R-:W-:Y:S01]  /*0710*/  SHF.R.S32.HI R24, RZ, 0x5, R24 ;  /* 0x00000005ff187819 */ /* 0x000fe20000011418 */
[----:B------:R-:W-:Y:S01]  /*0720*/  IMAD R11, R20, 0x300, R11 ;  /* 0x00000300140b7824 */ /* 0x000fe200078e020b */
[----:B------:R-:W-:-:S02]  /*0730*/  SHF.R.S32.HI R35, RZ, 0x4, R8 ;  /* 0x00000004ff237819 */ /* 0x000fc40000011408 */
[----:B------:R-:W-:Y:S01]  /*0740*/  LEA.HI R13, R9, R24, RZ, 0x2 ;  /* 0x00000018090d7211 */ /* 0x000fe200078f10ff */
[----:B------:R-:W-:Y:S01]  /*0750*/  IMAD.SHL.U32 R44, R11, 0x4, RZ ;  /* 0x000000040b2c7824 */ /* 0x000fe200078e00ff */
[--C-:B------:R-:W-:Y:S01]  /*0760*/  SHF.R.S32.HI R32, RZ, 0x3, R4.reuse ;  /* 0x00000003ff207819 */ /* 0x100fe20000011404 */
[----:B------:R-:W-:Y:S01]  /*0770*/  IMAD.SHL.U32 R45, R24, 0x40, RZ ;  /* 0x00000040182d7824 */ /* 0x000fe200078e00ff */
[----:B------:R-:W-:Y:S02]  /*0780*/  SHF.R.S32.HI R15, RZ, 0x1f, R4 ;  /* 0x0000001fff0f7819 */ /* 0x000fe40000011404 */
[----:B------:R-:W-:Y:S02]  /*0790*/  LOP3.LUT R17, R13, 0xfffffffc, RZ, 0xc0, !PT ;  /* 0xfffffffc0d117812 */ /* 0x000fe400078ec0ff */
[----:B------:R-:W-:Y:S02]  /*07a0*/  LEA.HI R12, R8, R35, RZ, 0x1 ;  /* 0x00000023080c7211 */ /* 0x000fe400078f08ff */
[----:B------:R-:W-:Y:S01]  /*07b0*/  LEA.HI R18, R15, R32, RZ, 0x2 ;  /* 0x000000200f127211 */ /* 0x000fe200078f10ff */
[----:B------:R-:W-:Y:S01]  /*07c0*/  IMAD.IADD R21, R24, 0x1, -R17 ;  /* 0x0000000118157824 */ /* 0x000fe200078e0a11 */
[----:B------:R-:W-:-:S02]  /*07d0*/  LEA R44, R44, R3, 0x2 ;  /* 0x000000032c2c7211 */ /* 0x000fc400078e10ff */
[----:B------:R-:W-:Y:S01]  /*07e0*/  LOP3.LUT R16, R12, 0x1fffffe, RZ, 0xc0, !PT ;  /* 0x01fffffe0c107812 */ /* 0x000fe200078ec0ff */
[----:B------:R-:W-:Y:S01]  /*07f0*/  IMAD R28, R21, 0x6, R20 ;  /* 0x00000006151c7824 */ /* 0x000fe200078e0214 */
[----:B------:R-:W-:Y:S01]  /*0800*/  LOP3.LUT R23, R18, 0xffffffc, RZ, 0xc0, !PT ;  /* 0x0ffffffc12177812 */ /* 0x000fe200078ec0ff */
[----:B------:R-:W0:Y:S01]  /*0810*/  LDS.128 R8, [R44] ;  /* 0x000000002c087984 */ /* 0x000e220000000c00 */
[----:B------:R-:W-:Y:S01]  /*0820*/  LOP3.LUT R25, R22, 0xffffff80, RZ, 0xc0, !PT ;  /* 0xffffff8016197812 */ /* 0x000fe200078ec0ff */
[----:B------:R-:W-:Y:S01]  /*0830*/  IMAD.IADD R35, R35, 0x1, -R16 ;  /* 0x0000000123237824 */ /* 0x000fe200078e0a10 */
[----:B------:R-:W-:Y:S01]  /*0840*/  SHF.R.S32.HI R29, RZ, 0x1f, R40 ;  /* 0x0000001fff1d7819 */ /* 0x000fe20000011428 */
[----:B------:R-:W-:Y:S01]  /*0850*/  IMAD.IADD R34, R32, 0x1, -R23 ;  /* 0x0000000120227824 */ /* 0x000fe200078e0a17 */
[----:B------:R-:W1:Y:S01]  /*0860*/  LDS.128 R12, [R44+0x800] ;  /* 0x000800002c0c7984 */ /* 0x000e620000000c00 */
[----:B------:R-:W-:Y:S01]  /*0870*/  IMAD R35, R28, 0x2, R35 ;  /* 0x000000021c237824 */ /* 0x000fe200078e0223 */
[----:B------:R-:W-:Y:S01]  /*0880*/  LEA.HI R36, R29, R40, RZ, 0x2 ;  /* 0x000000281d247211 */ /* 0x000fe200078f10ff */
[----:B------:R-:W-:Y:S01]  /*0890*/  IMAD R34, R34, 0x10, R25 ;  /* 0x0000001022227824 */ /* 0x000fe200078e0219 */
[----:B------:R-:W2:Y:S01]  /*08a0*/  LDS.128 R16, [R44+0x1000] ;  /* 0x001000002c107984 */ /* 0x000ea20000000c00 */
[----:B------:R-:W-:-:S02]  /*08b0*/  LOP3.LUT R45, R45, 0x40, RZ, 0xc0, !PT ;  /* 0x000000402d2d7812 */ /* 0x000fc400078ec0ff */
[C---:B------:R-:W-:Y:S01]  /*08c0*/  IMAD.SHL.U32 R43, R36.reuse, 0x10, RZ ;  /* 0x00000010242b7824 */ /* 0x040fe200078e00ff */
[----:B------:R-:W3:Y:S01]  /*08d0*/  LDS.128 R20, [R44+0x1800] ;  /* 0x001800002c147984 */ /* 0x000ee20000000c00 */
[----:B------:R-:W-:Y:S02]  /*08e0*/  LOP3.LUT R37, R36, 0x7fffffc, RZ, 0xc0, !PT ;  /* 0x07fffffc24257812 */ /* 0x000fe400078ec0ff */
[C---:B------:R-:W-:Y:S01]  /*08f0*/  LEA.HI R41, R40.reuse, R40, RZ, 0x1 ;  /* 0x0000002828297211 */ /* 0x040fe200078f08ff */
[----:B------:R-:W4:Y:S01]  /*0900*/  LDS.128 R24, [R44+0x2000] ;  /* 0x002000002c187984 */ /* 0x000f220000000c00 */
[C---:B------:R-:W-:Y:S01]  /*0910*/  SHF.L.U32 R36, R40.reuse, 0x3, RZ ;  /* 0x0000000328247819 */ /* 0x040fe200000006ff */
[----:B------:R-:W-:Y:S01]  /*0920*/  IMAD.IADD R40, R40, 0x1, -R37 ;  /* 0x0000000128287824 */ /* 0x000fe200078e0a25 */
[----:B------:R-:W-:Y:S01]  /*0930*/  LOP3.LUT R43, R43, 0x40, RZ, 0xc0, !PT ;  /* 0x000000402b2b7812 */ /* 0x000fe200078ec0ff */
[----:B------:R-:W5:Y:S01]  /*0940*/  LDS.128 R28, [R44+0x2800] ;  /* 0x002800002c1c7984 */ /* 0x000f620000000c00 */
[----:B------:R-:W-:Y:S01]  /*0950*/  SHF.R.S32.HI R41, RZ, 0x1, R41 ;  /* 0x00000001ff297819 */ /* 0x000fe20000011429 */
[----:B------:R-:W-:Y:S01]  /*0960*/  IMAD R40, R35, 0x8, R40 ;  /* 0x0000000823287824 */ /* 0x000fe200078e0228 */
[----:B------:R-:W-:-:S02]  /*0970*/  LOP3.LUT R37, R45, 0x8, R36, 0xf8, !PT ;  /* 0x000000082d257812 */ /* 0x000fc400078ef824 */
[----:B------:R-:W-:Y:S01]  /*0980*/  SHF.R.U32.HI R42, RZ, 0x3, R45 ;  /* 0x00000003ff2a7819 */ /* 0x000fe2000001162d */
[----:B------:R-:W-:Y:S01]  /*0990*/  IMAD R34, R41, 0x600, R34 ;  /* 0x0000060029227824 */ /* 0x000fe200078e0222 */
[----:B------:R-:W-:Y:S02]  /*09a0*/  LOP3.LUT R4, R43, 0x8, R4, 0xf8, !PT ;  /* 0x000000082b047812 */ /* 0x000fe400078ef804 */
[----:B------:R-:W-:Y:S02]  /*09b0*/  SHF.R.U32.HI R43, RZ, 0x3, R43 ;  /* 0x00000003ff2b7819 */ /* 0x000fe4000001162b */
[----:B------:R-:W-:Y:S02]  /*09c0*/  LOP3.LUT R37, R37, R42, RZ, 0x3c, !PT ;  /* 0x0000002a25257212 */ /* 0x000fe400078e3cff */
[----:B------:R-:W-:-:S03]  /*09d0*/  LOP3.LUT R43, R4, R43, RZ, 0x3c, !PT ;  /* 0x0000002b042b7212 */ /* 0x000fc600078e3cff */
[----:B------:R-:W-:Y:S01]  /*09e0*/  IMAD.IADD R4, R34, 0x1, R37 ;  /* 0x0000000122047824 */ /* 0x000fe200078e0225 */
[----:B------:R-:W-:Y:S01]  /*09f0*/  SHF.R.S32.HI R37, RZ, 0x1f, R36 ;  /* 0x0000001fff257819 */ /* 0x000fe20000011424 */
[----:B------:R-:W-:Y:S02]  /*0a00*/  IMAD.U32 R34, R40, 0x10, R43 ;  /* 0x0000001028227824 */ /* 0x000fe400078e002b */
[----:B0-----:R-:W-:Y:S01]  /*0a10*/  FMUL.FTZ R35, R9, UR4 ;  /* 0x0000000409237c20 */ /* 0x001fe20008410000 */
[----:B------:R-:W-:Y:S01]  /*0a20*/  FMUL.FTZ R40, R11, UR4 ;  /* 0x000000040b287c20 */ /* 0x000fe20008410000 */
[----:B------:R-:W-:Y:S01]  /*0a30*/  FMUL.FTZ R9, R10, UR4 ;  /* 0x000000040a097c20 */ /* 0x000fe20008410000 */
[----:B------:R-:W-:Y:S01]  /*0a40*/  FMUL.FTZ R8, R8, UR4 ;  /* 0x0000000408087c20 */ /* 0x000fe20008410000 */
[----:B------:R-:W-:Y:S02]  /*0a50*/  IMAD R34, R34, 0x2, R3 ;  /* 0x0000000222227824 */ /* 0x000fe400078e0203 */
[----:B-1----:R-:W-:Y:S01]  /*0a60*/  FMUL.FTZ R11, R14, UR4 ;  /* 0x000000040e0b7c20 */ /* 0x002fe20008410000 */
[----:B------:R-:W-:Y:S01]  /*0a70*/  FMUL.FTZ R10, R12, UR4 ;  /* 0x000000040c0a7c20 */ /* 0x000fe20008410000 */
[----:B------:R-:W-:Y:S01]  /*0a80*/  FMUL.FTZ R14, R15, UR4 ;  /* 0x000000040f0e7c20 */ /* 0x000fe20008410000 */
[----:B------:R-:W-:Y:S01]  /*0a90*/  FMUL.FTZ R13, R13, UR4 ;  /* 0x000000040d0d7c20 */ /* 0x000fe20008410000 */
[----:B--2---:R-:W-:Y:S01]  /*0aa0*/  FMUL.FTZ R12, R16, UR4 ;  /* 0x00000004100c7c20 */ /* 0x004fe20008410000 */
[----:B------:R-:W-:Y:S01]  /*0ab0*/  FMUL.FTZ R15, R18, UR4 ;  /* 0x00000004120f7c20 */ /* 0x000fe20008410000 */
[----:B------:R-:W-:Y:S01]  /*0ac0*/  FMUL.FTZ R18, R19, UR4 ;  /* 0x0000000413127c20 */ /* 0x000fe20008410000 */
[----:B------:R-:W-:Y:S01]  /*0ad0*/  FMUL.FTZ R17, R17, UR4 ;  /* 0x0000000411117c20 */ /* 0x000fe20008410000 */
        /* <DEDUP_REMOVED lines=12> */
[----:B------:R-:W-:Y:S01]  /*0ba0*/  F2FP.F16.F32.PACK_AB R10, R13, R10 ;  /* 0x0000000a0d0a723e */ /* 0x000fe200000000ff */
[----:B------:R-:W-:Y:S01]  /*0bb0*/  ULDC UR4, c[0x0][0x244] ;  /* 0x0000910000047ab9 */ /* 0x000fe20000000800 */
[----:B------:R-:W-:-:S02]  /*0bc0*/  F2FP.F16.F32.PACK_AB R8, R35, R8 ;  /* 0x000000082308723e */ /* 0x000fc400000000ff */
[----:B------:R-:W-:Y:S02]  /*0bd0*/  F2FP.F16.F32.PACK_AB R9, R40, R9 ;  /* 0x000000092809723e */ /* 0x000fe400000000ff */
[----:B------:R-:W-:Y:S02]  /*0be0*/  F2FP.F16.F32.PACK_AB R11, R14, R11 ;  /* 0x0000000b0e0b723e */ /* 0x000fe400000000ff */
[----:B------:R-:W-:Y:S02]  /*0bf0*/  F2FP.F16.F32.PACK_AB R13, R18, R15 ;  /* 0x0000000f120d723e */ /* 0x000fe400000000ff */
[----:B------:R-:W-:Y:S01]  /*0c00*/  F2FP.F16.F32.PACK_AB R12, R17, R12 ;  /* 0x0000000c110c723e */ /* 0x000fe200000000ff */
[----:B------:R0:W-:Y:S01]  /*0c10*/  STSM.16.MT88.4 [R34+0x6000], R8 ;  /* 0x0060000822007844 */ /* 0x0001e20000004200 */
[----:B------:R-:W-:Y:S02]  /*0c20*/  F2FP.F16.F32.PACK_AB R14, R21, R16 ;  /* 0x00000010150e723e */ /* 0x000fe400000000ff */
[----:B------:R-:W-:-:S02]  /*0c30*/  F2FP.F16.F32.PACK_AB R15, R42, R19 ;  /* 0x000000132a0f723e */ /* 0x000fc400000000ff */
[----:B------:R-:W-:Y:S02]  /*0c40*/  F2FP.F16.F32.PACK_AB R16, R25, R20 ;  /* 0x000000141910723e */ /* 0x000fe400000000ff */
[----:B------:R-:W-:Y:S01]  /*0c50*/  F2FP.F16.F32.PACK_AB R17, R27, R22 ;  /* 0x000000161b11723e */ /* 0x000fe200000000ff */
[----:B------:R1:W-:Y:S01]  /*0c60*/  STSM.16.MT88.4 [R34+0x6400], R12 ;  /* 0x0064000c22007844 */ /* 0x0003e20000004200 */
[----:B------:R-:W-:Y:S02]  /*0c70*/  F2FP.F16.F32.PACK_AB R18, R28, R23 ;  /* 0x000000171c12723e */ /* 0x000fe400000000ff */
[----:B------:R-:W-:Y:S01]  /*0c80*/  F2FP.F16.F32.PACK_AB R19, R31, R24 ;  /* 0x000000181f13723e */ /* 0x000fe200000000ff */
[----:B------:R-:W-:Y:S01]  /*0c90*/  IMAD R24, R4, 0x2, R3 ;  /* 0x0000000204187824 */ /* 0x000fe200078e0203 */
[----:B------:R-:W-:-:S03]  /*0ca0*/  IADD3 R26, P0, R32, R38, RZ ;  /* 0x00000026201a7210 */ /* 0x000fc60007f1e0ff */
[----:B------:R1:W-:Y:S01]  /*0cb0*/  STSM.16.MT88.4 [R34+0x6800], R16 ;  /* 0x0068001022007844 */ /* 0x0003e20000004200 */
[----:B------:R-:W-:Y:S01]  /*0cc0*/  LEA.HI.X.SX32 R27, R32, R39, 0x1, P0 ;  /* 0x00000027201b7211 */ /* 0x000fe200000f0eff */
[----:B------:R-:W-:Y:S01]  /*0cd0*/  BAR.SYNC.DEFER_BLOCKING 0x0 ;  /* 0x0000000000007b1d */ /* 0x000fe20000010000 */
[----:B------:R-:W-:Y:S01]  /*0ce0*/  ISETP.GE.AND P0, PT, R36, UR4, PT ;  /* 0x0000000424007c0c */ /* 0x000fe2000bf06270 */
[----:B------:R-:W-:Y:S01]  /*0cf0*/  IMAD.WIDE.U32 R36, R2, UR6, R36 ;  /* 0x0000000602247c25 */ /* 0x000fe2000f8e0024 */
[----:B0-----:R-:W-:Y:S02]  /*0d00*/  VIMNMX R9, R0, 0x60, PT ;  /* 0x0000006000097848 */ /* 0x001fe40003fe0100 */
[C---:B------:R-:W-:Y:S01]  /*0d10*/  IADD3 R2, R32.reuse, 0x40, RZ ;  /* 0x0000004020027810 */ /* 0x040fe20007ffe0ff */
[C---:B------:R-:W-:Y:S01]  /*0d20*/  VIADD R0, R32.reuse, 0x20 ;  /* 0x0000002020007836 */ /* 0x040fe20000000000 */
[----:B------:R-:W-:Y:S01]  /*0d30*/  ISETP.GE.OR P2, PT, R32, R9, P0 ;  /* 0x000000092000720c */ /* 0x000fe20000746670 */
[----:B------:R-:W-:Y:S01]  /*0d40*/  ULDC.64 UR4, c[0x0][0x260] ;  /* 0x0000980000047ab9 */ /* 0x000fe20000000a00 */
[----:B------:R-:W-:-:S02]  /*0d50*/  IMAD.IADD R37, R37, 0x1, R5 ;  /* 0x0000000125257824 */ /* 0x000fc400078e0205 */
[----:B------:R-:W-:Y:S01]  /*0d60*/  IMAD R7, R7, UR4, RZ ;  /* 0x0000000407077c24 */ /* 0x000fe2000f8e02ff */
[-C--:B------:R-:W-:Y:S01]  /*0d70*/  ISETP.GE.OR P1, PT, R0, R9.reuse, P0 ;  /* 0x000000090000720c */ /* 0x080fe20000726670 */
[----:B------:R-:W-:Y:S01]  /*0d80*/  VIADD R5, R3, 0x6000 ;  /* 0x0000600003057836 */ /* 0x000fe20000000000 */
[----:B------:R-:W-:Y:S01]  /*0d90*/  ISETP.GE.OR P0, PT, R2, R9, P0 ;  /* 0x000000090200720c */ /* 0x000fe20000706670 */
[C---:B------:R-:W-:Y:S02]  /*0da0*/  IMAD R9, R6.reuse, UR5, R7 ;  /* 0x0000000506097c24 */ /* 0x040fe4000f8e0207 */
[----:B------:R-:W-:-:S04]  /*0db0*/  IMAD.WIDE.U32 R6, R6, UR4, R36 ;  /* 0x0000000406067c25 */ /* 0x000fc8000f8e0024 */
[----:B------:R-:W-:Y:S02]  /*0dc0*/  IMAD R8, R4, 0x2, R5 ;  /* 0x0000000204087824 */ /* 0x000fe400078e0205 */
[----:B------:R-:W-:Y:S01]  /*0dd0*/  IMAD.WIDE R2, R33, 0x60, R26 ;  /* 0x0000006021027825 */ /* 0x000fe200078e021a */
[----:B------:R1:W0:Y:S03]  /*0de0*/  LDS.128 R20, [R24+0x6800] ;  /* 0x0068000018147984 */ /* 0x0002260000000c00 */
        /* <DEDUP_REMOVED lines=13> */
.L_x_3524:
[----:B------:R-:W-:Y:S05]  /*0ec0*/  BSYNC B0 ;  /* 0x0000000000007941 */ /* 0x000fea0003800000 */
.L_x_3523:
[----:B-1----:R-:W1:Y:S01]  /*0ed0*/  LDS.128 R24, [R24+0x6400] ;  /* 0x0064000018187984 */ /* 0x002e620000000c00 */
[----:B------:R-:W-:Y:S04]  /*0ee0*/  BSSY B0, `(.L_x_3525) ;  /* 0x000000f000007945 */ /* 0x000fe80003800000 */
[----:B------:R-:W-:Y:S05]  /*0ef0*/  @P1 BRA `(.L_x_3526) ;  /* 0x0000000000341947 */ /* 0x000fea0003800000 */
[----:B--2---:R-:W-:Y:S01]  /*0f00*/  IADD3 R11, P1, R2, 0x20, RZ ;  /* 0x00000020020b7810 */ /* 0x004fe20007f3e0ff */
        /* <DEDUP_REMOVED lines=12> */
.L_x_3526:
[----:B------:R-:W-:Y:S05]  /*0fd0*/  BSYNC B0 ;  /* 0x0000000000007941 */ /* 0x000fea0003800000 */
.L_x_3525:
[----:B------:R-:W-:Y:S05]  /*0fe0*/  @P0 EXIT ;  /* 0x000000000000094d */ /* 0x000fea0003800000 */
[----:B------:R-:W-:Y:S01]  /*0ff0*/  IADD3 R7, P0, R2, 0x40, RZ ;  /* 0x0000004002077810 */ /* 0x000fe20007f1e0ff */
[----:B------:R-:W-:-:S04]  /*1000*/  ULDC.64 UR4, c[0x0][0x250] ;  /* 0x0000940000047ab9 */ /* 0x000fc80000000a00 */
[----:B------:R-:W-:Y:S02]  /*1010*/  IMAD.X R2, RZ, RZ, R3, P0 ;  /* 0x000000ffff027224 */ /* 0x000fe400000e0603 */
[----:B------:R-:W-:Y:S02]  /*1020*/  IMAD.MOV.U32 R3, RZ, RZ, R5 ;  /* 0x000000ffff037224 */ /* 0x000fe400078e0005 */
        /* <DEDUP_REMOVED lines=8> */
[----:B0-----:R-:W-:Y:S01]  /*10b0*/  STG.E.128 desc[UR8][R4.64], R20 ;  /* 0x0000001404007986 */ /* 0x001fe2000c101d08 */
[----:B------:R-:W-:Y:S05]  /*10c0*/  EXIT ;  /* 0x000000000000794d */ /* 0x000fea0003800000 */
.L_x_3527:
        /* <DEDUP_REMOVED lines=11> */
.L_x_3746:


//--------------------- .text._ZN7cutlass13device_kernelIN5flash11enable_sm90INS1_16FlashAttnBwdSm90INS1_25CollectiveMainloopBwdSm90ILi2ELi2ELi2EN4cute5tupleIJNS5_1CILi1EEES8_S8_EEENS6_IJNS7_ILi96EEENS7_ILi128EEENS7_ILi64EEEEEENS_6half_tEfNS_4arch4Sm90ELb1ELb0ELb1ELb1ELb1ELb1ELb0ELb1ELi2ELi1ELi2ELi2ELb0EEENS1_24CollectiveEpilogueBwdGQAISD_fSG_Li256ELb1ELb1EEENS1_25SingleTileBwdLPTSchedulerILb1ELi128ELb1EEEEEEEEEvNT_6ParamsE --------------------------
	.section	.text._ZN7cutlass13device_kernelIN5flash11enable_sm90INS1_16FlashAttnBwdSm90INS1_25CollectiveMainloopBwdSm90ILi2ELi2ELi2EN4cute5tupleIJNS5_1CILi1EEES8_S8_EEENS6_IJNS7_ILi96EEENS7_ILi128EEENS7_ILi64EEEEEENS_6half_tEfNS_4arch4Sm90ELb1ELb0ELb1ELb1ELb1ELb1ELb0ELb1ELi2ELi1ELi2ELi2ELb0EEENS1_24CollectiveEpilogueBwdGQAISD_fSG_Li256ELb1ELb1EEENS1_25SingleTileBwdLPTSchedulerILb1ELi128ELb1EEEEEEEEEvNT_6ParamsE,"ax",@progbits
	.align	128
.text._ZN7cutlass13device_kernelIN5flash11enable_sm90INS1_16FlashAttnBwdSm90INS1_25CollectiveMainloopBwdSm90ILi2ELi2ELi2EN4cute5tupleIJNS5_1CILi1EEES8_S8_EEENS6_IJNS7_ILi96EEENS7_ILi128EEENS7_ILi64EEEEEENS_6half_tEfNS_4arch4Sm90ELb1ELb0ELb1ELb1ELb1ELb1ELb0ELb1ELi2ELi1ELi2ELi2ELb0EEENS1_24CollectiveEpilogueBwdGQAISD_fSG_Li256ELb1ELb1EEENS1_25SingleTileBwdLPTSchedulerILb1ELi128ELb1EEEEEEEEEvNT_6ParamsE:
        .type           _ZN7cutlass13device_kernelIN5flash11enable_sm90INS1_16FlashAttnBwdSm90INS1_25CollectiveMainloopBwdSm90ILi2ELi2ELi2EN4cute5tupleIJNS5_1CILi1EEES8_S8_EEENS6_IJNS7_ILi96EEENS7_ILi128EEENS7_ILi64EEEEEENS_6half_tEfNS_4arch4Sm90ELb1ELb0ELb1ELb1ELb1ELb1ELb0ELb1ELi2ELi1ELi2ELi2ELb0EEENS1_24CollectiveEpilogueBwdGQAISD_fSG_Li256ELb1ELb1EEENS1_25SingleTileBwdLPTSchedulerILb1ELi128ELb1EEEEEEEEEvNT_6ParamsE,@function
        .size           _ZN7cutlass13device_kernelIN5flash11enable_sm90INS1_16FlashAttnBwdSm90INS1_25CollectiveMainloopBwdSm90ILi2ELi2ELi2EN4cute5tupleIJNS5_1CILi1EEES8_S8_EEENS6_IJNS7_ILi96EEENS7_ILi128EEENS7_ILi64EEEEEENS_6half_tEfNS_4arch4Sm90ELb1ELb0ELb1ELb1ELb1ELb1ELb0ELb1ELi2ELi1ELi2ELi2ELb0EEENS1_24CollectiveEpilogueBwdGQAISD_fSG_Li256ELb1ELb1EEENS1_25SingleTileBwdLPTSchedulerILb1ELi128ELb1EEEEEEEEEvNT_6ParamsE,(.L_x_3747 - _ZN7cutlass13device_kernelIN5flash11enable_sm90INS1_16FlashAttnBwdSm90INS1_25CollectiveMainloopBwdSm90ILi2ELi2ELi2EN4cute5tupleIJNS5_1CILi1EEES8_S8_EEENS6_IJNS7_ILi96EEENS7_ILi128EEENS7_ILi64EEEEEENS_6half_tEfNS_4arch4Sm90ELb1ELb0ELb1ELb1ELb1ELb1ELb0ELb1ELi2ELi1ELi2ELi2ELb0EEENS1_24CollectiveEpilogueBwdGQAISD_fSG_Li256ELb1ELb1EEENS1_25SingleTileBwdLPTSchedulerILb1ELi128ELb1EEEEEEEEEvNT_6ParamsE)
        .other          _ZN7cutlass13device_kernelIN5flash11enable_sm90INS1_16FlashAttnBwdSm90INS1_25CollectiveMainloopBwdSm90ILi2ELi2ELi2EN4cute5tupleIJNS5_1CILi1EEES8_S8_EEENS6_IJNS7_ILi96EEENS7_ILi128EEENS7_ILi64EEEEEENS_6half_tEfNS_4arch4Sm90ELb1ELb0ELb1ELb1ELb1ELb1ELb0ELb1ELi2ELi1ELi2ELi2ELb0EEENS1_24CollectiveEpilogueBwdGQAISD_fSG_Li256ELb1ELb1EEENS1_25SingleTileBwdLPTSchedulerILb1ELi128ELb1EEEEEEEEEvNT_6ParamsE,@"STO_CUDA_ENTRY STV_DEFAULT"
_ZN7cutlass13device_kernelIN5flash11enable_sm90INS1_16FlashAttnBwdSm90INS1_25CollectiveMainloopBwdSm90ILi2ELi2ELi2EN4cute5tupleIJNS5_1CILi1EEES8_S8_EEENS6_IJNS7_ILi96EEENS7_ILi128EEENS7_ILi64EEEEEENS_6half_tEfNS_4arch4Sm90ELb1ELb0ELb1ELb1ELb1ELb1ELb0ELb1ELi2ELi1ELi2ELi2ELb0EEENS1_24CollectiveEpilogueBwdGQAISD_fSG_Li256ELb1ELb1EEENS1_25SingleTileBwdLPTSchedulerILb1ELi128ELb1EEEEEEEEEvNT_6ParamsE:
        /* <DEDUP_REMOVED lines=24> */
.L_x_3529:
[----:B------:R-:W-:Y:S05]  /*0180*/  BSYNC B0 ;  /* 0x0000000000007941 */ /* 0x000fea0003800000 */
.L_x_3528:
        /* <DEDUP_REMOVED lines=37> */
.L_x_3530:
        /* <DEDUP_REMOVED lines=22> */
.L_x_3531:
[----:B------:R-:W-:Y:S01]  /*0540*/  PLOP3.LUT P0, PT, PT, PT, UP0, 0x80, 0x0 ;  /* 0x000000000000781c */ /* 0x000fe20003f0f008 */
[----:B------:R-:W-:Y:S01]  /*0550*/  NOP ;  /* 0x0000000000007918 */ /* 0x000fe20000000000 */
[----:B------:R-:W-:Y:S01]  /*0560*/  ULDC.64 UR38, c[0x0][0x208] ;  /* 0x0000820000267ab9 */ /* 0x000fe20000000a00 */
[----:B------:R-:W-:Y:S01]  /*0570*/  BSSY B6, `(.L_x_3532) ;  /* 0x0000eeb000067945 */ /* 0x000fe20003800000 */
[----:B-12-4-:R-:W-:Y:S09]  /*0580*/  BAR.SYNC.DEFER_BLOCKING 0x0 ;  /* 0x0000000000007b1d */ /* 0x016ff20000010000 */
[----:B------:R-:W-:Y:S05]  /*0590*/  @!P0 BRA `(.L_x_3533) ;  /* 0x000000a800b08947 */ /* 0x000fea0003800000 */
.L_x_3534:
        /* <DEDUP_REMOVED lines=32> */
.L_x_3535:
[----:B------:R-:W-:Y:S01]  /*07a0*/  ULDC UR8, c[0x0][0x8cc] ;  /* 0x0002330000087ab9 */ /* 0x000fe20000000800 */
[----:B------:R-:W-:Y:S01]  /*07b0*/  UMOV UR7, UR9 ;  /* 0x0000000900077c82 */ /* 0x000fe20008000000 */
[----:B------:R-:W-:-:S11]  /*07c0*/  UISETP.NE.AND UP0, UPT, UR8, 0x1, UPT ;  /* 0x000000010800788c */ /* 0x000fd6000bf05270 */
[----:B------:R-:W-:Y:S02]  /*07d0*/  @UP0 ULDC.64 UR10, c[0x0][0x8d0] ;  /* 0x00023400000a0ab9 */ /* 0x000fe40000000a00 */
[----:B------:R-:W-:-:S04]  /*07e0*/  UIMAD.WIDE.U32 UR4, UR9, UR10, URZ ;  /* 0x0000000a090472a5 */ /* 0x000fc8000f8e003f */
[----:B------:R-:W-:-:S04]  /*07f0*/  @UP0 USHF.R.U32.HI UR7, URZ, UR11, UR5 ;  /* 0x0000000b3f070299 */ /* 0x000fc80008011605 */
[----:B------:R-:W-:-:S12]  /*0800*/  UIMAD UR4, UR7, UR8, URZ ;  /* 0x00000008070472a4 */ /* 0x000fd8000f8e023f */
.L_x_3536:
        /* <DEDUP_REMOVED lines=23> */
.L_x_3537:
        /* <DEDUP_REMOVED lines=14> */
.L_x_3539:
[----:B------:R-:W-:-:S05]  /*0a60*/  ULDC UR4, c[0x0][0x8f4] ;  /* 0x00023d0000047ab9 */ /* 0x000fca0000000800 */
.L_x_3538:
        /* <DEDUP_REMOVED lines=24> */
.L_x_3541:
        /* <DEDUP_REMOVED lines=14> */
.L_x_3542:
        /* <DEDUP_REMOVED lines=11> */
.L_x_3543:
        /* <DEDUP_REMOVED lines=13> */
.L_x_3544:
        /* <DEDUP_REMOVED lines=68> */
.L_x_3547:
        /* <DEDUP_REMOVED lines=15> */
.L_x_3546:
        /* <DEDUP_REMOVED lines=22> */
.L_x_3549:
        /* <DEDUP_REMOVED lines=15> */
.L_x_3548:
[----:B------:R-:W-:Y:S01]  /*15d0*/  SHF.R.S32.HI R6, RZ, 0x1f, R17 ;  /* 0x0000001fff067819 */ /* 0x000fe20000011411 */
[----:B------:R-:W-:-:S03]  /*15e0*/  UMOV UR4, 0xffffffff ;  /* 0xffffffff00047882 */ /* 0x000fc60000000000 */
[----:B------:R-:W-:-:S04]  /*15f0*/  LEA.HI R0, R6, R17, RZ, 0x7 ;  /* 0x0000001106007211 */ /* 0x000fc800078f38ff */
[----:B------:R-:W-:Y:S01]  /*1600*/  SHF.R.S32.HI R13, RZ, 0x7, R0 ;  /* 0x00000007ff0d7819 */ /* 0x000fe20000011400 */
[----:B------:R-:W-:Y:S06]  /*1610*/  BRA.DIV UR4, `(.L_x_3550) ;  /* 0x000000de04887947 */ /* 0x000fec000b800000 */
[----:B------:R1:W2:Y:S02]  /*1620*/  SHFL.IDX PT, R14, R13, RZ, 0x1f ;  /* 0x00001fff0d0e7589 */ /* 0x0002a400000e0000 */
.L_x_3678:
[----:B------:R-:W-:Y:S01]  /*1630*/  SHF.L.U32 R3, RZ, 0x1f, RZ ;  /* 0x0000001fff037819 */ /* 0x000fe200000006ff */
[----:B------:R-:W-:-:S03]  /*1640*/  IMAD.SHL.U32 R2, R17, 0x40, RZ ;  /* 0x0000004011027824 */ /* 0x000fc600078e00ff */
[----:B------:R-:W3:Y:S02]  /*1650*/  SYNCS.PHASECHK.TRANS64.TRYWAIT P0, [R16+URZ+0x26800], R3 ;  /* 0x02680003100075a7 */ /* 0x000ee4000800017f */
[----:B---3--:R-:W-:Y:S05]  /*1660*/  @P0 BRA `(.L_x_3551) ;  /* 0x0000000000080947 */ /* 0x008fea0003800000 */
[----:B------:R-:W3:Y:S02]  /*1670*/  SYNCS.PHASECHK.TRANS64.TRYWAIT P0, [R16+URZ+0x26800], R3 ;  /* 0x02680003100075a7 */ /* 0x000ee4000800017f */
[----:B---3--:R-:W-:Y:S05]  /*1680*/  @!P0 BRA `(.L_x_3552) ;  /* 0x000000dc00888947 */ /* 0x008fea0003800000 */
.L_x_3551:
        /* <DEDUP_REMOVED lines=80> */
[----:B------:R-:W-:Y:S02]  /*1b90*/  CS2R R150, SRZ ;  /* 0x0000000000967805 */ /* 0x000fe4000001ff00 */
[----:B------:R-:W-:Y:S01]  /*1ba0*/  LEA.HI R4, R13, R13, RZ, 0x1 ;  /* 0x0000000d0d047211 */ /* 0x000fe200078f08ff */
[----:B------:R-:W-:Y:S01]  /*1bb0*/  IMAD.IADD R0, R17, 0x1, -R0 ;  /* 0x0000000111007824 */ /* 0x000fe200078e0a00 */
[----:B------:R-:W-:Y:S01]  /*1bc0*/  SHF.R.S32.HI R9, RZ, 0x5, R8 ;  /* 0x00000005ff097819 */ /* 0x000fe20000011408 */
[----:B------:R-:W-:Y:S01]  /*1bd0*/  IMAD.U32 R12, RZ, RZ, UR4 ;  /* 0x00000004ff0c7e24 */ /* 0x000fe2000f8e00ff */
[----:B------:R-:W-:-:S02]  /*1be0*/  LOP3.LUT R8, R4, 0xfffffffe, RZ, 0xc0, !PT ;  /* 0xfffffffe04087812 */ /* 0x000fc400078ec0ff */
[----:B------:R-:W-:Y:S02]  /*1bf0*/  CS2R R148, SRZ ;  /* 0x0000000000947805 */ /* 0x000fe4000001ff00 */
[----:B------:R-:W-:Y:S01]  /*1c00*/  SHF.R.S32.HI R7, RZ, 0x1f, R0 ;  /* 0x0000001fff077819 */ /* 0x000fe20000011400 */
[----:B------:R-:W-:Y:S01]  /*1c10*/  IMAD R21, R9, -0x10, R12 ;  /* 0xfffffff009157824 */ /* 0x000fe200078e020c */
[----:B------:R-:W-:Y:S02]  /*1c20*/  IADD3 R23, R13, -R8, RZ ;  /* 0x800000080d177210 */ /* 0x000fe40007ffe0ff */
[----:B------:R-:W-:Y:S02]  /*1c30*/  CS2R R146, SRZ ;  /* 0x0000000000927805 */ /* 0x000fe4000001ff00 */
        /* <DEDUP_REMOVED lines=8> */
[--C-:B------:R-:W-:Y:S01]  /*1cc0*/  SHF.R.S32.HI R15, RZ, 0x2, R11.reuse ;  /* 0x00000002ff0f7819 */ /* 0x100fe2000001140b */
[C---:B------:R-:W-:Y:S01]  /*1cd0*/  VIADD R8, R7.reuse, 0x8 ;  /* 0x0000000807087836 */ /* 0x040fe20000000000 */
[----:B------:R-:W-:Y:S01]  /*1ce0*/  SHF.R.S32.HI R6, RZ, 0x1f, R11 ;  /* 0x0000001fff067819 */ /* 0x000fe2000001140b */
[----:B------:R-:W-:Y:S01]  /*1cf0*/  VIADD R18, R7, 0x10 ;  /* 0x0000001007127836 */ /* 0x000fe20000000000 */
[----:B------:R-:W-:Y:S02]  /*1d00*/  LOP3.LUT R14, R9, 0xfffffffc, RZ, 0xc0, !PT ;  /* 0xfffffffc090e7812 */ /* 0x000fe400078ec0ff */
[----:B------:R-:W-:Y:S02]  /*1d10*/  CS2R R136, SRZ ;  /* 0x0000000000887805 */ /* 0x000fe4000001ff00 */
[----:B------:R-:W-:Y:S02]  /*1d20*/  LEA.HI R12, R8, R8, RZ, 0x1 ;  /* 0x00000008080c7211 */ /* 0x000fe400078f08ff */
[----:B------:R-:W-:-:S02]  /*1d30*/  CS2R R134, SRZ ;  /* 0x0000000000867805 */ /* 0x000fc4000001ff00 */
[----:B------:R-:W-:Y:S01]  /*1d40*/  SHF.R.S32.HI R0, RZ, 0x3, R0 ;  /* 0x00000003ff007819 */ /* 0x000fe20000011400 */
[----:B------:R-:W-:Y:S01]  /*1d50*/  IMAD.IADD R9, R17, 0x1, -R14 ;  /* 0x0000000111097824 */ /* 0x000fe200078e0a0e */
[----:B-1----:R-:W-:Y:S02]  /*1d60*/  SHF.R.S32.HI R13, RZ, 0x1, R12 ;  /* 0x00000001ff0d7819 */ /* 0x002fe4000001140c */
[----:B------:R-:W-:Y:S02]  /*1d70*/  CS2R R132, SRZ ;  /* 0x0000000000847805 */ /* 0x000fe4000001ff00 */
[----:B------:R-:W-:Y:S01]  /*1d80*/  LEA.HI R11, R6, R15, RZ, 0x3 ;  /* 0x0000000f060b7211 */ /* 0x000fe200078f18ff */
[----:B------:R-:W-:Y:S01]  /*1d90*/  IMAD.HI R6, R0, 0x2aaaaaab, RZ ;  /* 0x2aaaaaab00067827 */ /* 0x000fe200078e02ff */
[----:B------:R-:W-:Y:S02]  /*1da0*/  LEA.HI R17, R18, R18, RZ, 0x1 ;  /* 0x0000001212117211 */ /* 0x000fe400078f08ff */
[----:B------:R-:W-:-:S02]  /*1db0*/  CS2R R130, SRZ ;  /* 0x0000000000827805 */ /* 0x000fc4000001ff00 */
[----:B------:R-:W-:Y:S01]  /*1dc0*/  LOP3.LUT R22, R11, 0xfffffff8, RZ, 0xc0, !PT ;  /* 0xfffffff80b167812 */ /* 0x000fe200078ec0ff */
[----:B------:R-:W-:Y:S01]  /*1dd0*/  IMAD.HI R14, R13, 0x2aaaaaab, RZ ;  /* 0x2aaaaaab0d0e7827 */ /* 0x000fe200078e02ff */
[----:B------:R-:W-:Y:S02]  /*1de0*/  LEA.HI R4, R4, R7, RZ, 0x1 ;  /* 0x0000000704047211 */ /* 0x000fe400078f08ff */
[----:B------:R-:W-:Y:S02]  /*1df0*/  CS2R R128, SRZ ;  /* 0x0000000000807805 */ /* 0x000fe4000001ff00 */
[----:B------:R-:W-:Y:S02]  /*1e00*/  SHF.R.S32.HI R19, RZ, 0x1, R17 ;  /* 0x00000001ff137819 */ /* 0x000fe40000011411 */
[----:B------:R-:W-:Y:S02]  /*1e10*/  CS2R R126, SRZ ;  /* 0x00000000007e7805 */ /* 0x000fe4000001ff00 */
[----:B------:R-:W-:-:S02]  /*1e20*/  IADD3 R22, R21, R22, -R15 ;  /* 0x0000001615167210 */ /* 0x000fc40007ffe80f */
[----:B------:R-:W-:Y:S02]  /*1e30*/  CS2R R124, SRZ ;  /* 0x00000000007c7805 */ /* 0x000fe4000001ff00 */
[----:B------:R-:W-:Y:S01]  /*1e40*/  LOP3.LUT R4, R4, 0xfffffffe, RZ, 0xc0, !PT ;  /* 0xfffffffe04047812 */ /* 0x000fe200078ec0ff */
[----:B------:R-:W-:Y:S01]  /*1e50*/  IMAD.HI R20, R19, 0x2aaaaaab, RZ ;  /* 0x2aaaaaab13147827 */ /* 0x000fe200078e02ff */
[----:B------:R-:W-:Y:S02]  /*1e60*/  SHF.R.U32.HI R11, RZ, 0x1, R6 ;  /* 0x00000001ff0b7819 */ /* 0x000fe40000011606 */
[----:B------:R-:W-:Y:S02]  /*1e70*/  CS2R R122, SRZ ;  /* 0x00000000007a7805 */ /* 0x000fe4000001ff00 */
[----:B------:R-:W-:Y:S02]  /*1e80*/  SHF.R.U32.HI R15, RZ, 0x1, R14 ;  /* 0x00000001ff0f7819 */ /* 0x000fe4000001160e */
[----:B------:R-:W-:-:S02]  /*1e90*/  CS2R R120, SRZ ;  /* 0x0000000000787805 */ /* 0x000fc4000001ff00 */
[----:B------:R-:W-:Y:S02]  /*1ea0*/  IADD3 R4, R7, -R4, RZ ;  /* 0x8000000407047210 */ /* 0x000fe40007ffe0ff */
[----:B------:R-:W-:Y:S02]  /*1eb0*/  CS2R R182, SRZ ;  /* 0x0000000000b67805 */ /* 0x000fe4000001ff00 */
[----:B------:R-:W-:Y:S02]  /*1ec0*/  LEA.HI R11, R6, R11, RZ, 0x1 ;  /* 0x0000000b060b7211 */ /* 0x000fe400078f08ff */
[----:B------:R-:W-:Y:S02]  /*1ed0*/  CS2R R180, SRZ ;  /* 0x0000000000b47805 */ /* 0x000fe4000001ff00 */
[----:B------:R-:W-:Y:S02]  /*1ee0*/  LEA.HI R14, R14, R15, RZ, 0x1 ;  /* 0x0000000f0e0e7211 */ /* 0x000fe400078f08ff */
[----:B------:R-:W-:-:S02]  /*1ef0*/  CS2R R178, SRZ ;  /* 0x0000000000b27805 */ /* 0x000fc4000001ff00 */
[----:B------:R-:W-:Y:S01]  /*1f00*/  LOP3.LUT R7, R12, 0xfffffffe, RZ, 0xc0, !PT ;  /* 0xfffffffe0c077812 */ /* 0x000fe200078ec0ff */
[----:B------:R-:W-:Y:S01]  /*1f10*/  IMAD R11, R11, -0xc, R0 ;  /* 0xfffffff40b0b7824 */ /* 0x000fe200078e0200 */
[----:B------:R-:W-:Y:S01]  /*1f20*/  SHF.R.U32.HI R21, RZ, 0x1, R20 ;  /* 0x00000001ff157819 */ /* 0x000fe20000011614 */
[----:B------:R-:W-:Y:S01]  /*1f30*/  IMAD R14, R14, -0xc, R13 ;  /* 0xfffffff40e0e7824 */ /* 0x000fe200078e020d */
[----:B------:R-:W-:Y:S01]  /*1f40*/  LOP3.LUT R17, R17, 0xfffffffe, RZ, 0xc0, !PT ;  /* 0xfffffffe11117812 */ /* 0x000fe200078ec0ff */
[----:B------:R-:W-:Y:S01]  /*1f50*/  IMAD.IADD R7, R8, 0x1, -R7 ;  /* 0x0000000108077824 */ /* 0x000fe200078e0a07 */
[----:B------:R-:W-:Y:S01]  /*1f60*/  LEA.HI R20, R20, R21, RZ, 0x1 ;  /* 0x0000001514147211 */ /* 0x000fe200078f08ff */
[----:B------:R-:W-:Y:S01]  /*1f70*/  IMAD R4, R11, 0x8, R4 ;  /* 0x000000080b047824 */ /* 0x000fe200078e0204 */
[----:B------:R-:W-:Y:S01]  /*1f80*/  CS2R R176, SRZ ;  /* 0x0000000000b07805 */ /* 0x000fe2000001ff00 */
[----:B------:R-:W-:Y:S01]  /*1f90*/  IMAD.IADD R17, R18, 0x1, -R17 ;  /* 0x0000000112117824 */ /* 0x000fe200078e0a11 */
[----:B------:R-:W-:Y:S01]  /*1fa0*/  LEA R0, R14, R7, 0x3 ;  /* 0x000000070e007211 */ /* 0x000fe200078e18ff */
[----:B------:R-:W-:Y:S01]  /*1fb0*/  IMAD R20, R20, -0xc, R19 ;  /* 0xfffffff414147824 */ /* 0x000fe200078e0213 */
[----:B------:R1:W-:Y:S01]  /*1fc0*/  STL [R1+0x4], R4 ;  /* 0x0000040401007387 */ /* 0x0003e20000100800 */
[----:B------:R-:W-:Y:S01]  /*1fd0*/  IMAD R8, R23, -0x40, R22 ;  /* 0xffffffc017087824 */ /* 0x000fe200078e0216 */
[----:B------:R-:W-:Y:S01]  /*1fe0*/  CS2R R174, SRZ ;  /* 0x0000000000ae7805 */ /* 0x000fe2000001ff00 */
[----:B------:R-:W-:Y:S01]  /*1ff0*/  IMAD R237, R20, 0x8, R17 ;  /* 0x0000000814ed7824 */ /* 0x000fe200078e0211 */
[----:B------:R2:W-:Y:S01]  /*2000*/  STL [R1], R0 ;  /* 0x0000000001007387 */ /* 0x0005e20000100800 */
[----:B------:R-:W-:-:S02]  /*2010*/  CS2R R172, SRZ ;  /* 0x0000000000ac7805 */ /* 0x000fc4000001ff00 */
[----:B------:R-:W-:Y:S02]  /*2020*/  CS2R R170, SRZ ;  /* 0x0000000000aa7805 */ /* 0x000fe4000001ff00 */
[----:B------:R-:W-:Y:S02]  /*2030*/  CS2R R168, SRZ ;  /* 0x0000000000a87805 */ /* 0x000fe4000001ff00 */
[----:B------:R-:W-:Y:S02]  /*2040*/  CS2R R166, SRZ ;  /* 0x0000000000a67805 */ /* 0x000fe4000001ff00 */
[----:B------:R-:W-:Y:S01]  /*2050*/  CS2R R164, SRZ ;  /* 0x0000000000a47805 */ /* 0x000fe2000001ff00 */
[----:B-1----:R-:W-:Y:S01]  /*2060*/  IMAD.MOV.U32 R4, RZ, RZ, RZ ;  /* 0x000000ffff047224 */ /* 0x002fe200078e00ff */
[----:B------:R-:W-:Y:S02]  /*2070*/  CS2R R162, SRZ ;  /* 0x0000000000a27805 */ /* 0x000fe4000001ff00 */
[----:B------:R-:W-:-:S02]  /*2080*/  CS2R R160, SRZ ;  /* 0x0000000000a07805 */ /* 0x000fc4000001ff00 */
[----:B------:R-:W-:Y:S01]  /*2090*/  CS2R R158, SRZ ;  /* 0x00000000009e7805 */ /* 0x000fe2000001ff00 */
[----:B--2---:R-:W-:Y:S01]  /*20a0*/  IMAD.MOV.U32 R0, RZ, RZ, RZ ;  /* 0x000000ffff007224 */ /* 0x004fe200078e00ff */
[----:B------:R-:W-:Y:S02]  /*20b0*/  CS2R R156, SRZ ;  /* 0x00000000009c7805 */ /* 0x000fe4000001ff00 */
[----:B------:R-:W-:Y:S02]  /*20c0*/  CS2R R154, SRZ ;  /* 0x00000000009a7805 */ /* 0x000fe4000001ff00 */
[----:B------:R-:W-:-:S07]  /*20d0*/  CS2R R152, SRZ ;  /* 0x0000000000987805 */ /* 0x000fce000001ff00 */
.L_x_3564:
[----:B------:R-:W-:-:S06]  /*20e0*/  ULOP3.LUT UR4, UR36, 0x1, URZ, 0xfc, !UPT ;  /* 0x0000000124047892 */ /* 0x000fcc000f8efc3f */
[----:B--2---:R-:W-:-:S04]  /*20f0*/  MOV R6, UR4 ;  /* 0x0000000400067c02 */ /* 0x004fc80008000f00 */
[----:B------:R-:W-:-:S13]  /*2100*/  ISETP.NE.AND P0, PT, R6, 0x3, PT ;  /* 0x000000030600780c */ /* 0x000fda0003f05270 */
[----:B------:R-:W-:Y:S05]  /*2110*/  @!P0 BRA `(.L_x_3554) ;  /* 0x0000000000048947 */ /* 0x000fea0003800000 */
[----:B------:R-:W-:Y:S01]  /*2120*/  BPT.TRAP 0x1 ;  /* 0x000000040000795c */ /* 0x000fe20000300000 */
.L_x_3554:
[----:B------:R-:W-:Y:S01]  /*2130*/  IMAD R6, R0, 0x8, R16 ;  /* 0x0000000800067824 */ /* 0x000fe200078e0210 */
[----:B------:R-:W-:-:S04]  /*2140*/  SHF.L.U32 R21, R4, 0x1f, RZ ;  /* 0x0000001f04157819 */ /* 0x000fc800000006ff */
[----:B------:R1:W2:Y:S01]  /*2150*/  SYNCS.PHASECHK.TRANS64.TRYWAIT P1, [R6+URZ+0x26810], R21 ;  /* 0x02681015060075a7 */ /* 0x0002a2000802017f */
[----:B------:R-:W-:Y:S05]  /*2160*/  @!P0 BRA `(.L_x_3555) ;  /* 0x0000000000048947 */ /* 0x000fea0003800000 */
[----:B------:R-:W-:Y:S01]  /*2170*/  BPT.TRAP 0x1 ;  /* 0x000000040000795c */ /* 0x000fe20000300000 */
.L_x_3555:
[----:B------:R-:W-:-:S05]  /*2180*/  VIADD R7, R16, 0xe000 ;  /* 0x0000e00010077836 */ /* 0x000fca0000000000 */
[----:B------:R-:W-:-:S04]  /*2190*/  SHF.R.U32.HI R7, RZ, 0x4, R7 ;  /* 0x00000004ff077819 */ /* 0x000fc80000011607 */
[----:B------:R-:W-:Y:S01]  /*21a0*/  LOP3.LUT R7, R7, 0x3fff, RZ, 0xc0, !PT ;  /* 0x00003fff07077812 */ /* 0x000fe200078ec0ff */
[----:B--2---:R-:W-:Y:S06]  /*21b0*/  @P1 BRA `(.L_x_3556) ;  /* 0x0000000000081947 */ /* 0x004fec0003800000 */
[----:B------:R-:W2:Y:S02]  /*21c0*/  SYNCS.PHASECHK.TRANS64.TRYWAIT P1, [R6+URZ+0x26810], R21 ;  /* 0x02681015060075a7 */ /* 0x000ea4000802017f */
[----:B--2---:R-:W-:Y:S05]  /*21d0*/  @!P1 BRA `(.L_x_3557) ;  /* 0x000000d000c89947 */ /* 0x004fea0003800000 */
.L_x_3556:
[----:B------:R-:W-:Y:S05]  /*21e0*/  WARPSYNC.ALL ;  /* 0x0000000000007948 */ /* 0x000fea0003800000 */
[----:B------:R-:W-:Y:S01]  /*21f0*/  LOP3.LUT R11, R7, 0x10000, RZ, 0xfc, !PT ;  /* 0x00010000070b7812 */ /* 0x000fe200078efcff */
[----:B------:R-:W-:Y:S01]  /*2200*/  IMAD R12, R5, 0x2000, R16 ;  /* 0x00002000050c7824 */ /* 0x000fe200078e0210 */
[----:B------:R-:W3:Y:S04]  /*2210*/  LDL R14, [R1+0x4] ;  /* 0x00000400010e7983 */ /* 0x000ee80000100800 */
        /* <DEDUP_REMOVED lines=34> */
[----:B---3--:R-:W-:-:S05]  /*2440*/  LEA R12, R0, R14, 0x7 ;  /* 0x0000000e000c7211 */ /* 0x008fca00078e38ff */
[----:B------:R-:W-:Y:S02]  /*2450*/  IMAD R11, R3, 0x2, R12 ;  /* 0x00000002030b7824 */ /* 0x000fe400078e020c */
[----:B----4-:R-:W-:Y:S02]  /*2460*/  IMAD R14, R0, 0x80, R13 ;  /* 0x00000080000e7824 */ /* 0x010fe400078e020d */
[C---:B------:R-:W-:Y:S02]  /*2470*/  IMAD R17, R11.reuse, 0x4, R16 ;  /* 0x000000040b117824 */ /* 0x040fe400078e0210 */
[----:B------:R-:W-:Y:S01]  /*2480*/  IMAD R190, R11, 0x4, R18 ;  /* 0x000000040bbe7824 */ /* 0x000fe200078e0212 */
[----:B------:R-:W-:Y:S02]  /*2490*/  LEA R13, R3, R14, 0x1 ;  /* 0x0000000e030d7211 */ /* 0x000fe400078e08ff */
[C---:B------:R-:W-:Y:S02]  /*24a0*/  LEA R14, R19.reuse, R16, 0x2 ;  /* 0x00000010130e7211 */ /* 0x040fe400078e10ff */
[----:B------:R-:W-:Y:S01]  /*24b0*/  LEA R11, R19, R18, 0x2 ;  /* 0x00000012130b7211 */ /* 0x000fe200078e10ff */
[----:B------:R-:W-:-:S02]  /*24c0*/  IMAD R15, R13, 0x4, R16 ;  /* 0x000000040d0f7824 */ /* 0x000fc400078e0210 */
        /* <DEDUP_REMOVED lines=10> */
.L_x_3558:
[----:B------:R1:W1:Y:S01]  /*2570*/  SYNCS.PHASECHK.TRANS64.TRYWAIT P1, [R6+URZ+0x26830], R21 ;  /* 0x02683015060075a7 */ /* 0x000262000802017f */
[----:B------:R-:W-:Y:S05]  /*2580*/  @!P0 BRA `(.L_x_3559) ;  /* 0x0000000000048947 */ /* 0x000fea0003800000 */
[----:B------:R-:W-:Y:S01]  /*2590*/  BPT.TRAP 0x1 ;  /* 0x000000040000795c */ /* 0x000fe20000300000 */
.L_x_3559:
[----:B------:R-:W-:-:S05]  /*25a0*/  VIADD R13, R16, 0x14000 ;  /* 0x00014000100d7836 */ /* 0x000fca0000000000 */
[----:B------:R-:W-:-:S04]  /*25b0*/  SHF.R.U32.HI R13, RZ, 0x4, R13 ;  /* 0x00000004ff0d7819 */ /* 0x000fc8000001160d */
[----:B------:R-:W-:-:S04]  /*25c0*/  LOP3.LUT R13, R13, 0x3fff, RZ, 0xc0, !PT ;  /* 0x00003fff0d0d7812 */ /* 0x000fc800078ec0ff */
[----:B------:R-:W-:Y:S01]  /*25d0*/  LOP3.LUT R19, R13, 0x10000, RZ, 0xfc, !PT ;  /* 0x000100000d137812 */ /* 0x000fe200078efcff */
[----:B-1----:R-:W-:Y:S06]  /*25e0*/  @P1 BRA `(.L_x_3560) ;  /* 0x0000000000081947 */ /* 0x002fec0003800000 */
[----:B------:R-:W1:Y:S02]  /*25f0*/  SYNCS.PHASECHK.TRANS64.TRYWAIT P1, [R6+URZ+0x26830], R21 ;  /* 0x02683015060075a7 */ /* 0x000e64000802017f */
[----:B-1----:R-:W-:Y:S05]  /*2600*/  @!P1 BRA `(.L_x_3561) ;  /* 0x000000cc00d09947 */ /* 0x002fea0003800000 */
.L_x_3560:
        /* <DEDUP_REMOVED lines=17> */
[----:B------:R-:W-:-:S02]  /*2720*/  IMAD.MOV.U32 R92, RZ, RZ, -0x2 ;  /* 0xfffffffeff5c7424 */ /* 0x000fc400078e00ff */
        /* <DEDUP_REMOVED lines=23> */
[----:B--2---:R-:W-:Y:S01]  /*28a0*/  FMUL.FTZ R21, R76, UR10 ;  /* 0x0000000a4c157c20 */ /* 0x004fe20008410000 */
        /* <DEDUP_REMOVED lines=30> */
[----:B------:R-:W-:Y:S01]  /*2a90*/  VIADD R118, R9, 0xc ;  /* 0x0000000c09767836 */ /* 0x000fe20000000000 */
[----:B------:R-:W-:Y:S01]  /*2aa0*/  SHFL.IDX PT, R227, R17, R199, 0x1f ;  /* 0x00001fc711e37589 */ /* 0x000fe200000e0000 */
[----:B------:R-:W-:Y:S01]  /*2ab0*/  IMAD R236, R0, 0x300, R13 ;  /* 0x0000030000ec7824 */ /* 0x000fe200078e020d */
[----:B------:R-:W3:Y:S01]  /*2ac0*/  MUFU.TANH R82, R82 ;  /* 0x0000005200527308 */ /* 0x000ee20000002400 */
[----:B------:R-:W-:Y:S01]  /*2ad0*/  FMUL.FTZ R115, R115, UR10 ;  /* 0x0000000a73737c20 */ /* 0x000fe20008410000 */
[----:B------:R-:W3:Y:S06]  /*2ae0*/  SHFL.IDX PT, R225, R17, R118, 0x1f ;  /* 0x00001f7611e17589 */ /* 0x000eec00000e0000 */
[----:B------:R-:W3:Y:S08]  /*2af0*/  MUFU.TANH R85, R85 ;  /* 0x0000005500557308 */ /* 0x000ef00000002400 */
        /* <DEDUP_REMOVED lines=10> */
[----:B------:R-:W-:Y:S01]  /*2ba0*/  UIADD3 UR4, UR9, 0x4, URZ ;  /* 0x0000000409047890 */ /* 0x000fe2000fffe03f */
[----:B------:R-:W-:Y:S01]  /*2bb0*/  UMOV UR7, 0x40000040 ;  /* 0x4000004000077882 */ /* 0x000fe20000000000 */
[----:B------:R-:W-:Y:S02]  /*2bc0*/  UMOV UR5, 0x40000040 ;  /* 0x4000004000057882 */ /* 0x000fe40000000000 */
        /* <DEDUP_REMOVED lines=11> */
[----:B------:R-:W3:Y:S01]  /*2c80*/  MUFU.TANH R87, R87 ;  /* 0x0000005700577308 */ /* 0x000ee20000002400 */
[----:B------:R-:W-:-:S02]  /*2c90*/  WARPGROUP.DEPBAR.LE gsb0, 0x0 ;  /* 0x00008000000079c5 */ /* 0x000fc40000010000 */
[----:B------:R-:W-:-:S05]  /*2ca0*/  WARPGROUP.ARRIVE ;  /* 0x00000000000079c5 */ /* 0x000fca0000000000 */
[----:B------:R-:W-:Y:S01]  /*2cb0*/  MUFU.TANH R88, R88 ;  /* 0x0000005800587308 */ /* 0x000fe20000002400 */
[----:B------:R-:W-:Y:S01]  /*2cc0*/  HGMMA.64x96x16.F32 R24, gdesc[UR4], R24, gsb0 ;  /* 0x01600000041879f0 */ /* 0x000fe20008000818 */
[----:B------:R-:W-:Y:S02]  /*2cd0*/  UIMAD UR4, UR45, -0x60, UR43 ;  /* 0xffffffa02d0478a4 */ /* 0x000fe4000f8e022b */
[----:B------:R-:W-:-:S04]  /*2ce0*/  UIADD3 UR6, UR8, 0x6, URZ ;  /* 0x0000000608067890 */ /* 0x000fc8000fffe03f */
[----:B------:R-:W3:Y:S01]  /*2cf0*/  MUFU.TANH R89, R89 ;  /* 0x0000005900597308 */ /* 0x000ee20000002400 */
[----:B------:R-:W-:Y:S01]  /*2d00*/  UMOV UR7, 0x40000040 ;  /* 0x4000004000077882 */ /* 0x000fe20000000000 */
[----:B------:R-:W-:Y:S01]  /*2d10*/  UMOV UR5, 0x40000040 ;  /* 0x4000004000057882 */ /* 0x000fe20000000000 */
[----:B------:R-:W-:Y:S01]  /*2d20*/  IMAD R93, R3, R92, UR4 ;  /* 0x00000004035d7e24 */ /* 0x000fe2000f8e025c */
[----:B------:R-:W-:-:S03]  /*2d30*/  UIADD3 UR4, UR9, 0x6, URZ ;  /* 0x0000000609047890 */ /* 0x000fc6000fffe03f */
[----:B------:R-:W-:Y:S01]  /*2d40*/  IMAD.IADD R93, R93, 0x1, -R8 ;  /* 0x000000015d5d7824 */ /* 0x000fe200078e0a08 */
[----:B------:R-:W3:Y:S04]  /*2d50*/  MUFU.TANH R91, R91 ;  /* 0x0000005b005b7308 */ /* 0x000ee80000002400 */
[C---:B------:R-:W-:Y:S02]  /*2d60*/  SEL R103, R93.reuse, 0x60, P2 ;  /* 0x000000605d677807 */ /* 0x040fe40001000000 */
[----:B------:R-:W-:Y:S02]  /*2d70*/  IADD3 R97, R93, 0x8, RZ ;  /* 0x000000085d617810 */ /* 0x000fe40007ffe0ff */
[C---:B------:R-:W-:Y:S01]  /*2d80*/  ISETP.GT.AND P6, PT, R103.reuse, RZ, PT ;  /* 0x000000ff6700720c */ /* 0x040fe20003fc4270 */
[----:B------:R-:W3:Y:S01]  /*2d90*/  MUFU.TANH R90, R90 ;  /* 0x0000005a005a7308 */ /* 0x000ee20000002400 */
[----:B------:R-:W-:-:S02]  /*2da0*/  ISETP.GT.AND P5, PT, R103, 0x1, PT ;  /* 0x000000016700780c */ /* 0x000fc40003fa4270 */
[C---:B------:R-:W-:Y:S02]  /*2db0*/  ISETP.GT.AND P4, PT, R103.reuse, 0x10, PT ;  /* 0x000000106700780c */ /* 0x040fe40003f84270 */
[----:B-1----:R-:W-:Y:S02]  /*2dc0*/  FSEL R113, R192, -INF , !P6 ;  /* 0xff800000c0717808 */ /* 0x002fe40007000000 */
[----:B--2---:R-:W-:Y:S01]  /*2dd0*/  FSEL R197, R18, -INF , !P5 ;  /* 0xff80000012c57808 */ /* 0x004fe20006800000 */
[----:B------:R-:W1:Y:S01]  /*2de0*/  MUFU.TANH R184, R184 ;  /* 0x000000b800b87308 */ /* 0x000e620000002400 */
[C---:B------:R-:W-:Y:S02]  /*2df0*/  ISETP.GT.AND P6, PT, R103.reuse, 0x11, PT ;  /* 0x000000116700780c */ /* 0x040fe40003fc4270 */
[----:B------:R-:W-:Y:S02]  /*2e00*/  ISETP.GT.AND P5, PT, R103, 0x18, PT ;  /* 0x000000186700780c */ /* 0x000fe40003fa4270 */
[----:B-----5:R-:W-:-:S02]  /*2e10*/  FSEL R94, R73, -INF , !P4 ;  /* 0xff800000495e7808 */ /* 0x020fc40006000000 */
[----:B------:R-:W-:Y:S01]  /*2e20*/  ISETP.GT.AND P4, PT, R103, 0x21, PT ;  /* 0x000000216700780c */ /* 0x000fe20003f84270 */
[----:B------:R-:W2:Y:S01]  /*2e30*/  MUFU.TANH R187, R187 ;  /* 0x000000bb00bb7308 */ /* 0x000ea20000002400 */
[----:B----4-:R-:W-:Y:S02]  /*2e40*/  FSEL R93, R74, -INF , !P6 ;  /* 0xff8000004a5d7808 */ /* 0x010fe40007000000 */
[----:B---3--:R-:W-:Y:S02]  /*2e50*/  FSEL R95, R77, -INF , !P5 ;  /* 0xff8000004d5f7808 */ /* 0x008fe40006800000 */
[C---:B------:R-:W-:Y:S02]  /*2e60*/  ISETP.GT.AND P6, PT, R103.reuse, 0x28, PT ;  /* 0x000000286700780c */ /* 0x040fe40003fc4270 */
[----:B------:R-:W-:Y:S01]  /*2e70*/  ISETP.GT.AND P5, PT, R103, 0x29, PT ;  /* 0x000000296700780c */ /* 0x000fe20003fa4270 */
[----:B------:R-:W3:Y:S01]  /*2e80*/  MUFU.TANH R188, R188 ;  /* 0x000000bc00bc7308 */ /* 0x000ee20000002400 */
[----:B------:R-:W-:-:S02]  /*2e90*/  FSEL R98, R82, -INF , !P4 ;  /* 0xff80000052627808 */ /* 0x000fc40006000000 */
[----:B------:R-:W-:Y:S02]  /*2ea0*/  SEL R193, R97, 0x60, P1 ;  /* 0x0000006061c17807 */ /* 0x000fe40000800000 */
[----:B------:R-:W-:Y:S02]  /*2eb0*/  ISETP.GT.AND P4, PT, R103, 0x38, PT ;  /* 0x000000386700780c */ /* 0x000fe40003f84270 */
[----:B------:R-:W-:Y:S01]  /*2ec0*/  FSEL R96, R85, -INF , !P6 ;  /* 0xff80000055607808 */ /* 0x000fe20007000000 */
[----:B------:R-:W4:Y:S01]  /*2ed0*/  MUFU.TANH R189, R189 ;  /* 0x000000bd00bd7308 */ /* 0x000f220000002400 */
[----:B------:R-:W-:Y:S02]  /*2ee0*/  FSEL R97, R86, -INF , !P5 ;  /* 0xff80000056617808 */ /* 0x000fe40006800000 */
[----:B------:R-:W-:Y:S02]  /*2ef0*/  ISETP.GT.AND P6, PT, R103, 0x39, PT ;  /* 0x000000396700780c */ /* 0x000fe40003fc4270 */
[----:B------:R-:W-:-:S02]  /*2f00*/  ISETP.GT.AND P5, PT, R193, RZ, PT ;  /* 0x000000ffc100720c */ /* 0x000fc40003fa4270 */
[----:B------:R-:W-:Y:S01]  /*2f10*/  FSEL R100, R185, -INF , !P4 ;  /* 0xff800000b9647808 */ /* 0x000fe20006000000 */
[----:B------:R-:W5:Y:S01]  /*2f20*/  MUFU.TANH R105, R105 ;  /* 0x0000006900697308 */ /* 0x000f620000002400 */
[----:B------:R-:W-:Y:S02]  /*2f30*/  ISETP.GT.AND P4, PT, R193, 0x1, PT ;  /* 0x00000001c100780c */ /* 0x000fe40003f84270 */
[----:B------:R-:W-:Y:S02]  /*2f40*/  FSEL R223, R186, -INF , !P6 ;  /* 0xff800000badf7808 */ /* 0x000fe40007000000 */
[C---:B------:R-:W-:Y:S01]  /*2f50*/  FSEL R226, R19.reuse, -INF , !P5 ;  /* 0xff80000013e27808 */ /* 0x040fe20006800000 */
[----:B------:R-:W-:Y:S01]  /*2f60*/  FFMA.FTZ R19, -R19, R19, 1 ;  /* 0x3f80000013137423 */ /* 0x000fe20000010113 */
[C---:B------:R-:W-:Y:S01]  /*2f70*/  ISETP.GT.AND P6, PT, R193.reuse, 0x8, PT ;  /* 0x00000008c100780c */ /* 0x040fe20003fc4270 */
[----:B------:R-:W5:Y:S01]  /*2f80*/  MUFU.TANH R108, R108 ;  /* 0x0000006c006c7308 */ /* 0x000f620000002400 */
[----:B------:R-:W-:-:S02]  /*2f90*/  ISETP.GT.AND P5, PT, R193, 0x9, PT ;  /* 0x00000009c100780c */ /* 0x000fc40003fa4270 */
[----:B------:R-:W-:Y:S02]  /*2fa0*/  FSEL R224, R20, -INF , !P4 ;  /* 0xff80000014e07808 */ /* 0x000fe40006000000 */
[----:B------:R-:W-:Y:S02]  /*2fb0*/  ISETP.GT.AND P4, PT, R193, 0x10, PT ;  /* 0x00000010c100780c */ /* 0x000fe40003f84270 */
[----:B------:R-:W-:Y:S01]  /*2fc0*/  FSEL R219, R23, -INF , !P6 ;  /* 0xff80000017db7808 */ /* 0x000fe20007000000 */
[----:B------:R-:W5:Y:S01]  /*2fd0*/  MUFU.TANH R109, R109 ;  /* 0x0000006d006d7308 */ /* 0x000f620000002400 */
[----:B------:R-:W-:Y:S02]  /*2fe0*/  FSEL R221, R72, -INF , !P5 ;  /* 0xff80000048dd7808 */ /* 0x000fe40006800000 */
[----:B------:R-:W-:Y:S02]  /*2ff0*/  ISETP.GT.AND P3, PT, R103, 0x8, PT ;  /* 0x000000086700780c */ /* 0x000fe40003f64270 */
[----:B------:R-:W-:-:S02]  /*3000*/  ISETP.GT.AND P6, PT, R193, 0x11, PT ;  /* 0x00000011c100780c */ /* 0x000fc40003fc4270 */
[----:B------:R-:W-:Y:S01]  /*3010*/  ISETP.GT.AND P5, PT, R193, 0x18, PT ;  /* 0x00000018c100780c */ /* 0x000fe20003fa4270 */
[----:B------:R-:W-:Y:S01]  /*3020*/  MUFU.TANH R106, R106 ;  /* 0x0000006a006a7308 */ /* 0x000fe20000002400 */
[----:B------:R-:W-:Y:S02]  /*3030*/  FSEL R209, R75, -INF , !P4 ;  /* 0xff8000004bd17808 */ /* 0x000fe40006000000 */
[----:B------:R-:W-:Y:S02]  /*3040*/  ISETP.GT.AND P2, PT, R103, 0x9, PT ;  /* 0x000000096700780c */ /* 0x000fe40003f44270 */
[----:B------:R-:W-:Y:S02]  /*3050*/  ISETP.GT.AND P4, PT, R193, 0x19, PT ;  /* 0x00000019c100780c */ /* 0x000fe40003f84270 */
[----:B------:R-:W-:Y:S01]  /*3060*/  FSEL R198, R21, -INF , !P3 ;  /* 0xff80000015c67808 */ /* 0x000fe20005800000 */
[----:B------:R-:W-:Y:S01]  /*3070*/  MUFU.TANH R107, R107 ;  /* 0x0000006b006b7308 */ /* 0x000fe20000002400 */
[----:B------:R-:W-:-:S02]  /*3080*/  FSEL R208, R76, -INF , !P6 ;  /* 0xff8000004cd07808 */ /* 0x000fc40007000000 */
[----:B------:R-:W-:Y:S02]  /*3090*/  FSEL R205, R79, -INF , !P5 ;  /* 0xff8000004fcd7808 */ /* 0x000fe40006800000 */
[----:B------:R-:W-:Y:S02]  /*30a0*/  ISETP.GT.AND P3, PT, R103, 0x19, PT ;  /* 0x000000196700780c */ /* 0x000fe40003f64270 */
[C---:B------:R-:W-:Y:S01]  /*30b0*/  ISETP.GT.AND P6, PT, R193.reuse, 0x20, PT ;  /* 0x00000020c100780c */ /* 0x040fe20003fc4270 */
[----:B------:R-:W5:Y:S01]  /*30c0*/  MUFU.TANH R112, R112 ;  /* 0x0000007000707308 */ /* 0x000f620000002400 */
[----:B------:R-:W-:Y:S02]  /*30d0*/  WARPGROUP.DEPBAR.LE gsb0, 0x0 ;  /* 0x00008000000079c5 */ /* 0x000fe40000010000 */
[----:B------:R-:W1:Y:S01]  /*30e0*/  LDS R190, [R190+0x380] ;  /* 0x00038000bebe7984 */ /* 0x000e620000000800 */
[----:B------:R-:W-:Y:S01]  /*30f0*/  WARPGROUP.ARRIVE ;  /* 0x00000000000079c5 */ /* 0x000fe20000000000 */
[----:B------:R-:W-:-:S02]  /*3100*/  ISETP.GT.AND P5, PT, R193, 0x21, PT ;  /* 0x00000021c100780c */ /* 0x000fc40003fa4270 */
[----:B------:R-:W-:Y:S01]  /*3110*/  FSEL R200, R22, -INF , !P2 ;  /* 0xff80000016c87808 */ /* 0x000fe20005000000 */
[----:B------:R-:W5:Y:S01]  /*3120*/  MUFU.TANH R110, R110 ;  /* 0x0000006e006e7308 */ /* 0x000f620000002400 */
[----:B------:R-:W-:Y:S01]  /*3130*/  FSEL R207, R80, -INF , !P4 ;  /* 0xff80000050cf7808 */ /* 0x000fe20006000000 */
[----:B------:R-:W-:Y:S01]  /*3140*/  HGMMA.64x96x16.F32 R24, gdesc[UR4], R24, gsb0 ;  /* 0x01600000041879f0 */ /* 0x000fe20008000818 */
[----:B------:R-:W-:Y:S01]  /*3150*/  ISETP.GT.AND P2, PT, R103, 0x20, PT ;  /* 0x000000206700780c */ /* 0x000fe20003f44270 */
[----:B------:R-:W-:Y:S01]  /*3160*/  ULDC UR4, c[0x0][0x744] ;  /* 0x0001d10000047ab9 */ /* 0x000fe20000000800 */
[----:B------:R-:W-:Y:S01]  /*3170*/  ISETP.GT.AND P4, PT, R193, 0x28, PT ;  /* 0x00000028c100780c */ /* 0x000fe20003f84270 */
[--C-:B------:R-:W-:Y:S01]  /*3180*/  FFMA.FTZ R113, R113, UR4, -R104.reuse ;  /* 0x0000000471717c23 */ /* 0x100fe20008010868 */
[----:B------:R-:W-:Y:S01]  /*3190*/  FSEL R92, R78, -INF , !P3 ;  /* 0xff8000004e5c7808 */ /* 0x000fe20005800000 */
[----:B------:R-:W5:Y:S01]  /*31a0*/  MUFU.TANH R111, R111 ;  /* 0x0000006f006f7308 */ /* 0x000f620000002400 */
[----:B------:R-:W-:Y:S01]  /*31b0*/  FSEL R222, R83, -INF , !P6 ;  /* 0xff80000053de7808 */ /* 0x000fe20007000000 */
[----:B------:R-:W-:Y:S01]  /*31c0*/  FFMA.FTZ R104, R226, UR4, -R104 ;  /* 0x00000004e2687c23 */ /* 0x000fe20008010868 */
[----:B------:R-:W-:Y:S01]  /*31d0*/  FSEL R203, R84, -INF , !P5 ;  /* 0xff80000054cb7808 */ /* 0x000fe20006800000 */
[----:B------:R-:W-:Y:S01]  /*31e0*/  FFMA.FTZ R221, R221, UR4, -R225 ;  /* 0x00000004dddd7c23 */ /* 0x000fe200080108e1 */
[----:B------:R-:W-:Y:S01]  /*31f0*/  ISETP.GT.AND P3, PT, R103, 0x30, PT ;  /* 0x000000306700780c */ /* 0x000fe20003f64270 */
[--C-:B------:R-:W-:Y:S01]  /*3200*/  FFMA.FTZ R94, R94, UR4, -R227.reuse ;  /* 0x000000045e5e7c23 */ /* 0x100fe200080108e3 */
[C---:B------:R-:W-:Y:S01]  /*3210*/  ISETP.GT.AND P6, PT, R193.reuse, 0x29, PT ;  /* 0x00000029c100780c */ /* 0x040fe20003fc4270 */
[----:B------:R-:W5:Y:S01]  /*3220*/  MUFU.TANH R114, R114 ;  /* 0x0000007200727308 */ /* 0x000f620000002400 */
[----:B------:R-:W-:Y:S01]  /*3230*/  ISETP.GT.AND P5, PT, R193, 0x30, PT ;  /* 0x00000030c100780c */ /* 0x000fe20003fa4270 */
[----:B------:R-:W-:Y:S01]  /*3240*/  FFMA.FTZ R209, R209, UR4, -R227 ;  /* 0x00000004d1d17c23 */ /* 0x000fe200080108e3 */
[----:B------:R-:W-:Y:S01]  /*3250*/  FSEL R206, R81, -INF , !P2 ;  /* 0xff80000051ce7808 */ /* 0x000fe20005000000 */
[----:B------:R-:W2:Y:S01]  /*3260*/  SHFL.IDX PT, R227, R15, R118, 0x1f ;  /* 0x00001f760fe37589 */ /* 0x000ea200000e0000 */
[----:B------:R-:W-:-:S02]  /*3270*/  FSEL R204, R87, -INF , !P4 ;  /* 0xff80000057cc7808 */ /* 0x000fc40006000000 */
[----:B------:R-:W-:Y:S01]  /*3280*/  ISETP.GT.AND P2, PT, R103, 0x31, PT ;  /* 0x000000316700780c */ /* 0x000fe20003f44270 */
[----:B------:R-:W5:Y:S01]  /*3290*/  MUFU.EX2 R113, R113 ;  /* 0x0000007100717308 */ /* 0x000f620000000800 */
[----:B------:R-:W-:Y:S02]  /*32a0*/  ISETP.GT.AND P4, PT, R193, 0x31, PT ;  /* 0x00000031c100780c */ /* 0x000fe40003f84270 */
[----:B------:R-:W-:Y:S02]  /*32b0*/  FSEL R230, R89, -INF , !P3 ;  /* 0xff80000059e67808 */ /* 0x000fe40005800000 */
[----:B------:R-:W-:Y:S02]  /*32c0*/  FSEL R202, R88, -INF , !P6 ;  /* 0xff80000058ca7808 */ /* 0x000fe40007000000 */
[----:B------:R-:W-:Y:S01]  /*32d0*/  FSEL R218, R91, -INF , !P5 ;  /* 0xff8000005bda7808 */ /* 0x000fe20006800000 */
[----:B------:R-:W-:Y:S01]  /*32e0*/  MUFU.TANH R191, R191 ;  /* 0x000000bf00bf7308 */ /* 0x000fe20000002400 */
[C---:B------:R-:W-:Y:S01]  /*32f0*/  ISETP.GT.AND P1, PT, R103.reuse, 0x40, PT ;  /* 0x000000406700780c */ /* 0x040fe20003f24270 */
[----:B-1----:R-:W1:Y:S01]  /*3300*/  SHFL.IDX PT, R195, R190, R9, 0x1f ;  /* 0x00001f09bec37589 */ /* 0x002e6200000e0000 */
[----:B------:R-:W-:-:S02]  /*3310*/  ISETP.GT.AND P3, PT, R103, 0x41, PT ;  /* 0x000000416700780c */ /* 0x000fc40003f64270 */
[C---:B------:R-:W-:Y:S01]  /*3320*/  ISETP.GT.AND P6, PT, R193.reuse, 0x38, PT ;  /* 0x00000038c100780c */ /* 0x040fe20003fc4270 */
[----:B------:R-:W1:Y:S01]  /*3330*/  SHFL.IDX PT, R232, R190, R118, 0x1f ;  /* 0x00001f76bee87589 */ /* 0x000e6200000e0000 */
[----:B------:R-:W-:Y:S01]  /*3340*/  ISETP.GT.AND P5, PT, R193, 0x39, PT ;  /* 0x00000039c100780c */ /* 0x000fe20003fa4270 */
[----:B------:R-:W-:Y:S01]  /*3350*/  MUFU.TANH R115, R115 ;  /* 0x0000007300737308 */ /* 0x000fe20000002400 */
[----:B------:R-:W-:Y:S01]  /*3360*/  FSEL R99, R90, -INF , !P2 ;  /* 0xff8000005a637808 */ /* 0x000fe20005000000 */
[----:B------:R-:W-:Y:S01]  /*3370*/  SHFL.IDX PT, R233, R190, R199, 0x1f ;  /* 0x00001fc7bee97589 */ /* 0x000fe200000e0000 */
[----:B------:R-:W-:Y:S01]  /*3380*/  FSEL R217, R184, -INF , !P4 ;  /* 0xff800000b8d97808 */ /* 0x000fe20006000000 */
[--C-:B--2---:R-:W-:Y:S01]  /*3390*/  FFMA.FTZ R97, R97, UR4, -R227.reuse ;  /* 0x0000000461617c23 */ /* 0x104fe200080108e3 */
[C---:B------:R-:W-:Y:S01]  /*33a0*/  ISETP.GT.AND P2, PT, R103.reuse, 0x48, PT ;  /* 0x000000486700780c */ /* 0x040fe20003f44270 */
[----:B------:R-:W-:Y:S01]  /*33b0*/  FFMA.FTZ R202, R202, UR4, -R227 ;  /* 0x00000004caca7c23 */ /* 0x000fe200080108e3 */
[----:B------:R-:W-:Y:S01]  /*33c0*/  ISETP.GT.AND P4, PT, R103, 0x49, PT ;  /* 0x000000496700780c */ /* 0x000fe20003f84270 */
[----:B------:R-:W-:Y:S01]  /*33d0*/  MUFU.TANH R196, R196 ;  /* 0x000000c400c47308 */ /* 0x000fe20000002400 */
[----:B------:R-:W-:-:S02]  /*33e0*/  FSEL R213, R187, -INF , !P6 ;  /* 0xff800000bbd57808 */ /* 0x000fc40007000000 */
[----:B---3--:R-:W-:Y:S02]  /*33f0*/  FSEL R211, R188, -INF , !P5 ;  /* 0xff800000bcd37808 */ /* 0x008fe40006800000 */
[----:B----4-:R-:W-:Y:S02]  /*3400*/  FSEL R101, R189, -INF , !P1 ;  /* 0xff800000bd657808 */ /* 0x010fe40004800000 */
[----:B-----5:R-:W-:Y:S01]  /*3410*/  FSEL R102, R105, -INF , !P3 ;  /* 0xff80000069667808 */ /* 0x020fe20005800000 */
[----:B------:R-:W-:Y:S01]  /*3420*/  MUFU.TANH R201, R201 ;  /* 0x000000c900c97308 */ /* 0x000fe20000002400 */
[C---:B------:R-:W-:Y:S02]  /*3430*/  ISETP.GT.AND P6, PT, R103.reuse, 0x50, PT ;  /* 0x000000506700780c */ /* 0x040fe40003fc4270 */
[C---:B------:R-:W-:Y:S02]  /*3440*/  ISETP.GT.AND P5, PT, R103.reuse, 0x51, PT ;  /* 0x000000516700780c */ /* 0x040fe40003fa4270 */
[----:B------:R-:W-:-:S02]  /*3450*/  ISETP.GT.AND P1, PT, R103, 0x58, PT ;  /* 0x000000586700780c */ /* 0x000fc40003f24270 */
[----:B------:R-:W-:Y:S01]  /*3460*/  ISETP.GT.AND P3, PT, R103, 0x59, PT ;  /* 0x000000596700780c */ /* 0x000fe20003f64270 */
[----:B------:R-:W2:Y:S01]  /*3470*/  MUFU.EX2 R104, R104 ;  /* 0x0000006800687308 */ /* 0x000ea20000000800 */
[----:B------:R-:W-:Y:S02]  /*3480*/  FSEL R103, R108, -INF , !P2 ;  /* 0xff8000006c677808 */ /* 0x000fe40005000000 */
[----:B------:R-:W-:Y:S02]  /*3490*/  FSEL R235, R109, -INF , !P4 ;  /* 0xff8000006deb7808 */ /* 0x000fe40006000000 */
[C---:B------:R-:W-:Y:S02]  /*34a0*/  ISETP.GT.AND P2, PT, R193.reuse, 0x40, PT ;  /* 0x00000040c100780c */ /* 0x040fe40003f44270 */
[----:B------:R-:W-:Y:S01]  /*34b0*/  ISETP.GT.AND P4, PT, R193, 0x41, PT ;  /* 0x00000041c100780c */ /* 0x000fe20003f84270 */
[----:B------:R-:W-:Y:S01]  /*34c0*/  MUFU.EX2 R94, R94 ;  /* 0x0000005e005e7308 */ /* 0x000fe20000000800 */
[----:B------:R-:W-:-:S02]  /*34d0*/  FSEL R220, R112, -INF , !P6 ;  /* 0xff80000070dc7808 */ /* 0x000fc40007000000 */
[----:B------:R-:W-:Y:S02]  /*34e0*/  FSEL R214, R106, -INF , !P2 ;  /* 0xff8000006ad67808 */ /* 0x000fe40005000000 */
[----:B------:R-:W-:Y:S02]  /*34f0*/  FSEL R216, R107, -INF , !P4 ;  /* 0xff8000006bd87808 */ /* 0x000fe40006000000 */
[C---:B------:R-:W-:Y:S01]  /*3500*/  ISETP.GT.AND P6, PT, R193.reuse, 0x48, PT ;  /* 0x00000048c100780c */ /* 0x040fe20003fc4270 */
[----:B------:R-:W-:Y:S02]  /*3510*/  WARPGROUP.DEPBAR.LE gsb0, 0x0 ;  /* 0x00008000000079c5 */ /* 0x000fe40000010000 */
[C---:B------:R-:W-:Y:S01]  /*3520*/  ISETP.GT.AND P2, PT, R193.reuse, 0x49, PT ;  /* 0x00000049c100780c */ /* 0x040fe20003f44270 */
[--C-:B-1----:R-:W-:Y:S01]  /*3530*/  FADD.FTZ R194, R24, -R195.reuse ;  /* 0x800000c318c27221 */ /* 0x102fe20000010000 */
[----:B------:R-:W-:Y:S01]  /*3540*/  ISETP.GT.AND P4, PT, R193, 0x50, PT ;  /* 0x00000050c100780c */ /* 0x000fe20003f84270 */
[----:B------:R-:W-:Y:S01]  /*3550*/  FFMA.FTZ R24, -R192, R192, 1 ;  /* 0x3f800000c0187423 */ /* 0x000fe200000101c0 */
[----:B------:R-:W-:Y:S01]  /*3560*/  FSEL R215, R110, -INF , !P6 ;  /* 0xff8000006ed77808 */ /* 0x000fe20007000000 */
[----:B------:R-:W-:Y:S01]  /*3570*/  FMUL.FTZ R192, R116, UR10 ;  /* 0x0000000a74c07c20 */ /* 0x000fe20008410000 */
[----:B------:R-:W-:Y:S01]  /*3580*/  FSEL R210, R111, -INF , !P2 ;  /* 0xff8000006fd27808 */ /* 0x000fe20005000000 */
[----:B------:R-:W-:Y:S01]  /*3590*/  FADD.FTZ R195, R26, -R195 ;  /* 0x800000c31ac37221 */ /* 0x000fe20000010000 */
[----:B------:R-:W-:Y:S01]  /*35a0*/  FSEL R212, R114, -INF , !P4 ;  /* 0xff80000072d47808 */ /* 0x000fe20006000000 */
[----:B------:R-:W-:Y:S01]  /*35b0*/  FFMA.FTZ R26, R200, UR4, -R225 ;  /* 0x00000004c81a7c23 */ /* 0x000fe200080108e1 */
[----:B------:R-:W-:Y:S01]  /*35c0*/  ISETP.GT.AND P6, PT, R193, 0x51, PT ;  /* 0x00000051c100780c */ /* 0x000fe20003fc4270 */
[----:B------:R-:W-:Y:S01]  /*35d0*/  VIADD R200, R9, 0x1c ;  /* 0x0000001c09c87836 */ /* 0x000fe20000000000 */
[C---:B------:R-:W-:Y:S01]  /*35e0*/  ISETP.GT.AND P2, PT, R193.reuse, 0x58, PT ;  /* 0x00000058c100780c */ /* 0x040fe20003f44270 */
[----:B------:R-:W-:Y:S01]  /*35f0*/  SHFL.IDX PT, R225, R15, R9, 0x1f ;  /* 0x00001f090fe17589 */ /* 0x000fe200000e0000 */
[----:B------:R-:W-:Y:S01]  /*3600*/  ISETP.GT.AND P4, PT, R193, 0x59, PT ;  /* 0x00000059c100780c */ /* 0x000fe20003f84270 */
[----:B------:R-:W-:Y:S01]  /*3610*/  FMUL.FTZ R193, R113, R194 ;  /* 0x000000c271c17220 */ /* 0x000fe20000410000 */
[----:B------:R-:W-:Y:S01]  /*3620*/  FMUL.FTZ R194, R117, UR10 ;  /* 0x0000000a75c27c20 */ /* 0x000fe20008410000 */
[C---:B------:R-:W-:Y:S01]  /*3630*/  VIADD R117, R9.reuse, 0x8 ;  /* 0x0000000809757836 */ /* 0x040fe20000000000 */
[----:B------:R-:W1:Y:S01]  /*3640*/  SHFL.IDX PT, R229, R17, R200, 0x1f ;  /* 0x00001fc811e57589 */ /* 0x000e6200000e0000 */
[----:B------:R-:W-:Y:S01]  /*3650*/  FMUL.FTZ R116, R24, R193 ;  /* 0x000000c118747220 */ /* 0x000fe20000410000 */
[----:B------:R-:W-:Y:S01]  /*3660*/  VIADD R193, R9, 0x4 ;  /* 0x0000000409c17836 */ /* 0x000fe20000000000 */
[----:B------:R-:W3:Y:S01]  /*3670*/  MUFU.TANH R192, R192 ;  /* 0x000000c000c07308 */ /* 0x000ee20000002400 */
[----:B------:R-:W4:Y:S04]  /*3680*/  SHFL.IDX PT, R228, R17, R117, 0x1f ;  /* 0x00001f7511e47589 */ /* 0x000f2800000e0000 */
[----:B------:R-:W5:Y:S03]  /*3690*/  SHFL.IDX PT, R24, R17, R193, 0x1f ;  /* 0x00001fc111187589 */ /* 0x000f6600000e0000 */
[----:B------:R-:W3:Y:S01]  /*36a0*/  MUFU.TANH R194, R194 ;  /* 0x000000c200c27308 */ /* 0x000ee20000002400 */
[----:B------:R-:W3:Y:S04]  /*36b0*/  SHFL.IDX PT, R227, R14, R117, 0x1f ;  /* 0x00001f750ee37589 */ /* 0x000ee800000e0000 */
[----:B------:R-:W3:Y:S01]  /*36c0*/  SHFL.IDX PT, R234, R190, R193, 0x1f ;  /* 0x00001fc1beea7589 */ /* 0x000ee200000e0000 */
[----:B--2---:R-:W-:Y:S01]  /*36d0*/  FMUL.FTZ R195, R104, R195 ;  /* 0x000000c368c37220 */ /* 0x004fe20000410000 */
[----:B------:R-:W-:Y:S01]  /*36e0*/  FADD.FTZ R29, R29, -R232 ;  /* 0x800000e81d1d7221 */ /* 0x000fe20000010000 */
[----:B------:R-:W-:Y:S01]  /*36f0*/  MUFU.EX2 R26, R26 ;  /* 0x0000001a001a7308 */ /* 0x000fe20000000800 */
[----:B------:R-:W-:Y:S01]  /*3700*/  LDS R12, [R12+0x380] ;  /* 0x000380000c0c7984 */ /* 0x000fe20000000800 */
[--C-:B-1----:R-:W-:Y:S01]  /*3710*/  FFMA.FTZ R92, R92, UR4, -R229.reuse ;  /* 0x000000045c5c7c23 */ /* 0x102fe200080108e5 */
[----:B------:R-:W-:Y:S01]  /*3720*/  FFMA.FTZ R207, R207, UR4, -R229 ;  /* 0x00000004cfcf7c23 */ /* 0x000fe200080108e5 */
[--C-:B------:R-:W-:Y:S01]  /*3730*/  FFMA.FTZ R229, R206, UR4, -R225.reuse ;  /* 0x00000004cee57c23 */ /* 0x100fe200080108e1 */
[----:B------:R-:W-:Y:S01]  /*3740*/  FFMA.FTZ R206, R222, UR4, -R225 ;  /* 0x00000004dece7c23 */ /* 0x000fe200080108e1 */
[--C-:B----4-:R-:W-:Y:S01]  /*3750*/  FFMA.FTZ R198, R198, UR4, -R228.reuse ;  /* 0x00000004c6c67c23 */ /* 0x110fe200080108e4 */
[----:B------:R-:W-:Y:S01]  /*3760*/  FFMA.FTZ R219, R219, UR4, -R228 ;  /* 0x00000004dbdb7c23 */ /* 0x000fe200080108e4 */
[----:B------:R-:W-:Y:S01]  /*3770*/  MUFU.EX2 R209, R209 ;  /* 0x000000d100d17308 */ /* 0x000fe20000000800 */
[----:B------:R-:W1:Y:S01]  /*3780*/  SHFL.IDX PT, R228, R15, R117, 0x1f ;  /* 0x00001f750fe47589 */ /* 0x000e6200000e0000 */
[--C-:B-----5:R-:W-:Y:S01]  /*3790*/  FFMA.FTZ R119, R197, UR4, -R24.reuse ;  /* 0x00000004c5777c23 */ /* 0x120fe20008010818 */
[----:B------:R-:W-:Y:S01]  /*37a0*/  FFMA.FTZ R224, R224, UR4, -R24 ;  /* 0x00000004e0e07c23 */ /* 0x000fe20008010818 */
[----:B------:R-:W-:-:S02]  /*37b0*/  VIADD R197, R9, 0x14 ;  /* 0x0000001409c57836 */ /* 0x000fc40000000000 */
[--C-:B---3--:R-:W-:Y:S01]  /*37c0*/  FFMA.FTZ R103, R103, UR4, -R227.reuse ;  /* 0x0000000467677c23 */ /* 0x108fe200080108e3 */
[----:B------:R-:W-:Y:S01]  /*37d0*/  FFMA.FTZ R215, R215, UR4, -R227 ;  /* 0x00000004d7d77c23 */ /* 0x000fe200080108e3 */
[----:B------:R2:W-:Y:S01]  /*37e0*/  MUFU.EX2 R24, R198 ;  /* 0x000000c600187308 */ /* 0x0005e20000000800 */
[----:B------:R-:W3:Y:S04]  /*37f0*/  SHFL.IDX PT, R231, R17, R197, 0x1f ;  /* 0x00001fc511e77589 */ /* 0x000ee800000e0000 */
[----:B------:R-:W4:Y:S01]  /*3800*/  SHFL.IDX PT, R225, R15, R197, 0x1f ;  /* 0x00001fc50fe17589 */ /* 0x000f2200000e0000 */
[----:B------:R-:W-:Y:S01]  /*3810*/  FMUL.FTZ R195, R19, R195 ;  /* 0x000000c313c37220 */ /* 0x000fe20000410000 */
[----:B------:R-:W-:Y:S01]  /*3820*/  FADD.FTZ R232, R31, -R232 ;  /* 0x800000e81fe87221 */ /* 0x000fe20000010000 */
[----:B------:R-:W-:Y:S01]  /*3830*/  FADD.FTZ R27, R27, -R234 ;  /* 0x800000ea1b1b7221 */ /* 0x000fe20000010000 */
[----:B--2---:R-:W-:-:S02]  /*3840*/  VIADD R198, R9, 0x18 ;  /* 0x0000001809c67836 */ /* 0x004fc40000000000 */
[--C-:B------:R-:W-:Y:S01]  /*3850*/  FADD.FTZ R32, R32, -R233.reuse ;  /* 0x800000e920207221 */ /* 0x100fe20000010000 */
[----:B------:R-:W-:Y:S01]  /*3860*/  FADD.FTZ R34, R34, -R233 ;  /* 0x800000e922227221 */ /* 0x000fe20000010000 */
[----:B------:R-:W-:Y:S01]  /*3870*/  FFMA.FTZ R77, -R77, R77, 1 ;  /* 0x3f8000004d4d7423 */ /* 0x000fe2000001014d */
[----:B------:R-:W-:Y:S01]  /*3880*/  FFMA.FTZ R76, -R76, R76, 1 ;  /* 0x3f8000004c4c7423 */ /* 0x000fe2000001014c */
[----:B------:R-:W2:Y:S01]  /*3890*/  SHFL.IDX PT, R226, R17, R198, 0x1f ;  /* 0x00001fc611e27589 */ /* 0x000ea200000e0000 */
[----:B------:R-:W-:Y:S01]  /*38a0*/  MUFU.EX2 R92, R92 ;  /* 0x0000005c005c7308 */ /* 0x000fe20000000800 */
[--C-:B-1----:R-:W-:Y:S02]  /*38b0*/  FFMA.FTZ R204, R204, UR4, -R228.reuse ;  /* 0x00000004cccc7c23 */ /* 0x102fe400080108e4 */
[----:B------:R-:W1:Y:S04]  /*38c0*/  SHFL.IDX PT, R17, R15, R193, 0x1f ;  /* 0x00001fc10f117589 */ /* 0x000e6800000e0000 */
[----:B------:R-:W-:Y:S01]  /*38d0*/  SHFL.IDX PT, R227, R14, R198, 0x1f ;  /* 0x00001fc60ee37589 */ /* 0x000fe200000e0000 */
[----:B------:R-:W-:Y:S01]  /*38e0*/  MUFU.EX2 R207, R207 ;  /* 0x000000cf00cf7308 */ /* 0x000fe20000000800 */
[--C-:B---3--:R-:W-:Y:S01]  /*38f0*/  FFMA.FTZ R93, R93, UR4, -R231.reuse ;  /* 0x000000045d5d7c23 */ /* 0x108fe200080108e7 */
[----:B------:R-:W-:Y:S01]  /*3900*/  FFMA.FTZ R208, R208, UR4, -R231 ;  /* 0x00000004d0d07c23 */ /* 0x000fe200080108e7 */
[----:B------:R-:W-:Y:S01]  /*3910*/  FFMA.FTZ R231, R96, UR4, -R228 ;  /* 0x0000000460e77c23 */ /* 0x000fe200080108e4 */
[--C-:B----4-:R-:W-:Y:S01]  /*3920*/  FFMA.FTZ R99, R99, UR4, -R225.reuse ;  /* 0x0000000463637c23 */ /* 0x110fe200080108e1 */
[----:B------:R-:W-:Y:S01]  /*3930*/  FFMA.FTZ R217, R217, UR4, -R225 ;  /* 0x00000004d9d97c23 */ /* 0x000fe200080108e1 */
[----:B------:R-:W3:Y:S02]  /*3940*/  SHFL.IDX PT, R228, R14, R193, 0x1f ;  /* 0x00001fc10ee47589 */ /* 0x000ee400000e0000 */
[----:B------:R-:W4:Y:S02]  /*3950*/  MUFU.EX2 R19, R224 ;  /* 0x000000e000137308 */ /* 0x000f240000000800 */
[----:B------:R-:W5:Y:S01]  /*3960*/  SHFL.IDX PT, R225, R14, R199, 0x1f ;  /* 0x00001fc70ee17589 */ /* 0x000f6200000e0000 */
[--C-:B--2---:R-:W-:Y:S01]  /*3970*/  FFMA.FTZ R95, R95, UR4, -R226.reuse ;  /* 0x000000045f5f7c23 */ /* 0x104fe200080108e2 */
[----:B------:R-:W-:-:S04]  /*3980*/  FFMA.FTZ R205, R205, UR4, -R226 ;  /* 0x00000004cdcd7c23 */ /* 0x000fc800080108e2 */
[----:B------:R-:W2:Y:S01]  /*3990*/  MUFU.EX2 R31, R219 ;  /* 0x000000db001f7308 */ /* 0x000ea20000000800 */
[----:B------:R-:W4:Y:S01]  /*39a0*/  SHFL.IDX PT, R226, R15, R199, 0x1f ;  /* 0x00001fc70fe27589 */ /* 0x000f2200000e0000 */
[--C-:B-1----:R-:W-:Y:S01]  /*39b0*/  FFMA.FTZ R222, R98, UR4, -R17.reuse ;  /* 0x0000000462de7c23 */ /* 0x102fe20008010811 */
[----:B------:R-:W-:Y:S02]  /*39c0*/  FFMA.FTZ R203, R203, UR4, -R17 ;  /* 0x00000004cbcb7c23 */ /* 0x000fe40008010811 */
[----:B------:R-:W1:Y:S03]  /*39d0*/  SHFL.IDX PT, R98, R15, R198, 0x1f ;  /* 0x00001fc60f627589 */ /* 0x000e6600000e0000 */
[----:B------:R5:W-:Y:S01]  /*39e0*/  MUFU.EX2 R96, R222 ;  /* 0x000000de00607308 */ /* 0x000be20000000800 */
[----:B---3--:R-:W-:-:S07]  /*39f0*/  FFMA.FTZ R102, R102, UR4, -R228 ;  /* 0x0000000466667c23 */ /* 0x008fce00080108e4 */
[----:B------:R3:W-:Y:S01]  /*3a00*/  MUFU.EX2 R17, R229 ;  /* 0x000000e500117308 */ /* 0x0007e20000000800 */
[----:B-----5:R-:W5:Y:S01]  /*3a10*/  SHFL.IDX PT, R222, R14, R9, 0x1f ;  /* 0x00001f090ede7589 */ /* 0x020f6200000e0000 */
[----:B------:R-:W-:Y:S01]  /*3a20*/  FFMA.FTZ R216, R216, UR4, -R228 ;  /* 0x00000004d8d87c23 */ /* 0x000fe200080108e4 */
[--C-:B------:R-:W-:Y:S01]  /*3a30*/  FFMA.FTZ R220, R220, UR4, -R225.reuse ;  /* 0x00000004dcdc7c23 */ /* 0x100fe200080108e1 */
[----:B------:R-:W-:Y:S01]  /*3a40*/  FFMA.FTZ R212, R212, UR4, -R225 ;  /* 0x00000004d4d47c23 */ /* 0x000fe200080108e1 */
[----:B------:R-:W-:Y:S02]  /*3a50*/  FSEL R225, R191, -INF , !P5 ;  /* 0xff800000bfe17808 */ /* 0x000fe40006800000 */
[----:B------:R-:W-:Y:S01]  /*3a60*/  FSEL R228, R192, -INF , !P1 ;  /* 0xff800000c0e47808 */ /* 0x000fe20004800000 */
[----:B------:R-:W-:Y:S01]  /*3a70*/  MUFU.EX2 R95, R95 ;  /* 0x0000005f005f7308 */ /* 0x000fe20000000800 */
[--C-:B----4-:R-:W-:Y:S01]  /*3a80*/  FFMA.FTZ R230, R230, UR4, -R226.reuse ;  /* 0x00000004e6e67c23 */ /* 0x110fe200080108e2 */
[----:B------:R-:W-:Y:S01]  /*3a90*/  FFMA.FTZ R218, R218, UR4, -R226 ;  /* 0x00000004dada7c23 */ /* 0x000fe200080108e2 */
[----:B---3--:R3:W4:Y:S01]  /*3aa0*/  SHFL.IDX PT, R229, R15, R200, 0x1f ;  /* 0x00001fc80fe57589 */ /* 0x00872200000e0000 */
[--C-:B------:R-:W-:Y:S01]  /*3ab0*/  FFMA.FTZ R228, R228, UR4, -R227.reuse ;  /* 0x00000004e4e47c23 */ /* 0x100fe200080108e3 */
[--C-:B-1----:R-:W-:Y:S01]  /*3ac0*/  FFMA.FTZ R100, R100, UR4, -R98.reuse ;  /* 0x0000000464647c23 */ /* 0x102fe20008010862 */
[----:B------:R-:W-:Y:S01]  /*3ad0*/  FFMA.FTZ R213, R213, UR4, -R98 ;  /* 0x00000004d5d57c23 */ /* 0x000fe20008010862 */
[----:B------:R-:W1:Y:S01]  /*3ae0*/  SHFL.IDX PT, R226, R14, R118, 0x1f ;  /* 0x00001f760ee27589 */ /* 0x000e6200000e0000 */
[----:B------:R2:W-:Y:S08]  /*3af0*/  MUFU.EX2 R98, R230 ;  /* 0x000000e600627308 */ /* 0x0005f00000000800 */
[----:B---3--:R3:W-:Y:S01]  /*3b00*/  MUFU.EX2 R15, R231 ;  /* 0x000000e7000f7308 */ /* 0x0087e20000000800 */
[--C-:B-----5:R-:W-:Y:S01]  /*3b10*/  FFMA.FTZ R101, R101, UR4, -R222.reuse ;  /* 0x0000000465657c23 */ /* 0x120fe200080108de */
[----:B------:R-:W-:Y:S01]  /*3b20*/  FFMA.FTZ R214, R214, UR4, -R222 ;  /* 0x00000004d6d67c23 */ /* 0x000fe200080108de */
[----:B--2---:R-:W-:Y:S01]  /*3b30*/  FSEL R230, R196, -INF , !P2 ;  /* 0xff800000c4e67808 */ /* 0x004fe20005000000 */
[----:B------:R-:W2:Y:S04]  /*3b40*/  SHFL.IDX PT, R222, R14, R197, 0x1f ;  /* 0x00001fc50ede7589 */ /* 0x000ea800000e0000 */
[----:B------:R-:W-:Y:S01]  /*3b50*/  FFMA.FTZ R227, R230, UR4, -R227 ;  /* 0x00000004e6e37c23 */ /* 0x000fe200080108e3 */
[----:B---3--:R-:W-:Y:S01]  /*3b60*/  SHFL.IDX PT, R231, R190, R117, 0x1f ;  /* 0x00001f75bee77589 */ /* 0x008fe200000e0000 */
[----:B------:R-:W-:Y:S01]  /*3b70*/  FFMA.FTZ R219, -R18, R18, 1 ;  /* 0x3f80000012db7423 */ /* 0x000fe20000010112 */
[--C-:B----4-:R-:W-:Y:S01]  /*3b80*/  FFMA.FTZ R223, R223, UR4, -R229.reuse ;  /* 0x00000004dfdf7c23 */ /* 0x110fe200080108e5 */
[----:B------:R-:W-:Y:S01]  /*3b90*/  FFMA.FTZ R211, R211, UR4, -R229 ;  /* 0x00000004d3d37c23 */ /* 0x000fe200080108e5 */
[----:B------:R-:W-:Y:S01]  /*3ba0*/  FSEL R229, R115, -INF , !P6 ;  /* 0xff80000073e57808 */ /* 0x000fe20007000000 */
[----:B------:R-:W-:Y:S01]  /*3bb0*/  SHFL.IDX PT, R230, R190, R197, 0x1f ;  /* 0x00001fc5bee67589 */ /* 0x000fe200000e0000 */
[--C-:B-1----:R-:W-:Y:S01]  /*3bc0*/  FFMA.FTZ R235, R235, UR4, -R226.reuse ;  /* 0x00000004ebeb7c23 */ /* 0x102fe200080108e2 */
[----:B------:R-:W-:Y:S01]  /*3bd0*/  FFMA.FTZ R210, R210, UR4, -R226 ;  /* 0x00000004d2d27c23 */ /* 0x000fe200080108e2 */
[----:B------:R-:W-:Y:S01]  /*3be0*/  FMUL.FTZ R32, R94, R32 ;  /* 0x000000205e207220 */ /* 0x000fe20000410000 */
[----:B------:R1:W3:Y:S01]  /*3bf0*/  SHFL.IDX PT, R226, R14, R200, 0x1f ;  /* 0x00001fc80ee27589 */ /* 0x0002e200000e0000 */
[----:B------:R4:W-:Y:S08]  /*3c00*/  MUFU.EX2 R13, R235 ;  /* 0x000000eb000d7308 */ /* 0x0009f00000000800 */
[----:B------:R-:W-:Y:S01]  /*3c10*/  MUFU.EX2 R93, R93 ;  /* 0x0000005d005d7308 */ /* 0x000fe20000000800 */
[----:B----4-:R-:W4:Y:S07]  /*3c20*/  LDL R235, [R1+0x10] ;  /* 0x0000100001eb7983 */ /* 0x010f2e0000100800 */
[----:B-1----:R2:W-:Y:S08]  /*3c30*/  MUFU.EX2 R14, R223 ;  /* 0x000000df000e7308 */ /* 0x0025f00000000800 */
[----:B------:R-:W-:Y:S01]  /*3c40*/  MUFU.EX2 R208, R208 ;  /* 0x000000d000d07308 */ /* 0x000fe20000000800 */
[--C-:B--2---:R-:W-:Y:S01]  /*3c50*/  FFMA.FTZ R223, R225, UR4, -R222.reuse ;  /* 0x00000004e1df7c23 */ /* 0x104fe200080108de */
[----:B------:R-:W-:Y:S01]  /*3c60*/  FFMA.FTZ R222, R229, UR4, -R222 ;  /* 0x00000004e5de7c23 */ /* 0x000fe200080108de */
[----:B------:R-:W-:-:S02]  /*3c70*/  FSEL R225, R194, -INF , !P3 ;  /* 0xff800000c2e17808 */ /* 0x000fc40005800000 */
[----:B------:R-:W-:-:S03]  /*3c80*/  FSEL R229, R201, -INF , !P4 ;  /* 0xff800000c9e57808 */ /* 0x000fc60006000000 */
[--C-:B---3--:R-:W-:Y:S01]  /*3c90*/  FFMA.FTZ R225, R225, UR4, -R226.reuse ;  /* 0x00000004e1e17c23 */ /* 0x108fe200080108e2 */
[----:B------:R-:W-:Y:S01]  /*3ca0*/  FFMA.FTZ R78, -R78, R78, 1 ;  /* 0x3f8000004e4e7423 */ /* 0x000fe2000001014e */
[----:B------:R-:W-:Y:S01]  /*3cb0*/  FFMA.FTZ R226, R229, UR4, -R226 ;  /* 0x00000004e5e27c23 */ /* 0x000fe200080108e2 */
[----:B------:R-:W-:Y:S01]  /*3cc0*/  FFMA.FTZ R80, -R80, R80, 1 ;  /* 0x3f80000050507423 */ /* 0x000fe20000010150 */
[----:B------:R-:W-:Y:S01]  /*3cd0*/  SHFL.IDX PT, R229, R190, R198, 0x1f ;  /* 0x00001fc6bee57589 */ /* 0x000fe200000e0000 */
[----:B------:R-:W-:Y:S03]  /*3ce0*/  MUFU.EX2 R203, R203 ;  /* 0x000000cb00cb7308 */ /* 0x000fe60000000800 */
[----:B------:R-:W1:Y:S01]  /*3cf0*/  SHFL.IDX PT, R190, R190, R200, 0x1f ;  /* 0x00001fc8bebe7589 */ /* 0x000e6200000e0000 */
[----:B------:R-:W-:-:S04]  /*3d00*/  FADD.FTZ R28, R28, -R231 ;  /* 0x800000e71c1c7221 */ /* 0x000fc80000010000 */
[----:B------:R-:W2:Y:S01]  /*3d10*/  MUFU.EX2 R18, R221 ;  /* 0x000000dd00127308 */ /* 0x000ea20000000800 */
[----:B------:R-:W-:-:S07]  /*3d20*/  FADD.FTZ R30, R30, -R231 ;  /* 0x800000e71e1e7221 */ /* 0x000fce0000010000 */
        /* <DEDUP_REMOVED lines=12> */
[----:B------:R-:W-:Y:S01]  /*3df0*/  FFMA.FTZ R27, -R22, R22, 1 ;  /* 0x3f800000161b7423 */ /* 0x000fe20000010116 */
[----:B------:R-:W-:Y:S01]  /*3e00*/  FFMA.FTZ R22, -R23, R23, 1 ;  /* 0x3f80000017167423 */ /* 0x000fe20000010117 */
[----:B------:R-:W-:Y:S01]  /*3e10*/  FMUL.FTZ R23, R31, R30 ;  /* 0x0000001e1f177220 */ /* 0x000fe20000410000 */
[----:B------:R-:W-:-:S02]  /*3e20*/  FMUL.FTZ R28, R26, R29 ;  /* 0x0000001d1a1c7220 */ /* 0x000fc40000410000 */
[----:B------:R-:W-:Y:S01]  /*3e30*/  MUFU.EX2 R100, R100 ;  /* 0x0000006400647308 */ /* 0x000fe20000000800 */
[----:B------:R-:W-:Y:S01]  /*3e40*/  FMUL.FTZ R22, R22, R23 ;  /* 0x0000001716167220 */ /* 0x000fe20000410000 */
[----:B------:R-:W-:Y:S01]  /*3e50*/  FMUL.FTZ R23, R27, R28 ;  /* 0x0000001c1b177220 */ /* 0x000fe20000410000 */
[----:B--2---:R-:W-:Y:S01]  /*3e60*/  FMUL.FTZ R27, R18, R232 ;  /* 0x000000e8121b7220 */ /* 0x004fe20000410000 */
[----:B------:R-:W-:-:S04]  /*3e70*/  FFMA.FTZ R30, -R72, R72, 1 ;  /* 0x3f800000481e7423 */ /* 0x000fc80000010148 */
[----:B------:R-:W-:Y:S01]  /*3e80*/  FMUL.FTZ R30, R30, R27 ;  /* 0x0000001b1e1e7220 */ /* 0x000fe20000410000 */
[----:B------:R-:W-:Y:S01]  /*3e90*/  MUFU.EX2 R213, R213 ;  /* 0x000000d500d57308 */ /* 0x000fe20000000800 */
[----:B------:R-:W-:-:S07]  /*3ea0*/  FFMA.FTZ R29, -R73, R73, 1 ;  /* 0x3f800000491d7423 */ /* 0x000fce0000010149 */
[----:B------:R-:W1:Y:S01]  /*3eb0*/  MUFU.EX2 R27, R205 ;  /* 0x000000cd001b7308 */ /* 0x000e620000000800 */
[----:B------:R-:W-:Y:S01]  /*3ec0*/  FMUL.FTZ R29, R29, R32 ;  /* 0x000000201d1d7220 */ /* 0x000fe20000410000 */
[--C-:B------:R-:W-:Y:S01]  /*3ed0*/  FADD.FTZ R36, R36, -R229.reuse ;  /* 0x800000e524247221 */ /* 0x100fe20000010000 */
[----:B------:R-:W-:Y:S01]  /*3ee0*/  FFMA.FTZ R32, -R75, R75, 1 ;  /* 0x3f8000004b207423 */ /* 0x000fe2000001014b */
[----:B------:R-:W-:Y:S01]  /*3ef0*/  FMUL.FTZ R73, R209, R34 ;  /* 0x00000022d1497220 */ /* 0x000fe20000410000 */
[----:B------:R-:W-:Y:S01]  /*3f00*/  FADD.FTZ R38, R38, -R229 ;  /* 0x800000e526267221 */ /* 0x000fe20000010000 */
[----:B------:R-:W-:Y:S02]  /*3f10*/  FMUL.FTZ R72, R95, R36 ;  /* 0x000000245f487220 */ /* 0x000fe40000410000 */
[----:B------:R-:W-:Y:S01]  /*3f20*/  FMUL.FTZ R32, R32, R73 ;  /* 0x0000004920207220 */ /* 0x000fe20000410000 */
[----:B------:R-:W-:Y:S01]  /*3f30*/  FFMA.FTZ R36, -R79, R79, 1 ;  /* 0x3f8000004f247423 */ /* 0x000fe2000001014f */
[----:B------:R-:W-:Y:S01]  /*3f40*/  MUFU.EX2 R206, R206 ;  /* 0x000000ce00ce7308 */ /* 0x000fe20000000800 */
[----:B-1----:R-:W-:Y:S01]  /*3f50*/  FMUL.FTZ R73, R27, R38 ;  /* 0x000000261b497220 */ /* 0x002fe20000410000 */
[----:B------:R-:W-:-:S06]  /*3f60*/  FMUL.FTZ R38, R77, R72 ;  /* 0x000000484d267220 */ /* 0x000fcc0000410000 */
[----:B------:R-:W-:Y:S01]  /*3f70*/  MUFU.EX2 R99, R99 ;  /* 0x0000006300637308 */ /* 0x000fe20000000800 */
[----:B------:R-:W1:Y:S01]  /*3f80*/  SHFL.IDX PT, R72, R12, R118, 0x1f ;  /* 0x00001f760c487589 */ /* 0x000e6200000e0000 */
[----:B------:R-:W-:-:S03]  /*3f90*/  FMUL.FTZ R36, R36, R73 ;  /* 0x0000004924247220 */ /* 0x000fc60000410000 */
[----:B------:R-:W2:Y:S01]  /*3fa0*/  SHFL.IDX PT, R73, R12, R198, 0x1f ;  /* 0x00001fc60c497589 */ /* 0x000ea200000e0000 */
[--C-:B------:R-:W-:Y:S01]  /*3fb0*/  FADD.FTZ R33, R33, -R230.reuse ;  /* 0x800000e621217221 */ /* 0x100fe20000010000 */
[----:B------:R-:W-:Y:S01]  /*3fc0*/  FADD.FTZ R35, R35, -R230 ;  /* 0x800000e623237221 */ /* 0x000fe20000010000 */
[----:B------:R-:W-:Y:S01]  /*3fd0*/  FFMA.FTZ R34, -R74, R74, 1 ;  /* 0x3f8000004a227423 */ /* 0x000fe2000001014a */
[----:B------:R-:W-:Y:S01]  /*3fe0*/  MUFU.EX2 R217, R217 ;  /* 0x000000d900d97308 */ /* 0x000fe20000000800 */
[----:B------:R-:W-:Y:S01]  /*3ff0*/  FMUL.FTZ R33, R93, R33 ;  /* 0x000000215d217220 */ /* 0x000fe20000410000 */
[----:B------:R-:W-:-:S03]  /*4000*/  FMUL.FTZ R35, R208, R35 ;  /* 0x00000023d0237220 */ /* 0x000fc60000410000 */
[----:B------:R-:W-:Y:S01]  /*4010*/  FMUL.FTZ R34, R34, R33 ;  /* 0x0000002122227220 */ /* 0x000fe20000410000 */
[----:B------:R-:W-:Y:S01]  /*4020*/  FMUL.FTZ R33, R76, R35 ;  /* 0x000000234c217220 */ /* 0x000fe20000410000 */
[----:B------:R-:W-:Y:S01]  /*4030*/  SHFL.IDX PT, R28, R12, R193, 0x1f ;  /* 0x00001fc10c1c7589 */ /* 0x000fe200000e0000 */
[----:B------:R-:W-:Y:S03]  /*4040*/  MUFU.EX2 R101, R101 ;  /* 0x0000006500657308 */ /* 0x000fe60000000800 */
[----:B------:R-:W3:Y:S04]  /*4050*/  SHFL.IDX PT, R35, R12, R9, 0x1f ;  /* 0x00001f090c237589 */ /* 0x000ee800000e0000 */
[----:B------:R-:W-:Y:S01]  /*4060*/  SHFL.IDX PT, R77, R12, R117, 0x1f ;  /* 0x00001f750c4d7589 */ /* 0x000fe200000e0000 */
[----:B------:R-:W-:Y:S01]  /*4070*/  FFMA.FTZ R87, -R87, R87, 1 ;  /* 0x3f80000057577423 */ /* 0x000fe20000010157 */
[----:B------:R-:W-:Y:S01]  /*4080*/  FFMA.FTZ R187, -R187, R187, 1 ;  /* 0x3f800000bbbb7423 */ /* 0x000fe200000101bb */
[----:B------:R-:W-:Y:S01]  /*4090*/  FFMA.FTZ R186, -R186, R186, 1 ;  /* 0x3f800000baba7423 */ /* 0x000fe200000101ba */
[----:B------:R-:W-:Y:S01]  /*40a0*/  SHFL.IDX PT, R75, R12, R199, 0x1f ;  /* 0x00001fc70c4b7589 */ /* 0x000fe200000e0000 */
[----:B------:R-:W-:Y:S03]  /*40b0*/  MUFU.EX2 R102, R102 ;  /* 0x0000006600667308 */ /* 0x000fe60000000800 */
[----:B------:R-:W5:Y:S04]  /*40c0*/  SHFL.IDX PT, R76, R12, R197, 0x1f ;  /* 0x00001fc50c4c7589 */ /* 0x000f6800000e0000 */
[----:B------:R1:W-:Y:S01]  /*40d0*/  SHFL.IDX PT, R74, R12, R200, 0x1f ;  /* 0x00001fc80c4a7589 */ /* 0x0003e200000e0000 */
[----:B------:R-:W-:Y:S01]  /*40e0*/  FFMA.FTZ R184, -R184, R184, 1 ;  /* 0x3f800000b8b87423 */ /* 0x000fe200000101b8 */
[----:B------:R-:W-:Y:S01]  /*40f0*/  MUFU.EX2 R119, R119 ;  /* 0x0000007700777308 */ /* 0x000fe20000000800 */
[----:B-1----:R-:W-:Y:S01]  /*4100*/  FADD.FTZ R12, R45, -R72 ;  /* 0x800000482d0c7221 */ /* 0x002fe20000010000 */
[----:B--2---:R-:W-:-:S06]  /*4110*/  FADD.FTZ R45, R52, -R73 ;  /* 0x80000049342d7221 */ /* 0x004fcc0000010000 */
[----:B------:R-:W-:Y:S01]  /*4120*/  MUFU.EX2 R103, R103 ;  /* 0x0000006700677308 */ /* 0x000fe20000000800 */
[----:B------:R1:W2:Y:S01]  /*4130*/  LDS R52, [R11+0x380] ;  /* 0x000380000b347984 */ /* 0x0002a20000000800 */
[----:B------:R-:W-:Y:S01]  /*4140*/  FMUL.FTZ R37, R92, R37 ;  /* 0x000000255c257220 */ /* 0x000fe20000410000 */
[----:B------:R-:W-:Y:S01]  /*4150*/  FMUL.FTZ R79, R207, R39 ;  /* 0x00000027cf4f7220 */ /* 0x000fe20000410000 */
[--C-:B---3--:R-:W-:Y:S02]  /*4160*/  FADD.FTZ R40, R40, -R35.reuse ;  /* 0x8000002328287221 */ /* 0x108fe40000010000 */
[----:B------:R-:W-:Y:S01]  /*4170*/  FMUL.FTZ R39, R78, R37 ;  /* 0x000000254e277220 */ /* 0x000fe20000410000 */
[----:B------:R-:W-:Y:S01]  /*4180*/  FMUL.FTZ R37, R80, R79 ;  /* 0x0000004f50257220 */ /* 0x000fe20000410000 */
[----:B------:R-:W-:Y:S02]  /*4190*/  FADD.FTZ R79, R42, -R35 ;  /* 0x800000232a4f7221 */ /* 0x000fe40000010000 */
[----:B------:R-:W3:Y:S01]  /*41a0*/  MUFU.EX2 R35, R202 ;  /* 0x000000ca00237308 */ /* 0x000ee20000000800 */
[--C-:B------:R-:W-:Y:S01]  /*41b0*/  FADD.FTZ R41, R41, -R28.reuse ;  /* 0x8000001c29297221 */ /* 0x100fe20000010000 */
[----:B------:R-:W-:Y:S01]  /*41c0*/  FADD.FTZ R28, R43, -R28 ;  /* 0x8000001c2b1c7221 */ /* 0x000fe20000010000 */
[----:B-----5:R-:W-:Y:S01]  /*41d0*/  FADD.FTZ R42, R49, -R76 ;  /* 0x8000004c312a7221 */ /* 0x020fe20000010000 */
[--C-:B------:R-:W-:Y:S01]  /*41e0*/  FADD.FTZ R43, R48, -R75.reuse ;  /* 0x8000004b302b7221 */ /* 0x100fe20000010000 */
[----:B------:R-:W-:Y:S01]  /*41f0*/  FADD.FTZ R72, R47, -R72 ;  /* 0x800000482f487221 */ /* 0x000fe20000010000 */
[----:B------:R-:W-:Y:S01]  /*4200*/  FMUL.FTZ R49, R203, R28 ;  /* 0x0000001ccb317220 */ /* 0x000fe20000410000 */
[----:B------:R-:W-:Y:S01]  /*4210*/  FADD.FTZ R75, R50, -R75 ;  /* 0x8000004b324b7221 */ /* 0x000fe20000010000 */
[----:B------:R-:W-:-:S02]  /*4220*/  FADD.FTZ R76, R51, -R76 ;  /* 0x8000004c334c7221 */ /* 0x000fc40000010000 */
[----:B-1----:R-:W-:Y:S01]  /*4230*/  FMUL.FTZ R11, R84, R49 ;  /* 0x00000031540b7220 */ /* 0x002fe20000410000 */
[----:B------:R-:W-:Y:S01]  /*4240*/  FMUL.FTZ R49, R97, R12 ;  /* 0x0000000c61317220 */ /* 0x000fe20000410000 */
[----:B------:R-:W-:Y:S01]  /*4250*/  FFMA.FTZ R51, -R88, R88, 1 ;  /* 0x3f80000058337423 */ /* 0x000fe20000010158 */
[----:B------:R-:W-:Y:S01]  /*4260*/  FMUL.FTZ R12, R218, R75 ;  /* 0x0000004bda0c7220 */ /* 0x000fe20000410000 */
[----:B---3--:R-:W-:-:S04]  /*4270*/  FMUL.FTZ R72, R35, R72 ;  /* 0x0000004823487220 */ /* 0x008fc80000410000 */
[----:B------:R-:W-:Y:S01]  /*4280*/  FMUL.FTZ R51, R51, R72 ;  /* 0x0000004833337220 */ /* 0x000fe20000410000 */
[--C-:B------:R-:W-:Y:S01]  /*4290*/  FADD.FTZ R44, R44, -R77.reuse ;  /* 0x8000004d2c2c7221 */ /* 0x100fe20000010000 */
[----:B--2---:R-:W1:Y:S04]  /*42a0*/  SHFL.IDX PT, R75, R52, R9, 0x1f ;  /* 0x00001f09344b7589 */ /* 0x004e6800000e0000 */
[----:B------:R-:W2:Y:S01]  /*42b0*/  SHFL.IDX PT, R72, R52, R193, 0x1f ;  /* 0x00001fc134487589 */ /* 0x000ea200000e0000 */
[----:B------:R-:W-:Y:S01]  /*42c0*/  FADD.FTZ R77, R46, -R77 ;  /* 0x8000004d2e4d7221 */ /* 0x000fe20000010000 */
[----:B------:R-:W-:Y:S01]  /*42d0*/  FFMA.FTZ R46, -R81, R81, 1 ;  /* 0x3f800000512e7423 */ /* 0x000fe20000010151 */
[----:B------:R-:W-:Y:S01]  /*42e0*/  FMUL.FTZ R47, R17, R40 ;  /* 0x00000028112f7220 */ /* 0x000fe20000410000 */
[----:B------:R-:W3:Y:S04]  /*42f0*/  SHFL.IDX PT, R118, R52, R118, 0x1f ;  /* 0x00001f7634767589 */ /* 0x000ee800000e0000 */
[----:B------:R-:W5:Y:S01]  /*4300*/  SHFL.IDX PT, R199, R52, R199, 0x1f ;  /* 0x00001fc734c77589 */ /* 0x000f6200000e0000 */
[----:B------:R-:W-:Y:S01]  /*4310*/  FMUL.FTZ R46, R46, R47 ;  /* 0x0000002f2e2e7220 */ /* 0x000fe20000410000 */
[----:B------:R-:W-:Y:S01]  /*4320*/  FFMA.FTZ R47, -R85, R85, 1 ;  /* 0x3f800000552f7423 */ /* 0x000fe20000010155 */
[----:B------:R-:W-:Y:S01]  /*4330*/  FMUL.FTZ R44, R15, R44 ;  /* 0x0000002c0f2c7220 */ /* 0x000fe20000410000 */
[----:B------:R-:W5:Y:S01]  /*4340*/  SHFL.IDX PT, R200, R52, R200, 0x1f ;  /* 0x00001fc834c87589 */ /* 0x000f6200000e0000 */
[--C-:B------:R-:W-:Y:S01]  /*4350*/  FADD.FTZ R53, R53, -R74.reuse ;  /* 0x8000004a35357221 */ /* 0x100fe20000010000 */
[----:B------:R-:W-:Y:S01]  /*4360*/  FADD.FTZ R55, R55, -R74 ;  /* 0x8000004a37377221 */ /* 0x000fe20000010000 */
[----:B------:R-:W-:Y:S01]  /*4370*/  FMUL.FTZ R28, R204, R77 ;  /* 0x0000004dcc1c7220 */ /* 0x000fe20000410000 */
[----:B------:R-:W-:Y:S01]  /*4380*/  FADD.FTZ R54, R54, -R73 ;  /* 0x8000004936367221 */ /* 0x000fe20000010000 */
[----:B------:R-:W4:Y:S01]  /*4390*/  SHFL.IDX PT, R74, R52, R197, 0x1f ;  /* 0x00001fc5344a7589 */ /* 0x000f2200000e0000 */
[----:B------:R-:W-:Y:S01]  /*43a0*/  FMUL.FTZ R47, R47, R44 ;  /* 0x0000002c2f2f7220 */ /* 0x000fe20000410000 */
[----:B------:R-:W-:Y:S01]  /*43b0*/  FMUL.FTZ R44, R87, R28 ;  /* 0x0000001c572c7220 */ /* 0x000fe20000410000 */
[----:B------:R-:W-:Y:S01]  /*43c0*/  FFMA.FTZ R48, -R86, R86, 1 ;  /* 0x3f80000056307423 */ /* 0x000fe20000010156 */
[----:B------:R-:W-:Y:S01]  /*43d0*/  FFMA.FTZ R50, -R89, R89, 1 ;  /* 0x3f80000059327423 */ /* 0x000fe20000010159 */
[----:B------:R-:W-:Y:S01]  /*43e0*/  FMUL.FTZ R43, R98, R43 ;  /* 0x0000002b622b7220 */ /* 0x000fe20000410000 */
[----:B------:R-:W4:Y:S01]  /*43f0*/  SHFL.IDX PT, R117, R52, R117, 0x1f ;  /* 0x00001f7534757589 */ /* 0x000f2200000e0000 */
[----:B------:R-:W-:Y:S01]  /*4400*/  FMUL.FTZ R28, R100, R45 ;  /* 0x0000002d641c7220 */ /* 0x000fe20000410000 */
[----:B------:R-:W-:Y:S01]  /*4410*/  FMUL.FTZ R54, R213, R54 ;  /* 0x00000036d5367220 */ /* 0x000fe20000410000 */
[----:B------:R-:W5:Y:S01]  /*4420*/  MUFU.EX2 R212, R212 ;  /* 0x000000d400d47308 */ /* 0x000f620000000800 */
[----:B------:R2:W4:Y:S01]  /*4430*/  SHFL.IDX PT, R77, R52, R198, 0x1f ;  /* 0x00001fc6344d7589 */ /* 0x00052200000e0000 */
[----:B------:R-:W-:Y:S01]  /*4440*/  FMUL.FTZ R45, R14, R53 ;  /* 0x000000350e2d7220 */ /* 0x000fe20000410000 */
[--C-:B-1----:R-:W-:Y:S01]  /*4450*/  FADD.FTZ R56, R56, -R75.reuse ;  /* 0x8000004b38387221 */ /* 0x102fe20000010000 */
[----:B------:R-:W-:Y:S01]  /*4460*/  FMUL.FTZ R40, R206, R79 ;  /* 0x0000004fce287220 */ /* 0x000fe20000410000 */
[----:B------:R-:W-:Y:S01]  /*4470*/  FMUL.FTZ R48, R48, R49 ;  /* 0x0000003130307220 */ /* 0x000fe20000410000 */
[----:B------:R-:W-:Y:S01]  /*4480*/  FMUL.FTZ R50, R50, R43 ;  /* 0x0000002b32327220 */ /* 0x000fe20000410000 */
[----:B------:R-:W-:Y:S01]  /*4490*/  FFMA.FTZ R49, -R91, R91, 1 ;  /* 0x3f8000005b317423 */ /* 0x000fe2000001015b */
[----:B------:R-:W1:Y:S01]  /*44a0*/  MUFU.EX2 R214, R214 ;  /* 0x000000d600d67308 */ /* 0x000e620000000800 */
[----:B------:R-:W-:Y:S01]  /*44b0*/  FFMA.FTZ R73, -R90, R90, 1 ;  /* 0x3f8000005a497423 */ /* 0x000fe2000001015a */
[----:B------:R-:W-:Y:S01]  /*44c0*/  FMUL.FTZ R42, R99, R42 ;  /* 0x0000002a632a7220 */ /* 0x000fe20000410000 */
[----:B--2---:R-:W-:Y:S01]  /*44d0*/  FMUL.FTZ R52, R187, R54 ;  /* 0x00000036bb347220 */ /* 0x004fe20000410000 */
[----:B------:R-:W-:Y:S01]  /*44e0*/  FMUL.FTZ R43, R217, R76 ;  /* 0x0000004cd92b7220 */ /* 0x000fe20000410000 */
[----:B------:R-:W-:Y:S01]  /*44f0*/  FMUL.FTZ R54, R186, R45 ;  /* 0x0000002dba367220 */ /* 0x000fe20000410000 */
[----:B------:R-:W-:Y:S01]  /*4500*/  FADD.FTZ R79, R58, -R75 ;  /* 0x8000004b3a4f7221 */ /* 0x000fe20000010000 */
[--C-:B------:R-:W-:Y:S01]  /*4510*/  FADD.FTZ R81, R57, -R72.reuse ;  /* 0x8000004839517221 */ /* 0x100fe20000010000 */
[----:B------:R-:W2:Y:S01]  /*4520*/  MUFU.EX2 R225, R225 ;  /* 0x000000e100e17308 */ /* 0x000ea20000000800 */
[----:B------:R-:W-:Y:S01]  /*4530*/  FADD.FTZ R58, R59, -R72 ;  /* 0x800000483b3a7221 */ /* 0x000fe20000010000 */
[----:B------:R-:W-:Y:S01]  /*4540*/  FMUL.FTZ R45, R101, R56 ;  /* 0x00000038652d7220 */ /* 0x000fe20000410000 */
[----:B------:R-:W-:Y:S01]  /*4550*/  FFMA.FTZ R72, -R189, R189, 1 ;  /* 0x3f800000bd487423 */ /* 0x000fe200000101bd */
[----:B------:R-:W-:Y:S01]  /*4560*/  FMUL.FTZ R49, R49, R12 ;  /* 0x0000000c31317220 */ /* 0x000fe20000410000 */
[----:B------:R-:W-:-:S03]  /*4570*/  FMUL.FTZ R73, R73, R42 ;  /* 0x0000002a49497220 */ /* 0x000fc60000410000 */
[----:B------:R-:W2:Y:S01]  /*4580*/  MUFU.EX2 R220, R220 ;  /* 0x000000dc00dc7308 */ /* 0x000ea20000000800 */
[----:B------:R-:W-:Y:S01]  /*4590*/  FMUL.FTZ R42, R184, R43 ;  /* 0x0000002bb82a7220 */ /* 0x000fe20000410000 */
[----:B------:R-:W-:Y:S01]  /*45a0*/  FMUL.FTZ R72, R72, R45 ;  /* 0x0000002d48487220 */ /* 0x000fe20000410000 */
[----:B---3--:R-:W-:Y:S01]  /*45b0*/  FADD.FTZ R78, R61, -R118 ;  /* 0x800000763d4e7221 */ /* 0x008fe20000010000 */
[----:B------:R-:W-:Y:S01]  /*45c0*/  FFMA.FTZ R185, -R185, R185, 1 ;  /* 0x3f800000b9b97423 */ /* 0x000fe200000101b9 */
[----:B-----5:R-:W-:-:S03]  /*45d0*/  FADD.FTZ R61, R66, -R199 ;  /* 0x800000c7423d7221 */ /* 0x020fc60000010000 */
[----:B------:R-:W3:Y:S01]  /*45e0*/  MUFU.EX2 R12, R211 ;  /* 0x000000d3000c7308 */ /* 0x000ee20000000800 */
[----:B------:R-:W-:Y:S01]  /*45f0*/  FMUL.FTZ R53, R185, R28 ;  /* 0x0000001cb9357220 */ /* 0x000fe20000410000 */
[----:B------:R-:W-:-:S06]  /*4600*/  FFMA.FTZ R114, -R114, R114, 1 ;  /* 0x3f80000072727423 */ /* 0x000fcc0000010172 */
[----:B------:R-:W5:Y:S01]  /*4610*/  MUFU.EX2 R43, R216 ;  /* 0x000000d8002b7308 */ /* 0x000f620000000800 */
[----:B------:R-:W-:-:S07]  /*4620*/  FMUL.FTZ R61, R212, R61 ;  /* 0x0000003dd43d7220 */ /* 0x000fce0000410000 */
[----:B------:R-:W5:Y:S01]  /*4630*/  MUFU.EX2 R215, R215 ;  /* 0x000000d700d77308 */ /* 0x000f620000000800 */
[----:B------:R-:W-:-:S07]  /*4640*/  FFMA.FTZ R83, -R83, R83, 1 ;  /* 0x3f80000053537423 */ /* 0x000fce0000010153 */
[----:B------:R-:W5:Y:S01]  /*4650*/  MUFU.EX2 R210, R210 ;  /* 0x000000d200d27308 */ /* 0x000f620000000800 */
[----:B------:R-:W-:-:S07]  /*4660*/  FADD.FTZ R28, R69, -R200 ;  /* 0x800000c8451c7221 */ /* 0x000fce0000010000 */
[----:B------:R-:W5:Y:S01]  /*4670*/  MUFU.EX2 R223, R223 ;  /* 0x000000df00df7308 */ /* 0x000f620000000800 */
[----:B------:R-:W-:-:S07]  /*4680*/  FADD.FTZ R59, R64, -R199 ;  /* 0x800000c7403b7221 */ /* 0x000fce0000010000 */
[----:B------:R-:W-:Y:S08]  /*4690*/  MUFU.EX2 R228, R228 ;  /* 0x000000e400e47308 */ /* 0x000ff00000000800 */
[----:B------:R-:W5:Y:S08]  /*46a0*/  MUFU.EX2 R45, R222 ;  /* 0x000000de002d7308 */ /* 0x000f700000000800 */
[----:B------:R-:W5:Y:S08]  /*46b0*/  MUFU.EX2 R227, R227 ;  /* 0x000000e300e37308 */ /* 0x000f700000000800 */
[----:B------:R-:W5:Y:S01]  /*46c0*/  MUFU.EX2 R226, R226 ;  /* 0x000000e200e27308 */ /* 0x000f620000000800 */
[----:B------:R-:W-:Y:S01]  /*46d0*/  FADD.FTZ R25, R25, -R234 ;  /* 0x800000ea19197221 */ /* 0x000fe20000010000 */
[--C-:B----4-:R-:W-:Y:S01]  /*46e0*/  FADD.FTZ R64, R65, -R74.reuse ;  /* 0x8000004a41407221 */ /* 0x110fe20000010000 */
[----:B------:R-:W-:Y:S01]  /*46f0*/  FADD.FTZ R66, R67, -R74 ;  /* 0x8000004a43427221 */ /* 0x000fe20000010000 */
[----:B------:R-:W-:Y:S01]  /*4700*/  FFMA.FTZ R74, -R106, R106, 1 ;  /* 0x3f8000006a4a7423 */ /* 0x000fe2000001016a */
[----:B-1----:R-:W-:Y:S01]  /*4710*/  FMUL.FTZ R79, R214, R79 ;  /* 0x0000004fd64f7220 */ /* 0x002fe20000410000 */
[----:B------:R-:W-:Y:S01]  /*4720*/  FMUL.FTZ R114, R114, R61 ;  /* 0x0000003d72727220 */ /* 0x000fe20000410000 */
[----:B------:R-:W-:Y:S01]  /*4730*/  FMUL.FTZ R40, R83, R40 ;  /* 0x0000002853287220 */ /* 0x000fe20000410000 */
[----:B------:R-:W-:Y:S01]  /*4740*/  FFMA.FTZ R194, -R194, R194, 1 ;  /* 0x3f800000c2c27423 */ /* 0x000fe200000101c2 */
[----:B--2---:R-:W-:Y:S01]  /*4750*/  FMUL.FTZ R61, R225, R28 ;  /* 0x0000001ce13d7220 */ /* 0x004fe20000410000 */
[----:B------:R-:W-:Y:S01]  /*4760*/  FFMA.FTZ R75, -R105, R105, 1 ;  /* 0x3f800000694b7423 */ /* 0x000fe20000010169 */
[----:B------:R-:W-:Y:S01]  /*4770*/  FMUL.FTZ R56, R102, R81 ;  /* 0x0000005166387220 */ /* 0x000fe20000410000 */
[----:B------:R-:W-:Y:S01]  /*4780*/  FMUL.FTZ R224, R119, R25 ;  /* 0x0000001977e07220 */ /* 0x000fe20000410000 */
[--C-:B------:R-:W-:Y:S01]  /*4790*/  FADD.FTZ R60, R60, -R117.reuse ;  /* 0x800000753c3c7221 */ /* 0x100fe20000010000 */
[----:B------:R-:W-:Y:S01]  /*47a0*/  FADD.FTZ R62, R62, -R117 ;  /* 0x800000753e3e7221 */ /* 0x000fe20000010000 */
[----:B------:R-:W-:Y:S01]  /*47b0*/  FADD.FTZ R83, R63, -R118 ;  /* 0x800000763f537221 */ /* 0x000fe20000010000 */
[----:B------:R-:W-:Y:S01]  /*47c0*/  FFMA.FTZ R112, -R112, R112, 1 ;  /* 0x3f80000070707423 */ /* 0x000fe20000010170 */
[----:B------:R-:W-:Y:S01]  /*47d0*/  FMUL.FTZ R59, R220, R59 ;  /* 0x0000003bdc3b7220 */ /* 0x000fe20000410000 */
[--C-:B------:R-:W-:Y:S01]  /*47e0*/  FADD.FTZ R57, R68, -R77.reuse ;  /* 0x8000004d44397221 */ /* 0x100fe20000010000 */
[----:B------:R-:W-:Y:S01]  /*47f0*/  FADD.FTZ R70, R70, -R77 ;  /* 0x8000004d46467221 */ /* 0x000fe20000010000 */
[----:B------:R-:W-:Y:S01]  /*4800*/  FADD.FTZ R71, R71, -R200 ;  /* 0x800000c847477221 */ /* 0x000fe20000010000 */
[----:B------:R-:W-:Y:S01]  /*4810*/  FMUL.FTZ R74, R74, R79 ;  /* 0x0000004f4a4a7220 */ /* 0x000fe20000410000 */
[----:B------:R-:W-:Y:S01]  /*4820*/  FFMA.FTZ R82, -R82, R82, 1 ;  /* 0x3f80000052527423 */ /* 0x000fe20000010152 */
[----:B------:R-:W-:Y:S01]  /*4830*/  FMUL.FTZ R41, R96, R41 ;  /* 0x0000002960297220 */ /* 0x000fe20000410000 */
[----:B------:R-:W-:Y:S01]  /*4840*/  FMUL.FTZ R79, R194, R61 ;  /* 0x0000003dc24f7220 */ /* 0x000fe20000410000 */
[----:B------:R-:W-:Y:S01]  /*4850*/  FFMA.FTZ R188, -R188, R188, 1 ;  /* 0x3f800000bcbc7423 */ /* 0x000fe200000101bc */
[----:B---3--:R-:W-:Y:S01]  /*4860*/  FMUL.FTZ R55, R12, R55 ;  /* 0x000000370c377220 */ /* 0x008fe20000410000 */
[----:B------:R-:W-:Y:S01]  /*4870*/  FMUL.FTZ R75, R75, R56 ;  /* 0x000000384b4b7220 */ /* 0x000fe20000410000 */
[----:B------:R-:W-:Y:S01]  /*4880*/  F2FP.F16.F32.PACK_AB R61, R11, R40 ;  /* 0x000000280b3d723e */ /* 0x000fe200000000ff */
[----:B------:R-:W-:Y:S01]  /*4890*/  FMUL.FTZ R25, R219, R224 ;  /* 0x000000e0db197220 */ /* 0x000fe20000410000 */
[----:B------:R-:W-:Y:S01]  /*48a0*/  FFMA.FTZ R77, -R107, R107, 1 ;  /* 0x3f8000006b4d7423 */ /* 0x000fe2000001016b */
[----:B-----5:R-:W-:Y:S01]  /*48b0*/  FMUL.FTZ R58, R43, R58 ;  /* 0x0000003a2b3a7220 */ /* 0x020fe20000410000 */
        /* <DEDUP_REMOVED lines=8> */
[----:B------:R-:W-:Y:S01]  /*4940*/  FMUL.FTZ R112, R112, R59 ;  /* 0x0000003b70707220 */ /* 0x000fe20000410000 */
[----:B------:R-:W-:-:S02]  /*4950*/  IMAD R11, R0, 0x3000, R235 ;  /* 0x00003000000b7824 */ /* 0x000fc400078e02eb */
[----:B------:R-:W-:Y:S01]  /*4960*/  FFMA.FTZ R191, -R191, R191, 1 ;  /* 0x3f800000bfbf7423 */ /* 0x000fe200000101bf */
        /* <DEDUP_REMOVED lines=25> */
[----:B------:R-:W-:Y:S02]  /*4b00*/  LEA R11, R11, R16, 0x1 ;  /* 0x000000100b0b7211 */ /* 0x000fe400078e08ff */
        /* <DEDUP_REMOVED lines=12> */
[----:B------:R-:W-:Y:S02]  /*4bd0*/  R2UR UR6, R236 ;  /* 0x00000000ec0672ca */ /* 0x000fe400000e0000 */
[----:B------:R-:W-:Y:S02]  /*4be0*/  F2FP.F16.F32.PACK_AB R52, R75, R72 ;  /* 0x000000484b34723e */ /* 0x000fe400000000ff */
[----:B------:R-:W-:-:S02]  /*4bf0*/  F2FP.F16.F32.PACK_AB R53, R77, R74 ;  /* 0x0000004a4d35723e */ /* 0x000fc400000000ff */
[----:B------:R-:W-:Y:S02]  /*4c00*/  F2FP.F16.F32.PACK_AB R54, R109, R76 ;  /* 0x0000004c6d36723e */ /* 0x000fe400000000ff */
[----:B------:R-:W-:Y:S01]  /*4c10*/  F2FP.F16.F32.PACK_AB R55, R111, R110 ;  /* 0x0000006e6f37723e */ /* 0x000fe200000000ff */
[----:B------:R-:W-:Y:S01]  /*4c20*/  STSM.16.MT88.4 [R11+0x1b000], R64 ;  /* 0x01b000400b007844 */ /* 0x000fe20000004200 */
[----:B------:R-:W-:Y:S02]  /*4c30*/  F2FP.F16.F32.PACK_AB R48, R191, R112 ;  /* 0x00000070bf30723e */ /* 0x000fe400000000ff */
[----:B------:R-:W-:Y:S02]  /*4c40*/  F2FP.F16.F32.PACK_AB R49, R115, R114 ;  /* 0x000000727331723e */ /* 0x000fe400000000ff */
[----:B------:R-:W-:Y:S02]  /*4c50*/  F2FP.F16.F32.PACK_AB R50, R79, R192 ;  /* 0x000000c04f32723e */ /* 0x000fe400000000ff */
[----:B------:R-:W-:Y:S01]  /*4c60*/  F2FP.F16.F32.PACK_AB R51, R201, R196 ;  /* 0x000000c4c933723e */ /* 0x000fe200000000ff */
[----:B------:R-:W-:Y:S01]  /*4c70*/  STSM.16.MT88.4 [R11+0x1b800], R60 ;  /* 0x01b8003c0b007844 */ /* 0x000fe20000004200 */
[----:B------:R-:W-:-:S02]  /*4c80*/  F2FP.F16.F32.PACK_AB R28, R119, R113 ;  /* 0x00000071771c723e */ /* 0x000fc400000000ff */
[----:B------:R-:W-:Y:S01]  /*4c90*/  F2FP.F16.F32.PACK_AB R30, R26, R24 ;  /* 0x000000181a1e723e */ /* 0x000fe200000000ff */
[----:B------:R-:W-:Y:S01]  /*4ca0*/  STSM.16.MT88.4 [R11+0x1c000], R56 ;  /* 0x01c000380b007844 */ /* 0x000fe20000004200 */
[----:B------:R-:W-:Y:S02]  /*4cb0*/  F2FP.F16.F32.PACK_AB R29, R19, R104 ;  /* 0x00000068131d723e */ /* 0x000fe400000000ff */
        /* <DEDUP_REMOVED lines=225> */
.L_x_3562:
        /* <DEDUP_REMOVED lines=56> */
.L_x_3563:
[----:B------:R-:W-:Y:S01]  /*5e50*/  UIADD3 UR45, UR45, 0x1, URZ ;  /* 0x000000012d2d7890 */ /* 0x000fe2000fffe03f */
[----:B------:R-:W-:Y:S02]  /*5e60*/  VIADD R0, R0, 0x1 ;  /* 0x0000000100007836 */ /* 0x000fe40000000000 */
[----:B------:R-:W-:-:S03]  /*5e70*/  VIADD R6, R6, 0x26820 ;  /* 0x0002682006067836 */ /* 0x000fc60000000000 */
        /* <DEDUP_REMOVED lines=8> */
.L_x_3553:
[----:B------:R-:W-:-:S06]  /*5f00*/  UISETP.GE.AND UP0, UPT, UR45, UR44, UPT ;  /* 0x0000002c2d00728c */ /* 0x000fcc000bf06270 */
[----:B------:R-:W-:-:S13]  /*5f10*/  PLOP3.LUT P0, PT, PT, PT, UP0, 0x80, 0x0 ;  /* 0x000000000000781c */ /* 0x000fda0003f0f008 */
[----:B------:R-:W-:Y:S05]  /*5f20*/  @P0 BRA `(.L_x_3565) ;  /* 0x0000004000580947 */ /* 0x000fea0003800000 */
[----:B------:R-:W3:Y:S04]  /*5f30*/  LDL.LU R14, [R1+0x14] ;  /* 0x00001400010e7983 */ /* 0x000ee80000300800 */
[----:B------:R-:W4:Y:S01]  /*5f40*/  LDL.LU R12, [R1+0x8] ;  /* 0x00000800010c7983 */ /* 0x000f220000300800 */
[----:B------:R-:W-:Y:S01]  /*5f50*/  UIMAD UR4, UR41, -0x80, UR42 ;  /* 0xffffff80290478a4 */ /* 0x000fe2000f8e022a */
[----:B------:R-:W-:Y:S01]  /*5f60*/  MOV R185, 0x40000040 ;  /* 0x4000004000b97802 */ /* 0x000fe20000000f00 */
[----:B------:R-:W-:Y:S01]  /*5f70*/  IMAD.MOV.U32 R187, RZ, RZ, 0x40000040 ;  /* 0x40000040ffbb7424 */ /* 0x000fe200078e00ff */
[----:B--2---:R-:W2:Y:S01]  /*5f80*/  S2R R6, SR_TID.X ;  /* 0x0000000000067919 */ /* 0x004ea20000002100 */
[----:B------:R-:W-:Y:S01]  /*5f90*/  IMAD.MOV.U32 R189, RZ, RZ, 0x40000040 ;  /* 0x40000040ffbd7424 */ /* 0x000fe200078e00ff */
[----:B------:R-:W-:Y:S01]  /*5fa0*/  MOV R193, 0x40000040 ;  /* 0x4000004000c17802 */ /* 0x000fe20000000f00 */
[----:B------:R-:W-:Y:S01]  /*5fb0*/  IMAD.MOV.U32 R191, RZ, RZ, 0x40000040 ;  /* 0x40000040ffbf7424 */ /* 0x000fe200078e00ff */
[----:B--2---:R-:W-:-:S04]  /*5fc0*/  IADD3 R6, R6, -0x80, RZ ;  /* 0xffffff8006067810 */ /* 0x004fc80007ffe0ff */
[----:B------:R-:W-:-:S04]  /*5fd0*/  SHF.R.S32.HI R7, RZ, 0x1f, R6 ;  /* 0x0000001fff077819 */ /* 0x000fc80000011406 */
[CC--:B------:R-:W-:Y:S02]  /*5fe0*/  LEA.HI R9, R7.reuse, R6.reuse, RZ, 0x5 ;  /* 0x0000000607097211 */ /* 0x0c0fe400078f28ff */
[-C--:B------:R-:W-:Y:S02]  /*5ff0*/  LEA.HI R8, R7, R6.reuse, RZ, 0x7 ;  /* 0x0000000607087211 */ /* 0x080fe400078f38ff */
[----:B------:R-:W-:Y:S02]  /*6000*/  LOP3.LUT R9, R9, 0xffffffe0, RZ, 0xc0, !PT ;  /* 0xffffffe009097812 */ /* 0x000fe400078ec0ff */
[----:B------:R-:W-:Y:S02]  /*6010*/  LEA.HI R11, R7, R6, RZ, 0x2 ;  /* 0x00000006070b7211 */ /* 0x000fe400078f10ff */
[----:B------:R-:W-:Y:S01]  /*6020*/  LOP3.LUT R7, R8, 0xffffff80, RZ, 0xc0, !PT ;  /* 0xffffff8008077812 */ /* 0x000fe200078ec0ff */
[----:B------:R-:W-:Y:S01]  /*6030*/  IMAD.IADD R10, R6, 0x1, -R9 ;  /* 0x00000001060a7824 */ /* 0x000fe200078e0a09 */
[----:B-1----:R-:W-:-:S02]  /*6040*/  LOP3.LUT R13, R11, 0xfffffffc, RZ, 0xc0, !PT ;  /* 0xfffffffc0b0d7812 */ /* 0x002fc400078ec0ff */
[----:B------:R-:W-:Y:S01]  /*6050*/  SHF.R.S32.HI R8, RZ, 0x7, R8 ;  /* 0x00000007ff087819 */ /* 0x000fe20000011408 */
[C---:B------:R-:W-:Y:S01]  /*6060*/  IMAD.IADD R9, R6.reuse, 0x1, -R7 ;  /* 0x0000000106097824 */ /* 0x040fe200078e0a07 */
[----:B------:R-:W-:Y:S01]  /*6070*/  SHF.R.S32.HI R11, RZ, 0x1f, R10 ;  /* 0x0000001fff0b7819 */ /* 0x000fe2000001140a */
[----:B------:R-:W-:-:S03]  /*6080*/  IMAD.IADD R7, R6, 0x1, -R13 ;  /* 0x0000000106077824 */ /* 0x000fc600078e0a0d */
[CC--:B------:R-:W-:Y:S02]  /*6090*/  LEA.HI R6, R11.reuse, R10.reuse, RZ, 0x3 ;  /* 0x0000000a0b067211 */ /* 0x0c0fe400078f18ff */
[----:B------:R-:W-:Y:S02]  /*60a0*/  LEA.HI R10, R11, R10, RZ, 0x2 ;  /* 0x0000000a0b0a7211 */ /* 0x000fe400078f10ff */
[----:B------:R-:W-:Y:S02]  /*60b0*/  SHF.R.S32.HI R6, RZ, 0x3, R6 ;  /* 0x00000003ff067819 */ /* 0x000fe40000011406 */
[----:B---3--:R-:W-:Y:S02]  /*60c0*/  LEA.HI R9, R14, R9, RZ, 0x5 ;  /* 0x000000090e097211 */ /* 0x008fe400078f28ff */
[----:B------:R-:W-:Y:S02]  /*60d0*/  MOV R14, UR4 ;  /* 0x00000004000e7c02 */ /* 0x000fe40008000f00 */
[----:B------:R-:W-:-:S02]  /*60e0*/  SHF.R.S32.HI R13, RZ, 0x5, R9 ;  /* 0x00000005ff0d7819 */ /* 0x000fc40000011409 */
[----:B------:R-:W-:Y:S02]  /*60f0*/  SHF.R.S32.HI R9, RZ, 0x2, R10 ;  /* 0x00000002ff097819 */ /* 0x000fe4000001140a */
[----:B----4-:R-:W-:Y:S01]  /*6100*/  SHF.R.S32.HI R11, RZ, 0x2, R12 ;  /* 0x00000002ff0b7819 */ /* 0x010fe2000001140c */
[----:B------:R-:W-:Y:S01]  /*6110*/  IMAD R17, R13, -0x10, R14 ;  /* 0xfffffff00d117824 */ /* 0x000fe200078e020e */
[----:B------:R-:W-:Y:S01]  /*6120*/  LEA.HI R14, R8, R8, RZ, 0x1 ;  /* 0x00000008080e7211 */ /* 0x000fe200078f08ff */
[C---:B------:R-:W-:Y:S01]  /*6130*/  VIADD R13, R9.reuse, 0x8 ;  /* 0x00000008090d7836 */ /* 0x040fe20000000000 */
[----:B------:R-:W-:Y:S01]  /*6140*/  SHF.R.S32.HI R12, RZ, 0x1f, R12 ;  /* 0x0000001fff0c7819 */ /* 0x000fe2000001140c */
[----:B------:R-:W-:Y:S01]  /*6150*/  VIADD R19, R9, 0x10 ;  /* 0x0000001009137836 */ /* 0x000fe20000000000 */
[----:B------:R-:W-:Y:S02]  /*6160*/  LOP3.LUT R15, R14, 0xfffffffe, RZ, 0xc0, !PT ;  /* 0xfffffffe0e0f7812 */ /* 0x000fe400078ec0ff */
[----:B------:R-:W-:-:S02]  /*6170*/  LEA.HI R12, R12, R11, RZ, 0x3 ;  /* 0x0000000b0c0c7211 */ /* 0x000fc400078f18ff */
[----:B------:R-:W-:Y:S01]  /*6180*/  LEA.HI R14, R13, R13, RZ, 0x1 ;  /* 0x0000000d0d0e7211 */ /* 0x000fe200078f08ff */
[----:B------:R-:W-:Y:S01]  /*6190*/  IMAD.IADD R8, R8, 0x1, -R15 ;  /* 0x0000000108087824 */ /* 0x000fe200078e0a0f */
[----:B------:R-:W-:Y:S02]  /*61a0*/  LOP3.LUT R12, R12, 0xfffffff8, RZ, 0xc0, !PT ;  /* 0xfffffff80c0c7812 */ /* 0x000fe400078ec0ff */
[----:B------:R-:W-:Y:S02]  /*61b0*/  SHF.R.S32.HI R15, RZ, 0x1, R14 ;  /* 0x00000001ff0f7819 */ /* 0x000fe4000001140e */
[----:B------:R-:W-:Y:S01]  /*61c0*/  IADD3 R23, R17, R12, -R11 ;  /* 0x0000000c11177210 */ /* 0x000fe20007ffe80b */
[----:B------:R-:W-:Y:S01]  /*61d0*/  IMAD.HI R11, R6, 0x2aaaaaab, RZ ;  /* 0x2aaaaaab060b7827 */ /* 0x000fe200078e02ff */
[----:B------:R-:W-:Y:S02]  /*61e0*/  LEA.HI R10, R10, R9, RZ, 0x1 ;  /* 0x000000090a0a7211 */ /* 0x000fe400078f08ff */
[----:B------:R-:W-:Y:S01]  /*61f0*/  LEA.HI R20, R19, R19, RZ, 0x1 ;  /* 0x0000001313147211 */ /* 0x000fe200078f08ff */
[----:B------:R-:W-:Y:S01]  /*6200*/  IMAD.HI R17, R15, 0x2aaaaaab, RZ ;  /* 0x2aaaaaab0f117827 */ /* 0x000fe200078e02ff */
[----:B------:R-:W-:-:S02]  /*6210*/  SHF.R.U32.HI R12, RZ, 0x1, R11 ;  /* 0x00000001ff0c7819 */ /* 0x000fc4000001160b */
[----:B------:R-:W-:Y:S01]  /*6220*/  LOP3.LUT R10, R10, 0xfffffffe, RZ, 0xc0, !PT ;  /* 0xfffffffe0a0a7812 */ /* 0x000fe200078ec0ff */
[----:B------:R-:W-:Y:S01]  /*6230*/  IMAD R8, R8, -0x40, R23 ;  /* 0xffffffc008087824 */ /* 0x000fe200078e0217 */
[----:B------:R-:W-:Y:S02]  /*6240*/  SHF.R.U32.HI R18, RZ, 0x1, R17 ;  /* 0x00000001ff127819 */ /* 0x000fe40000011611 */
[----:B------:R-:W-:Y:S02]  /*6250*/  LEA.HI R11, R11, R12, RZ, 0x1 ;  /* 0x0000000c0b0b7211 */ /* 0x000fe400078f08ff */
[----:B------:R-:W-:Y:S02]  /*6260*/  LEA.HI R18, R17, R18, RZ, 0x1 ;  /* 0x0000001211127211 */ /* 0x000fe400078f08ff */
[----:B------:R-:W-:Y:S01]  /*6270*/  LOP3.LUT R14, R14, 0xfffffffe, RZ, 0xc0, !PT ;  /* 0xfffffffe0e0e7812 */ /* 0x000fe200078ec0ff */
[----:B------:R-:W-:Y:S01]  /*6280*/  IMAD R11, R11, -0xc, R6 ;  /* 0xfffffff40b0b7824 */ /* 0x000fe200078e0206 */
[----:B------:R-:W-:Y:S01]  /*6290*/  SHF.R.S32.HI R21, RZ, 0x1, R20 ;  /* 0x00000001ff157819 */ /* 0x000fe20000011414 */
[----:B------:R-:W-:Y:S01]  /*62a0*/  IMAD R15, R18, -0xc, R15 ;  /* 0xfffffff4120f7824 */ /* 0x000fe200078e020f */
[----:B------:R-:W-:Y:S01]  /*62b0*/  IADD3 R10, R9, -R10, RZ ;  /* 0x8000000a090a7210 */ /* 0x000fe20007ffe0ff */
[----:B------:R-:W-:Y:S01]  /*62c0*/  IMAD.IADD R14, R13, 0x1, -R14 ;  /* 0x000000010d0e7824 */ /* 0x000fe200078e0a0e */
[----:B------:R-:W-:Y:S01]  /*62d0*/  LOP3.LUT R20, R20, 0xfffffffe, RZ, 0xc0, !PT ;  /* 0xfffffffe14147812 */ /* 0x000fe200078ec0ff */
[----:B------:R-:W-:-:S03]  /*62e0*/  IMAD.HI R22, R21, 0x2aaaaaab, RZ ;  /* 0x2aaaaaab15167827 */ /* 0x000fc600078e02ff */
[----:B------:R-:W-:Y:S01]  /*62f0*/  LEA R9, R15, R14, 0x3 ;  /* 0x0000000e0f097211 */ /* 0x000fe200078e18ff */
[----:B------:R-:W-:Y:S01]  /*6300*/  IMAD R10, R11, 0x8, R10 ;  /* 0x000000080b0a7824 */ /* 0x000fe200078e020a */
[----:B------:R-:W-:Y:S01]  /*6310*/  SHF.R.U32.HI R23, RZ, 0x1, R22 ;  /* 0x00000001ff177819 */ /* 0x000fe20000011616 */
[C-C-:B------:R-:W-:Y:S02]  /*6320*/  IMAD R6, R5.reuse, 0x800, R16.reuse ;  /* 0x0000080005067824 */ /* 0x140fe400078e0210 */
[----:B------:R-:W-:Y:S01]  /*6330*/  IMAD R5, R5, 0x2000, R16 ;  /* 0x0000200005057824 */ /* 0x000fe200078e0210 */
[----:B------:R1:W-:Y:S01]  /*6340*/  STL [R1+0x20], R10 ;  /* 0x0000200a01007387 */ /* 0x0003e20000100800 */
[----:B------:R-:W-:Y:S01]  /*6350*/  LEA.HI R22, R22, R23, RZ, 0x1 ;  /* 0x0000001716167211 */ /* 0x000fe200078f08ff */
[----:B------:R-:W-:Y:S01]  /*6360*/  IMAD.IADD R20, R19, 0x1, -R20 ;  /* 0x0000000113147824 */ /* 0x000fe200078e0a14 */
[----:B------:R-:W-:Y:S01]  /*6370*/  IADD3 R6, R6, 0x1a800, RZ ;  /* 0x0001a80006067810 */ /* 0x000fe20007ffe0ff */
[----:B------:R2:W-:Y:S01]  /*6380*/  STL [R1+0x1c], R9 ;  /* 0x00001c0901007387 */ /* 0x0005e20000100800 */
[----:B------:R-:W-:-:S02]  /*6390*/  IMAD.MOV.U32 R23, RZ, RZ, 0x40000040 ;  /* 0x40000040ff177424 */ /* 0x000fc400078e00ff */
[----:B------:R-:W-:Y:S01]  /*63a0*/  SHF.R.U32.HI R6, RZ, 0x4, R6 ;  /* 0x00000004ff067819 */ /* 0x000fe20000011606 */
[----:B------:R-:W-:-:S03]  /*63b0*/  IMAD R21, R22, -0xc, R21 ;  /* 0xfffffff416157824 */ /* 0x000fc600078e0215 */
[----:B------:R-:W-:Y:S01]  /*63c0*/  LOP3.LUT R6, R6, 0x3fff, RZ, 0xc0, !PT ;  /* 0x00003fff06067812 */ /* 0x000fe200078ec0ff */
[----:B-1----:R-:W-:Y:S02]  /*63d0*/  IMAD R10, R21, 0x8, R20 ;  /* 0x00000008150a7824 */ /* 0x002fe400078e0214 */
[----:B--2---:R-:W-:Y:S01]  /*63e0*/  VIADD R9, R5, 0x4000 ;  /* 0x0000400005097836 */ /* 0x004fe20000000000 */
[----:B------:R-:W-:Y:S02]  /*63f0*/  SHF.R.U32.HI R5, RZ, 0x4, R5 ;  /* 0x00000004ff057819 */ /* 0x000fe40000011605 */
[----:B------:R-:W-:Y:S01]  /*6400*/  LOP3.LUT R6, R6, 0x10000, RZ, 0xfc, !PT ;  /* 0x0001000006067812 */ /* 0x000fe200078efcff */
[----:B------:R-:W-:Y:S01]  /*6410*/  STL [R1+0x14], R10 ;  /* 0x0000140a01007387 */ /* 0x000fe20000100800 */
[----:B------:R-:W-:Y:S02]  /*6420*/  SHF.R.U32.HI R9, RZ, 0x4, R9 ;  /* 0x00000004ff097819 */ /* 0x000fe40000011609 */
[----:B------:R-:W-:-:S02]  /*6430*/  LOP3.LUT R5, R5, 0x3fff, RZ, 0xc0, !PT ;  /* 0x00003fff05057812 */ /* 0x000fc400078ec0ff */
[----:B------:R-:W-:Y:S02]  /*6440*/  LOP3.LUT R9, R9, 0x3fff, RZ, 0xc0, !PT ;  /* 0x00003fff09097812 */ /* 0x000fe400078ec0ff */
[----:B------:R-:W-:Y:S02]  /*6450*/  LOP3.LUT R11, R5, 0x10000, RZ, 0xfc, !PT ;  /* 0x00010000050b7812 */ /* 0x000fe400078efcff */
[----:B------:R-:W-:Y:S01]  /*6460*/  LOP3.LUT R5, R9, 0x10000, RZ, 0xfc, !PT ;  /* 0x0001000009057812 */ /* 0x000fe200078efcff */
[----:B------:R-:W-:Y:S01]  /*6470*/  VIADD R9, R7, 0x8 ;  /* 0x0000000807097836 */ /* 0x000fe20000000000 */
[C---:B------:R-:W-:Y:S01]  /*6480*/  IADD3 R186, R11.reuse, 0x6, RZ ;  /* 0x000000060bba7810 */ /* 0x040fe20007ffe0ff */
[----:B------:R-:W-:Y:S01]  /*6490*/  STL [R1+0xc], R11 ;  /* 0x00000c0b01007387 */ /* 0x000fe20000100800 */
[----:B------:R-:W-:Y:S01]  /*64a0*/  VIADD R22, R11, 0x2 ;  /* 0x000000020b167836 */ /* 0x000fe20000000000 */
[----:B------:R-:W-:Y:S01]  /*64b0*/  IADD3 R9, R7, 0x14, RZ ;  /* 0x0000001407097810 */ /* 0x000fe20007ffe0ff */
[C---:B------:R-:W-:Y:S01]  /*64c0*/  VIADD R188, R5.reuse, 0x2 ;  /* 0x0000000205bc7836 */ /* 0x040fe20000000000 */
[----:B------:R1:W-:Y:S01]  /*64d0*/  STL [R1+0x18], R6 ;  /* 0x0000180601007387 */ /* 0x0003e20000100800 */
[----:B------:R-:W-:-:S02]  /*64e0*/  VIADD R190, R5, 0x4 ;  /* 0x0000000405be7836 */ /* 0x000fc40000000000 */
[----:B------:R-:W-:Y:S01]  /*64f0*/  VIADD R192, R5, 0x6 ;  /* 0x0000000605c07836 */ /* 0x000fe20000000000 */
[----:B------:R2:W-:Y:S01]  /*6500*/  STL [R1+0x8], R5 ;  /* 0x0000080501007387 */ /* 0x0005e20000100800 */
[----:B------:R-:W-:Y:S02]  /*6510*/  VIADD R184, R11, 0x4 ;  /* 0x000000040bb87836 */ /* 0x000fe40000000000 */
[C---:B-1----:R-:W-:Y:S02]  /*6520*/  VIADD R6, R7.reuse, 0xc ;  /* 0x0000000c07067836 */ /* 0x042fe40000000000 */
[C---:B------:R-:W-:Y:S01]  /*6530*/  VIADD R6, R7.reuse, 0x18 ;  /* 0x0000001807067836 */ /* 0x040fe20000000000 */
[C---:B--2---:R-:W-:Y:S01]  /*6540*/  IADD3 R5, R7.reuse, 0x4, RZ ;  /* 0x0000000407057810 */ /* 0x044fe20007ffe0ff */
[C---:B------:R-:W-:Y:S02]  /*6550*/  VIADD R5, R7.reuse, 0x10 ;  /* 0x0000001007057836 */ /* 0x040fe40000000000 */
[----:B------:R-:W-:-:S07]  /*6560*/  VIADD R5, R7, 0x1c ;  /* 0x0000001c07057836 */ /* 0x000fce0000000000 */
.L_x_3576:
[----:B------:R-:W-:-:S05]  /*6570*/  IMAD.U32 R5, RZ, RZ, UR36 ;  /* 0x00000024ff057e24 */ /* 0x000fca000f8e00ff */
[----:B------:R-:W-:-:S04]  /*6580*/  LOP3.LUT R5, R5, 0x1, RZ, 0xfc, !PT ;  /* 0x0000000105057812 */ /* 0x000fc800078efcff */
[----:B------:R-:W-:-:S13]  /*6590*/  ISETP.NE.AND P0, PT, R5, 0x3, PT ;  /* 0x000000030500780c */ /* 0x000fda0003f05270 */
[----:B--2---:R-:W-:Y:S05]  /*65a0*/  @!P0 BRA `(.L_x_3566) ;  /* 0x0000000000048947 */ /* 0x004fea0003800000 */
[----:B------:R-:W-:Y:S01]  /*65b0*/  BPT.TRAP 0x1 ;  /* 0x000000040000795c */ /* 0x000fe20000300000 */
.L_x_3566:
[----:B------:R-:W-:Y:S01]  /*65c0*/  IMAD R5, R0, 0x8, R16 ;  /* 0x0000000800057824 */ /* 0x000fe200078e0210 */
[----:B------:R-:W-:-:S04]  /*65d0*/  SHF.L.U32 R18, R4, 0x1f, RZ ;  /* 0x0000001f04127819 */ /* 0x000fc800000006ff */
[----:B------:R1:W2:Y:S01]  /*65e0*/  SYNCS.PHASECHK.TRANS64.TRYWAIT P1, [R5+URZ+0x26810], R18 ;  /* 0x02681012050075a7 */ /* 0x0002a2000802017f */
[----:B------:R-:W-:Y:S05]  /*65f0*/  @!P0 BRA `(.L_x_3567) ;  /* 0x0000000000048947 */ /* 0x000fea0003800000 */
[----:B------:R-:W-:Y:S01]  /*6600*/  BPT.TRAP 0x1 ;  /* 0x000000040000795c */ /* 0x000fe20000300000 */
.L_x_3567:
[----:B------:R-:W-:-:S05]  /*6610*/  VIADD R6, R16, 0xe000 ;  /* 0x0000e00010067836 */ /* 0x000fca0000000000 */
[----:B------:R-:W-:-:S04]  /*6620*/  SHF.R.U32.HI R6, RZ, 0x4, R6 ;  /* 0x00000004ff067819 */ /* 0x000fc80000011606 */
[----:B------:R-:W-:-:S04]  /*6630*/  LOP3.LUT R6, R6, 0x3fff, RZ, 0xc0, !PT ;  /* 0x00003fff06067812 */ /* 0x000fc800078ec0ff */
[----:B------:R-:W-:Y:S01]  /*6640*/  LOP3.LUT R9, R6, 0x10000, RZ, 0xfc, !PT ;  /* 0x0001000006097812 */ /* 0x000fe200078efcff */
[----:B--2---:R-:W-:Y:S06]  /*6650*/  @P1 BRA `(.L_x_3568) ;  /* 0x0000000000081947 */ /* 0x004fec0003800000 */
[----:B------:R-:W2:Y:S02]  /*6660*/  SYNCS.PHASECHK.TRANS64.TRYWAIT P1, [R5+URZ+0x26810], R18 ;  /* 0x02681012050075a7 */ /* 0x000ea4000802017f */
[----:B--2---:R-:W-:Y:S05]  /*6670*/  @!P1 BRA `(.L_x_3569) ;  /* 0x0000008c00c89947 */ /* 0x004fea0003800000 */
.L_x_3568:
        /* <DEDUP_REMOVED lines=10> */
[----:B------:R-:W-:-:S02]  /*6720*/  R2UR UR8, R22 ;  /* 0x00000000160872ca */ /* 0x000fc400000e0000 */
[----:B------:R-:W-:Y:S01]  /*6730*/  R2UR UR9, R23 ;  /* 0x00000000170972ca */ /* 0x000fe200000e0000 */
[----:B------:R-:W-:Y:S01]  /*6740*/  UMOV UR11, 0x40000040 ;  /* 0x40000040000b7882 */ /* 0x000fe20000000000 */
[----:B---3--:R-:W-:-:S13]  /*6750*/  R2UR UR4, R13 ;  /* 0x000000000d0472ca */ /* 0x008fda00000e0000 */
[----:B------:R-:W-:Y:S01]  /*6760*/  HGMMA.64x96x16.F32 R72, gdesc[UR4], RZ, !UPT, gsb0 ;  /* 0x01600000044879f0 */ /* 0x000fe2000c0008ff */
[----:B------:R-:W-:-:S07]  /*6770*/  UIADD3 UR4, UR6, 0x2, URZ ;  /* 0x0000000206047890 */ /* 0x000fce000fffe03f */
[----:B------:R-:W-:Y:S01]  /*6780*/  UMOV UR10, UR4 ;  /* 0x00000004000a7c82 */ /* 0x000fe20008000000 */
[----:B------:R-:W-:Y:S02]  /*6790*/  WARPGROUP.DEPBAR.LE gsb0, 0x0 ;  /* 0x00008000000079c5 */ /* 0x000fe40000010000 */
[----:B------:R-:W-:-:S06]  /*67a0*/  WARPGROUP.ARRIVE ;  /* 0x00000000000079c5 */ /* 0x000fcc0000000000 */
[----:B------:R-:W-:Y:S01]  /*67b0*/  HGMMA.64x96x16.F32 R72, gdesc[UR8], R72, gsb0 ;  /* 0x01600000084879f0 */ /* 0x000fe20008000848 */
[----:B------:R-:W-:Y:S02]  /*67c0*/  R2UR UR8, R184 ;  /* 0x00000000b80872ca */ /* 0x000fe400000e0000 */
[----:B------:R-:W-:Y:S01]  /*67d0*/  R2UR UR9, R185 ;  /* 0x00000000b90972ca */ /* 0x000fe200000e0000 */
[----:B------:R-:W-:Y:S01]  /*67e0*/  UIADD3 UR4, UR6, 0x4, URZ ;  /* 0x0000000406047890 */ /* 0x000fe2000fffe03f */
[----:B------:R-:W-:-:S06]  /*67f0*/  UMOV UR11, 0x40000040 ;  /* 0x40000040000b7882 */ /* 0x000fcc0000000000 */
[----:B------:R-:W-:Y:S01]  /*6800*/  UMOV UR10, UR4 ;  /* 0x00000004000a7c82 */ /* 0x000fe20008000000 */
[----:B------:R-:W-:Y:S02]  /*6810*/  WARPGROUP.DEPBAR.LE gsb0, 0x0 ;  /* 0x00008000000079c5 */ /* 0x000fe40000010000 */
[----:B------:R-:W-:-:S06]  /*6820*/  WARPGROUP.ARRIVE ;  /* 0x00000000000079c5 */ /* 0x000fcc0000000000 */
[----:B------:R-:W-:Y:S01]  /*6830*/  HGMMA.64x96x16.F32 R72, gdesc[UR8], R72, gsb0 ;  /* 0x01600000084879f0 */ /* 0x000fe20008000848 */
[----:B------:R-:W-:Y:S02]  /*6840*/  R2UR UR4, R186 ;  /* 0x00000000ba0472ca */ /* 0x000fe400000e0000 */
[----:B------:R-:W-:Y:S01]  /*6850*/  R2UR UR5, R187 ;  /* 0x00000000bb0572ca */ /* 0x000fe200000e0000 */
[----:B------:R-:W-:Y:S01]  /*6860*/  UIADD3 UR6, UR6, 0x6, URZ ;  /* 0x0000000606067890 */ /* 0x000fe2000fffe03f */
[----:B------:R-:W-:Y:S01]  /*6870*/  UMOV UR7, 0x40000040 ;  /* 0x4000004000077882 */ /* 0x000fe20000000000 */
[C---:B----4-:R-:W-:Y:S01]  /*6880*/  IMAD R12, R0.reuse, 0x80, R12 ;  /* 0x00000080000c7824 */ /* 0x050fe200078e020c */
[C---:B-----5:R-:W-:Y:S01]  /*6890*/  LEA R10, R0.reuse, R10, 0x7 ;  /* 0x0000000a000a7211 */ /* 0x060fe200078e38ff */
[----:B--2---:R-:W-:-:S03]  /*68a0*/  IMAD R14, R0, 0x80, R11 ;  /* 0x00000080000e7824 */ /* 0x004fc600078e020b */
[C---:B------:R-:W-:Y:S01]  /*68b0*/  LEA R9, R3.reuse, R12, 0x1 ;  /* 0x0000000c03097211 */ /* 0x040fe200078e08ff */
[----:B------:R-:W-:Y:S01]  /*68c0*/  IMAD R11, R3, 0x2, R14 ;  /* 0x00000002030b7824 */ /* 0x000fe200078e020e */
[----:B------:R-:W-:Y:S02]  /*68d0*/  WARPGROUP.DEPBAR.LE gsb0, 0x0 ;  /* 0x00008000000079c5 */ /* 0x000fe40000010000 */
[----:B------:R-:W-:-:S06]  /*68e0*/  WARPGROUP.ARRIVE ;  /* 0x00000000000079c5 */ /* 0x000fcc0000000000 */
[----:B------:R-:W-:Y:S01]  /*68f0*/  HGMMA.64x96x16.F32 R72, gdesc[UR4], R72, gsb0 ;  /* 0x01600000044879f0 */ /* 0x000fe20008000848 */
[----:B------:R-:W-:Y:S01]  /*6900*/  IMAD R227, R3, 0x2, R10 ;  /* 0x0000000203e37824 */ /* 0x000fe200078e020a */
[----:B------:R-:W-:Y:S01]  /*6910*/  LEA R12, R11, R16, 0x2 ;  /* 0x000000100b0c7211 */ /* 0x000fe200078e10ff */
[--C-:B------:R-:W-:Y:S02]  /*6920*/  IMAD R13, R9, 0x4, R16.reuse ;  /* 0x00000004090d7824 */ /* 0x100fe400078e0210 */
[----:B------:R-:W-:Y:S02]  /*6930*/  IMAD R198, R227, 0x4, R16 ;  /* 0x00000004e3c67824 */ /* 0x000fe400078e0210 */
[----:B------:R-:W-:-:S04]  /*6940*/  VIADD R10, R16, 0x1a000 ;  /* 0x0001a000100a7836 */ /* 0x000fc80000000000 */
[--C-:B------:R-:W-:Y:S02]  /*6950*/  IMAD R227, R227, 0x4, R10.reuse ;  /* 0x00000004e3e37824 */ /* 0x100fe400078e020a */
[----:B------:R-:W-:Y:S01]  /*6960*/  IMAD R9, R9, 0x4, R10 ;  /* 0x0000000409097824 */ /* 0x000fe200078e020a */
[----:B------:R-:W-:Y:S01]  /*6970*/  LEA R10, R11, R10, 0x2 ;  /* 0x0000000a0b0a7211 */ /* 0x000fe200078e10ff */
[----:B------:R-:W-:Y:S02]  /*6980*/  WARPGROUP.DEPBAR.LE gsb0, 0x0 ;  /* 0x00008000000079c5 */ /* 0x000fe40000010000 */
[----:B------:R-:W2:Y:S04]  /*6990*/  LDS R198, [R198+0x1a000] ;  /* 0x01a00000c6c67984 */ /* 0x000ea80000000800 */
[----:B------:R-:W3:Y:S04]  /*69a0*/  LDS R13, [R13+0x1a000] ;  /* 0x01a000000d0d7984 */ /* 0x000ee80000000800 */
[----:B------:R-:W4:Y:S01]  /*69b0*/  LDS R12, [R12+0x1a000] ;  /* 0x01a000000c0c7984 */ /* 0x000f220000000800 */
[----:B------:R-:W-:Y:S05]  /*69c0*/  @!P0 BRA `(.L_x_3570) ;  /* 0x0000000000048947 */ /* 0x000fea0003800000 */
[----:B------:R-:W-:Y:S01]  /*69d0*/  BPT.TRAP 0x1 ;  /* 0x000000040000795c */ /* 0x000fe20000300000 */
.L_x_3570:
[----:B------:R1:W1:Y:S01]  /*69e0*/  SYNCS.PHASECHK.TRANS64.TRYWAIT P1, [R5+URZ+0x26830], R18 ;  /* 0x02683012050075a7 */ /* 0x000262000802017f */
[----:B------:R-:W-:Y:S05]  /*69f0*/  @!P0 BRA `(.L_x_3571) ;  /* 0x0000000000048947 */ /* 0x000fea0003800000 */
[----:B------:R-:W-:Y:S01]  /*6a00*/  BPT.TRAP 0x1 ;  /* 0x000000040000795c */ /* 0x000fe20000300000 */
.L_x_3571:
        /* <DEDUP_REMOVED lines=8> */
.L_x_3572:
        /* <DEDUP_REMOVED lines=20> */
[----:B---3--:R-:W-:Y:S01]  /*6bd0*/  SHFL.IDX PT, R224, R13, R233, 0x1f ;  /* 0x00001fe90de07589 */ /* 0x008fe200000e0000 */
[----:B------:R-:W-:-:S03]  /*6be0*/  VIADD R11, R7, 0x1c ;  /* 0x0000001c070b7836 */ /* 0x000fc60000000000 */
[----:B--2---:R-:W-:Y:S04]  /*6bf0*/  SHFL.IDX PT, R204, R198, R231, 0x1f ;  /* 0x00001fe7c6cc7589 */ /* 0x004fe800000e0000 */
        /* <DEDUP_REMOVED lines=141> */
[----:B------:R-:W-:Y:S01]  /*74d0*/  MUFU.TANH R84, R84 ;  /* 0x0000005400547308 */ /* 0x000fe20000002400 */
[----:B--2---:R-:W-:-:S07]  /*74e0*/  FSEL R205, R80, -INF , P1 ;  /* 0xff80000050cd7808 */ /* 0x004fce0000800000 */
[----:B------:R-:W-:Y:S01]  /*74f0*/  MUFU.TANH R83, R83 ;  /* 0x0000005300537308 */ /* 0x000fe20000002400 */
[----:B----4-:R-:W-:-:S05]  /*7500*/  FSEL R225, R82, -INF , P2 ;  /* 0xff80000052e17808 */ /* 0x010fca0001000000 */
[----:B------:R-:W-:Y:S02]  /*7510*/  FFMA.FTZ R225, R225, UR4, -R216 ;  /* 0x00000004e1e17c23 */ /* 0x000fe400080108d8 */
[----:B------:R-:W2:Y:S01]  /*7520*/  MUFU.TANH R194, R194 ;  /* 0x000000c200c27308 */ /* 0x000ea20000002400 */
[----:B------:R-:W-:Y:S02]  /*7530*/  WARPGROUP.DEPBAR.LE gsb0, 0x0 ;  /* 0x00008000000079c5 */ /* 0x000fe40000010000 */
[----:B------:R-:W-:-:S05]  /*7540*/  WARPGROUP.ARRIVE ;  /* 0x00000000000079c5 */ /* 0x000fca0000000000 */
[----:B------:R4:W-:Y:S01]  /*7550*/  MUFU.EX2 R88, R199 ;  /* 0x000000c700587308 */ /* 0x0009e20000000800 */
[----:B------:R-:W-:Y:S01]  /*7560*/  HGMMA.64x96x16.F32 R24, gdesc[UR8], R24, gsb0 ;  /* 0x01600000081879f0 */ /* 0x000fe20008000818 */
[----:B------:R-:W-:Y:S01]  /*7570*/  R2UR UR8, R192 ;  /* 0x00000000c00872ca */ /* 0x000fe200000e0000 */
[----:B------:R-:W-:Y:S01]  /*7580*/  UMOV UR10, UR6 ;  /* 0x00000006000a7c82 */ /* 0x000fe20008000000 */
[----:B------:R-:W-:Y:S01]  /*7590*/  R2UR UR9, R193 ;  /* 0x00000000c10972ca */ /* 0x000fe200000e0000 */
[----:B------:R-:W-:Y:S01]  /*75a0*/  UMOV UR11, 0x40000040 ;  /* 0x40000040000b7882 */ /* 0x000fe20000000000 */
[----:B----4-:R-:W-:Y:S02]  /*75b0*/  FSEL R199, R78, -INF , P2 ;  /* 0xff8000004ec77808 */ /* 0x010fe40001000000 */
[----:B------:R-:W4:Y:S01]  /*75c0*/  MUFU.TANH R195, R195 ;  /* 0x000000c300c37308 */ /* 0x000f220000002400 */
[----:B--2---:R-:W-:Y:S02]  /*75d0*/  FSEL R202, R194, -INF , P2 ;  /* 0xff800000c2ca7808 */ /* 0x004fe40001000000 */
[--C-:B------:R-:W-:Y:S01]  /*75e0*/  FFMA.FTZ R95, R199, UR4, -R96.reuse ;  /* 0x00000004c75f7c23 */ /* 0x100fe20008010860 */
[----:B------:R-:W-:Y:S01]  /*75f0*/  FSEL R199, R81, -INF , P2 ;  /* 0xff80000051c77808 */ /* 0x000fe20001000000 */
[----:B------:R-:W-:Y:S01]  /*7600*/  FFMA.FTZ R96, R205, UR4, -R96 ;  /* 0x00000004cd607c23 */ /* 0x000fe20008010860 */
[----:B------:R-:W-:-:S02]  /*7610*/  FSEL R205, R83, -INF , P1 ;  /* 0xff80000053cd7808 */ /* 0x000fc40000800000 */
[----:B------:R-:W2:Y:S01]  /*7620*/  MUFU.TANH R98, R98 ;  /* 0x0000006200627308 */ /* 0x000ea20000002400 */
[----:B------:R-:W-:Y:S01]  /*7630*/  FFMA.FTZ R223, R202, UR4, -R213 ;  /* 0x00000004cadf7c23 */ /* 0x000fe200080108d5 */
[--C-:B------:R-:W-:Y:S01]  /*7640*/  FFMA.FTZ R226, R199, UR4, -R224.reuse ;  /* 0x00000004c7e27c23 */ /* 0x100fe200080108e0 */
[----:B------:R-:W-:Y:S01]  /*7650*/  FSEL R199, R84, -INF , P1 ;  /* 0xff80000054c77808 */ /* 0x000fe20000800000 */
[----:B------:R-:W-:Y:S01]  /*7660*/  FFMA.FTZ R224, R205, UR4, -R224 ;  /* 0x00000004cde07c23 */ /* 0x000fe200080108e0 */
[----:B------:R-:W-:-:S03]  /*7670*/  FFMA.FTZ R202, -R14, R14, 1 ;  /* 0x3f8000000eca7423 */ /* 0x000fc6000001010e */
[----:B------:R-:W3:Y:S01]  /*7680*/  MUFU.TANH R99, R99 ;  /* 0x0000006300637308 */ /* 0x000ee20000002400 */
[----:B------:R-:W-:Y:S01]  /*7690*/  FFMA.FTZ R216, R199, UR4, -R216 ;  /* 0x00000004c7d87c23 */ /* 0x000fe200080108d8 */
[----:B----4-:R-:W-:-:S05]  /*76a0*/  FSEL R199, R195, -INF , P2 ;  /* 0xff800000c3c77808 */ /* 0x010fca0001000000 */
[----:B-1----:R-:W-:Y:S01]  /*76b0*/  FFMA.FTZ R199, R199, UR4, -R198 ;  /* 0x00000004c7c77c23 */ /* 0x002fe200080108c6 */
[----:B------:R-:W-:Y:S01]  /*76c0*/  MUFU.EX2 R118, R118 ;  /* 0x0000007600767308 */ /* 0x000fe20000000800 */
[----:B--2---:R-:W-:-:S05]  /*76d0*/  FSEL R200, R98, -INF , P1 ;  /* 0xff80000062c87808 */ /* 0x004fca0000800000 */
[----:B------:R-:W-:Y:S02]  /*76e0*/  FFMA.FTZ R213, R200, UR4, -R213 ;  /* 0x00000004c8d57c23 */ /* 0x000fe400080108d5 */
[----:B------:R-:W1:Y:S01]  /*76f0*/  MUFU.TANH R100, R100 ;  /* 0x0000006400647308 */ /* 0x000e620000002400 */
[----:B---3--:R-:W-:-:S05]  /*7700*/  FSEL R205, R99, -INF , P1 ;  /* 0xff80000063cd7808 */ /* 0x008fca0000800000 */
[----:B------:R-:W-:Y:S02]  /*7710*/  FFMA.FTZ R198, R205, UR4, -R198 ;  /* 0x00000004cdc67c23 */ /* 0x000fe400080108c6 */
[----:B------:R-:W2:Y:S08]  /*7720*/  MUFU.TANH R101, R101 ;  /* 0x0000006500657308 */ /* 0x000eb00000002400 */
[----:B------:R-:W3:Y:S01]  /*7730*/  MUFU.TANH R102, R102 ;  /* 0x0000006600667308 */ /* 0x000ee20000002400 */
[----:B-1----:R-:W-:-:S05]  /*7740*/  FSEL R200, R100, -INF , P2 ;  /* 0xff80000064c87808 */ /* 0x002fca0001000000 */
[----:B------:R-:W-:Y:S02]  /*7750*/  FFMA.FTZ R200, R200, UR4, -R201 ;  /* 0x00000004c8c87c23 */ /* 0x000fe400080108c9 */
[----:B------:R-:W-:Y:S01]  /*7760*/  MUFU.TANH R103, R103 ;  /* 0x0000006700677308 */ /* 0x000fe20000002400 */
[----:B--2---:R-:W-:-:S05]  /*7770*/  FSEL R210, R101, -INF , P2 ;  /* 0xff80000065d27808 */ /* 0x004fca0001000000 */
[----:B------:R-:W-:Y:S02]  /*7780*/  FFMA.FTZ R210, R210, UR4, -R209 ;  /* 0x00000004d2d27c23 */ /* 0x000fe400080108d1 */
[----:B------:R-:W1:Y:S01]  /*7790*/  MUFU.TANH R104, R104 ;  /* 0x0000006800687308 */ /* 0x000e620000002400 */
[----:B---3--:R-:W-:-:S05]  /*77a0*/  FSEL R205, R102, -INF , P1 ;  /* 0xff80000066cd7808 */ /* 0x008fca0000800000 */
[----:B------:R-:W-:Y:S02]  /*77b0*/  FFMA.FTZ R201, R205, UR4, -R201 ;  /* 0x00000004cdc97c23 */ /* 0x000fe400080108c9 */
[----:B------:R-:W-:Y:S08]  /*77c0*/  MUFU.TANH R106, R106 ;  /* 0x0000006a006a7308 */ /* 0x000ff00000002400 */
[----:B------:R-:W-:Y:S01]  /*77d0*/  MUFU.TANH R105, R105 ;  /* 0x0000006900697308 */ /* 0x000fe20000002400 */
[----:B-1----:R-:W-:-:S05]  /*77e0*/  FSEL R205, R104, -INF , P2 ;  /* 0xff80000068cd7808 */ /* 0x002fca0001000000 */
[----:B------:R-:W-:Y:S02]  /*77f0*/  FFMA.FTZ R205, R205, UR4, -R206 ;  /* 0x00000004cdcd7c23 */ /* 0x000fe400080108ce */
[----:B------:R-:W-:Y:S01]  /*7800*/  MUFU.TANH R107, R107 ;  /* 0x0000006b006b7308 */ /* 0x000fe20000002400 */
[----:B------:R-:W-:Y:S02]  /*7810*/  WARPGROUP.DEPBAR.LE gsb0, 0x0 ;  /* 0x00008000000079c5 */ /* 0x000fe40000010000 */
[----:B------:R-:W-:-:S05]  /*7820*/  WARPGROUP.ARRIVE ;  /* 0x00000000000079c5 */ /* 0x000fca0000000000 */
[----:B------:R1:W-:Y:S01]  /*7830*/  MUFU.EX2 R13, R208 ;  /* 0x000000d0000d7308 */ /* 0x0003e20000000800 */
[----:B------:R-:W-:Y:S07]  /*7840*/  HGMMA.64x96x16.F32 R24, gdesc[UR8], R24, gsb0 ;  /* 0x01600000081879f0 */ /* 0x000fee0008000818 */
[----:B------:R-:W2:Y:S01]  /*7850*/  MUFU.TANH R108, R108 ;  /* 0x0000006c006c7308 */ /* 0x000ea20000002400 */
[----:B-1----:R-:W1:Y:S07]  /*7860*/  SHFL.IDX PT, R208, R12, R233, 0x1f ;  /* 0x00001fe90cd07589 */ /* 0x002e6e00000e0000 */
[----:B------:R-:W-:Y:S08]  /*7870*/  MUFU.TANH R110, R110 ;  /* 0x0000006e006e7308 */ /* 0x000ff00000002400 */
[----:B------:R-:W-:Y:S01]  /*7880*/  MUFU.TANH R109, R109 ;  /* 0x0000006d006d7308 */ /* 0x000fe20000002400 */
[----:B--2---:R-:W-:-:S07]  /*7890*/  FSEL R211, R108, -INF , P2 ;  /* 0xff8000006cd37808 */ /* 0x004fce0001000000 */
[----:B------:R-:W-:Y:S01]  /*78a0*/  MUFU.TANH R111, R111 ;  /* 0x0000006f006f7308 */ /* 0x000fe20000002400 */
[----:B-1----:R-:W-:-:S07]  /*78b0*/  FFMA.FTZ R211, R211, UR4, -R208 ;  /* 0x00000004d3d37c23 */ /* 0x002fce00080108d0 */
[----:B------:R1:W-:Y:S08]  /*78c0*/  MUFU.EX2 R14, R203 ;  /* 0x000000cb000e7308 */ /* 0x0003f00000000800 */
[----:B------:R-:W2:Y:S01]  /*78d0*/  MUFU.TANH R112, R112 ;  /* 0x0000007000707308 */ /* 0x000ea20000002400 */
[----:B-1----:R-:W-:-:S05]  /*78e0*/  FSEL R203, R105, -INF , P2 ;  /* 0xff80000069cb7808 */ /* 0x002fca0001000000 */
[----:B------:R-:W-:Y:S02]  /*78f0*/  FFMA.FTZ R203, R203, UR4, -R212 ;  /* 0x00000004cbcb7c23 */ /* 0x000fe400080108d4 */
[----:B------:R-:W-:Y:S08]  /*7900*/  MUFU.TANH R114, R114 ;  /* 0x0000007200727308 */ /* 0x000ff00000002400 */
[----:B------:R-:W1:Y:S01]  /*7910*/  MUFU.TANH R113, R113 ;  /* 0x0000007100717308 */ /* 0x000e620000002400 */
[----:B--2---:R-:W-:-:S05]  /*7920*/  FSEL R219, R112, -INF , P2 ;  /* 0xff80000070db7808 */ /* 0x004fca0001000000 */
[----:B------:R-:W-:Y:S02]  /*7930*/  FFMA.FTZ R219, R219, UR4, -R217 ;  /* 0x00000004dbdb7c23 */ /* 0x000fe400080108d9 */
[----:B------:R-:W2:Y:S08]  /*7940*/  MUFU.TANH R115, R115 ;  /* 0x0000007300737308 */ /* 0x000eb00000002400 */
[----:B------:R-:W-:Y:S01]  /*7950*/  MUFU.TANH R116, R116 ;  /* 0x0000007400747308 */ /* 0x000fe20000002400 */
[----:B-1----:R-:W-:-:S05]  /*7960*/  FSEL R222, R113, -INF , P2 ;  /* 0xff80000071de7808 */ /* 0x002fca0001000000 */
[----:B------:R-:W-:Y:S02]  /*7970*/  FFMA.FTZ R222, R222, UR4, -R218 ;  /* 0x00000004dede7c23 */ /* 0x000fe400080108da */
[----:B------:R-:W-:Y:S01]  /*7980*/  MUFU.TANH R197, R197 ;  /* 0x000000c500c57308 */ /* 0x000fe20000002400 */
[----:B--2---:R-:W-:-:S07]  /*7990*/  FSEL R221, R115, -INF , P1 ;  /* 0xff80000073dd7808 */ /* 0x004fce0000800000 */
[----:B------:R-:W-:Y:S08]  /*79a0*/  MUFU.TANH R196, R196 ;  /* 0x000000c400c47308 */ /* 0x000ff00000002400 */
[----:B------:R-:W1:Y:S01]  /*79b0*/  MUFU.TANH R119, R119 ;  /* 0x0000007700777308 */ /* 0x000e620000002400 */
[----:B------:R-:W-:Y:S02]  /*79c0*/  WARPGROUP.DEPBAR.LE gsb0, 0x0 ;  /* 0x00008000000079c5 */ /* 0x000fe40000010000 */
[----:B------:R-:W2:Y:S05]  /*79d0*/  LDS R227, [R227+0x380] ;  /* 0x00038000e3e37984 */ /* 0x000eaa0000000800 */
[----:B------:R-:W-:Y:S08]  /*79e0*/  MUFU.EX2 R117, R117 ;  /* 0x0000007500757308 */ /* 0x000ff00000000800 */
[----:B------:R-:W3:Y:S01]  /*79f0*/  MUFU.EX2 R87, R87 ;  /* 0x0000005700577308 */ /* 0x000ee20000000800 */
[----:B-1----:R-:W-:-:S07]  /*7a00*/  FSEL R228, R119, -INF , P1 ;  /* 0xff80000077e47808 */ /* 0x002fce0000800000 */
[----:B------:R-:W1:Y:S01]  /*7a10*/  MUFU.EX2 R86, R86 ;  /* 0x0000005600567308 */ /* 0x000e620000000800 */
[----:B------:R-:W-:-:S07]  /*7a20*/  FFMA.FTZ R237, -R237, R237, 1 ;  /* 0x3f800000eded7423 */ /* 0x000fce00000101ed */
[----:B------:R-:W4:Y:S08]  /*7a30*/  MUFU.EX2 R93, R93 ;  /* 0x0000005d005d7308 */ /* 0x000f300000000800 */
[----:B------:R-:W-:Y:S01]  /*7a40*/  MUFU.EX2 R91, R91 ;  /* 0x0000005b005b7308 */ /* 0x000fe20000000800 */
[----:B--2---:R-:W2:Y:S07]  /*7a50*/  SHFL.IDX PT, R234, R227, R7, 0x1f ;  /* 0x00001f07e3ea7589 */ /* 0x004eae00000e0000 */
[----:B------:R-:W4:Y:S01]  /*7a60*/  MUFU.EX2 R92, R92 ;  /* 0x0000005c005c7308 */ /* 0x000f220000000800 */
[----:B------:R-:W-:Y:S04]  /*7a70*/  SHFL.IDX PT, R232, R227, R232, 0x1f ;  /* 0x00001fe8e3e87589 */ /* 0x000fe800000e0000 */
[----:B------:R-:W3:Y:S01]  /*7a80*/  SHFL.IDX PT, R233, R227, R233, 0x1f ;  /* 0x00001fe9e3e97589 */ /* 0x000ee200000e0000 */
[----:B------:R-:W-:Y:S01]  /*7a90*/  FFMA.FTZ R235, -R235, R235, 1 ;  /* 0x3f800000ebeb7423 */ /* 0x000fe200000101eb */
[----:B------:R-:W-:Y:S01]  /*7aa0*/  FFMA.FTZ R18, -R18, R18, 1 ;  /* 0x3f80000012127423 */ /* 0x000fe20000010112 */
[----:B------:R-:W-:Y:S01]  /*7ab0*/  FFMA.FTZ R19, -R19, R19, 1 ;  /* 0x3f80000013137423 */ /* 0x000fe20000010113 */
[----:B------:R-:W1:Y:S01]  /*7ac0*/  SHFL.IDX PT, R229, R227, R229, 0x1f ;  /* 0x00001fe5e3e57589 */ /* 0x000e6200000e0000 */
[----:B------:R-:W-:Y:S01]  /*7ad0*/  FFMA.FTZ R20, -R20, R20, 1 ;  /* 0x3f80000014147423 */ /* 0x000fe20000010114 */
[----:B------:R-:W-:Y:S01]  /*7ae0*/  FFMA.FTZ R72, -R72, R72, 1 ;  /* 0x3f80000048487423 */ /* 0x000fe20000010148 */
[----:B------:R-:W-:Y:S01]  /*7af0*/  MUFU.EX2 R94, R94 ;  /* 0x0000005e005e7308 */ /* 0x000fe20000000800 */
[----:B------:R-:W4:Y:S01]  /*7b00*/  SHFL.IDX PT, R230, R227, R230, 0x1f ;  /* 0x00001fe6e3e67589 */ /* 0x000f2200000e0000 */
[----:B------:R-:W-:-:S06]  /*7b10*/  FFMA.FTZ R79, -R79, R79, 1 ;  /* 0x3f8000004f4f7423 */ /* 0x000fcc000001014f */
        /* <DEDUP_REMOVED lines=8> */
[--C-:B---3--:R-:W-:Y:S01]  /*7ba0*/  FADD.FTZ R28, R28, -R233.reuse ;  /* 0x800000e91c1c7221 */ /* 0x108fe20000010000 */
[----:B------:R-:W-:Y:S01]  /*7bb0*/  FADD.FTZ R30, R30, -R233 ;  /* 0x800000e91e1e7221 */ /* 0x000fe20000010000 */
[--C-:B-1----:R-:W-:Y:S01]  /*7bc0*/  FADD.FTZ R29, R29, -R229.reuse ;  /* 0x800000e51d1d7221 */ /* 0x102fe20000010000 */
[----:B------:R-:W-:Y:S01]  /*7bd0*/  FADD.FTZ R31, R31, -R229 ;  /* 0x800000e51f1f7221 */ /* 0x000fe20000010000 */
[----:B------:R-:W-:Y:S01]  /*7be0*/  FFMA.FTZ R209, R24, UR4, -R209 ;  /* 0x0000000418d17c23 */ /* 0x000fe200080108d1 */
[----:B------:R-:W-:Y:S01]  /*7bf0*/  FSEL R24, R106, -INF , P1 ;  /* 0xff8000006a187808 */ /* 0x000fe20000800000 */
[--C-:B----4-:R-:W-:Y:S01]  /*7c00*/  FADD.FTZ R33, R33, -R230.reuse ;  /* 0x800000e621217221 */ /* 0x110fe20000010000 */
[----:B--2---:R-:W-:Y:S01]  /*7c10*/  FSEL R207, R109, -INF , P2 ;  /* 0xff8000006dcf7808 */ /* 0x004fe20001000000 */
[----:B------:R-:W-:Y:S01]  /*7c20*/  FADD.FTZ R35, R35, -R230 ;  /* 0x800000e623237221 */ /* 0x000fe20000010000 */
[----:B------:R-:W1:Y:S01]  /*7c30*/  MUFU.EX2 R85, R85 ;  /* 0x0000005500557308 */ /* 0x000e620000000800 */
[----:B------:R-:W-:Y:S01]  /*7c40*/  FFMA.FTZ R206, R24, UR4, -R206 ;  /* 0x0000000418ce7c23 */ /* 0x000fe200080108ce */
[----:B------:R-:W-:Y:S01]  /*7c50*/  FSEL R24, R107, -INF , P1 ;  /* 0xff8000006b187808 */ /* 0x000fe20000800000 */
[----:B------:R-:W-:-:S04]  /*7c60*/  FFMA.FTZ R207, R207, UR4, -R215 ;  /* 0x00000004cfcf7c23 */ /* 0x000fc800080108d7 */
[----:B------:R-:W-:Y:S01]  /*7c70*/  FFMA.FTZ R212, R24, UR4, -R212 ;  /* 0x0000000418d47c23 */ /* 0x000fe200080108d4 */
[----:B------:R-:W-:Y:S01]  /*7c80*/  FSEL R24, R110, -INF , P1 ;  /* 0xff8000006e187808 */ /* 0x000fe20000800000 */
[----:B------:R-:W-:Y:S04]  /*7c90*/  MUFU.EX2 R97, R97 ;  /* 0x0000006100617308 */ /* 0x000fe80000000800 */
[----:B------:R-:W-:-:S04]  /*7ca0*/  FFMA.FTZ R208, R24, UR4, -R208 ;  /* 0x0000000418d07c23 */ /* 0x000fc800080108d0 */
[----:B------:R2:W3:Y:S08]  /*7cb0*/  MUFU.EX2 R24, R204 ;  /* 0x000000cc00187308 */ /* 0x0004f00000000800 */
[----:B------:R-:W-:Y:S01]  /*7cc0*/  MUFU.EX2 R95, R95 ;  /* 0x0000005f005f7308 */ /* 0x000fe20000000800 */
[----:B--2---:R-:W-:-:S05]  /*7cd0*/  FSEL R204, R111, -INF , P1 ;  /* 0xff8000006fcc7808 */ /* 0x004fca0000800000 */
[----:B------:R-:W-:Y:S02]  /*7ce0*/  FFMA.FTZ R204, R204, UR4, -R215 ;  /* 0x00000004cccc7c23 */ /* 0x000fe400080108d7 */
[----:B------:R2:W4:Y:S01]  /*7cf0*/  SHFL.IDX PT, R215, R12, R231, 0x1f ;  /* 0x00001fe70cd77589 */ /* 0x00052200000e0000 */
[----:B------:R-:W-:Y:S03]  /*7d00*/  MUFU.EX2 R96, R96 ;  /* 0x0000006000607308 */ /* 0x000fe60000000800 */
[----:B------:R-:W1:Y:S01]  /*7d10*/  SHFL.IDX PT, R231, R227, R231, 0x1f ;  /* 0x00001fe7e3e77589 */ /* 0x000e6200000e0000 */
[----:B------:R-:W-:-:S04]  /*7d20*/  FFMA.FTZ R17, -R17, R17, 1 ;  /* 0x3f80000011117423 */ /* 0x000fc80000010111 */
[----:B------:R-:W3:Y:S01]  /*7d30*/  MUFU.EX2 R90, R90 ;  /* 0x0000005a005a7308 */ /* 0x000ee20000000800 */
[----:B--2---:R-:W-:-:S05]  /*7d40*/  FSEL R12, R114, -INF , P1 ;  /* 0xff800000720c7808 */ /* 0x004fca0000800000 */
[----:B------:R-:W-:Y:S02]  /*7d50*/  FFMA.FTZ R217, R12, UR4, -R217 ;  /* 0x000000040cd97c23 */ /* 0x000fe400080108d9 */
[----:B------:R2:W3:Y:S02]  /*7d60*/  MUFU.EX2 R12, R214 ;  /* 0x000000d6000c7308 */ /* 0x0004e40000000800 */
[----:B--2---:R-:W-:Y:S01]  /*7d70*/  FFMA.FTZ R214, R221, UR4, -R218 ;  /* 0x00000004ddd67c23 */ /* 0x004fe200080108da */
[----:B------:R-:W-:Y:S01]  /*7d80*/  FSEL R218, R116, -INF , P2 ;  /* 0xff80000074da7808 */ /* 0x000fe20001000000 */
[----:B------:R-:W-:Y:S01]  /*7d90*/  FMUL.FTZ R28, R87, R28 ;  /* 0x0000001c571c7220 */ /* 0x000fe20000410000 */
[----:B------:R-:W-:Y:S01]  /*7da0*/  FSEL R221, R197, -INF , P1 ;  /* 0xff800000c5dd7808 */ /* 0x000fe20000800000 */
[----:B------:R-:W-:Y:S01]  /*7db0*/  FMUL.FTZ R29, R86, R29 ;  /* 0x0000001d561d7220 */ /* 0x000fe20000410000 */
[----:B------:R-:W-:Y:S01]  /*7dc0*/  FMUL.FTZ R33, R93, R33 ;  /* 0x000000215d217220 */ /* 0x000fe20000410000 */
[--C-:B----4-:R-:W-:Y:S01]  /*7dd0*/  FFMA.FTZ R218, R218, UR4, -R215.reuse ;  /* 0x00000004dada7c23 */ /* 0x110fe200080108d7 */
[----:B------:R-:W-:Y:S01]  /*7de0*/  FMUL.FTZ R35, R92, R35 ;  /* 0x000000235c237220 */ /* 0x000fe20000410000 */
[----:B------:R-:W-:Y:S01]  /*7df0*/  FFMA.FTZ R215, R221, UR4, -R215 ;  /* 0x00000004ddd77c23 */ /* 0x000fe200080108d7 */
[----:B------:R-:W-:Y:S01]  /*7e00*/  FSEL R221, R196, -INF , P2 ;  /* 0xff800000c4dd7808 */ /* 0x000fe20001000000 */
[--C-:B-1----:R-:W-:Y:S01]  /*7e10*/  FADD.FTZ R38, R38, -R231.reuse ;  /* 0x800000e726267221 */ /* 0x102fe20000010000 */
[----:B------:R-:W-:-:S03]  /*7e20*/  FADD.FTZ R36, R36, -R231 ;  /* 0x800000e724247221 */ /* 0x000fc60000010000 */
[--C-:B------:R-:W-:Y:S01]  /*7e30*/  FFMA.FTZ R221, R221, UR4, -R220.reuse ;  /* 0x00000004dddd7c23 */ /* 0x100fe200080108dc */
[----:B------:R-:W-:Y:S01]  /*7e40*/  FFMA.FTZ R220, R228, UR4, -R220 ;  /* 0x00000004e4dc7c23 */ /* 0x000fe200080108dc */
[C---:B------:R-:W-:Y:S02]  /*7e50*/  VIADD R228, R7.reuse, 0x10 ;  /* 0x0000001007e47836 */ /* 0x040fe40000000000 */
[----:B------:R-:W-:Y:S01]  /*7e60*/  FMUL.FTZ R33, R20, R33 ;  /* 0x0000002114217220 */ /* 0x000fe20000410000 */
[C---:B------:R-:W-:Y:S01]  /*7e70*/  IADD3 R231, R7.reuse, 0x8, RZ ;  /* 0x0000000807e77810 */ /* 0x040fe20007ffe0ff */
[C---:B------:R-:W-:Y:S02]  /*7e80*/  VIADD R230, R7.reuse, 0xc ;  /* 0x0000000c07e67836 */ /* 0x040fe40000000000 */
[----:B------:R-:W-:Y:S01]  /*7e90*/  VIADD R229, R7, 0x14 ;  /* 0x0000001407e57836 */ /* 0x000fe20000000000 */
[----:B------:R-:W1:Y:S01]  /*7ea0*/  SHFL.IDX PT, R228, R227, R228, 0x1f ;  /* 0x00001fe4e3e47589 */ /* 0x000e6200000e0000 */
[----:B------:R-:W-:Y:S01]  /*7eb0*/  FMUL.FTZ R36, R26, R36 ;  /* 0x000000241a247220 */ /* 0x000fe20000410000 */
[----:B------:R-:W-:Y:S01]  /*7ec0*/  FMUL.FTZ R30, R85, R30 ;  /* 0x0000001e551e7220 */ /* 0x000fe20000410000 */
[----:B------:R-:W-:Y:S01]  /*7ed0*/  IADD3 R233, R7, 0x18, RZ ;  /* 0x0000001807e97810 */ /* 0x000fe20007ffe0ff */
[----:B------:R2:W4:Y:S01]  /*7ee0*/  SHFL.IDX PT, R227, R227, R11, 0x1f ;  /* 0x00001f0be3e37589 */ /* 0x00052200000e0000 */
[----:B------:R-:W-:Y:S01]  /*7ef0*/  FFMA.FTZ R78, -R78, R78, 1 ;  /* 0x3f8000004e4e7423 */ /* 0x000fe2000001014e */
[----:B------:R-:W-:Y:S01]  /*7f00*/  FFMA.FTZ R80, -R80, R80, 1 ;  /* 0x3f80000050507423 */ /* 0x000fe20000010150 */
[----:B------:R-:W-:Y:S01]  /*7f10*/  FFMA.FTZ R74, -R74, R74, 1 ;  /* 0x3f8000004a4a7423 */ /* 0x000fe2000001014a */
[----:B------:R-:W-:Y:S01]  /*7f20*/  MUFU.EX2 R201, R201 ;  /* 0x000000c900c97308 */ /* 0x000fe20000000800 */
[----:B------:R-:W-:-:S07]  /*7f30*/  FFMA.FTZ R195, -R195, R195, 1 ;  /* 0x3f800000c3c37423 */ /* 0x000fce00000101c3 */
[----:B------:R-:W-:Y:S08]  /*7f40*/  MUFU.EX2 R209, R209 ;  /* 0x000000d100d17308 */ /* 0x000ff00000000800 */
[----:B------:R-:W-:Y:S01]  /*7f50*/  MUFU.EX2 R205, R205 ;  /* 0x000000cd00cd7308 */ /* 0x000fe20000000800 */
[----:B-1----:R-:W-:Y:S01]  /*7f60*/  FADD.FTZ R34, R34, -R228 ;  /* 0x800000e422227221 */ /* 0x002fe20000010000 */
[----:B------:R-:W-:-:S06]  /*7f70*/  FMUL.FTZ R20, R72, R35 ;  /* 0x0000002348147220 */ /* 0x000fcc0000410000 */
        /* <DEDUP_REMOVED lines=24> */
[----:B--2---:R1:W2:Y:S01]  /*8100*/  MUFU.EX2 R11, R226 ;  /* 0x000000e2000b7308 */ /* 0x0042a20000000800 */
[--C-:B----4-:R-:W-:Y:S01]  /*8110*/  FADD.FTZ R37, R37, -R227.reuse ;  /* 0x800000e325257221 */ /* 0x110fe20000010000 */
[----:B------:R-:W-:Y:S01]  /*8120*/  FADD.FTZ R39, R39, -R227 ;  /* 0x800000e327277221 */ /* 0x000fe20000010000 */
[----:B------:R-:W-:Y:S01]  /*8130*/  FFMA.FTZ R119, -R119, R119, 1 ;  /* 0x3f80000077777423 */ /* 0x000fe20000010177 */
[----:B------:R-:W-:Y:S01]  /*8140*/  R2UR UR4, R236 ;  /* 0x00000000ec0472ca */ /* 0x000fe200000e0000 */
[----:B-1----:R-:W-:-:S03]  /*8150*/  FFMA.FTZ R226, -R15, R15, 1 ;  /* 0x3f8000000fe27423 */ /* 0x002fc6000001010f */
[----:B------:R1:W4:Y:S02]  /*8160*/  MUFU.EX2 R15, R224 ;  /* 0x000000e0000f7308 */ /* 0x0003240000000800 */
[----:B-1----:R-:W-:Y:S01]  /*8170*/  FMUL.FTZ R224, R226, R234 ;  /* 0x000000eae2e07220 */ /* 0x002fe20000410000 */
[----:B------:R-:W-:Y:S01]  /*8180*/  FADD.FTZ R226, R25, -R232 ;  /* 0x800000e819e27221 */ /* 0x000fe20000010000 */
[----:B------:R-:W-:-:S04]  /*8190*/  FMUL.FTZ R34, R91, R34 ;  /* 0x000000225b227220 */ /* 0x000fc80000410000 */
[----:B------:R1:W-:Y:S01]  /*81a0*/  MUFU.EX2 R25, R225 ;  /* 0x000000e100197308 */ /* 0x0003e20000000800 */
[----:B---3--:R-:W-:Y:S01]  /*81b0*/  FMUL.FTZ R72, R24, R38 ;  /* 0x0000002618487220 */ /* 0x008fe20000410000 */
[----:B------:R-:W-:Y:S01]  /*81c0*/  FADD.FTZ R232, R27, -R232 ;  /* 0x800000e81be87221 */ /* 0x000fe20000010000 */
[----:B------:R-:W-:-:S05]  /*81d0*/  FFMA.FTZ R227, -R2, R2, 1 ;  /* 0x3f80000002e37423 */ /* 0x000fca0000010102 */
[----:B------:R3:W-:Y:S01]  /*81e0*/  MUFU.EX2 R27, R216 ;  /* 0x000000d8001b7308 */ /* 0x0007e20000000800 */
[----:B-1----:R-:W-:-:S07]  /*81f0*/  FADD.FTZ R225, R32, -R228 ;  /* 0x800000e420e17221 */ /* 0x002fce0000010000 */
[----:B------:R1:W4:Y:S01]  /*8200*/  MUFU.EX2 R32, R223 ;  /* 0x000000df00207308 */ /* 0x0003220000000800 */
[----:B---3--:R-:W-:Y:S02]  /*8210*/  FFMA.FTZ R216, -R3, R3, 1 ;  /* 0x3f80000003d87423 */ /* 0x008fe40000010103 */
[----:B------:R3:W5:Y:S04]  /*8220*/  LDL.LU R3, [R1+0x28] ;  /* 0x0000280001037983 */ /* 0x0007680000300800 */
[----:B------:R3:W5:Y:S01]  /*8230*/  LDL.LU R2, [R1+0x24] ;  /* 0x0000240001027983 */ /* 0x0007620000300800 */
[----:B------:R-:W-:Y:S01]  /*8240*/  FMUL.FTZ R232, R89, R232 ;  /* 0x000000e859e87220 */ /* 0x000fe20000410000 */
[----:B-1----:R-:W-:Y:S01]  /*8250*/  FMUL.FTZ R223, R117, R226 ;  /* 0x000000e275df7220 */ /* 0x002fe20000410000 */
[----:B------:R-:W-:Y:S01]  /*8260*/  VIADD R228, R7, 0x10 ;  /* 0x0000001007e47836 */ /* 0x000fe20000000000 */
[----:B------:R1:W2:Y:S01]  /*8270*/  LDS R226, [R9+0x380] ;  /* 0x0003800009e27984 */ /* 0x0002a20000000800 */
[----:B------:R-:W-:Y:S01]  /*8280*/  FFMA.FTZ R35, -R73, R73, 1 ;  /* 0x3f80000049237423 */ /* 0x000fe20000010149 */
[----:B------:R-:W-:Y:S01]  /*8290*/  FMUL.FTZ R223, R216, R223 ;  /* 0x000000dfd8df7220 */ /* 0x000fe20000410000 */
[----:B------:R-:W-:Y:S01]  /*82a0*/  FMUL.FTZ R216, R227, R232 ;  /* 0x000000e8e3d87220 */ /* 0x000fe20000410000 */
[----:B------:R-:W-:-:S02]  /*82b0*/  VIADD R232, R7, 0x4 ;  /* 0x0000000407e87836 */ /* 0x000fc40000000000 */
[----:B------:R-:W-:Y:S01]  /*82c0*/  FMUL.FTZ R35, R35, R36 ;  /* 0x0000002423237220 */ /* 0x000fe20000410000 */
[----:B------:R-:W-:Y:S01]  /*82d0*/  FFMA.FTZ R36, -R76, R76, 1 ;  /* 0x3f8000004c247423 */ /* 0x000fe2000001014c */
[----:B------:R-:W-:Y:S01]  /*82e0*/  FMUL.FTZ R39, R97, R39 ;  /* 0x0000002761277220 */ /* 0x000fe20000410000 */
[----:B-1----:R1:W-:Y:S01]  /*82f0*/  MUFU.EX2 R9, R213 ;  /* 0x000000d500097308 */ /* 0x0023e20000000800 */
[----:B------:R-:W-:Y:S01]  /*8300*/  FMUL.FTZ R30, R17, R30 ;  /* 0x0000001e111e7220 */ /* 0x000fe20000410000 */
[----:B------:R-:W-:Y:S02]  /*8310*/  VIADD R234, R7, 0x1c ;  /* 0x0000001c07ea7836 */ /* 0x000fe40000000000 */
[----:B------:R-:W-:Y:S01]  /*8320*/  FMUL.FTZ R36, R36, R39 ;  /* 0x0000002724247220 */ /* 0x000fe20000410000 */
[----:B------:R-:W-:Y:S01]  /*8330*/  FFMA.FTZ R39, -R77, R77, 1 ;  /* 0x3f8000004d277423 */ /* 0x000fe2000001014d */
[----:B------:R-:W-:Y:S02]  /*8340*/  FMUL.FTZ R37, R90, R37 ;  /* 0x000000255a257220 */ /* 0x000fe40000410000 */
[----:B------:R-:W3:Y:S01]  /*8350*/  MUFU.EX2 R17, R199 ;  /* 0x000000c700117308 */ /* 0x000ee20000000800 */
[----:B-1----:R-:W-:Y:S01]  /*8360*/  FMUL.FTZ R213, R237, R28 ;  /* 0x0000001cedd57220 */ /* 0x002fe20000410000 */
[----:B------:R-:W-:Y:S01]  /*8370*/  FMUL.FTZ R28, R13, R31 ;  /* 0x0000001f0d1c7220 */ /* 0x000fe20000410000 */
[----:B------:R-:W-:Y:S01]  /*8380*/  FMUL.FTZ R31, R235, R29 ;  /* 0x0000001deb1f7220 */ /* 0x000fe20000410000 */
[----:B------:R-:W-:-:S02]  /*8390*/  FMUL.FTZ R37, R74, R37 ;  /* 0x000000254a257220 */ /* 0x000fc40000410000 */
[----:B------:R-:W-:Y:S01]  /*83a0*/  FMUL.FTZ R29, R18, R28 ;  /* 0x0000001c121d7220 */ /* 0x000fe20000410000 */
[----:B------:R-:W-:Y:S01]  /*83b0*/  FFMA.FTZ R28, -R21, R21, 1 ;  /* 0x3f800000151c7423 */ /* 0x000fe20000010115 */
[----:B------:R-:W-:Y:S01]  /*83c0*/  FMUL.FTZ R21, R14, R225 ;  /* 0x000000e10e157220 */ /* 0x000fe20000410000 */
[----:B------:R1:W3:Y:S03]  /*83d0*/  MUFU.EX2 R18, R198 ;  /* 0x000000c600127308 */ /* 0x0002e60000000800 */
[----:B------:R-:W-:Y:S01]  /*83e0*/  FMUL.FTZ R21, R19, R21 ;  /* 0x0000001513157220 */ /* 0x000fe20000410000 */
[----:B------:R-:W-:Y:S01]  /*83f0*/  FMUL.FTZ R19, R28, R34 ;  /* 0x000000221c137220 */ /* 0x000fe20000410000 */
[----:B------:R-:W-:-:S04]  /*8400*/  FFMA.FTZ R34, -R75, R75, 1 ;  /* 0x3f8000004b227423 */ /* 0x000fc8000001014b */
[----:B------:R-:W-:Y:S01]  /*8410*/  FMUL.FTZ R34, R34, R72 ;  /* 0x0000004822227220 */ /* 0x000fe20000410000 */
[----:B--2---:R-:W2:Y:S04]  /*8420*/  SHFL.IDX PT, R28, R226, R7, 0x1f ;  /* 0x00001f07e21c7589 */ /* 0x004ea800000e0000 */
[----:B------:R-:W4:Y:S04]  /*8430*/  SHFL.IDX PT, R72, R226, R231, 0x1f ;  /* 0x00001fe7e2487589 */ /* 0x000f2800000e0000 */
[----:B------:R-:W3:Y:S04]  /*8440*/  SHFL.IDX PT, R38, R226, R232, 0x1f ;  /* 0x00001fe8e2267589 */ /* 0x000ee800000e0000 */
[----:B------:R-:W3:Y:S04]  /*8450*/  SHFL.IDX PT, R75, R226, R228, 0x1f ;  /* 0x00001fe4e24b7589 */ /* 0x000ee800000e0000 */
[----:B------:R-:W3:Y:S04]  /*8460*/  SHFL.IDX PT, R73, R226, R230, 0x1f ;  /* 0x00001fe6e2497589 */ /* 0x000ee800000e0000 */
[----:B-1----:R-:W1:Y:S01]  /*8470*/  SHFL.IDX PT, R198, R226, R229, 0x1f ;  /* 0x00001fe5e2c67589 */ /* 0x002e6200000e0000 */
[--C-:B--2---:R-:W-:Y:S01]  /*8480*/  FADD.FTZ R40, R40, -R28.reuse ;  /* 0x8000001c28287221 */ /* 0x104fe20000010000 */
[----:B------:R-:W-:-:S02]  /*8490*/  FADD.FTZ R28, R42, -R28 ;  /* 0x8000001c2a1c7221 */ /* 0x000fc40000010000 */
[----:B------:R-:W2:Y:S01]  /*84a0*/  SHFL.IDX PT, R199, R226, R233, 0x1f ;  /* 0x00001fe9e2c77589 */ /* 0x000ea200000e0000 */
[----:B----4-:R-:W-:Y:S01]  /*84b0*/  FADD.FTZ R44, R44, -R72 ;  /* 0x800000482c2c7221 */ /* 0x010fe20000010000 */
[----:B------:R-:W-:Y:S02]  /*84c0*/  FMUL.FTZ R28, R94, R28 ;  /* 0x0000001c5e1c7220 */ /* 0x000fe40000410000 */
[----:B------:R4:W-:Y:S01]  /*84d0*/  LDS R42, [R10+0x380] ;  /* 0x000380000a2a7984 */ /* 0x0009e20000000800 */
[----:B------:R-:W-:Y:S01]  /*84e0*/  FMUL.FTZ R40, R12, R40 ;  /* 0x000000280c287220 */ /* 0x000fe20000410000 */
[--C-:B---3--:R-:W-:Y:S01]  /*84f0*/  FADD.FTZ R41, R41, -R38.reuse ;  /* 0x8000002629297221 */ /* 0x108fe20000010000 */
[----:B------:R-:W-:Y:S01]  /*8500*/  FADD.FTZ R38, R43, -R38 ;  /* 0x800000262b267221 */ /* 0x000fe20000010000 */
[----:B------:R-:W-:Y:S01]  /*8510*/  FADD.FTZ R46, R46, -R72 ;  /* 0x800000482e2e7221 */ /* 0x000fe20000010000 */
[----:B------:R-:W3:Y:S01]  /*8520*/  SHFL.IDX PT, R226, R226, R234, 0x1f ;  /* 0x00001feae2e27589 */ /* 0x000ee200000e0000 */
[----:B------:R-:W-:Y:S01]  /*8530*/  FMUL.FTZ R41, R95, R41 ;  /* 0x000000295f297220 */ /* 0x000fe20000410000 */
[----:B------:R-:W-:Y:S01]  /*8540*/  FMUL.FTZ R39, R39, R40 ;  /* 0x0000002827277220 */ /* 0x000fe20000410000 */
[----:B----4-:R-:W-:Y:S01]  /*8550*/  FMUL.FTZ R10, R79, R28 ;  /* 0x0000001c4f0a7220 */ /* 0x010fe20000410000 */
[----:B------:R-:W-:Y:S01]  /*8560*/  FMUL.FTZ R28, R11, R44 ;  /* 0x0000002c0b1c7220 */ /* 0x000fe20000410000 */
[----:B------:R-:W-:Y:S01]  /*8570*/  FFMA.FTZ R44, -R82, R82, 1 ;  /* 0x3f800000522c7423 */ /* 0x000fe20000010152 */
[----:B------:R-:W-:Y:S01]  /*8580*/  FMUL.FTZ R40, R78, R41 ;  /* 0x000000294e287220 */ /* 0x000fe20000410000 */
[----:B------:R-:W4:Y:S01]  /*8590*/  LDL R82, [R1+0x10] ;  /* 0x0000100001527983 */ /* 0x000f220000100800 */
[----:B------:R-:W-:Y:S01]  /*85a0*/  FADD.FTZ R48, R48, -R75 ;  /* 0x8000004b30307221 */ /* 0x000fe20000010000 */
        /* <DEDUP_REMOVED lines=8> */
[----:B------:R-:W-:Y:S01]  /*8630*/  FFMA.FTZ R43, -R81, R81, 1 ;  /* 0x3f800000512b7423 */ /* 0x000fe20000010151 */
[----:B------:R-:W-:Y:S01]  /*8640*/  FFMA.FTZ R46, -R194, R194, 1 ;  /* 0x3f800000c22e7423 */ /* 0x000fe200000101c2 */
[--C-:B-1----:R-:W-:Y:S01]  /*8650*/  FADD.FTZ R49, R49, -R198.reuse ;  /* 0x800000c631317221 */ /* 0x102fe20000010000 */
[----:B------:R-:W-:Y:S01]  /*8660*/  FADD.FTZ R50, R50, -R75 ;  /* 0x8000004b32327221 */ /* 0x000fe20000010000 */
[----:B------:R-:W-:Y:S01]  /*8670*/  FMUL.FTZ R43, R43, R28 ;  /* 0x0000001c2b2b7220 */ /* 0x000fe20000410000 */
[----:B------:R-:W-:Y:S01]  /*8680*/  FMUL.FTZ R46, R46, R73 ;  /* 0x000000492e2e7220 */ /* 0x000fe20000410000 */
[----:B------:R-:W-:Y:S01]  /*8690*/  FMUL.FTZ R28, R17, R49 ;  /* 0x00000031111c7220 */ /* 0x000fe20000410000 */
[----:B------:R-:W-:Y:S01]  /*86a0*/  FADD.FTZ R51, R51, -R198 ;  /* 0x800000c633337221 */ /* 0x000fe20000010000 */
[--C-:B--2---:R-:W-:Y:S01]  /*86b0*/  FADD.FTZ R54, R54, -R199.reuse ;  /* 0x800000c736367221 */ /* 0x104fe20000010000 */
[----:B------:R-:W-:Y:S01]  /*86c0*/  FFMA.FTZ R48, -R99, R99, 1 ;  /* 0x3f80000063307423 */ /* 0x000fe20000010163 */
[----:B------:R-:W-:Y:S01]  /*86d0*/  FMUL.FTZ R49, R195, R28 ;  /* 0x0000001cc3317220 */ /* 0x000fe20000410000 */
[----:B------:R-:W-:Y:S01]  /*86e0*/  FMUL.FTZ R51, R18, R51 ;  /* 0x0000003312337220 */ /* 0x000fe20000410000 */
[--C-:B---3--:R-:W-:Y:S01]  /*86f0*/  FADD.FTZ R55, R55, -R226.reuse ;  /* 0x800000e237377221 */ /* 0x108fe20000010000 */
[----:B------:R-:W1:Y:S01]  /*8700*/  MUFU.EX2 R221, R221 ;  /* 0x000000dd00dd7308 */ /* 0x000e620000000800 */
[----:B------:R-:W-:Y:S01]  /*8710*/  FADD.FTZ R52, R52, -R199 ;  /* 0x800000c734347221 */ /* 0x000fe20000010000 */
[----:B------:R-:W-:Y:S01]  /*8720*/  FMUL.FTZ R48, R48, R51 ;  /* 0x0000003330307220 */ /* 0x000fe20000410000 */
[----:B------:R-:W-:Y:S01]  /*8730*/  FMUL.FTZ R45, R25, R45 ;  /* 0x0000002d192d7220 */ /* 0x000fe20000410000 */
[----:B------:R-:W-:Y:S01]  /*8740*/  FADD.FTZ R53, R53, -R226 ;  /* 0x800000e235357221 */ /* 0x000fe20000010000 */
[----:B------:R-:W2:Y:S01]  /*8750*/  SHFL.IDX PT, R79, R42, R7, 0x1f ;  /* 0x00001f072a4f7589 */ /* 0x000ea200000e0000 */
[----:B------:R-:W-:Y:S01]  /*8760*/  FMUL.FTZ R50, R9, R50 ;  /* 0x0000003209327220 */ /* 0x000fe20000410000 */
[----:B------:R-:W-:-:S02]  /*8770*/  FMUL.FTZ R47, R27, R47 ;  /* 0x0000002f1b2f7220 */ /* 0x000fc40000410000 */
[----:B------:R-:W3:Y:S04]  /*8780*/  SHFL.IDX PT, R76, R42, R232, 0x1f ;  /* 0x00001fe82a4c7589 */ /* 0x000ee800000e0000 */
[----:B------:R-:W1:Y:S04]  /*8790*/  SHFL.IDX PT, R77, R42, R231, 0x1f ;  /* 0x00001fe72a4d7589 */ /* 0x000e6800000e0000 */
[----:B------:R-:W1:Y:S04]  /*87a0*/  SHFL.IDX PT, R74, R42, R230, 0x1f ;  /* 0x00001fe62a4a7589 */ /* 0x000e6800000e0000 */
[----:B------:R-:W1:Y:S04]  /*87b0*/  SHFL.IDX PT, R73, R42, R233, 0x1f ;  /* 0x00001fe92a497589 */ /* 0x000e6800000e0000 */
[----:B------:R-:W1:Y:S04]  /*87c0*/  SHFL.IDX PT, R75, R42, R228, 0x1f ;  /* 0x00001fe42a4b7589 */ /* 0x000e6800000e0000 */
[----:B------:R-:W1:Y:S04]  /*87d0*/  SHFL.IDX PT, R28, R42, R229, 0x1f ;  /* 0x00001fe52a1c7589 */ /* 0x000e6800000e0000 */
[----:B------:R-:W1:Y:S01]  /*87e0*/  SHFL.IDX PT, R72, R42, R234, 0x1f ;  /* 0x00001fea2a487589 */ /* 0x000e6200000e0000 */
[----:B------:R-:W-:Y:S01]  /*87f0*/  FMUL.FTZ R83, R201, R54 ;  /* 0x00000036c9537220 */ /* 0x000fe20000410000 */
[----:B------:R-:W-:Y:S01]  /*8800*/  FFMA.FTZ R51, -R103, R103, 1 ;  /* 0x3f80000067337423 */ /* 0x000fe20000010167 */
[----:B------:R-:W-:Y:S01]  /*8810*/  FMUL.FTZ R54, R209, R55 ;  /* 0x00000037d1367220 */ /* 0x000fe20000410000 */
[--C-:B--2---:R-:W-:Y:S01]  /*8820*/  FADD.FTZ R56, R56, -R79.reuse ;  /* 0x8000004f38387221 */ /* 0x104fe20000010000 */
[----:B------:R-:W2:Y:S01]  /*8830*/  MUFU.EX2 R220, R220 ;  /* 0x000000dc00dc7308 */ /* 0x000ea20000000800 */
[----:B------:R-:W-:Y:S01]  /*8840*/  FMUL.FTZ R44, R44, R45 ;  /* 0x0000002d2c2c7220 */ /* 0x000fe20000410000 */
[----:B------:R-:W-:Y:S01]  /*8850*/  FMUL.FTZ R51, R51, R54 ;  /* 0x0000003633337220 */ /* 0x000fe20000410000 */
[--C-:B---3--:R-:W-:Y:S01]  /*8860*/  FADD.FTZ R54, R57, -R76.reuse ;  /* 0x8000004c39367221 */ /* 0x108fe20000010000 */
[----:B------:R-:W-:Y:S01]  /*8870*/  FADD.FTZ R59, R59, -R76 ;  /* 0x8000004c3b3b7221 */ /* 0x000fe20000010000 */
[----:B------:R-:W-:Y:S01]  /*8880*/  FADD.FTZ R55, R58, -R79 ;  /* 0x8000004f3a377221 */ /* 0x000fe20000010000 */
[----:B-1----:R-:W-:Y:S01]  /*8890*/  FADD.FTZ R60, R60, -R77 ;  /* 0x8000004d3c3c7221 */ /* 0x002fe20000010000 */
[--C-:B------:R-:W-:Y:S01]  /*88a0*/  FADD.FTZ R58, R61, -R74.reuse ;  /* 0x8000004a3d3a7221 */ /* 0x100fe20000010000 */
[--C-:B------:R-:W-:Y:S01]  /*88b0*/  FADD.FTZ R57, R68, -R73.reuse ;  /* 0x8000004944397221 */ /* 0x100fe20000010000 */
[----:B------:R-:W-:Y:S01]  /*88c0*/  FADD.FTZ R70, R70, -R73 ;  /* 0x8000004946467221 */ /* 0x000fe20000010000 */
[----:B------:R-:W-:Y:S01]  /*88d0*/  FMUL.FTZ R61, R205, R56 ;  /* 0x00000038cd3d7220 */ /* 0x000fe20000410000 */
[----:B------:R-:W-:Y:S01]  /*88e0*/  FFMA.FTZ R73, -R105, R105, 1 ;  /* 0x3f80000069497423 */ /* 0x000fe20000010169 */
        /* <DEDUP_REMOVED lines=8> */
[----:B------:R-:W-:Y:S01]  /*8970*/  FADD.FTZ R77, R62, -R77 ;  /* 0x8000004d3e4d7221 */ /* 0x000fe20000010000 */
[--C-:B------:R-:W-:Y:S01]  /*8980*/  FADD.FTZ R64, R64, -R75.reuse ;  /* 0x8000004b40407221 */ /* 0x100fe20000010000 */
[----:B------:R-:W-:Y:S01]  /*8990*/  FMUL.FTZ R73, R73, R54 ;  /* 0x0000003649497220 */ /* 0x000fe20000410000 */
        /* <DEDUP_REMOVED lines=297> */
.L_x_3574:
        /* <DEDUP_REMOVED lines=58> */
.L_x_3575:
        /* <DEDUP_REMOVED lines=12> */
.L_x_3565:
        /* <DEDUP_REMOVED lines=34> */
.L_x_3545:
[----:B------:R-:W-:Y:S05]  /*a2b0*/  @P0 BRA `(.L_x_3540) ;  /* 0x0000005000580947 */ /* 0x000fea0003800000 */
[----:B------:R-:W-:Y:S01]  /*a2c0*/  ULDC.64 UR4, c[0x0][0x878] ;  /* 0x00021e0000047ab9 */ /* 0x000fe20000000a00 */
[----:B--2---:R-:W2:Y:S01]  /*a2d0*/  LDC R10, c[0x0][0x850] ;  /* 0x00021400ff0a7b82 */ /* 0x004ea20000000800 */
[----:B------:R-:W-:Y:S01]  /*a2e0*/  UISETP.NE.U32.AND UP0, UPT, UR4, URZ, UPT ;  /* 0x0000003f0400728c */ /* 0x000fe2000bf05070 */
[----:B------:R-:W3:Y:S01]  /*a2f0*/  S2R R16, SR_TID.X ;  /* 0x0000000000107919 */ /* 0x000ee20000002100 */
[----:B------:R-:W4:Y:S02]  /*a300*/  S2R R9, SR_CgaCtaId ;  /* 0x0000000000097919 */ /* 0x000f240000008800 */
[----:B------:R-:W-:Y:S02]  /*a310*/  UISETP.NE.AND.EX UP0, UPT, UR5, URZ, UPT, UP0 ;  /* 0x0000003f0500728c */ /* 0x000fe4000bf05300 */
[----:B------:R-:W-:Y:S01]  /*a320*/  USHF.L.U32 UR6, UR41, 0xd, URZ ;  /* 0x0000000d29067899 */ /* 0x000fe2000800063f */
[----:B------:R-:W-:Y:S01]  /*a330*/  IMAD.U32 R7, RZ, RZ, UR37 ;  /* 0x00000025ff077e24 */ /* 0x000fe2000f8e00ff */
[----:B------:R-:W-:Y:S01]  /*a340*/  ULDC.64 UR8, c[0x0][0x818] ;  /* 0x0002060000087ab9 */ /* 0x000fe20000000a00 */
[----:B------:R-:W-:Y:S01]  /*a350*/  ULDC.64 UR10, c[0x0][0x848] ;  /* 0x00021200000a7ab9 */ /* 0x000fe20000000a00 */
[----:B------:R-:W-:-:S05]  /*a360*/  PLOP3.LUT P1, PT, PT, PT, UP0, 0x80, 0x0 ;  /* 0x000000000000781c */ /* 0x000fca0003f2f008 */
[----:B------:R-:W-:Y:S02]  /*a370*/  @UP0 ULDC.64 UR4, c[0x0][0x878] ;  /* 0x00021e0000040ab9 */ /* 0x000fe40000000a00 */
[----:B------:R-:W-:-:S06]  /*a380*/  @UP0 UIMAD.WIDE UR4, UR40, 0x4, UR4 ;  /* 0x00000004280408a5 */ /* 0x000fcc000f8e0204 */
[----:B------:R-:W-:Y:S01]  /*a390*/  MOV R2, UR4 ;  /* 0x0000000400027c02 */ /* 0x000fe20008000f00 */
[----:B------:R-:W-:-:S05]  /*a3a0*/  IMAD.U32 R3, RZ, RZ, UR5 ;  /* 0x00000005ff037e24 */ /* 0x000fca000f8e00ff */
[----:B------:R-:W5:Y:S01]  /*a3b0*/  @P1 LDG.E R2, desc[UR38][R2.64] ;  /* 0x0000002602021981 */ /* 0x000f62000c1e1900 */
[----:B--2---:R-:W-:Y:S01]  /*a3c0*/  ISETP.NE.AND P0, PT, R10, 0x1, PT ;  /* 0x000000010a00780c */ /* 0x004fe20003f05270 */
[----:B---3--:R-:W-:-:S12]  /*a3d0*/  VIADD R15, R16, 0xffffff80 ;  /* 0xffffff80100f7836 */ /* 0x008fd80000000000 */
[----:B------:R-:W2:Y:S08]  /*a3e0*/  @P0 LDC R0, c[0x0][0x854] ;  /* 0x00021500ff000b82 */ /* 0x000eb00000000800 */
[----:B------:R-:W3:Y:S01]  /*a3f0*/  @P0 LDC R5, c[0x0][0x858] ;  /* 0x00021600ff050b82 */ /* 0x000ee20000000800 */
[----:B--2---:R-:W-:-:S05]  /*a400*/  @P0 IMAD.HI.U32 R0, R0, UR37, RZ ;  /* 0x0000002500000c27 */ /* 0x004fca000f8e00ff */
[----:B---3--:R-:W-:Y:S02]  /*a410*/  @P0 SHF.R.U32.HI R7, RZ, R5, R0 ;  /* 0x00000005ff070219 */ /* 0x008fe40000011600 */
[----:B------:R-:W-:Y:S02]  /*a420*/  MOV R0, 0x400 ;  /* 0x0000040000007802 */ /* 0x000fe40000000f00 */
[----:B------:R-:W-:Y:S02]  /*a430*/  SHF.R.S32.HI R8, RZ, 0x1f, R7 ;  /* 0x0000001fff087819 */ /* 0x000fe40000011407 */
[----:B----4-:R-:W-:-:S03]  /*a440*/  LEA R19, R9, R0, 0x18 ;  /* 0x0000000009137211 */ /* 0x010fc600078ec0ff */
        /* <DEDUP_REMOVED lines=14> */
[----:B------:R-:W-:Y:S02]  /*a530*/  UIADD3 UR7, UP1, UR6, UR4, URZ ;  /* 0x0000000406077290 */ /* 0x000fe4000ff3e03f */
[----:B------:R-:W-:Y:S02]  /*a540*/  @!UP0 UMOV UR5, URZ ;  /* 0x0000003f00058c82 */ /* 0x000fe40008000000 */
[----:B------:R-:W-:Y:S02]  /*a550*/  ULEA.HI.X.SX32 UR4, UR6, UR5, 0x1, UP1 ;  /* 0x0000000506047291 */ /* 0x000fe400088f0e3f */
[----:B------:R-:W-:Y:S01]  /*a560*/  MOV R4, UR7 ;  /* 0x0000000700047c02 */ /* 0x000fe20008000f00 */
[----:B------:R-:W-:-:S03]  /*a570*/  USEL UR6, UR40, URZ, !UP0 ;  /* 0x0000003f28067287 */ /* 0x000fc6000c000000 */
[----:B------:R-:W-:Y:S01]  /*a580*/  IMAD.U32 R5, RZ, RZ, UR4 ;  /* 0x00000004ff057e24 */ /* 0x000fe2000f8e00ff */
[----:B------:R-:W-:Y:S02]  /*a590*/  ULDC.64 UR4, c[0x0][0x840] ;  /* 0x0002100000047ab9 */ /* 0x000fe40000000a00 */
[----:B------:R-:W-:Y:S02]  /*a5a0*/  IMAD R6, R8, UR4, RZ ;  /* 0x0000000408067c24 */ /* 0x000fe4000f8e02ff */
[----:B------:R-:W-:Y:S01]  /*a5b0*/  IMAD.WIDE.U32 R2, R7, UR8, R4 ;  /* 0x0000000807027c25 */ /* 0x000fe2000f8e0004 */
[----:B------:R-:W-:-:S03]  /*a5c0*/  ULDC.64 UR8, c[0x0][0x820] ;  /* 0x0002080000087ab9 */ /* 0x000fc60000000a00 */
[----:B------:R-:W-:Y:S01]  /*a5d0*/  IMAD.WIDE.U32 R4, R7, UR4, R4 ;  /* 0x0000000407047c25 */ /* 0x000fe2000f8e0004 */
[----:B------:R-:W-:Y:S01]  /*a5e0*/  USHF.R.S32.HI UR4, URZ, 0x1f, UR40 ;  /* 0x0000001f3f047899 */ /* 0x000fe20008011428 */
[----:B------:R-:W-:Y:S02]  /*a5f0*/  IADD3 R3, R3, R11, RZ ;  /* 0x0000000b03037210 */ /* 0x000fe40007ffe0ff */
[----:B-1----:R-:W-:Y:S01]  /*a600*/  IMAD R13, R7, UR5, R6 ;  /* 0x00000005070d7c24 */ /* 0x002fe2000f8e0206 */
[----:B------:R-:W-:Y:S01]  /*a610*/  USEL UR4, UR4, URZ, !UP0 ;  /* 0x0000003f04047287 */ /* 0x000fe2000c000000 */
[----:B------:R-:W-:Y:S02]  /*a620*/  IMAD.SHL.U32 R6, R9, 0x20, RZ ;  /* 0x0000002009067824 */ /* 0x000fe400078e00ff */
[----:B------:R-:W-:Y:S01]  /*a630*/  IMAD.IADD R5, R5, 0x1, R13 ;  /* 0x0000000105057824 */ /* 0x000fe200078e020d */
[----:B------:R-:W-:Y:S01]  /*a640*/  UIMAD UR5, UR4, UR8, URZ ;  /* 0x00000008040572a4 */ /* 0x000fe2000f8e023f */
[----:B------:R-:W-:Y:S01]  /*a650*/  MOV R13, UR10 ;  /* 0x0000000a000d7c02 */ /* 0x000fe20008000f00 */
[----:B------:R-:W-:Y:S01]  /*a660*/  UIMAD UR4, UR4, UR10, URZ ;  /* 0x0000000a040472a4 */ /* 0x000fe2000f8e023f */
[----:B------:R-:W-:Y:S01]  /*a670*/  LOP3.LUT R9, R6, 0x3ffff000, RZ, 0xc0, !PT ;  /* 0x3ffff00006097812 */ /* 0x000fe200078ec0ff */
[----:B------:R-:W-:Y:S01]  /*a680*/  IMAD.U32 R11, RZ, RZ, UR8 ;  /* 0x00000008ff0b7e24 */ /* 0x000fe2000f8e00ff */
[----:B------:R-:W-:-:S02]  /*a690*/  UIMAD UR5, UR6, UR9, UR5 ;  /* 0x00000009060572a4 */ /* 0x000fc4000f8e0205 */
[----:B------:R-:W-:Y:S01]  /*a6a0*/  IMAD.WIDE.U32 R4, R13, UR6, R4 ;  /* 0x000000060d047c25 */ /* 0x000fe2000f8e0004 */
[----:B------:R-:W-:-:S03]  /*a6b0*/  UIMAD UR4, UR6, UR11, UR4 ;  /* 0x0000000b060472a4 */ /* 0x000fc6000f8e0204 */
[----:B------:R-:W-:Y:S02]  /*a6c0*/  IMAD R0, R0, 0x4, R9 ;  /* 0x0000000400007824 */ /* 0x000fe400078e0209 */
[----:B------:R-:W-:Y:S02]  /*a6d0*/  IMAD.MOV R9, RZ, RZ, -R7 ;  /* 0x000000ffff097224 */ /* 0x000fe400078e0a07 */
[----:B------:R-:W-:-:S04]  /*a6e0*/  IMAD.WIDE.U32 R2, R11, UR6, R2 ;  /* 0x000000060b027c25 */ /* 0x000fc8000f8e0002 */
[----:B------:R-:W-:Y:S01]  /*a6f0*/  IMAD R11, R10, R9, UR37 ;  /* 0x000000250a0b7e24 */ /* 0x000fe2000f8e0209 */
[----:B------:R-:W-:Y:S01]  /*a700*/  IADD3 R9, R5, UR4, RZ ;  /* 0x0000000405097c10 */ /* 0x000fe2000fffe0ff */
[----:B------:R-:W-:Y:S01]  /*a710*/  VIADD R10, R3, UR5 ;  /* 0x00000005030a7c36 */ /* 0x000fe20008000000 */
[----:B------:R-:W-:Y:S05]  /*a720*/  WARPSYNC.ALL ;  /* 0x0000000000007948 */ /* 0x000fea0003800000 */
[----:B------:R-:W-:Y:S01]  /*a730*/  IMAD R0, R0, 0x4, R19 ;  /* 0x0000000400007824 */ /* 0x000fe200078e0213 */
[----:B------:R-:W-:Y:S01]  /*a740*/  BAR.SYNC.DEFER_BLOCKING 0x1, 0x100 ;  /* 0x0044000000007b1d */ /* 0x000fe20000010000 */
[----:B------:R-:W-:-:S02]  /*a750*/  ISETP.NE.AND P0, PT, R15, RZ, PT ;  /* 0x000000ff0f00720c */ /* 0x000fc40003f05270 */
[----:B------:R-:W-:-:S03]  /*a760*/  ISETP.NE.AND P1, PT, R16, 0x80, PT ;  /* 0x000000801000780c */ /* 0x000fc60003f25270 */
[----:B------:R-:W-:Y:S01]  /*a770*/  ULDC UR4, c[0x0][0x870] ;  /* 0x00021c0000047ab9 */ /* 0x000fe20000000800 */
[----:B------:R-:W-:Y:S01]  /*a780*/  ULDC UR5, c[0x0][0x80c] ;  /* 0x0002030000057ab9 */ /* 0x000fe20000000800 */
[----:B------:R-:W-:Y:S01]  /*a790*/  UIMAD UR4, UR41, UR4, URZ ;  /* 0x00000004290472a4 */ /* 0x000fe2000f8e023f */
[----:B------:R-:W1:Y:S01]  /*a7a0*/  LDC.64 R12, c[0x0][0x800] ;  /* 0x00020000ff0c7b82 */ /* 0x000e620000000a00 */
[----:B------:R-:W-:Y:S01]  /*a7b0*/  UIMAD UR6, UR40, UR5, URZ ;  /* 0x00000005280672a4 */ /* 0x000fe2000f8e023f */
[----:B------:R-:W-:Y:S01]  /*a7c0*/  BSSY B0, `(.L_x_3577) ;  /* 0x000001e000007945 */ /* 0x000fe20003800000 */
[----:B------:R-:W-:Y:S02]  /*a7d0*/  UIMAD UR4, UR4, UR5, URZ ;  /* 0x00000005040472a4 */ /* 0x000fe4000f8e023f */
[----:B------:R-:W-:Y:S02]  /*a7e0*/  USHF.R.S32.HI UR5, URZ, 0x1f, UR6 ;  /* 0x0000001f3f057899 */ /* 0x000fe40008011406 */
[----:B------:R-:W-:Y:S01]  /*a7f0*/  IMAD.U32 R6, RZ, RZ, UR6 ;  /* 0x00000006ff067e24 */ /* 0x000fe2000f8e00ff */
[----:B------:R-:W2:Y:S01]  /*a800*/  LDC.64 R14, c[0x0][0x828] ;  /* 0x00020a00ff0e7b82 */ /* 0x000ea20000000a00 */
[----:B------:R-:W-:-:S02]  /*a810*/  USHF.R.S32.HI UR6, URZ, 0x1f, UR4 ;  /* 0x0000001f3f067899 */ /* 0x000fc40008011404 */
[----:B------:R-:W-:Y:S01]  /*a820*/  IMAD.U32 R17, RZ, RZ, UR5 ;  /* 0x00000005ff117e24 */ /* 0x000fe2000f8e00ff */
[----:B------:R-:W-:Y:S01]  /*a830*/  IADD3 R7, P2, P3, R6, UR4, R7 ;  /* 0x0000000406077c10 */ /* 0x000fe2000fb5e007 */
[----:B------:R-:W-:Y:S01]  /*a840*/  ULDC.64 UR4, c[0x0][0x868] ;  /* 0x00021a0000047ab9 */ /* 0x000fe20000000a00 */
[----:B------:R3:W-:Y:S02]  /*a850*/  STS.128 [R0], R152 ;  /* 0x0000009800007388 */ /* 0x0007e40000000c00 */
[----:B------:R-:W-:Y:S01]  /*a860*/  IADD3.X R8, R17, UR6, R8, P2, P3 ;  /* 0x0000000611087c10 */ /* 0x000fe200097e6408 */
[C---:B------:R-:W-:Y:S01]  /*a870*/  IMAD.SHL.U32 R17, R7.reuse, 0x4, RZ ;  /* 0x0000000407117824 */ /* 0x040fe200078e00ff */
[----:B------:R3:W-:Y:S02]  /*a880*/  STS.128 [R0+0x800], R156 ;  /* 0x0008009c00007388 */ /* 0x0007e40000000c00 */
[----:B------:R-:W-:Y:S02]  /*a890*/  SHF.L.U64.HI R16, R7, 0x2, R8 ;  /* 0x0000000207107819 */ /* 0x000fe40000010208 */
[----:B------:R-:W-:Y:S01]  /*a8a0*/  IADD3 R6, P4, R17, UR4, RZ ;  /* 0x0000000411067c10 */ /* 0x000fe2000ff9e0ff */
[----:B------:R3:W-:Y:S01]  /*a8b0*/  STS.128 [R0+0x1000], R160 ;  /* 0x001000a000007388 */ /* 0x0007e20000000c00 */
[----:B-1----:R-:W-:-:S02]  /*a8c0*/  LEA R12, P2, R2, R12, 0x2 ;  /* 0x0000000c020c7211 */ /* 0x002fc400078410ff */
[----:B------:R-:W-:Y:S01]  /*a8d0*/  IADD3.X R7, R16, UR5, RZ, P4, !PT ;  /* 0x0000000510077c10 */ /* 0x000fe2000a7fe4ff */
[----:B------:R3:W-:Y:S04]  /*a8e0*/  STS.128 [R0+0x1800], R164 ;  /* 0x001800a400007388 */ /* 0x0007e80000000c00 */
[----:B------:R3:W-:Y:S01]  /*a8f0*/  STS.128 [R0+0x2000], R168 ;  /* 0x002000a800007388 */ /* 0x0007e20000000c00 */
[----:B--2---:R-:W-:-:S03]  /*a900*/  LEA R14, P3, R4, R14, 0x2 ;  /* 0x0000000e040e7211 */ /* 0x004fc600078610ff */
[----:B------:R3:W-:Y:S04]  /*a910*/  STS.128 [R0+0x2800], R172 ;  /* 0x002800ac00007388 */ /* 0x0007e80000000c00 */
[----:B------:R3:W-:Y:S04]  /*a920*/  STS.128 [R0+0x3000], R176 ;  /* 0x003000b000007388 */ /* 0x0007e80000000c00 */
[----:B------:R3:W-:Y:S01]  /*a930*/  STS.128 [R0+0x3800], R180 ;  /* 0x003800b400007388 */ /* 0x0007e20000000c00 */
[----:B------:R-:W-:Y:S05]  /*a940*/  @P0 BRA `(.L_x_3578) ;  /* 0x0000000000140947 */ /* 0x000fea0003800000 */
.L_x_3579:
[----:B------:R-:W2:Y:S04]  /*a950*/  LDG.E.STRONG.GPU R8, desc[UR38][R6.64] ;  /* 0x0000002606087981 */ /* 0x000ea8000c1ef900 */
[----:B--2---:R-:W-:Y:S01]  /*a960*/  CCTL.IVALL ;  /* 0x00000000ff00798f */ /* 0x004fe20002000000 */
[----:B------:R-:W-:Y:S05]  /*a970*/  YIELD ;  /* 0x0000000000007946 */ /* 0x000fea0003800000 */
[----:B------:R-:W-:-:S13]  /*a980*/  ISETP.NE.AND P0, PT, R8, R11, PT ;  /* 0x0000000b0800720c */ /* 0x000fda0003f05270 */
[----:B------:R-:W-:Y:S05]  /*a990*/  @P0 BRA `(.L_x_3579) ;  /* 0xfffffffc00ec0947 */ /* 0x000fea000383ffff */
.L_x_3578:
[----:B------:R-:W-:Y:S05]  /*a9a0*/  BSYNC B0 ;  /* 0x0000000000007941 */ /* 0x000fea0003800000 */
.L_x_3577:
[----:B------:R-:W-:Y:S01]  /*a9b0*/  UMOV UR4, 0xffffffff ;  /* 0xffffffff00047882 */ /* 0x000fe20000000000 */
[----:B------:R-:W-:Y:S02]  /*a9c0*/  LEA.HI.X R10, R2, R13, R10, 0x2, P2 ;  /* 0x0000000d020a7211 */ /* 0x000fe400010f140a */
[----:B------:R-:W-:Y:S01]  /*a9d0*/  LEA.HI.X R9, R4, R15, R9, 0x2, P3 ;  /* 0x0000000f04097211 */ /* 0x000fe200018f1409 */
[----:B------:R-:W-:Y:S06]  /*a9e0*/  BRA.DIV UR4, `(.L_x_3580) ;  /* 0x0000004e04147947 */ /* 0x000fec000b800000 */
[----:B------:R-:W-:Y:S01]  /*a9f0*/  NOP ;  /* 0x0000000000007918 */ /* 0x000fe20000000000 */
.L_x_3681:
        /* <DEDUP_REMOVED lines=17> */
.L_x_3583:
[----:B------:R-:W-:Y:S01]  /*ab10*/  @P0 ELECT P2, URZ, PT ;  /* 0x00000000003f082f */ /* 0x000fe20003840000 */
[----:B------:R1:W-:-:S12]  /*ab20*/  UBLKRED.G.S.ADD.F32.RN [UR4], [UR6], UR7, desc[UR8] ;  /* 0x00000804060073bb */ /* 0x0003d800080a1407 */
[----:B------:R-:W-:Y:S02]  /*ab30*/  @P2 PLOP3.LUT P0, PT, P2, PT, PT, 0x8, 0x0 ;  /* 0x000000000000281c */ /* 0x000fe4000170e170 */
[----:B------:R-:W-:-:S11]  /*ab40*/  PLOP3.LUT P2, PT, PT, PT, PT, 0x8, 0x0 ;  /* 0x000000000000781c */ /* 0x000fd60003f4e170 */
[----:B-1----:R-:W-:Y:S05]  /*ab50*/  @P0 BRA.U.ANY `(.L_x_3583) ;  /* 0xfffffffd00ec0947 */ /* 0x002fea000393ffff */
[----:B------:R0:W-:Y:S01]  /*ab60*/  UTMACMDFLUSH ;  /* 0x00000000000079b7 */ /* 0x0001e20000000000 */
[----:B------:R-:W-:-:S04]  /*ab70*/  DEPBAR.LE SB0, 0x0 ;  /* 0x000080000000791a */ /* 0x000fc80000000000 */
.L_x_3582:
[----:B------:R-:W-:Y:S05]  /*ab80*/  BSYNC B0 ;  /* 0x0000000000007941 */ /* 0x000fea0003800000 */
.L_x_3581:
        /* <DEDUP_REMOVED lines=14> */
.L_x_3585:
[----:B------:R-:W-:Y:S05]  /*ac70*/  BSYNC B0 ;  /* 0x0000000000007941 */ /* 0x000fea0003800000 */
.L_x_3584:
        /* <DEDUP_REMOVED lines=14> */
.L_x_3588:
[----:B-1-3--:R-:W2:Y:S04]  /*ad60*/  LDG.E.STRONG.GPU R0, desc[UR38][R2.64] ;  /* 0x0000002602007981 */ /* 0x00aea8000c1ef900 */
[----:B--2---:R-:W-:Y:S01]  /*ad70*/  CCTL.IVALL ;  /* 0x00000000ff00798f */ /* 0x004fe20002000000 */
[----:B------:R-:W-:Y:S05]  /*ad80*/  YIELD ;  /* 0x0000000000007946 */ /* 0x000fea0003800000 */
[----:B------:R-:W-:-:S13]  /*ad90*/  ISETP.NE.AND P0, PT, R0, R11, PT ;  /* 0x0000000b0000720c */ /* 0x000fda0003f05270 */
[----:B------:R-:W-:Y:S05]  /*ada0*/  @P0 BRA `(.L_x_3588) ;  /* 0xfffffffc00ec0947 */ /* 0x000fea000383ffff */
.L_x_3587:
[----:B------:R-:W-:Y:S05]  /*adb0*/  BSYNC B0 ;  /* 0x0000000000007941 */ /* 0x000fea0003800000 */
.L_x_3586:
[----:B------:R-:W-:-:S03]  /*adc0*/  UMOV UR4, 0xffffffff ;  /* 0xffffffff00047882 */ /* 0x000fc60000000000 */
[----:B------:R-:W-:Y:S05]  /*add0*/  BRA.DIV UR4, `(.L_x_3589) ;  /* 0x0000004a04347947 */ /* 0x000fea000b800000 */
[----:B------:R-:W-:Y:S01]  /*ade0*/  NOP ;  /* 0x0000000000007918 */ /* 0x000fe20000000000 */
.L_x_3684:
        /* <DEDUP_REMOVED lines=17> */
.L_x_3592:
[----:B------:R-:W-:Y:S01]  /*af00*/  @P0 ELECT P2, URZ, PT ;  /* 0x00000000003f082f */ /* 0x000fe20003840000 */
[----:B------:R2:W-:-:S12]  /*af10*/  UBLKRED.G.S.ADD.F32.RN [UR4], [UR6], UR7, desc[UR8] ;  /* 0x00000804060073bb */ /* 0x0005d800080a1407 */
[----:B------:R-:W-:Y:S02]  /*af20*/  @P2 PLOP3.LUT P0, PT, P2, PT, PT, 0x8, 0x0 ;  /* 0x000000000000281c */ /* 0x000fe4000170e170 */
[----:B------:R-:W-:-:S11]  /*af30*/  PLOP3.LUT P2, PT, PT, PT, PT, 0x8, 0x0 ;  /* 0x000000000000781c */ /* 0x000fd60003f4e170 */
[----:B--2---:R-:W-:Y:S05]  /*af40*/  @P0 BRA.U.ANY `(.L_x_3592) ;  /* 0xfffffffd00ec0947 */ /* 0x004fea000393ffff */
[----:B------:R0:W-:Y:S01]  /*af50*/  UTMACMDFLUSH ;  /* 0x00000000000079b7 */ /* 0x0001e20000000000 */
[----:B------:R-:W-:-:S04]  /*af60*/  DEPBAR.LE SB0, 0x0 ;  /* 0x000080000000791a */ /* 0x000fc80000000000 */
.L_x_3591:
[----:B------:R-:W-:Y:S05]  /*af70*/  BSYNC B0 ;  /* 0x0000000000007941 */ /* 0x000fea0003800000 */
.L_x_3590:
        /* <DEDUP_REMOVED lines=14> */
.L_x_3533:
        /* <DEDUP_REMOVED lines=29> */
.L_x_3594:
[----:B------:R-:W-:Y:S01]  /*b230*/  ULDC UR9, c[0x0][0x8cc] ;  /* 0x0002330000097ab9 */ /* 0x000fe20000000800 */
[----:B------:R-:W-:Y:S01]  /*b240*/  UMOV UR7, UR8 ;  /* 0x0000000800077c82 */ /* 0x000fe20008000000 */
[----:B------:R-:W-:-:S11]  /*b250*/  UISETP.NE.AND UP0, UPT, UR9, 0x1, UPT ;  /* 0x000000010900788c */ /* 0x000fd6000bf05270 */
[----:B------:R-:W-:Y:S02]  /*b260*/  @UP0 ULDC.64 UR10, c[0x0][0x8d0] ;  /* 0x00023400000a0ab9 */ /* 0x000fe40000000a00 */
[----:B------:R-:W-:-:S04]  /*b270*/  UIMAD.WIDE.U32 UR4, UR8, UR10, URZ ;  /* 0x0000000a080472a5 */ /* 0x000fc8000f8e003f */
[----:B------:R-:W-:-:S04]  /*b280*/  @UP0 USHF.R.U32.HI UR7, URZ, UR11, UR5 ;  /* 0x0000000b3f070299 */ /* 0x000fc80008011605 */
[----:B------:R-:W-:-:S12]  /*b290*/  UIMAD UR4, UR7, UR9, URZ ;  /* 0x00000009070472a4 */ /* 0x000fd8000f8e023f */
.L_x_3595:
        /* <DEDUP_REMOVED lines=23> */
.L_x_3596:
        /* <DEDUP_REMOVED lines=11> */
[----:B------:R-:W-:Y:S01]  /*b4c0*/  R2UR UR4, R0 ;  /* 0x00000000000472ca */ /* 0x000fe200000e0000 */
[----:B------:R-:W-:-:S14]  /*b4d0*/  BRA `(.L_x_3597) ;  /* 0x0000000000047947 */ /* 0x000fdc0003800000 */
.L_x_3598:
[----:B------:R-:W-:-:S05]  /*b4e0*/  ULDC UR4, c[0x0][0x8f4] ;  /* 0x00023d0000047ab9 */ /* 0x000fca0000000800 */
.L_x_3597:
        /* <DEDUP_REMOVED lines=46> */
[----:B--2---:R-:W-:-:S05]  /*b7d0*/  IMAD.IADD R0, R0, 0x1, -R5 ;  /* 0x0000000100007824 */ /* 0x004fca00078e0a05 */
[----:B------:R-:W-:-:S15]  /*b7e0*/  R2UR UR14, R0 ;  /* 0x00000000000e72ca */ /* 0x000fde00000e0000 */
.L_x_3599:
        /* <DEDUP_REMOVED lines=13> */
.L_x_3600:
        /* <DEDUP_REMOVED lines=11> */
[----:B------:R-:W-:-:S15]  /*b970*/  R2UR UR11, R0 ;  /* 0x00000000000b72ca */ /* 0x000fde00000e0000 */
.L_x_3601:
        /* <DEDUP_REMOVED lines=68> */
.L_x_3605:
[----:B------:R-:W2:Y:S04]  /*bdc0*/  LDG.E.STRONG.GPU R4, desc[UR38][R2.64] ;  /* 0x0000002602047981 */ /* 0x000ea8000c1ef900 */
[----:B--2---:R-:W-:Y:S01]  /*bdd0*/  CCTL.IVALL ;  /* 0x00000000ff00798f */ /* 0x004fe20002000000 */
[----:B------:R-:W-:Y:S05]  /*bde0*/  YIELD ;  /* 0x0000000000007946 */ /* 0x000fea0003800000 */
[----:B------:R-:W-:-:S13]  /*bdf0*/  ISETP.NE.AND P1, PT, R4, R5, PT ;  /* 0x000000050400720c */ /* 0x000fda0003f25270 */
[----:B------:R-:W-:Y:S05]  /*be00*/  @P1 BRA `(.L_x_3605) ;  /* 0xfffffffc00ec1947 */ /* 0x000fea000383ffff */
.L_x_3604:
[----:B------:R-:W-:Y:S05]  /*be10*/  BSYNC B0 ;  /* 0x0000000000007941 */ /* 0x000fea0003800000 */
.L_x_3603:
[----:B------:R-:W-:-:S03]  /*be20*/  UMOV UR6, 0xffffffff ;  /* 0xffffffff00067882 */ /* 0x000fc60000000000 */
[----:B------:R-:W-:Y:S05]  /*be30*/  BRA.DIV UR6, `(.L_x_3606) ;  /* 0x0000003a06387947 */ /* 0x000fea000b800000 */
[----:B------:R-:W-:Y:S01]  /*be40*/  NOP ;  /* 0x0000000000007918 */ /* 0x000fe20000000000 */
.L_x_3687:
[----:B------:R-:W-:Y:S01]  /*be50*/  MOV R9, UR13 ;  /* 0x0000000d00097c02 */ /* 0x000fe20008000f00 */
        /* <DEDUP_REMOVED lines=21> */
.L_x_3608:
[----:B------:R-:W-:Y:S05]  /*bfb0*/  BSYNC B0 ;  /* 0x0000000000007941 */ /* 0x000fea0003800000 */
.L_x_3607:
        /* <DEDUP_REMOVED lines=20> */
.L_x_3610:
[----:B------:R-:W-:Y:S05]  /*c100*/  BSYNC B0 ;  /* 0x0000000000007941 */ /* 0x000fea0003800000 */
.L_x_3609:
[----:B------:R-:W-:Y:S06]  /*c110*/  BAR.ARV 0xa, 0xa0 ;  /* 0x0282800000007b1d */ /* 0x000fec0000002000 */
[----:B------:R-:W-:Y:S04]  /*c120*/  BSSY B0, `(.L_x_3611) ;  /* 0x0000003000007945 */ /* 0x000fe80003800000 */
[----:B------:R-:W-:Y:S05]  /*c130*/  @!P0 BRA `(.L_x_3612) ;  /* 0x0000000000048947 */ /* 0x000fea0003800000 */
[----:B------:R-:W-:-:S04]  /*c140*/  DEPBAR.LE SB0, 0x0 ;  /* 0x000080000000791a */ /* 0x000fc80000000000 */
.L_x_3612:
[----:B------:R-:W-:Y:S05]  /*c150*/  BSYNC B0 ;  /* 0x0000000000007941 */ /* 0x000fea0003800000 */
.L_x_3611:
        /* <DEDUP_REMOVED lines=19> */
.L_x_3614:
[----:B------:R-:W-:Y:S05]  /*c290*/  BSYNC B0 ;  /* 0x0000000000007941 */ /* 0x000fea0003800000 */
.L_x_3613:
[----:B------:R-:W-:Y:S01]  /*c2a0*/  UIADD3 UR7, UR13, 0x1, URZ ;  /* 0x000000010d077890 */ /* 0x000fe2000fffe03f */
[----:B------:R-:W-:Y:S11]  /*c2b0*/  BRA `(.L_x_3615) ;  /* 0x0000000000047947 */ /* 0x000ff60003800000 */
.L_x_3602:
[----:B------:R-:W-:-:S05]  /*c2c0*/  UMOV UR7, UR13 ;  /* 0x0000000d00077c82 */ /* 0x000fca0008000000 */
.L_x_3615:
        /* <DEDUP_REMOVED lines=16> */
.L_x_3640:
        /* <DEDUP_REMOVED lines=18> */
.L_x_3618:
[----:B------:R-:W2:Y:S04]  /*c4f0*/  LDG.E.STRONG.GPU R4, desc[UR38][R2.64] ;  /* 0x0000002602047981 */ /* 0x000ea8000c1ef900 */
[----:B--2---:R-:W-:Y:S01]  /*c500*/  CCTL.IVALL ;  /* 0x00000000ff00798f */ /* 0x004fe20002000000 */
[----:B------:R-:W-:Y:S05]  /*c510*/  YIELD ;  /* 0x0000000000007946 */ /* 0x000fea0003800000 */
[----:B------:R-:W-:-:S13]  /*c520*/  ISETP.NE.AND P1, PT, R4, R5, PT ;  /* 0x000000050400720c */ /* 0x000fda0003f25270 */
[----:B------:R-:W-:Y:S05]  /*c530*/  @P1 BRA `(.L_x_3618) ;  /* 0xfffffffc00ec1947 */ /* 0x000fea000383ffff */
.L_x_3617:
[----:B------:R-:W-:Y:S05]  /*c540*/  BSYNC B0 ;  /* 0x0000000000007941 */ /* 0x000fea0003800000 */
.L_x_3616:
[----:B------:R-:W-:-:S03]  /*c550*/  UMOV UR24, 0xffffffff ;  /* 0xffffffff00187882 */ /* 0x000fc60000000000 */
[----:B------:R-:W-:Y:S05]  /*c560*/  BRA.DIV UR24, `(.L_x_3619) ;  /* 0x0000003218887947 */ /* 0x000fea000b800000 */
[----:B------:R-:W-:Y:S01]  /*c570*/  NOP ;  /* 0x0000000000007918 */ /* 0x000fe20000000000 */
.L_x_3690:
        /* <DEDUP_REMOVED lines=19> */
.L_x_3621:
[----:B------:R-:W-:Y:S05]  /*c6b0*/  BSYNC B0 ;  /* 0x0000000000007941 */ /* 0x000fea0003800000 */
.L_x_3620:
        /* <DEDUP_REMOVED lines=15> */
.L_x_3623:
[----:B------:R-:W-:Y:S05]  /*c7b0*/  BSYNC B0 ;  /* 0x0000000000007941 */ /* 0x000fea0003800000 */
.L_x_3622:
[----:B------:R-:W-:Y:S06]  /*c7c0*/  BAR.ARV 0xa, 0xa0 ;  /* 0x0282800000007b1d */ /* 0x000fec0000002000 */
[----:B------:R-:W-:Y:S04]  /*c7d0*/  BSSY B0, `(.L_x_3624) ;  /* 0x0000003000007945 */ /* 0x000fe80003800000 */
[----:B------:R-:W-:Y:S05]  /*c7e0*/  @!P0 BRA `(.L_x_3625) ;  /* 0x0000000000048947 */ /* 0x000fea0003800000 */
[----:B------:R-:W-:-:S04]  /*c7f0*/  DEPBAR.LE SB0, 0x0 ;  /* 0x000080000000791a */ /* 0x000fc80000000000 */
.L_x_3625:
[----:B------:R-:W-:Y:S05]  /*c800*/  BSYNC B0 ;  /* 0x0000000000007941 */ /* 0x000fea0003800000 */
.L_x_3624:
        /* <DEDUP_REMOVED lines=19> */
.L_x_3627:
[----:B------:R-:W-:Y:S05]  /*c940*/  BSYNC B0 ;  /* 0x0000000000007941 */ /* 0x000fea0003800000 */
.L_x_3626:
        /* <DEDUP_REMOVED lines=16> */
.L_x_3630:
[----:B------:R-:W2:Y:S04]  /*ca50*/  LDG.E.STRONG.GPU R4, desc[UR38][R2.64] ;  /* 0x0000002602047981 */ /* 0x000ea8000c1ef900 */
[----:B--2---:R-:W-:Y:S01]  /*ca60*/  CCTL.IVALL ;  /* 0x00000000ff00798f */ /* 0x004fe20002000000 */
[----:B------:R-:W-:Y:S05]  /*ca70*/  YIELD ;  /* 0x0000000000007946 */ /* 0x000fea0003800000 */
[----:B------:R-:W-:-:S13]  /*ca80*/  ISETP.NE.AND P1, PT, R4, R5, PT ;  /* 0x000000050400720c */ /* 0x000fda0003f25270 */
[----:B------:R-:W-:Y:S05]  /*ca90*/  @P1 BRA `(.L_x_3630) ;  /* 0xfffffffc00ec1947 */ /* 0x000fea000383ffff */
.L_x_3629:
[----:B------:R-:W-:Y:S05]  /*caa0*/  BSYNC B0 ;  /* 0x0000000000007941 */ /* 0x000fea0003800000 */
.L_x_3628:
[----:B------:R-:W-:-:S03]  /*cab0*/  UMOV UR18, 0xffffffff ;  /* 0xffffffff00127882 */ /* 0x000fc60000000000 */
[----:B------:R-:W-:Y:S05]  /*cac0*/  BRA.DIV UR18, `(.L_x_3631) ;  /* 0x0000002e124c7947 */ /* 0x000fea000b800000 */
[----:B------:R-:W-:Y:S01]  /*cad0*/  NOP ;  /* 0x0000000000007918 */ /* 0x000fe20000000000 */
.L_x_3693:
        /* <DEDUP_REMOVED lines=15> */
.L_x_3633:
[----:B------:R-:W-:Y:S05]  /*cbd0*/  BSYNC B0 ;  /* 0x0000000000007941 */ /* 0x000fea0003800000 */
.L_x_3632:
        /* <DEDUP_REMOVED lines=15> */
.L_x_3635:
[----:B------:R-:W-:Y:S05]  /*ccd0*/  BSYNC B0 ;  /* 0x0000000000007941 */ /* 0x000fea0003800000 */
.L_x_3634:
[----:B------:R-:W-:Y:S06]  /*cce0*/  BAR.ARV 0xa, 0xa0 ;  /* 0x0282800000007b1d */ /* 0x000fec0000002000 */
[----:B------:R-:W-:Y:S04]  /*ccf0*/  BSSY B0, `(.L_x_3636) ;  /* 0x0000003000007945 */ /* 0x000fe80003800000 */
[----:B------:R-:W-:Y:S05]  /*cd00*/  @!P0 BRA `(.L_x_3637) ;  /* 0x0000000000048947 */ /* 0x000fea0003800000 */
[----:B------:R-:W-:-:S04]  /*cd10*/  DEPBAR.LE SB0, 0x0 ;  /* 0x000080000000791a */ /* 0x000fc80000000000 */
.L_x_3637:
[----:B------:R-:W-:Y:S05]  /*cd20*/  BSYNC B0 ;  /* 0x0000000000007941 */ /* 0x000fea0003800000 */
.L_x_3636:
        /* <DEDUP_REMOVED lines=19> */
.L_x_3639:
[----:B------:R-:W-:Y:S05]  /*ce60*/  BSYNC B0 ;  /* 0x0000000000007941 */ /* 0x000fea0003800000 */
.L_x_3638:
[----:B------:R-:W-:Y:S02]  /*ce70*/  UIADD3 UR7, UR7, 0x2, URZ ;  /* 0x0000000207077890 */ /* 0x000fe4000fffe03f */
[----:B------:R-:W-:Y:S02]  /*ce80*/  UIADD3 UR6, UR6, 0x3000, URZ ;  /* 0x0000300006067890 */ /* 0x000fe4000fffe03f */
[----:B------:R-:W-:-:S06]  /*ce90*/  UISETP.GE.AND UP0, UPT, UR7, UR12, UPT ;  /* 0x0000000c0700728c */ /* 0x000fcc000bf06270 */
[----:B------:R-:W-:-:S13]  /*cea0*/  PLOP3.LUT P1, PT, PT, PT, UP0, 0x80, 0x0 ;  /* 0x000000000000781c */ /* 0x000fda0003f2f008 */
[----:B------:R-:W-:Y:S05]  /*ceb0*/  @!P1 BRA `(.L_x_3640) ;  /* 0xfffffff400449947 */ /* 0x000fea000383ffff */
[----:B------:R-:W-:Y:S05]  /*cec0*/  BRA `(.L_x_3540) ;  /* 0x0000002400547947 */ /* 0x000fea0003800000 */
.L_x_3593:
        /* <DEDUP_REMOVED lines=21> */
.L_x_3641:
[----:B------:R-:W1:Y:S01]  /*d020*/  LDC R3, c[0x0][0x8cc] ;  /* 0x00023300ff037b82 */ /* 0x000e620000000800 */
[----:B------:R-:W-:Y:S01]  /*d030*/  IMAD.MOV.U32 R0, RZ, RZ, R5 ;  /* 0x000000ffff007224 */ /* 0x000fe200078e0005 */
[----:B-1----:R-:W-:-:S13]  /*d040*/  ISETP.NE.AND P0, PT, R3, 0x1, PT ;  /* 0x000000010300780c */ /* 0x002fda0003f05270 */
[----:B------:R-:W1:Y:S02]  /*d050*/  @P0 LDC.64 R6, c[0x0][0x8d0] ;  /* 0x00023400ff060b82 */ /* 0x000e640000000a00 */
[----:B-1----:R-:W-:-:S05]  /*d060*/  @P0 IMAD.HI.U32 R4, R5, R6, RZ ;  /* 0x0000000605040227 */ /* 0x002fca00078e00ff */
[----:B------:R-:W-:-:S05]  /*d070*/  @P0 SHF.R.U32.HI R0, RZ, R7, R4 ;  /* 0x00000007ff000219 */ /* 0x000fca0000011604 */
[----:B------:R-:W-:-:S07]  /*d080*/  IMAD R3, R0, R3, RZ ;  /* 0x0000000300037224 */ /* 0x000fce00078e02ff */
.L_x_3642:
[----:B------:R-:W1:Y:S01]  /*d090*/  LDC R8, c[0x0][0x8c0] ;  /* 0x00023000ff087b82 */ /* 0x000e620000000800 */
[----:B------:R-:W-:Y:S01]  /*d0a0*/  IMAD.IADD R3, R5, 0x1, -R3 ;  /* 0x0000000105037824 */ /* 0x000fe200078e0a03 */
[----:B------:R-:W-:-:S06]  /*d0b0*/  ULDC.64 UR6, c[0x0][0x900] ;  /* 0x0002400000067ab9 */ /* 0x000fcc0000000a00 */
[----:B------:R-:W2:Y:S01]  /*d0c0*/  LDC R4, c[0x0][0x8cc] ;  /* 0x00023300ff047b82 */ /* 0x000ea20000000800 */
[C---:B-1----:R-:W-:Y:S02]  /*d0d0*/  ISETP.NE.AND P0, PT, R8.reuse, 0x1, PT ;  /* 0x000000010800780c */ /* 0x042fe40003f05270 */
[----:B------:R-:W-:Y:S01]  /*d0e0*/  R2UR UR20, R8 ;  /* 0x00000000081472ca */ /* 0x000fe200000e0000 */
[----:B--2---:R-:W-:-:S10]  /*d0f0*/  IMAD R3, R2, R4, R3 ;  /* 0x0000000402037224 */ /* 0x004fd400078e0203 */
[----:B------:R-:W1:Y:S01]  /*d100*/  @P0 LDC R6, c[0x0][0x8c4] ;  /* 0x00023100ff060b82 */ /* 0x000e620000000800 */
[----:B------:R-:W-:Y:S02]  /*d110*/  MOV R13, R3 ;  /* 0x00000003000d7202 */ /* 0x000fe40000000f00 */
[----:B------:R-:W-:-:S05]  /*d120*/  R2UR UR5, R3 ;  /* 0x00000000030572ca */ /* 0x000fca00000e0000 */
        /* <DEDUP_REMOVED lines=13> */
.L_x_3643:
        /* <DEDUP_REMOVED lines=10> */
.L_x_3645:
[----:B------:R-:W2:Y:S02]  /*d2a0*/  LDC R4, c[0x0][0x8f4] ;  /* 0x00023d00ff047b82 */ /* 0x000ea40000000800 */
.L_x_3644:
[----:B--2--5:R-:W-:Y:S01]  /*d2b0*/  VIADD R4, R4, 0x7f ;  /* 0x0000007f04047836 */ /* 0x024fe20000000000 */
[----:B------:R-:W-:Y:S01]  /*d2c0*/  LOP3.LUT R12, R0, 0x1ffffff, RZ, 0x3c, !PT ;  /* 0x01ffffff000c7812 */ /* 0x000fe200078e3cff */
[----:B------:R-:W-:Y:S02]  /*d2d0*/  IMAD.MOV.U32 R10, RZ, RZ, 0x1 ;  /* 0x00000001ff0a7424 */ /* 0x000fe400078e00ff */
[----:B-1----:R-:W-:Y:S01]  /*d2e0*/  IMAD.MOV.U32 R2, RZ, RZ, RZ ;  /* 0x000000ffff027224 */ /* 0x002fe200078e00ff */
        /* <DEDUP_REMOVED lines=23> */
[----:B-1----:R-:W-:Y:S01]  /*d460*/  ISETP.NE.U32.AND P0, PT, R2, RZ, PT ;  /* 0x000000ff0200720c */ /* 0x002fe20003f05070 */
[----:B------:R-:W-:-:S02]  /*d470*/  IMAD.MOV.U32 R11, RZ, RZ, RZ ;  /* 0x000000ffff0b7224 */ /* 0x000fc400078e00ff */
        /* <DEDUP_REMOVED lines=13> */
[----:B--2---:R-:W-:-:S07]  /*d550*/  IADD3 R0, -R7, R0, RZ ;  /* 0x0000000007007210 */ /* 0x004fce0007ffe1ff */
.L_x_3647:
        /* <DEDUP_REMOVED lines=20> */
.L_x_3648:
[----:B------:R-:W-:Y:S05]  /*d6a0*/  @!P0 BRA `(.L_x_3649) ;  /* 0x00000000000c8947 */ /* 0x000fea0003800000 */
[----:B------:R-:W2:Y:S04]  /*d6b0*/  LDG.E R5, desc[UR38][R2.64] ;  /* 0x0000002602057981 */ /* 0x000ea8000c1e1900 */
[----:B------:R-:W2:Y:S02]  /*d6c0*/  LDG.E R4, desc[UR38][R2.64+0x4] ;  /* 0x0000042602047981 */ /* 0x000ea4000c1e1900 */
[----:B--2---:R-:W-:-:S07]  /*d6d0*/  IMAD.IADD R4, R4, 0x1, -R5 ;  /* 0x0000000104047824 */ /* 0x004fce00078e0a05 */
.L_x_3649:
[----:B-1----:R-:W-:Y:S01]  /*d6e0*/  IMAD R3, R12, 0x80, R0 ;  /* 0x000000800c037824 */ /* 0x002fe200078e0200 */
[----:B------:R-:W-:Y:S01]  /*d6f0*/  ULDC UR7, c[0x0][0x74c] ;  /* 0x0001d30000077ab9 */ /* 0x000fe20000000800 */
[----:B------:R-:W-:-:S03]  /*d700*/  IADD3 R0, R0, 0x5f, RZ ;  /* 0x0000005f00007810 */ /* 0x000fc60007ffe0ff */
[----:B-----5:R-:W-:Y:S02]  /*d710*/  IADD3 R3, R3, -UR7, -R4 ;  /* 0x8000000703037c10 */ /* 0x020fe4000fffe804 */
[----:B------:R-:W-:-:S04]  /*d720*/  IMAD.HI R0, R0, 0x2aaaaaab, RZ ;  /* 0x2aaaaaab00007827 */ /* 0x000fc800078e02ff */
[----:B------:R-:W-:-:S05]  /*d730*/  IMAD.HI R3, R3, 0x2aaaaaab, RZ ;  /* 0x2aaaaaab03037827 */ /* 0x000fca00078e02ff */
[----:B------:R-:W-:-:S04]  /*d740*/  SHF.R.U32.HI R2, RZ, 0x1f, R3 ;  /* 0x0000001fff027819 */ /* 0x000fc80000011603 */
[----:B------:R-:W-:Y:S02]  /*d750*/  LEA.HI.SX32 R2, R3, R2, 0x1c ;  /* 0x0000000203027211 */ /* 0x000fe400078fe2ff */
[----:B------:R-:W-:Y:S02]  /*d760*/  SHF.R.U32.HI R3, RZ, 0x1f, R0 ;  /* 0x0000001fff037819 */ /* 0x000fe40000011600 */
[----:B------:R-:W-:Y:S01]  /*d770*/  VIMNMX R4, RZ, R2, !PT ;  /* 0x00000002ff047248 */ /* 0x000fe20007fe0100 */
[----:B------:R-:W-:Y:S01]  /*d780*/  IMAD.MOV.U32 R2, RZ, RZ, RZ ;  /* 0x000000ffff027224 */ /* 0x000fe200078e00ff */
[----:B------:R-:W-:-:S04]  /*d790*/  LEA.HI.SX32 R0, R0, R3, 0x1c ;  /* 0x0000000300007211 */ /* 0x000fc800078fe2ff */
        /* <DEDUP_REMOVED lines=54> */
.L_x_3694:
        /* <DEDUP_REMOVED lines=15> */
.L_x_3652:
[----:B------:R-:W-:Y:S01]  /*dbf0*/  R2UR UR19, R4 ;  /* 0x00000000041372ca */ /* 0x000fe200000e0000 */
[----:B------:R-:W2:Y:S01]  /*dc00*/  LDC.64 R12, c[0x0][0x198] ;  /* 0x00006600ff0c7b82 */ /* 0x000ea20000000a00 */
[----:B------:R-:W-:Y:S01]  /*dc10*/  ULDC.64 UR8, c[0x0][0x700] ;  /* 0x0001c00000087ab9 */ /* 0x000fe20000000a00 */
[----:B------:R-:W-:Y:S01]  /*dc20*/  UMOV UR34, 0x0 ;  /* 0x0000000000227882 */ /* 0x000fe20000000000 */
[----:B------:R-:W-:Y:S01]  /*dc30*/  IMAD.U32 R9, RZ, RZ, UR8 ;  /* 0x00000008ff097e24 */ /* 0x000fe2000f8e00ff */
[----:B------:R-:W-:Y:S01]  /*dc40*/  R2UR UR8, R15 ;  /* 0x000000000f0872ca */ /* 0x000fe200000e0000 */
[----:B------:R-:W-:Y:S01]  /*dc50*/  IMAD.U32 R8, RZ, RZ, UR9 ;  /* 0x00000009ff087e24 */ /* 0x000fe2000f8e00ff */
[----:B------:R-:W-:Y:S01]  /*dc60*/  UMOV UR35, 0x14f00000 ;  /* 0x14f0000000237882 */ /* 0x000fe20000000000 */
        /* <DEDUP_REMOVED lines=9> */
[----:B------:R-:W-:Y:S01]  /*dd00*/  IMAD.U32 R3, RZ, RZ, UR19 ;  /* 0x00000013ff037e24 */ /* 0x000fe2000f8e00ff */
[----:B------:R-:W-:Y:S02]  /*dd10*/  UIADD3 UR16, UR8, 0xe000, URZ ;  /* 0x0000e00008107890 */ /* 0x000fe4000fffe03f */
[----:B------:R-:W-:Y:S01]  /*dd20*/  UIADD3 UR17, UR8, 0x26810, URZ ;  /* 0x0002681008117890 */ /* 0x000fe2000fffe03f */
[----:B------:R-:W-:Y:S01]  /*dd30*/  PLOP3.LUT P1, PT, PT, PT, UP0, 0x80, 0x0 ;  /* 0x000000000000781c */ /* 0x000fe20003f2f008 */
[----:B------:R-:W-:Y:S01]  /*dd40*/  UIADD3 UR19, UR19, UR6, URZ ;  /* 0x0000000613137290 */ /* 0x000fe2000fffe03f */
[----:B-1----:R-:W-:Y:S01]  /*dd50*/  MOV R2, UR7 ;  /* 0x0000000700027c02 */ /* 0x002fe20008000f00 */
[----:B--2---:R-:W-:Y:S01]  /*dd60*/  IMAD.MOV.U32 R7, RZ, RZ, R12 ;  /* 0x000000ffff077224 */ /* 0x004fe200078e000c */
[----:B------:R-:W-:Y:S01]  /*dd70*/  LEA.HI.X.SX32 R3, R3, R14, 0x1, P1 ;  /* 0x0000000e03037211 */ /* 0x000fe200008f0eff */
[----:B------:R-:W-:Y:S01]  /*dd80*/  IMAD.MOV.U32 R6, RZ, RZ, R13 ;  /* 0x000000ffff067224 */ /* 0x000fe200078e000d */
[----:B------:R-:W-:Y:S01]  /*dd90*/  LEA R5, P1, R2, R9, 0x2 ;  /* 0x0000000902057211 */ /* 0x000fe200078210ff */
[----:B------:R-:W-:Y:S01]  /*dda0*/  UIADD3 UR42, UR8, 0x1a000, URZ ;  /* 0x0001a000082a7890 */ /* 0x000fe2000fffe03f */
[----:B------:R-:W-:Y:S01]  /*ddb0*/  IADD3 R13, R0, -0x1, RZ ;  /* 0xffffffff000d7810 */ /* 0x000fe20007ffe0ff */
[----:B------:R-:W-:Y:S01]  /*ddc0*/  UIADD3 UR9, UR8, 0x26800, URZ ;  /* 0x0002680008097890 */ /* 0x000fe2000fffe03f */
[----:B------:R-:W-:Y:S01]  /*ddd0*/  LEA.HI.X R2, R2, R8, R3, 0x2, P1 ;  /* 0x0000000802027211 */ /* 0x000fe200008f1403 */
[----:B------:R-:W-:Y:S01]  /*dde0*/  UIADD3 UR24, UR8, 0x4000, URZ ;  /* 0x0000400008187890 */ /* 0x000fe2000fffe03f */
[----:B------:R-:W-:Y:S01]  /*ddf0*/  R2UR UR30, R5 ;  /* 0x00000000051e72ca */ /* 0x000fe200000e0000 */
[----:B------:R1:W-:Y:S01]  /*de00*/  STL [R1+0x8], R13 ;  /* 0x0000080d01007387 */ /* 0x0003e20000100800 */
[----:B------:R-:W-:Y:S01]  /*de10*/  R2UR UR31, R2 ;  /* 0x00000000021f72ca */ /* 0x000fe200000e0000 */
[----:B------:R-:W-:Y:S01]  /*de20*/  IMAD.MOV.U32 R12, RZ, RZ, 0x8000 ;  /* 0x00008000ff0c7424 */ /* 0x000fe200078e00ff */
[C---:B------:R-:W-:Y:S01]  /*de30*/  IADD3 R2, P1, R7.reuse, 0x2f0, RZ ;  /* 0x000002f007027810 */ /* 0x040fe20007f3e0ff */
[----:B------:R1:W-:Y:S01]  /*de40*/  STL [R1], RZ ;  /* 0x000000ff01007387 */ /* 0x0003e20000100800 */
[----:B------:R-:W-:Y:S01]  /*de50*/  UMOV UR7, 0x18 ;  /* 0x0000001800077882 */ /* 0x000fe20000000000 */
[----:B------:R-:W-:Y:S01]  /*de60*/  UMOV UR43, UR17 ;  /* 0x00000011002b7c82 */ /* 0x000fe20008000000 */
[----:B------:R-:W-:Y:S01]  /*de70*/  R2UR UR44, R2 ;  /* 0x00000000022c72ca */ /* 0x000fe200000e0000 */
[----:B------:R-:W-:Y:S01]  /*de80*/  UMOV UR26, UR18 ;  /* 0x00000012001a7c82 */ /* 0x000fe20008000000 */
[----:B------:R-:W-:Y:S01]  /*de90*/  IADD3 R2, P2, R7, 0x3f0, RZ ;  /* 0x000003f007027810 */ /* 0x000fe20007f5e0ff */
[----:B------:R-:W-:-:S03]  /*dea0*/  UMOV UR25, UR9 ;  /* 0x0000000900197c82 */ /* 0x000fc60008000000 */
        /* <DEDUP_REMOVED lines=18> */
[C---:B------:R-:W-:Y:S02]  /*dfd0*/  IMAD.IADD R16, R0.reuse, 0x1, R5 ;  /* 0x0000000100107824 */ /* 0x040fe400078e0205 */
[----:B------:R-:W-:Y:S01]  /*dfe0*/  VIADD R5, R0, 0xfffffffe ;  /* 0xfffffffe00057836 */ /* 0x000fe20000000000 */
[----:B------:R-:W-:-:S04]  /*dff0*/  MOV R0, R4 ;  /* 0x0000000400007202 */ /* 0x000fc80000000f00 */
[----:B------:R-:W-:Y:S02]  /*e000*/  ISETP.NE.AND P1, PT, R5, R4, PT ;  /* 0x000000040500720c */ /* 0x000fe40003f25270 */
[----:B------:R-:W-:-:S05]  /*e010*/  LOP3.LUT R5, R16, 0x1, RZ, 0xc0, !PT ;  /* 0x0000000110057812 */ /* 0x000fca00078ec0ff */
[----:B------:R2:W-:Y:S06]  /*e020*/  STL [R1+0xc], R5 ;  /* 0x00000c0501007387 */ /* 0x0005ec0000100800 */
[----:B------:R-:W-:Y:S05]  /*e030*/  @!P1 BRA `(.L_x_3654) ;  /* 0x00000008005c9947 */ /* 0x000fea0003800000 */
[----:B------:R-:W-:Y:S01]  /*e040*/  IMAD.IADD R16, R16, 0x1, -R5 ;  /* 0x0000000110107824 */ /* 0x000fe200078e0a05 */
[----:B------:R-:W-:Y:S01]  /*e050*/  MOV R10, 0x1 ;  /* 0x00000001000a7802 */ /* 0x000fe20000000f00 */
[----:B------:R-:W-:-:S07]  /*e060*/  IMAD.MOV.U32 R0, RZ, RZ, R4 ;  /* 0x000000ffff007224 */ /* 0x000fce00078e0004 */
.L_x_3663:
[----:B-123--:R-:W-:-:S04]  /*e070*/  SHF.L.U32 R17, R10, 0x1f, RZ ;  /* 0x0000001f0a117819 */ /* 0x00efc800000006ff */
[----:B------:R-:W3:Y:S02]  /*e080*/  SYNCS.PHASECHK.TRANS64.TRYWAIT P1, [R15+URZ+0x26840], R17 ;  /* 0x026840110f0075a7 */ /* 0x000ee4000802017f */
[----:B---3--:R-:W-:Y:S05]  /*e090*/  @!P1 BRA `(.L_x_3655) ;  /* 0x0000001800089947 */ /* 0x008fea0003800000 */
.L_x_3695:
[----:B------:R-:W-:Y:S05]  /*e0a0*/  @P0 BRA `(.L_x_3656) ;  /* 0x00000000001c0947 */ /* 0x000fea0003800000 */
[----:B------:R-:W4:Y:S02]  /*e0b0*/  S2R R2, SR_TID.X ;  /* 0x0000000000027919 */ /* 0x000f240000002100 */
[----:B----4-:R-:W-:Y:S01]  /*e0c0*/  LOP3.LUT R3, R2, 0x1f, RZ, 0xc0, !PT ;  /* 0x0000001f02037812 */ /* 0x010fe200078ec0ff */
[----:B------:R-:W-:-:S03]  /*e0d0*/  IMAD.MOV.U32 R2, RZ, RZ, 0x3180 ;  /* 0x00003180ff027424 */ /* 0x000fc600078e00ff */
[----:B------:R-:W-:Y:S01]  /*e0e0*/  ISETP.NE.AND P1, PT, R3, RZ, PT ;  /* 0x000000ff0300720c */ /* 0x000fe20003f25270 */
[----:B------:R4:W-:-:S12]  /*e0f0*/  SYNCS.ARRIVE.TRANS64 RZ, [R15+URZ+0x26830], R2 ;  /* 0x026830020fff79a7 */ /* 0x0009d8000800003f */
[----:B----4-:R-:W-:Y:S05]  /*e100*/  @!P1 BRA `(.L_x_3656) ;  /* 0x0000000000049947 */ /* 0x010fea0003800000 */
[----:B-1----:R-:W-:Y:S01]  /*e110*/  BPT.TRAP 0x1 ;  /* 0x000000040000795c */ /* 0x002fe20000300000 */
.L_x_3656:
        /* <DEDUP_REMOVED lines=18> */
[----:B--2---:R-:W-:Y:S01]  /*e240*/  IMAD.MOV.U32 R7, RZ, RZ, R4 ;  /* 0x000000ffff077224 */ /* 0x004fe200078e0004 */
        /* <DEDUP_REMOVED lines=9> */
[----:B------:R-:W2:Y:S02]  /*e2e0*/  SYNCS.PHASECHK.TRANS64.TRYWAIT P1, [R15+URZ+0x26828], R17 ;  /* 0x026828110f0075a7 */ /* 0x000ea4000802017f */
[----:B-12---:R-:W-:Y:S05]  /*e2f0*/  @!P1 BRA `(.L_x_3657) ;  /* 0x0000001400849947 */ /* 0x006fea0003800000 */
.L_x_3696:
        /* <DEDUP_REMOVED lines=8> */
.L_x_3658:
        /* <DEDUP_REMOVED lines=29> */
[----:B--2-4-:R-:W-:Y:S05]  /*e550*/  @!P1 BRA `(.L_x_3659) ;  /* 0x0000001400009947 */ /* 0x014fea0003800000 */
.L_x_3697:
        /* <DEDUP_REMOVED lines=8> */
.L_x_3660:
        /* <DEDUP_REMOVED lines=24> */
.L_x_3699:
        /* <DEDUP_REMOVED lines=8> */
.L_x_3662:
        /* <DEDUP_REMOVED lines=29> */
.L_x_3654:
[----:B------:R-:W4:Y:S02]  /*e9b0*/  LDL.LU R4, [R1+0xc] ;  /* 0x00000c0001047983 */ /* 0x000f240000300800 */
[----:B----4-:R-:W-:Y:S02]  /*e9c0*/  ISETP.NE.AND P1, PT, R4, RZ, PT ;  /* 0x000000ff0400720c */ /* 0x010fe40003f25270 */
[----:B------:R4:W5:Y:S11]  /*e9d0*/  LDL R4, [R1+0x8] ;  /* 0x0000080001047983 */ /* 0x0009760000100800 */
[----:B----4-:R-:W-:Y:S05]  /*e9e0*/  @!P1 BRA `(.L_x_3653) ;  /* 0x00000004002c9947 */ /* 0x010fea0003800000 */
[----:B-1----:R-:W-:-:S04]  /*e9f0*/  SHF.L.U32 R12, R10, 0x1f, RZ ;  /* 0x0000001f0a0c7819 */ /* 0x002fc800000006ff */
[----:B------:R-:W1:Y:S02]  /*ea00*/  SYNCS.PHASECHK.TRANS64.TRYWAIT P1, [R15+URZ+0x26840], R12 ;  /* 0x0268400c0f0075a7 */ /* 0x000e64000802017f */
[----:B-1----:R-:W-:Y:S05]  /*ea10*/  @!P1 BRA `(.L_x_3664) ;  /* 0x0000000c00fc9947 */ /* 0x002fea0003800000 */
.L_x_3700:
[----:B------:R-:W-:Y:S05]  /*ea20*/  @P0 BRA `(.L_x_3665) ;  /* 0x00000000001c0947 */ /* 0x000fea0003800000 */
[----:B-----5:R-:W2:Y:S02]  /*ea30*/  S2R R4, SR_TID.X ;  /* 0x0000000000047919 */ /* 0x020ea40000002100 */
[----:B--2---:R-:W-:Y:S01]  /*ea40*/  LOP3.LUT R5, R4, 0x1f, RZ, 0xc0, !PT ;  /* 0x0000001f04057812 */ /* 0x004fe200078ec0ff */
[----:B------:R-:W-:-:S03]  /*ea50*/  IMAD.MOV.U32 R4, RZ, RZ, 0x3180 ;  /* 0x00003180ff047424 */ /* 0x000fc600078e00ff */
[----:B------:R-:W-:Y:S01]  /*ea60*/  ISETP.NE.AND P1, PT, R5, RZ, PT ;  /* 0x000000ff0500720c */ /* 0x000fe20003f25270 */
[----:B------:R4:W-:-:S12]  /*ea70*/  SYNCS.ARRIVE.TRANS64 RZ, [R15+URZ+0x26830], R4 ;  /* 0x026830040fff79a7 */ /* 0x0009d8000800003f */
[----:B----4-:R-:W-:Y:S05]  /*ea80*/  @!P1 BRA `(.L_x_3665) ;  /* 0x0000000000049947 */ /* 0x010fea0003800000 */
[----:B------:R-:W-:Y:S01]  /*ea90*/  BPT.TRAP 0x1 ;  /* 0x000000040000795c */ /* 0x000fe20000300000 */
.L_x_3665:
        /* <DEDUP_REMOVED lines=27> */
.L_x_3701:
[----:B------:R-:W-:Y:S05]  /*ec50*/  @P0 BRA `(.L_x_3667) ;  /* 0x00000000001c0947 */ /* 0x000fea0003800000 */
[----:B------:R-:W4:Y:S02]  /*ec60*/  S2R R4, SR_TID.X ;  /* 0x0000000000047919 */ /* 0x000f240000002100 */
[----:B----4-:R-:W-:Y:S02]  /*ec70*/  LOP3.LUT R5, R4, 0x1f, RZ, 0xc0, !PT ;  /* 0x0000001f04057812 */ /* 0x010fe400078ec0ff */
[----:B------:R-:W-:Y:S02]  /*ec80*/  MOV R4, 0x3180 ;  /* 0x0000318000047802 */ /* 0x000fe40000000f00 */
[----:B------:R-:W-:Y:S02]  /*ec90*/  ISETP.NE.AND P0, PT, R5, RZ, PT ;  /* 0x000000ff0500720c */ /* 0x000fe40003f05270 */
[----:B------:R4:W-:Y:S11]  /*eca0*/  SYNCS.ARRIVE.TRANS64 RZ, [R15+URZ+0x26818], R4 ;  /* 0x026818040fff79a7 */ /* 0x0009f6000800003f */
[----:B----4-:R-:W-:Y:S05]  /*ecb0*/  @!P0 BRA `(.L_x_3667) ;  /* 0x0000000000048947 */ /* 0x010fea0003800000 */
[----:B------:R-:W-:Y:S01]  /*ecc0*/  BPT.TRAP 0x1 ;  /* 0x000000040000795c */ /* 0x000fe20000300000 */
.L_x_3667:
        /* <DEDUP_REMOVED lines=24> */
[----:B------:R-:W-:-:S02]  /*ee50*/  R2UR UR29, R8 ;  /* 0x00000000081d72ca */ /* 0x000fc400000e0000 */
[----:B------:R-:W-:-:S05]  /*ee60*/  MOV R0, 0x1 ;  /* 0x0000000100007802 */ /* 0x000fca0000000f00 */
[----:B------:R4:W-:Y:S06]  /*ee70*/  STL [R1], R0 ;  /* 0x0000000001007387 */ /* 0x0009ec0000100800 */
[----:B------:R4:W-:Y:S01]  /*ee80*/  UBLKCP.S.G [UR26], [UR28], UR7 ;  /* 0x0000001a1c0073ba */ /* 0x0009e20008000207 */
[----:B------:R-:W-:Y:S01]  /*ee90*/  NOP ;  /* 0x0000000000007918 */ /* 0x000fe20000000000 */
.L_x_3653:
[----:B----4-:R-:W4:Y:S01]  /*eea0*/  LDL R0, [R1] ;  /* 0x0000000001007983 */ /* 0x010f220000100800 */
[----:B------:R-:W2:Y:S02]  /*eeb0*/  S2R R2, SR_TID.X ;  /* 0x0000000000027919 */ /* 0x000ea40000002100 */
[----:B--2---:R-:W-:-:S04]  /*eec0*/  LOP3.LUT R2, R2, 0x7f, RZ, 0xc0, !PT ;  /* 0x0000007f02027812 */ /* 0x004fc800078ec0ff */
[----:B------:R-:W-:Y:S01]  /*eed0*/  ISETP.NE.AND P1, PT, R2, RZ, PT ;  /* 0x000000ff0200720c */ /* 0x000fe20003f25270 */
[----:B----4-:R-:W-:Y:S01]  /*eee0*/  IMAD R3, R0, 0x8, R15 ;  /* 0x0000000800037824 */ /* 0x010fe200078e020f */
[----:B------:R-:W-:-:S04]  /*eef0*/  SHF.L.U32 R0, R10, 0x1f, RZ ;  /* 0x0000001f0a007819 */ /* 0x000fc800000006ff */
[----:B------:R-:W2:Y:S02]  /*ef00*/  SYNCS.PHASECHK.TRANS64.TRYWAIT P0, [R3+URZ+0x26840], R0 ;  /* 0x02684000030075a7 */ /* 0x000ea4000800017f */
[----:B--2---:R-:W-:Y:S05]  /*ef10*/  @!P0 BRA `(.L_x_3668) ;  /* 0x0000000800e48947 */ /* 0x004fea0003800000 */
.L_x_3702:
[----:B------:R-:W-:Y:S05]  /*ef20*/  @P1 BRA `(.L_x_3669) ;  /* 0x0000000000181947 */ /* 0x000fea0003800000 */
[----:B------:R-:W4:Y:S01]  /*ef30*/  S2R R2, SR_TID.X ;  /* 0x0000000000027919 */ /* 0x000f220000002100 */
[----:B--2---:R-:W-:-:S04]  /*ef40*/  IMAD.MOV.U32 R0, RZ, RZ, 0x3180 ;  /* 0x00003180ff007424 */ /* 0x004fc800078e00ff */
[----:B------:R2:W-:Y:S01]  /*ef50*/  SYNCS.ARRIVE.TRANS64 RZ, [R3+URZ+0x26830], R0 ;  /* 0x0268300003ff79a7 */ /* 0x0005e2000800003f */
[----:B----4-:R-:W-:-:S13]  /*ef60*/  LOP3.LUT P0, RZ, R2, 0x1f, RZ, 0xc0, !PT ;  /* 0x0000001f02ff7812 */ /* 0x010fda000780c0ff */
[----:B--2---:R-:W-:Y:S05]  /*ef70*/  @!P0 BRA `(.L_x_3669) ;  /* 0x0000000000048947 */ /* 0x004fea0003800000 */
[----:B-1----:R-:W-:Y:S01]  /*ef80*/  BPT.TRAP 0x1 ;  /* 0x000000040000795c */ /* 0x002fe20000300000 */
.L_x_3669:
[----:B------:R-:W2:Y:S01]  /*ef90*/  LDL.LU R2, [R1] ;  /* 0x0000000001027983 */ /* 0x000ea20000300800 */
[----:B-1---5:R-:W-:Y:S01]  /*efa0*/  R2UR UR19, R4 ;  /* 0x00000000041372ca */ /* 0x022fe200000e0000 */
        /* <DEDUP_REMOVED lines=18> */
[C---:B--2---:R-:W-:Y:S01]  /*f0d0*/  IMAD R0, R2.reuse, 0x3000, R15 ;  /* 0x0000300002007824 */ /* 0x044fe200078e020f */
[C---:B---3--:R-:W-:Y:S01]  /*f0e0*/  LEA R15, R2.reuse, R15, 0x9 ;  /* 0x0000000f020f7211 */ /* 0x048fe200078e48ff */
[----:B------:R-:W-:-:S03]  /*f0f0*/  VIADD R2, R2, 0x1 ;  /* 0x0000000102027836 */ /* 0x000fc60000000000 */
        /* <DEDUP_REMOVED lines=12> */
.L_x_3650:
[----:B------:R-:W-:Y:S05]  /*f1c0*/  BSYNC B0 ;  /* 0x0000000000007941 */ /* 0x000fea0003800000 */
.L_x_3646:
[----:B------:R-:W-:-:S03]  /*f1d0*/  UMOV UR7, 0xffffffff ;  /* 0xffffffff00077882 */ /* 0x000fc60000000000 */
[----:B------:R-:W-:Y:S05]  /*f1e0*/  BRA.DIV UR7, `(.L_x_3670) ;  /* 0x0000000a07447947 */ /* 0x000fea000b800000 */
[----:B------:R-:W-:-:S13]  /*f1f0*/  ELECT P6, URZ, PT ;  /* 0x00000000003f782f */ /* 0x000fda00038c0000 */
.L_x_3705:
[----:B------:R-:W-:Y:S05]  /*f200*/  @!P6 BRA `(.L_x_3540) ;  /* 0x000000000084e947 */ /* 0x000fea0003800000 */
[----:B------:R-:W-:-:S06]  /*f210*/  ULOP3.LUT UR7, UR36, 0x2, URZ, 0xfc, !UPT ;  /* 0x0000000224077892 */ /* 0x000fcc000f8efc3f */
[----:B------:R-:W-:-:S04]  /*f220*/  MOV R0, UR7 ;  /* 0x0000000700007c02 */ /* 0x000fc80008000f00 */
[----:B------:R-:W-:-:S13]  /*f230*/  ISETP.NE.AND P2, PT, R0, 0x3, PT ;  /* 0x000000030000780c */ /* 0x000fda0003f45270 */
[----:B------:R-:W-:Y:S05]  /*f240*/  @!P2 BRA `(.L_x_3671) ;  /* 0x000000000004a947 */ /* 0x000fea0003800000 */
[----:B------:R-:W-:Y:S01]  /*f250*/  BPT.TRAP 0x1 ;  /* 0x000000040000795c */ /* 0x000fe20000300000 */
.L_x_3671:
        /* <DEDUP_REMOVED lines=15> */
.L_x_3706:
[----:B------:R-:W2:Y:S02]  /*f350*/  SYNCS.PHASECHK.TRANS64.TRYWAIT P0, [R3+URZ], R0 ;  /* 0x00000000030075a7 */ /* 0x000ea4000800017f */
[----:B--2---:R-:W-:Y:S05]  /*f360*/  @!P0 BRA `(.L_x_3673) ;  /* 0x0000000800188947 */ /* 0x004fea0003800000 */
.L_x_3707:
[----:B------:R-:W-:Y:S05]  /*f370*/  @!P2 BRA `(.L_x_3674) ;  /* 0x000000000004a947 */ /* 0x000fea0003800000 */
[----:B------:R-:W-:Y:S01]  /*f380*/  BPT.TRAP 0x1 ;  /* 0x000000040000795c */ /* 0x000fe20000300000 */
.L_x_3674:
[----:B--2---:R-:W-:-:S05]  /*f390*/  VIADD R3, R8, 0x26840 ;  /* 0x0002684008037836 */ /* 0x004fca0000000000 */
[----:B------:R-:W-:-:S04]  /*f3a0*/  LEA R5, R2, R3, 0x3 ;  /* 0x0000000302057211 */ /* 0x000fc800078e18ff */
[----:B------:R-:W2:Y:S02]  /*f3b0*/  SYNCS.PHASECHK.TRANS64.TRYWAIT P0, [R5+URZ], R4 ;  /* 0x00000004050075a7 */ /* 0x000ea4000800017f */
[----:B--2---:R-:W-:Y:S05]  /*f3c0*/  @!P0 BRA `(.L_x_3675) ;  /* 0x0000000800148947 */ /* 0x004fea0003800000 */
.L_x_3708:
[----:B------:R-:W-:-:S07]  /*f3d0*/  IMAD R3, R6, 0x8, R3 ;  /* 0x0000000806037824 */ /* 0x000fce00078e0203 */
.L_x_3676:
[----:B---3--:R3:W4:Y:S02]  /*f3e0*/  SYNCS.PHASECHK.TRANS64.TRYWAIT P0, [R3+URZ], R0 ;  /* 0x00000000030075a7 */ /* 0x008724000800017f */
[----:B----4-:R-:W-:Y:S05]  /*f3f0*/  @!P0 NANOSLEEP.SYNCS 0x989680 ;  /* 0x009896800000895d */ /* 0x010fea0003900000 */
[----:B------:R-:W4:Y:S02]  /*f400*/  @!P0 SYNCS.PHASECHK.TRANS64 P0, [R3+URZ], R0 ;  /* 0x00000000030085a7 */ /* 0x000f24000800007f */
[----:B----4-:R-:W-:Y:S05]  /*f410*/  @!P0 BRA `(.L_x_3676) ;  /* 0xfffffffc00f08947 */ /* 0x010fea000383ffff */
.L_x_3540:
[----:B------:R-:W-:Y:S05]  /*f420*/  BSYNC B6 ;  /* 0x0000000000067941 */ /* 0x000fea0003800000 */
.L_x_3532:
[----:B------:R-:W-:Y:S05]  /*f430*/  EXIT ;  /* 0x000000000000794d */ /* 0x000fea0003800000 */
.L_x_3550:
[----:B------:R-:W-:Y:S01]  /*f440*/  IMAD.MOV.U32 R12, RZ, RZ, RZ ;  /* 0x000000ffff0c7224 */ /* 0x000fe200078e00ff */
[----:B------:R-:W-:Y:S01]  /*f450*/  MOV R11, 0x1f ;  /* 0x0000001f000b7802 */ /* 0x000fe20000000f00 */
[----:B------:R-:W-:-:S07]  /*f460*/  IMAD.MOV.U32 R15, RZ, RZ, -0x1 ;  /* 0xffffffffff0f7424 */ /* 0x000fce00078e00ff */
[----:B------:R-:W-:Y:S05]  /*f470*/  WARPSYNC.COLLECTIVE R15, `(.L_x_3677) ;  /* 0x000000000f087348 */ /* 0x000fea0003c00000 */
[----:B------:R1:W2:Y:S02]  /*f480*/  SHFL.IDX P6, R14, R13, R12, R11 ;  /* 0x0000000c0d0e7389 */ /* 0x0002a400000c000b */
[----:B-12---:R-:W-:Y:S01]  /*f490*/  ENDCOLLECTIVE ;  /* 0x000000000000791b */ /* 0x006fe20003800000 */
.L_x_3677:
[----:B------:R-:W-:Y:S05]  /*f4a0*/  BRA `(.L_x_3678) ;  /* 0xffffff2000607947 */ /* 0x000fea000383ffff */
.L_x_3552:
[----:B---3--:R3:W4:Y:S02]  /*f4b0*/  SYNCS.PHASECHK.TRANS64.TRYWAIT P0, [R16+URZ+0x26800], R3 ;  /* 0x02680003100075a7 */ /* 0x008724000800017f */
[----:B----4-:R-:W-:Y:S05]  /*f4c0*/  @!P0 NANOSLEEP.SYNCS 0x989680 ;  /* 0x009896800000895d */ /* 0x010fea0003900000 */
[----:B------:R-:W4:Y:S02]  /*f4d0*/  @!P0 SYNCS.PHASECHK.TRANS64 P0, [R16+URZ+0x26800], R3 ;  /* 0x02680003100085a7 */ /* 0x000f24000800007f */
[----:B----4-:R-:W-:Y:S05]  /*f4e0*/  @!P0 BRA `(.L_x_3552) ;  /* 0xfffffffc00f08947 */ /* 0x010fea000383ffff */
[----:B------:R-:W-:Y:S05]  /*f4f0*/  BRA `(.L_x_3551) ;  /* 0xffffff2000647947 */ /* 0x000fea000383ffff */
.L_x_3557:
[----:B--2---:R2:W3:Y:S02]  /*f500*/  SYNCS.PHASECHK.TRANS64.TRYWAIT P1, [R6+URZ+0x26810], R21 ;  /* 0x02681015060075a7 */ /* 0x0044e4000802017f */
[----:B---3--:R-:W-:Y:S05]  /*f510*/  @!P1 NANOSLEEP.SYNCS 0x989680 ;  /* 0x009896800000995d */ /* 0x008fea0003900000 */
[----:B------:R-:W3:Y:S02]  /*f520*/  @!P1 SYNCS.PHASECHK.TRANS64 P1, [R6+URZ+0x26810], R21 ;  /* 0x02681015060095a7 */ /* 0x000ee4000802007f */
[----:B---3--:R-:W-:Y:S05]  /*f530*/  @!P1 BRA `(.L_x_3557) ;  /* 0xfffffffc00f09947 */ /* 0x008fea000383ffff */
[----:B------:R-:W-:Y:S05]  /*f540*/  BRA `(.L_x_3556) ;  /* 0xffffff2c00247947 */ /* 0x000fea000383ffff */
.L_x_3561:
[----:B------:R1:W1:Y:S02]  /*f550*/  SYNCS.PHASECHK.TRANS64.TRYWAIT P1, [R6+URZ+0x26830], R21 ;  /* 0x02683015060075a7 */ /* 0x000264000802017f */
[----:B-1----:R-:W-:Y:S05]  /*f560*/  @!P1 NANOSLEEP.SYNCS 0x989680 ;  /* 0x009896800000995d */ /* 0x002fea0003900000 */
[----:B------:R-:W1:Y:S02]  /*f570*/  @!P1 SYNCS.PHASECHK.TRANS64 P1, [R6+URZ+0x26830], R21 ;  /* 0x02683015060095a7 */ /* 0x000e64000802007f */
[----:B-1----:R-:W-:Y:S05]  /*f580*/  @!P1 BRA `(.L_x_3561) ;  /* 0xfffffffc00f09947 */ /* 0x002fea000383ffff */
[----:B------:R-:W-:Y:S05]  /*f590*/  BRA `(.L_x_3560) ;  /* 0xffffff30001c7947 */ /* 0x000fea000383ffff */
.L_x_3569:
[----:B--2---:R2:W3:Y:S02]  /*f5a0*/  SYNCS.PHASECHK.TRANS64.TRYWAIT P1, [R5+URZ+0x26810], R18 ;  /* 0x02681012050075a7 */ /* 0x0044e4000802017f */
[----:B---3--:R-:W-:Y:S05]  /*f5b0*/  @!P1 NANOSLEEP.SYNCS 0x989680 ;  /* 0x009896800000995d */ /* 0x008fea0003900000 */
[----:B------:R-:W3:Y:S02]  /*f5c0*/  @!P1 SYNCS.PHASECHK.TRANS64 P1, [R5+URZ+0x26810], R18 ;  /* 0x02681012050095a7 */ /* 0x000ee4000802007f */
[----:B---3--:R-:W-:Y:S05]  /*f5d0*/  @!P1 BRA `(.L_x_3569) ;  /* 0xfffffffc00f09947 */ /* 0x008fea000383ffff */
[----:B------:R-:W-:Y:S05]  /*f5e0*/  BRA `(.L_x_3568) ;  /* 0xffffff7000247947 */ /* 0x000fea000383ffff */
.L_x_3573:
[----:B------:R1:W1:Y:S02]  /*f5f0*/  SYNCS.PHASECHK.TRANS64.TRYWAIT P1, [R5+URZ+0x26830], R18 ;  /* 0x02683012050075a7 */ /* 0x000264000802017f */
[----:B-1----:R-:W-:Y:S05]  /*f600*/  @!P1 NANOSLEEP.SYNCS 0x989680 ;  /* 0x009896800000995d */ /* 0x002fea0003900000 */
[----:B------:R-:W1:Y:S02]  /*f610*/  @!P1 SYNCS.PHASECHK.TRANS64 P1, [R5+URZ+0x26830], R18 ;  /* 0x02683012050095a7 */ /* 0x000e64000802007f */
[----:B-1----:R-:W-:Y:S05]  /*f620*/  @!P1 BRA `(.L_x_3573) ;  /* 0xfffffffc00f09947 */ /* 0x002fea000383ffff */
[----:B------:R-:W-:Y:S05]  /*f630*/  BRA `(.L_x_3572) ;  /* 0xffffff7400147947 */ /* 0x000fea000383ffff */
.L_x_3580:
[----:B------:R-:W-:Y:S01]  /*f640*/  BSSY B0, `(.L_x_3679) ;  /* 0x0000005000007945 */ /* 0x000fe20003800000 */
[----:B------:R-:W-:-:S07]  /*f650*/  IMAD.MOV.U32 R15, RZ, RZ, -0x1 ;  /* 0xffffffffff0f7424 */ /* 0x000fce00078e00ff */
[----:B---3--:R-:W-:Y:S05]  /*f660*/  WARPSYNC.COLLECTIVE R15, `(.L_x_3680) ;  /* 0x000000000f087348 */ /* 0x008fea0003c00000 */
[----:B------:R-:W-:Y:S01]  /*f670*/  NOP ;  /* 0x0000000000007918 */ /* 0x000fe20000000000 */
[----:B---3--:R-:W-:Y:S01]  /*f680*/  ENDCOLLECTIVE ;  /* 0x000000000000791b */ /* 0x008fe20003800000 */
.L_x_3680:
[----:B------:R-:W-:Y:S05]  /*f690*/  BSYNC B0 ;  /* 0x0000000000007941 */ /* 0x000fea0003800000 */
.L_x_3679:
[----:B------:R-:W-:Y:S05]  /*f6a0*/  BRA `(.L_x_3681) ;  /* 0xffffffb000d47947 */ /* 0x000fea000383ffff */
.L_x_3589:
[----:B------:R-:W-:Y:S01]  /*f6b0*/  BSSY B0, `(.L_x_3682) ;  /* 0x0000005000007945 */ /* 0x000fe20003800000 */
[----:B------:R-:W-:-:S07]  /*f6c0*/  MOV R15, 0xffffffff ;  /* 0xffffffff000f7802 */ /* 0x000fce0000000f00 */
[----:B-1-3--:R-:W-:Y:S05]  /*f6d0*/  WARPSYNC.COLLECTIVE R15, `(.L_x_3683) ;  /* 0x000000000f087348 */ /* 0x00afea0003c00000 */
[----:B------:R-:W-:Y:S01]  /*f6e0*/  NOP ;  /* 0x0000000000007918 */ /* 0x000fe20000000000 */
[----:B-1-3--:R-:W-:Y:S01]  /*f6f0*/  ENDCOLLECTIVE ;  /* 0x000000000000791b */ /* 0x00afe20003800000 */
.L_x_3683:
[----:B------:R-:W-:Y:S05]  /*f700*/  BSYNC B0 ;  /* 0x0000000000007941 */ /* 0x000fea0003800000 */
.L_x_3682:
[----:B------:R-:W-:Y:S05]  /*f710*/  BRA `(.L_x_3684) ;  /* 0xffffffb400b47947 */ /* 0x000fea000383ffff */
.L_x_3606:
[----:B------:R-:W-:Y:S01]  /*f720*/  BSSY B0, `(.L_x_3685) ;  /* 0x0000005000007945 */ /* 0x000fe20003800000 */
[----:B------:R-:W-:-:S07]  /*f730*/  IMAD.MOV.U32 R15, RZ, RZ, -0x1 ;  /* 0xffffffffff0f7424 */ /* 0x000fce00078e00ff */
[----:B------:R-:W-:Y:S05]  /*f740*/  WARPSYNC.COLLECTIVE R15, `(.L_x_3686) ;  /* 0x000000000f087348 */ /* 0x000fea0003c00000 */
[----:B------:R-:W-:Y:S01]  /*f750*/  NOP ;  /* 0x0000000000007918 */ /* 0x000fe20000000000 */
[----:B------:R-:W-:Y:S01]  /*f760*/  ENDCOLLECTIVE ;  /* 0x000000000000791b */ /* 0x000fe20003800000 */
.L_x_3686:
[----:B------:R-:W-:Y:S05]  /*f770*/  BSYNC B0 ;  /* 0x0000000000007941 */ /* 0x000fea0003800000 */
.L_x_3685:
[----:B------:R-:W-:Y:S05]  /*f780*/  BRA `(.L_x_3687) ;  /* 0xffffffc400b07947 */ /* 0x000fea000383ffff */
.L_x_3619:
[----:B------:R-:W-:Y:S01]  /*f790*/  BSSY B0, `(.L_x_3688) ;  /* 0x0000005000007945 */ /* 0x000fe20003800000 */
[----:B------:R-:W-:-:S07]  /*f7a0*/  IMAD.MOV.U32 R15, RZ, RZ, -0x1 ;  /* 0xffffffffff0f7424 */ /* 0x000fce00078e00ff */
[----:B------:R-:W-:Y:S05]  /*f7b0*/  WARPSYNC.COLLECTIVE R15, `(.L_x_3689) ;  /* 0x000000000f087348 */ /* 0x000fea0003c00000 */
[----:B------:R-:W-:Y:S01]  /*f7c0*/  NOP ;  /* 0x0000000000007918 */ /* 0x000fe20000000000 */
[----:B------:R-:W-:Y:S01]  /*f7d0*/  ENDCOLLECTIVE ;  /* 0x000000000000791b */ /* 0x000fe20003800000 */
.L_x_3689:
[----:B------:R-:W-:Y:S05]  /*f7e0*/  BSYNC B0 ;  /* 0x0000000000007941 */ /* 0x000fea0003800000 */
.L_x_3688:
[----:B------:R-:W-:Y:S05]  /*f7f0*/  BRA `(.L_x_3690) ;  /* 0xffffffcc00607947 */ /* 0x000fea000383ffff */
.L_x_3631:
[----:B------:R-:W-:Y:S01]  /*f800*/  BSSY B0, `(.L_x_3691) ;  /* 0x0000005000007945 */ /* 0x000fe20003800000 */
[----:B------:R-:W-:-:S07]  /*f810*/  MOV R15, 0xffffffff ;  /* 0xffffffff000f7802 */ /* 0x000fce0000000f00 */
[----:B------:R-:W-:Y:S05]  /*f820*/  WARPSYNC.COLLECTIVE R15, `(.L_x_3692) ;  /* 0x000000000f087348 */ /* 0x000fea0003c00000 */
[----:B------:R-:W-:Y:S01]  /*f830*/  NOP ;  /* 0x0000000000007918 */ /* 0x000fe20000000000 */
[----:B------:R-:W-:Y:S01]  /*f840*/  ENDCOLLECTIVE ;  /* 0x000000000000791b */ /* 0x000fe20003800000 */
.L_x_3692:
[----:B------:R-:W-:Y:S05]  /*f850*/  BSYNC B0 ;  /* 0x0000000000007941 */ /* 0x000fea0003800000 */
.L_x_3691:
[----:B------:R-:W-:Y:S05]  /*f860*/  BRA `(.L_x_3693) ;  /* 0xffffffd0009c7947 */ /* 0x000fea000383ffff */
.L_x_3651:
[----:B-1----:R1:W2:Y:S02]  /*f870*/  SYNCS.PHASECHK.TRANS64.TRYWAIT P0, [R15+URZ+0x26820], R2 ;  /* 0x026820020f0075a7 */ /* 0x0022a4000800017f */
[----:B--2---:R-:W-:Y:S05]  /*f880*/  @!P0 NANOSLEEP.SYNCS 0x989680 ;  /* 0x009896800000895d */ /* 0x004fea0003900000 */
[----:B------:R-:W2:Y:S02]  /*f890*/  @!P0 SYNCS.PHASECHK.TRANS64 P0, [R15+URZ+0x26820], R2 ;  /* 0x026820020f0085a7 */ /* 0x000ea4000800007f */
[----:B--2---:R-:W-:Y:S05]  /*f8a0*/  @!P0 BRA `(.L_x_3651) ;  /* 0xfffffffc00f08947 */ /* 0x004fea000383ffff */
[----:B------:R-:W-:Y:S05]  /*f8b0*/  BRA `(.L_x_3694) ;  /* 0xffffffe000907947 */ /* 0x000fea000383ffff */
.L_x_3655:
[----:B---3--:R3:W4:Y:S02]  /*f8c0*/  SYNCS.PHASECHK.TRANS64.TRYWAIT P1, [R15+URZ+0x26840], R17 ;  /* 0x026840110f0075a7 */ /* 0x008724000802017f */
[----:B----4-:R-:W-:Y:S05]  /*f8d0*/  @!P1 NANOSLEEP.SYNCS 0x989680 ;  /* 0x009896800000995d */ /* 0x010fea0003900000 */
[----:B------:R-:W4:Y:S02]  /*f8e0*/  @!P1 SYNCS.PHASECHK.TRANS64 P1, [R15+URZ+0x26840], R17 ;  /* 0x026840110f0095a7 */ /* 0x000f24000802007f */
[----:B----4-:R-:W-:Y:S05]  /*f8f0*/  @!P1 BRA `(.L_x_3655) ;  /* 0xfffffffc00f09947 */ /* 0x010fea000383ffff */
[----:B------:R-:W-:Y:S05]  /*f900*/  BRA `(.L_x_3695) ;  /* 0xffffffe400e47947 */ /* 0x000fea000383ffff */
.L_x_3657:
[----:B-1----:R1:W2:Y:S02]  /*f910*/  SYNCS.PHASECHK.TRANS64.TRYWAIT P1, [R15+URZ+0x26828], R17 ;  /* 0x026828110f0075a7 */ /* 0x0022a4000802017f */
[----:B--2---:R-:W-:Y:S05]  /*f920*/  @!P1 NANOSLEEP.SYNCS 0x989680 ;  /* 0x009896800000995d */ /* 0x004fea0003900000 */
[----:B------:R-:W2:Y:S02]  /*f930*/  @!P1 SYNCS.PHASECHK.TRANS64 P1, [R15+URZ+0x26828], R17 ;  /* 0x026828110f0095a7 */ /* 0x000ea4000802007f */
[----:B--2---:R-:W-:Y:S05]  /*f940*/  @!P1 BRA `(.L_x_3657) ;  /* 0xfffffffc00f09947 */ /* 0x004fea000383ffff */
[----:B------:R-:W-:Y:S05]  /*f950*/  BRA `(.L_x_3696) ;  /* 0xffffffe800687947 */ /* 0x000fea000383ffff */
.L_x_3659:
[----:B--2---:R2:W4:Y:S02]  /*f960*/  SYNCS.PHASECHK.TRANS64.TRYWAIT P1, [R15+URZ+0x26848], R17 ;  /* 0x026848110f0075a7 */ /* 0x004524000802017f */
[----:B----4-:R-:W-:Y:S05]  /*f970*/  @!P1 NANOSLEEP.SYNCS 0x989680 ;  /* 0x009896800000995d */ /* 0x010fea0003900000 */
[----:B------:R-:W4:Y:S02]  /*f980*/  @!P1 SYNCS.PHASECHK.TRANS64 P1, [R15+URZ+0x26848], R17 ;  /* 0x026848110f0095a7 */ /* 0x000f24000802007f */
[----:B----4-:R-:W-:Y:S05]  /*f990*/  @!P1 BRA `(.L_x_3659) ;  /* 0xfffffffc00f09947 */ /* 0x010fea000383ffff */
[----:B------:R-:W-:Y:S05]  /*f9a0*/  BRA `(.L_x_3697) ;  /* 0xffffffe800ec7947 */ /* 0x000fea000383ffff */
.L_x_3661:
[----:B------:R-:W-:-:S07]  /*f9b0*/  SHF.L.U32 R4, R10, 0x1f, RZ ;  /* 0x0000001f0a047819 */ /* 0x000fce00000006ff */
.L_x_3698:
[----:B----4-:R4:W1:Y:S02]  /*f9c0*/  SYNCS.PHASECHK.TRANS64.TRYWAIT P1, [R15+URZ+0x26820], R4 ;  /* 0x026820040f0075a7 */ /* 0x010864000802017f */
[----:B-1----:R-:W-:Y:S05]  /*f9d0*/  @!P1 NANOSLEEP.SYNCS 0x989680 ;  /* 0x009896800000995d */ /* 0x002fea0003900000 */
[----:B------:R-:W1:Y:S02]  /*f9e0*/  @!P1 SYNCS.PHASECHK.TRANS64 P1, [R15+URZ+0x26820], R4 ;  /* 0x026820040f0095a7 */ /* 0x000e64000802007f */
[----:B-1----:R-:W-:Y:S05]  /*f9f0*/  @!P1 BRA `(.L_x_3698) ;  /* 0xfffffffc00f09947 */ /* 0x002fea000383ffff */
[----:B------:R-:W-:Y:S05]  /*fa00*/  BRA `(.L_x_3699) ;  /* 0xffffffec00547947 */ /* 0x000fea000383ffff */
.L_x_3664:
[----:B-1----:R1:W4:Y:S02]  /*fa10*/  SYNCS.PHASECHK.TRANS64.TRYWAIT P1, [R15+URZ+0x26840], R12 ;  /* 0x0268400c0f0075a7 */ /* 0x002324000802017f */
[----:B----4-:R-:W-:Y:S05]  /*fa20*/  @!P1 NANOSLEEP.SYNCS 0x989680 ;  /* 0x009896800000995d */ /* 0x010fea0003900000 */
[----:B------:R-:W4:Y:S02]  /*fa30*/  @!P1 SYNCS.PHASECHK.TRANS64 P1, [R15+URZ+0x26840], R12 ;  /* 0x0268400c0f0095a7 */ /* 0x000f24000802007f */
[----:B----4-:R-:W-:Y:S05]  /*fa40*/  @!P1 BRA `(.L_x_3664) ;  /* 0xfffffffc00f09947 */ /* 0x010fea000383ffff */
[----:B------:R-:W-:Y:S05]  /*fa50*/  BRA `(.L_x_3700) ;  /* 0xffffffec00f07947 */ /* 0x000fea000383ffff */
.L_x_3666:
[----:B--2---:R2:W4:Y:S02]  /*fa60*/  SYNCS.PHASECHK.TRANS64.TRYWAIT P1, [R15+URZ+0x26828], R12 ;  /* 0x0268280c0f0075a7 */ /* 0x004524000802017f */
[----:B----4-:R-:W-:Y:S05]  /*fa70*/  @!P1 NANOSLEEP.SYNCS 0x989680 ;  /* 0x009896800000995d */ /* 0x010fea0003900000 */
[----:B------:R-:W4:Y:S02]  /*fa80*/  @!P1 SYNCS.PHASECHK.TRANS64 P1, [R15+URZ+0x26828], R12 ;  /* 0x0268280c0f0095a7 */ /* 0x000f24000802007f */
[----:B----4-:R-:W-:Y:S05]  /*fa90*/  @!P1 BRA `(.L_x_3666) ;  /* 0xfffffffc00f09947 */ /* 0x010fea000383ffff */
[----:B------:R-:W-:Y:S05]  /*faa0*/  BRA `(.L_x_3701) ;  /* 0xfffffff000687947 */ /* 0x000fea000383ffff */
.L_x_3668:
[----:B--2---:R2:W4:Y:S02]  /*fab0*/  SYNCS.PHASECHK.TRANS64.TRYWAIT P0, [R3+URZ+0x26840], R0 ;  /* 0x02684000030075a7 */ /* 0x004524000800017f */
[----:B----4-:R-:W-:Y:S05]  /*fac0*/  @!P0 NANOSLEEP.SYNCS 0x989680 ;  /* 0x009896800000895d */ /* 0x010fea0003900000 */
[----:B------:R-:W4:Y:S02]  /*fad0*/  @!P0 SYNCS.PHASECHK.TRANS64 P0, [R3+URZ+0x26840], R0 ;  /* 0x02684000030085a7 */ /* 0x000f24000800007f */
[----:B----4-:R-:W-:Y:S05]  /*fae0*/  @!P0 BRA `(.L_x_3668) ;  /* 0xfffffffc00f08947 */ /* 0x010fea000383ffff */
[----:B------:R-:W-:Y:S05]  /*faf0*/  BRA `(.L_x_3702) ;  /* 0xfffffff400087947 */ /* 0x000fea000383ffff */
.L_x_3670:
[----:B------:R-:W-:Y:S01]  /*fb00*/  BSSY B0, `(.L_x_3703) ;  /* 0x0000006000007945 */ /* 0x000fe20003800000 */
[----:B------:R-:W-:-:S07]  /*fb10*/  IMAD.MOV.U32 R15, RZ, RZ, -0x1 ;  /* 0xffffffffff0f7424 */ /* 0x000fce00078e00ff */
[----:B------:R-:W-:Y:S05]  /*fb20*/  WARPSYNC.COLLECTIVE R15, `(.L_x_3704) ;  /* 0x000000000f0c7348 */ /* 0x000fea0003c00000 */
[----:B------:R-:W-:Y:S02]  /*fb30*/  ELECT P6, UR62, PT ;  /* 0x00000000003e782f */ /* 0x000fe400038c0000 */
[----:B------:R-:W-:Y:S01]  /*fb40*/  MOV R14, UR62 ;  /* 0x0000003e000e7c02 */ /* 0x000fe20008000f00 */
[----:B------:R-:W-:Y:S10]  /*fb50*/  ENDCOLLECTIVE ;  /* 0x000000000000791b */ /* 0x000ff40003800000 */
.L_x_3704:
[----:B------:R-:W-:Y:S05]  /*fb60*/  BSYNC B0 ;  /* 0x0000000000007941 */ /* 0x000fea0003800000 */
.L_x_3703:
[----:B------:R-:W-:Y:S05]  /*fb70*/  BRA `(.L_x_3705) ;  /* 0xfffffff400a07947 */ /* 0x000fea000383ffff */
.L_x_3672:
[----:B-1----:R1:W2:Y:S02]  /*fb80*/  SYNCS.PHASECHK.TRANS64.TRYWAIT P0, [R7+URZ], R4 ;  /* 0x00000004070075a7 */ /* 0x0022a4000800017f */
[----:B--2---:R-:W-:Y:S05]  /*fb90*/  @!P0 NANOSLEEP.SYNCS 0x989680 ;  /* 0x009896800000895d */ /* 0x004fea0003900000 */
[----:B------:R-:W2:Y:S02]  /*fba0*/  @!P0 SYNCS.PHASECHK.TRANS64 P0, [R7+URZ], R4 ;  /* 0x00000004070085a7 */ /* 0x000ea4000800007f */
[----:B--2---:R-:W-:Y:S05]  /*fbb0*/  @!P0 BRA `(.L_x_3672) ;  /* 0xfffffffc00f08947 */ /* 0x004fea000383ffff */
[----:B------:R-:W-:Y:S05]  /*fbc0*/  BRA `(.L_x_3706) ;  /* 0xfffffff400e07947 */ /* 0x000fea000383ffff */
.L_x_3673:
[----:B--2---:R2:W3:Y:S02]  /*fbd0*/  SYNCS.PHASECHK.TRANS64.TRYWAIT P0, [R3+URZ], R0 ;  /* 0x00000000030075a7 */ /* 0x0044e4000800017f */
[----:B---3--:R-:W-:Y:S05]  /*fbe0*/  @!P0 NANOSLEEP.SYNCS 0x989680 ;  /* 0x009896800000895d */ /* 0x008fea0003900000 */
[----:B------:R-:W3:Y:S02]  /*fbf0*/  @!P0 SYNCS.PHASECHK.TRANS64 P0, [R3+URZ], R0 ;  /* 0x00000000030085a7 */ /* 0x000ee4000800007f */
[----:B---3--:R-:W-:Y:S05]  /*fc00*/  @!P0 BRA `(.L_x_3673) ;  /* 0xfffffffc00f08947 */ /* 0x008fea000383ffff */
[----:B------:R-:W-:Y:S05]  /*fc10*/  BRA `(.L_x_3707) ;  /* 0xfffffff400d47947 */ /* 0x000fea000383ffff */
.L_x_3675:
[----:B--2---:R2:W3:Y:S02]  /*fc20*/  SYNCS.PHASECHK.TRANS64.TRYWAIT P0, [R5+URZ], R4 ;  /* 0x00000004050075a7 */ /* 0x0044e4000800017f */
[----:B---3--:R-:W-:Y:S05]  /*fc30*/  @!P0 NANOSLEEP.SYNCS 0x989680 ;  /* 0x009896800000895d */ /* 0x008fea0003900000 */
[----:B------:R-:W3:Y:S02]  /*fc40*/  @!P0 SYNCS.PHASECHK.TRANS64 P0, [R5+URZ], R4 ;  /* 0x00000004050085a7 */ /* 0x000ee4000800007f */
[----:B---3--:R-:W-:Y:S05]  /*fc50*/  @!P0 BRA `(.L_x_3675) ;  /* 0xfffffffc00f08947 */ /* 0x008fea000383ffff */
[----:B------:R-:W-:Y:S05]  /*fc60*/  BRA `(.L_x_3708) ;  /* 0xfffffff400d87947 */ /* 0x000fea000383ffff */
.L_x_3709:
        /* <DEDUP_REMOVED lines=9> */
.L_x_3747:


//--------------------- .text._ZN7cutlass13device_kernelIN5flash22FlashAttnBwdPreprocessIN4cute5tupleIJNS3_1CILi96EEENS5_ILi64EEEEEENS_6half_tEfNS_4arch4Sm90ELb1ELb1EEEEEvNT_6ParamsE --------------------------
	.section	.text._ZN7cutlass13device_kernelIN5flash22FlashAttnBwdPreprocessIN4cute5tupleIJNS3_1CILi96EEENS5_ILi64EEEEEENS_6half_tEfNS_4arch4Sm90ELb1ELb1EEEEEvNT_6ParamsE,"ax",@progbits
	.align	128
.text._ZN7cutlass13device_kernelIN5flash22FlashAttnBwdPreprocessIN4cute5tupleIJNS3_1CILi96EEENS5_ILi64EEEEEENS_6half_tEfNS_4arch4Sm90ELb1ELb1EEEEEvNT_6ParamsE:
        .type           _ZN7cutlass13device_kernelIN5flash22FlashAttnBwdPreprocessIN4cute5tupleIJNS3_1CILi96EEENS5_ILi64EEEEEENS_6half_tEfNS_4arch4Sm90ELb1ELb1EEEEEvNT_6ParamsE,@function
        .size           _ZN7cutlass13device_kernelIN5flash22FlashAttnBwdPreprocessIN4cute5tupleIJNS3_1CILi96EEENS5_ILi64EEEEEENS_6half_tEfNS_4arch4Sm90ELb1ELb1EEEEEvNT_6ParamsE,(.L_x_3748 - _ZN7cutlass13device_kernelIN5flash22FlashAttnBwdPreprocessIN4cute5tupleIJNS3_1CILi96EEENS5_ILi64EEEEEENS_6half_tEfNS_4arch4Sm90ELb1ELb1EEEEEvNT_6ParamsE)
        .other          _ZN7cutlass13device_kernelIN5flash22FlashAttnBwdPreprocessIN4cute5tupleIJNS3_1CILi96EEENS5_ILi64EEEEEENS_6half_tEfNS_4arch4Sm90ELb1ELb1EEEEEvNT_6ParamsE,@"STO_CUDA_ENTRY STV_DEFAULT"
_ZN7cutlass13device_kernelIN5flash22FlashAttnBwdPreprocessIN4cute5tupleIJNS3_1CILi96EEENS5_ILi64EEEEEENS_6half_tEfNS_4arch4Sm90ELb1ELb1EEEEEvNT_6ParamsE:
        /* <DEDUP_REMOVED lines=14> */
[----:B------:R-:W-:Y:S01]  /*00e0*/  ISETP.NE.U32.AND P2, PT, R4, RZ, PT ;  /* 0x000000ff0400720c */ /* 0x000fe20003f45070 */
[----:B------:R-:W3:Y:S03]  /*00f0*/  S2R R2, SR_CTAID.X ;  /* 0x0000000000027919 */ /* 0x000ee60000002500 */
[----:B------:R-:W-:Y:S01]  /*0100*/  ISETP.NE.AND.EX P2, PT, R5, RZ, PT, P2 ;  /* 0x000000ff0500720c */ /* 0x000fe20003f45320 */
[----:B------:R-:W4:Y:S01]  /*0110*/  S2R R3, SR_TID.X ;  /* 0x0000000000037919 */ /* 0x000f220000002100 */
[----:B-1----:R-:W-:-:S05]  /*0120*/  @P1 IMAD.WIDE R8, R0, 0x4, R8 ;  /* 0x0000000400081825 */ /* 0x002fca00078e0208 */
[----:B0-----:R2:W5:Y:S01]  /*0130*/  @P1 LDG.E R38, desc[UR4][R8.64] ;  /* 0x0000000408261981 */ /* 0x001562000c1e1900 */
[----:B---3--:R-:W-:Y:S01]  /*0140*/  IMAD R4, R2, 0x60, RZ ;  /* 0x0000006002047824 */ /* 0x008fe200078e02ff */
[----:B----4-:R-:W-:Y:S06]  /*0150*/  @P1 BRA `(.L_x_3710) ;  /* 0x0000000000101947 */ /* 0x010fec0003800000 */
[----:B------:R-:W-:Y:S05]  /*0160*/  @!P0 BRA `(.L_x_3710) ;  /* 0x00000000000c8947 */ /* 0x000fea0003800000 */
[----:B------:R-:W3:Y:S04]  /*0170*/  LDG.E R5, desc[UR4][R6.64] ;  /* 0x0000000406057981 */ /* 0x000ee8000c1e1900 */
[----:B-----5:R-:W3:Y:S02]  /*0180*/  LDG.E R38, desc[UR4][R6.64+0x4] ;  /* 0x0000040406267981 */ /* 0x020ee4000c1e1900 */
[----:B---3--:R-:W-:-:S07]  /*0190*/  IADD3 R38, -R5, R38, RZ ;  /* 0x0000002605267210 */ /* 0x008fce0007ffe1ff */
.L_x_3710:
[----:B-----5:R-:W-:-:S13]  /*01a0*/  ISETP.GE.AND P1, PT, R4, R38, PT ;  /* 0x000000260400720c */ /* 0x020fda0003f26270 */
[----:B------:R-:W-:Y:S05]  /*01b0*/  @P2 EXIT P1 ;  /* 0x000000000000294d */ /* 0x000fea0000800000 */
[----:B------:R-:W0:Y:S01]  /*01c0*/  S2UR UR6, SR_CTAID.Y ;  /* 0x00000000000679c3 */ /* 0x000e220000002600 */
[----:B------:R-:W-:Y:S01]  /*01d0*/  IMAD R5, R2, -0x60, R38 ;  /* 0xffffffa002057824 */ /* 0x000fe200078e0226 */
[C---:B------:R-:W-:Y:S01]  /*01e0*/  ISETP.GT.AND P1, PT, R3.reuse, 0x5f, PT ;  /* 0x0000005f0300780c */ /* 0x040fe20003f24270 */
[----:B------:R-:W-:Y:S01]  /*01f0*/  BSSY B0, `(.L_x_3711) ;  /* 0x0000024000007945 */ /* 0x000fe20003800000 */
[----:B--2---:R-:W-:Y:S02]  /*0200*/  SHF.R.S32.HI R6, RZ, 0x1f, R3 ;  /* 0x0000001fff067819 */ /* 0x004fe40000011403 */
[----:B------:R-:W-:Y:S02]  /*0210*/  CS2R R8, SRZ ;  /* 0x0000000000087805 */ /* 0x000fe4000001ff00 */
[----:B------:R-:W-:Y:S01]  /*0220*/  ISETP.GE.OR P3, PT, R3, R5, P1 ;  /* 0x000000050300720c */ /* 0x000fe20000f66670 */
[----:B------:R-:W1:Y:S01]  /*0230*/  LDC.64 R12, c[0x0][0x230] ;  /* 0x00008c00ff0c7b82 */ /* 0x000e620000000a00 */
[----:B------:R-:W-:-:S02]  /*0240*/  LEA.HI R33, R6, R3, RZ, 0x3 ;  /* 0x0000000306217211 */ /* 0x000fc400078f18ff */
[----:B------:R-:W-:Y:S02]  /*0250*/  SHF.R.S32.HI R32, RZ, 0x1f, R0 ;  /* 0x0000001fff207819 */ /* 0x000fe40000011400 */
[----:B------:R-:W-:Y:S02]  /*0260*/  LOP3.LUT R6, R33, 0xfffffff8, RZ, 0xc0, !PT ;  /* 0xfffffff821067812 */ /* 0x000fe400078ec0ff */
[----:B------:R-:W-:Y:S01]  /*0270*/  @P0 SHF.R.S32.HI R9, RZ, 0x1f, R36 ;  /* 0x0000001fff090819 */ /* 0x000fe20000011424 */
[----:B------:R-:W2:Y:S01]  /*0280*/  LDC.64 R10, c[0x0][0x250] ;  /* 0x00009400ff0a7b82 */ /* 0x000ea20000000a00 */
[----:B------:R-:W-:Y:S02]  /*0290*/  IADD3 R37, -R6, R3, RZ ;  /* 0x0000000306257210 */ /* 0x000fe40007ffe1ff */
[----:B------:R-:W-:Y:S02]  /*02a0*/  @P0 MOV R8, R36 ;  /* 0x0000002400080202 */ /* 0x000fe40000000f00 */
[----:B------:R-:W-:-:S02]  /*02b0*/  SEL R6, R0, RZ, !P2 ;  /* 0x000000ff00067207 */ /* 0x000fc40005000000 */
[----:B------:R-:W-:Y:S01]  /*02c0*/  MOV R7, 0x7f800000 ;  /* 0x7f80000000077802 */ /* 0x000fe20000000f00 */
[----:B0-----:R-:W-:Y:S01]  /*02d0*/  USHF.R.S32.HI UR7, URZ, 0x1f, UR6 ;  /* 0x0000001f3f077899 */ /* 0x001fe20008011406 */
[----:B------:R-:W-:Y:S02]  /*02e0*/  SHF.L.U32 R18, R37, 0x3, RZ ;  /* 0x0000000325127819 */ /* 0x000fe400000006ff */
[----:B------:R-:W-:Y:S01]  /*02f0*/  SEL R32, R32, RZ, !P2 ;  /* 0x000000ff20207207 */ /* 0x000fe20005000000 */
[----:B------:R-:W-:Y:S08]  /*0300*/  @P3 BRA `(.L_x_3712) ;  /* 0x0000000000483947 */ /* 0x000ff00003800000 */
[----:B------:R-:W0:Y:S01]  /*0310*/  LDC.64 R20, c[0x0][0x290] ;  /* 0x0000a400ff147b82 */ /* 0x000e220000000a00 */
[----:B------:R-:W-:Y:S01]  /*0320*/  SHF.R.S32.HI R7, RZ, 0x1f, R4 ;  /* 0x0000001fff077819 */ /* 0x000fe20000011404 */
[----:B------:R-:W-:Y:S01]  /*0330*/  ULDC.64 UR8, c[0x0][0x298] ;  /* 0x0000a60000087ab9 */ /* 0x000fe20000000a00 */
[--C-:B------:R-:W-:Y:S01]  /*0340*/  SHF.R.S32.HI R15, RZ, 0x1f, R3.reuse ;  /* 0x0000001fff0f7819 */ /* 0x100fe20000011403 */
[----:B------:R-:W-:Y:S01]  /*0350*/  IMAD R17, R32, UR8, RZ ;  /* 0x0000000820117c24 */ /* 0x000fe2000f8e02ff */
[----:B------:R-:W-:-:S04]  /*0360*/  IADD3 R14, P2, P3, R8, R4, R3 ;  /* 0x00000004080e7210 */ /* 0x000fc80007b5e003 */
[----:B------:R-:W-:Y:S01]  /*0370*/  IADD3.X R15, R9, R7, R15, P2, P3 ;  /* 0x00000007090f7210 */ /* 0x000fe200017e640f */
[C---:B0-----:R-:W-:Y:S02]  /*0380*/  IMAD R16, R20.reuse, UR7, RZ ;  /* 0x0000000714107c24 */ /* 0x041fe4000f8e02ff */
[----:B------:R-:W-:-:S04]  /*0390*/  IMAD.WIDE.U32 R14, R20, UR6, R14 ;  /* 0x00000006140e7c25 */ /* 0x000fc8000f8e000e */
[----:B------:R-:W-:-:S05]  /*03a0*/  IMAD R7, R21, UR6, R16 ;  /* 0x0000000615077c24 */ /* 0x000fca000f8e0210 */
        /* <DEDUP_REMOVED lines=8> */
.L_x_3712:
[----:B------:R-:W-:Y:S05]  /*0430*/  BSYNC B0 ;  /* 0x0000000000007941 */ /* 0x000fea0003800000 */
.L_x_3711:
[----:B------:R-:W-:Y:S01]  /*0440*/  ULDC UR8, c[0x0][0x21c] ;  /* 0x0000870000087ab9 */ /* 0x000fe20000000800 */
[----:B------:R-:W-:Y:S01]  /*0450*/  SHF.R.S32.HI R33, RZ, 0x3, R33 ;  /* 0x00000003ff217819 */ /* 0x000fe20000011421 */
[----:B-1----:R-:W-:Y:S01]  /*0460*/  IMAD R14, R12, UR7, RZ ;  /* 0x000000070c0e7c24 */ /* 0x002fe2000f8e02ff */
[----:B------:R-:W-:Y:S01]  /*0470*/  ISETP.GE.AND P2, PT, R18, UR8, PT ;  /* 0x0000000812007c0c */ /* 0x000fe2000bf46270 */
[----:B0-2---:R-:W-:Y:S01]  /*0480*/  IMAD R16, R10, UR7, RZ ;  /* 0x000000070a107c24 */ /* 0x005fe2000f8e02ff */
[----:B------:R-:W-:Y:S01]  /*0490*/  SHF.R.S32.HI R19, RZ, 0x1f, R18 ;  /* 0x0000001fff137819 */ /* 0x000fe20000011412 */
[----:B------:R-:W-:Y:S01]  /*04a0*/  IMAD R15, R13, UR6, R14 ;  /* 0x000000060d0f7c24 */ /* 0x000fe2000f8e020e */
[----:B------:R-:W-:Y:S01]  /*04b0*/  ISETP.GE.OR P4, PT, R33, R5, P2 ;  /* 0x000000052100720c */ /* 0x000fe20001786670 */
[----:B------:R-:W-:Y:S01]  /*04c0*/  IMAD R11, R11, UR6, R16 ;  /* 0x000000060b0b7c24 */ /* 0x000fe2000f8e0210 */
[----:B------:R-:W-:Y:S01]  /*04d0*/  SHF.R.S32.HI R34, RZ, 0x1f, R33 ;  /* 0x0000001fff227819 */ /* 0x000fe20000011421 */
[--C-:B------:R-:W-:Y:S01]  /*04e0*/  IMAD.WIDE.U32 R40, R12, UR6, R18.reuse ;  /* 0x000000060c287c25 */ /* 0x100fe2000f8e0012 */
[----:B------:R-:W-:Y:S01]  /*04f0*/  IADD3 R28, P3, R33, R8, RZ ;  /* 0x00000008211c7210 */ /* 0x000fe20007f7e0ff */
[----:B------:R-:W-:Y:S01]  /*0500*/  ULDC.64 UR10, c[0x0][0x238] ;  /* 0x00008e00000a7ab9 */ /* 0x000fe20000000a00 */
[----:B------:R-:W-:Y:S01]  /*0510*/  ULDC.64 UR12, c[0x0][0x258] ;  /* 0x00009600000c7ab9 */ /* 0x000fe20000000a00 */
[----:B------:R-:W-:Y:S01]  /*0520*/  IMAD.WIDE.U32 R30, R10, UR6, R18 ;  /* 0x000000060a1e7c25 */ /* 0x000fe2000f8e0012 */
[----:B------:R-:W-:-:S02]  /*0530*/  IADD3 R41, R41, R15, RZ ;  /* 0x0000000f29297210 */ /* 0x000fc40007ffe0ff */
[----:B------:R-:W-:Y:S01]  /*0540*/  IADD3.X R29, R34, R9, RZ, P3, !PT ;  /* 0x00000009221d7210 */ /* 0x000fe20001ffe4ff */
[C---:B------:R-:W-:Y:S01]  /*0550*/  IMAD R17, R32.reuse, UR10, RZ ;  /* 0x0000000a20117c24 */ /* 0x040fe2000f8e02ff */
[----:B------:R-:W-:Y:S01]  /*0560*/  IADD3 R31, R31, R11, RZ ;  /* 0x0000000b1f1f7210 */ /* 0x000fe20007ffe0ff */
[----:B------:R-:W0:Y:S01]  /*0570*/  @!P4 LDC.64 R12, c[0x0][0x228] ;  /* 0x00008a00ff0ccb82 */ /* 0x000e220000000a00 */
[----:B------:R-:W-:Y:S01]  /*0580*/  IMAD R19, R32, UR12, RZ ;  /* 0x0000000c20137c24 */ /* 0x000fe2000f8e02ff */
[----:B------:R-:W-:Y:S01]  /*0590*/  IADD3 R35, R33, 0x20, RZ ;  /* 0x0000002021237810 */ /* 0x000fe20007ffe0ff */
[----:B------:R-:W-:-:S03]  /*05a0*/  IMAD.WIDE R28, R2, 0x60, R28 ;  /* 0x00000060021c7825 */ /* 0x000fc600078e021c */
[CC--:B------:R-:W-:Y:S01]  /*05b0*/  ISETP.GE.OR P2, PT, R35.reuse, R5.reuse, P2 ;  /* 0x000000052300720c */ /* 0x0c0fe20001746670 */
[C---:B------:R-:W-:Y:S01]  /*05c0*/  IMAD R17, R6.reuse, UR11, R17 ;  /* 0x0000000b06117c24 */ /* 0x040fe2000f8e0211 */
[----:B------:R-:W1:Y:S01]  /*05d0*/  @!P4 LDC.64 R14, c[0x0][0x248] ;  /* 0x00009200ff0ecb82 */ /* 0x000e620000000a00 */
[----:B------:R-:W-:Y:S01]  /*05e0*/  IMAD.WIDE.U32 R40, R6, UR10, R40 ;  /* 0x0000000a06287c25 */ /* 0x000fe2000f8e0028 */
[----:B------:R-:W-:-:S03]  /*05f0*/  ISETP.GE.AND P3, PT, R35, R5, PT ;  /* 0x000000052300720c */ /* 0x000fc60003f66270 */
[C---:B------:R-:W-:Y:S01]  /*0600*/  IMAD R21, R6.reuse, UR13, R19 ;  /* 0x0000000d06157c24 */ /* 0x040fe2000f8e0213 */
[----:B------:R-:W-:Y:S01]  /*0610*/  IADD3 R41, R41, R17, RZ ;  /* 0x0000001129297210 */ /* 0x000fe20007ffe0ff */
[----:B------:R-:W-:Y:S01]  /*0620*/  IMAD.WIDE.U32 R30, R6, UR12, R30 ;  /* 0x0000000c061e7c25 */ /* 0x000fe2000f8e001e */
[----:B------:R-:W2:Y:S01]  /*0630*/  @!P4 LDC.64 R10, c[0x0][0x240] ;  /* 0x00009000ff0acb82 */ /* 0x000ea20000000a00 */
[----:B------:R-:W-:-:S03]  /*0640*/  ISETP.GE.OR P3, PT, R18, UR8, P3 ;  /* 0x0000000812007c0c */ /* 0x000fc60009f66670 */
[----:B------:R-:W-:-:S04]  /*0650*/  IADD3 R31, R31, R21, RZ ;  /* 0x000000151f1f7210 */ /* 0x000fc80007ffe0ff */
[----:B------:R-:W3:Y:S01]  /*0660*/  @!P4 LDC.64 R8, c[0x0][0x210] ;  /* 0x00008400ff08cb82 */ /* 0x000ee20000000a00 */
[----:B0-----:R-:W-:-:S04]  /*0670*/  @!P4 IMAD R16, R29, R12, RZ ;  /* 0x0000000c1d10c224 */ /* 0x001fc800078e02ff */
[C---:B------:R-:W-:Y:S02]  /*0680*/  @!P4 IMAD R19, R28.reuse, R13, R16 ;  /* 0x0000000d1c13c224 */ /* 0x040fe400078e0210 */
[----:B------:R-:W-:Y:S01]  /*0690*/  @!P4 IMAD.WIDE.U32 R12, R28, R12, R40 ;  /* 0x0000000c1c0cc225 */ /* 0x000fe200078e0028 */
[----:B------:R-:W0:Y:S03]  /*06a0*/  @!P3 LDC.64 R22, c[0x0][0x228] ;  /* 0x00008a00ff16bb82 */ /* 0x000e260000000a00 */
[----:B-1----:R-:W-:Y:S01]  /*06b0*/  @!P4 IMAD R16, R29, R14, RZ ;  /* 0x0000000e1d10c224 */ /* 0x002fe200078e02ff */
[----:B------:R-:W-:-:S03]  /*06c0*/  @!P4 IADD3 R19, R13, R19, RZ ;  /* 0x000000130d13c210 */ /* 0x000fc60007ffe0ff */
[C---:B------:R-:W-:Y:S02]  /*06d0*/  @!P4 IMAD R21, R28.reuse, R15, R16 ;  /* 0x0000000f1c15c224 */ /* 0x040fe400078e0210 */
[----:B------:R-:W-:Y:S01]  /*06e0*/  @!P4 IMAD.WIDE.U32 R14, R28, R14, R30 ;  /* 0x0000000e1c0ec225 */ /* 0x000fe200078e001e */
[----:B------:R-:W1:Y:S04]  /*06f0*/  @!P2 LDC.64 R16, c[0x0][0x248] ;  /* 0x00009200ff10ab82 */ /* 0x000e680000000a00 */
[----:B------:R-:W-:Y:S02]  /*0700*/  @!P4 IADD3 R13, R15, R21, RZ ;  /* 0x000000150f0dc210 */ /* 0x000fe40007ffe0ff */
[----:B--2---:R-:W-:Y:S02]  /*0710*/  @!P4 LEA R24, P6, R14, R10, 0x1 ;  /* 0x0000000a0e18c211 */ /* 0x004fe400078c08ff */
[----:B---3--:R-:W-:-:S02]  /*0720*/  @!P4 LEA R26, P5, R12, R8, 0x1 ;  /* 0x000000080c1ac211 */ /* 0x008fc400078a08ff */
[----:B------:R-:W-:Y:S02]  /*0730*/  IADD3 R8, R33, 0x40, RZ ;  /* 0x0000004021087810 */ /* 0x000fe40007ffe0ff */
[----:B------:R-:W-:Y:S02]  /*0740*/  @!P4 LEA.HI.X R25, R14, R11, R13, 0x1, P6 ;  /* 0x0000000b0e19c211 */ /* 0x000fe400030f0c0d */
[----:B------:R-:W-:Y:S02]  /*0750*/  CS2R R14, SRZ ;  /* 0x00000000000e7805 */ /* 0x000fe4000001ff00 */
[----:B------:R-:W-:Y:S02]  /*0760*/  @!P4 LEA.HI.X R27, R12, R9, R19, 0x1, P5 ;  /* 0x000000090c1bc211 */ /* 0x000fe400028f0c13 */
[----:B------:R-:W-:Y:S02]  /*0770*/  CS2R R12, SRZ ;  /* 0x00000000000c7805 */ /* 0x000fe4000001ff00 */
[----:B------:R-:W-:-:S02]  /*0780*/  @!P2 IADD3 R42, P6, R28, 0x20, RZ ;  /* 0x000000201c2aa810 */ /* 0x000fc40007fde0ff */
[----:B------:R-:W-:Y:S02]  /*0790*/  CS2R R10, SRZ ;  /* 0x00000000000a7805 */ /* 0x000fe4000001ff00 */
[----:B------:R-:W-:Y:S02]  /*07a0*/  ISETP.GE.AND P5, PT, R8, R5, PT ;  /* 0x000000050800720c */ /* 0x000fe40003fa6270 */
[----:B------:R-:W-:Y:S02]  /*07b0*/  CS2R R8, SRZ ;  /* 0x0000000000087805 */ /* 0x000fe4000001ff00 */
[----:B------:R-:W-:Y:S01]  /*07c0*/  @!P2 IADD3.X R21, RZ, R29, RZ, P6, !PT ;  /* 0x0000001dff15a210 */ /* 0x000fe200037fe4ff */
[----:B------:R2:W3:Y:S01]  /*07d0*/  @!P4 LDG.E.128 R12, desc[UR4][R24.64] ;  /* 0x00000004180cc981 */ /* 0x0004e2000c1e1d00 */
[----:B------:R-:W-:Y:S02]  /*07e0*/  ISETP.LT.AND P6, PT, R18, UR8, !P5 ;  /* 0x0000000812007c0c */ /* 0x000fe4000efc1270 */
[----:B------:R-:W4:Y:S01]  /*07f0*/  @!P2 LDC.64 R18, c[0x0][0x240] ;  /* 0x00009000ff12ab82 */ /* 0x000f220000000a00 */
[----:B------:R0:W3:Y:S01]  /*0800*/  @!P4 LDG.E.128 R8, desc[UR4][R26.64] ;  /* 0x000000041a08c981 */ /* 0x0000e2000c1e1d00 */
[----:B-1----:R-:W-:Y:S01]  /*0810*/  @!P2 IMAD R21, R21, R16, RZ ;  /* 0x000000101515a224 */ /* 0x002fe200078e02ff */
[----:B------:R-:W-:-:S03]  /*0820*/  @!P3 IADD3 R39, P4, R28, 0x20, RZ ;  /* 0x000000201c27b810 */ /* 0x000fc60007f9e0ff */
[C---:B------:R-:W-:Y:S02]  /*0830*/  @!P2 IMAD R21, R42.reuse, R17, R21 ;  /* 0x000000112a15a224 */ /* 0x040fe400078e0215 */
[----:B--2---:R-:W1:Y:S01]  /*0840*/  @!P3 LDC.64 R24, c[0x0][0x210] ;  /* 0x00008400ff18bb82 */ /* 0x004e620000000a00 */
[----:B0-----:R-:W-:Y:S02]  /*0850*/  @!P2 MOV R26, R30 ;  /* 0x0000001e001aa202 */ /* 0x001fe40000000f00 */
[----:B------:R-:W-:Y:S02]  /*0860*/  @!P2 MOV R27, R31 ;  /* 0x0000001f001ba202 */ /* 0x000fe40000000f00 */
[----:B------:R-:W-:Y:S01]  /*0870*/  @!P3 IADD3.X R20, RZ, R29, RZ, P4, !PT ;  /* 0x0000001dff14b210 */ /* 0x000fe200027fe4ff */
[----:B------:R-:W-:Y:S01]  /*0880*/  @!P2 IMAD.WIDE.U32 R42, R42, R16, R26 ;  /* 0x000000102a2aa225 */ /* 0x000fe200078e001a */
[----:B------:R-:W-:Y:S01]  /*0890*/  @!P3 MOV R44, R40 ;  /* 0x00000028002cb202 */ /* 0x000fe20000000f00 */
[----:B------:R-:W0:Y:S01]  /*08a0*/  @P6 LDC.64 R16, c[0x0][0x228] ;  /* 0x00008a00ff106b82 */ /* 0x000e220000000a00 */
[----:B------:R-:W-:Y:S01]  /*08b0*/  @!P3 MOV R45, R41 ;  /* 0x00000029002db202 */ /* 0x000fe20000000f00 */
[----:B------:R-:W-:Y:S01]  /*08c0*/  @!P3 IMAD R20, R20, R22, RZ ;  /* 0x000000161414b224 */ /* 0x000fe200078e02ff */
[----:B------:R-:W-:-:S02]  /*08d0*/  @!P2 IADD3 R21, R43, R21, RZ ;  /* 0x000000152b15a210 */ /* 0x000fc40007ffe0ff */
[C---:B----4-:R-:W-:Y:S01]  /*08e0*/  @!P2 LEA R26, P4, R42.reuse, R18, 0x1 ;  /* 0x000000122a1aa211 */ /* 0x050fe200078808ff */
[C---:B------:R-:W-:Y:S02]  /*08f0*/  @!P3 IMAD R23, R39.reuse, R23, R20 ;  /* 0x000000172717b224 */ /* 0x040fe400078e0214 */
[----:B------:R-:W-:Y:S01]  /*0900*/  @!P3 IMAD.WIDE.U32 R44, R39, R22, R44 ;  /* 0x00000016272cb225 */ /* 0x000fe200078e002c */
[----:B------:R-:W-:Y:S02]  /*0910*/  @!P2 LEA.HI.X R27, R42, R19, R21, 0x1, P4 ;  /* 0x000000132a1ba211 */ /* 0x000fe400020f0c15 */
[----:B------:R-:W2:Y:S01]  /*0920*/  @P6 LDC.64 R20, c[0x0][0x248] ;  /* 0x00009200ff146b82 */ /* 0x000ea20000000a00 */
[----:B------:R-:W-:Y:S02]  /*0930*/  @P6 IADD3 R22, P4, R28, 0x40, RZ ;  /* 0x000000401c166810 */ /* 0x000fe40007f9e0ff */
[----:B------:R-:W-:Y:S02]  /*0940*/  @!P3 IADD3 R23, R45, R23, RZ ;  /* 0x000000172d17b210 */ /* 0x000fe40007ffe0ff */
[----:B------:R-:W-:-:S02]  /*0950*/  @P6 IADD3.X R39, RZ, R29, RZ, P4, !PT ;  /* 0x0000001dff276210 */ /* 0x000fc400027fe4ff */
[C---:B-1----:R-:W-:Y:S01]  /*0960*/  @!P3 LEA R42, P4, R44.reuse, R24, 0x1 ;  /* 0x000000182c2ab211 */ /* 0x042fe200078808ff */
[----:B------:R-:W1:Y:S03]  /*0970*/  @P6 LDC.64 R18, c[0x0][0x210] ;  /* 0x00008400ff126b82 */ /* 0x000e660000000a00 */
[----:B------:R-:W-:-:S05]  /*0980*/  @!P3 LEA.HI.X R43, R44, R25, R23, 0x1, P4 ;  /* 0x000000192c2bb211 */ /* 0x000fca00020f0c17 */
[----:B------:R-:W4:Y:S01]  /*0990*/  @P6 LDC.64 R24, c[0x0][0x240] ;  /* 0x00009000ff186b82 */ /* 0x000f220000000a00 */
[----:B------:R-:W-:Y:S01]  /*09a0*/  @P6 IADD3 R23, P4, R28, 0x40, RZ ;  /* 0x000000401c176810 */ /* 0x000fe20007f9e0ff */
[----:B0-----:R-:W-:-:S03]  /*09b0*/  @P6 IMAD R39, R39, R16, RZ ;  /* 0x0000001027276224 */ /* 0x001fc600078e02ff */
[----:B------:R-:W-:Y:S01]  /*09c0*/  @P6 IADD3.X R29, RZ, R29, RZ, P4, !PT ;  /* 0x0000001dff1d6210 */ /* 0x000fe200027fe4ff */
[----:B------:R-:W-:Y:S01]  /*09d0*/  @P6 IMAD.WIDE.U32 R44, R22, R16, R40 ;  /* 0x00000010162c6225 */ /* 0x000fe200078e0028 */
[----:B------:R-:W-:-:S03]  /*09e0*/  @P6 MOV R28, R30 ;  /* 0x0000001e001c6202 */ /* 0x000fc60000000f00 */
[----:B--2---:R-:W-:Y:S01]  /*09f0*/  @P6 IMAD R16, R29, R20, RZ ;  /* 0x000000141d106224 */ /* 0x004fe200078e02ff */
[----:B------:R-:W-:Y:S01]  /*0a00*/  @P6 MOV R29, R31 ;  /* 0x0000001f001d6202 */ /* 0x000fe20000000f00 */
[----:B------:R-:W-:Y:S02]  /*0a10*/  @P6 IMAD R17, R22, R17, R39 ;  /* 0x0000001116116224 */ /* 0x000fe400078e0227 */
[C---:B------:R-:W-:Y:S01]  /*0a20*/  @P6 IMAD R31, R23.reuse, R21, R16 ;  /* 0x00000015171f6224 */ /* 0x040fe200078e0210 */
[----:B-1----:R-:W-:Y:S01]  /*0a30*/  @P6 LEA R40, P4, R44, R18, 0x1 ;  /* 0x000000122c286211 */ /* 0x002fe200078808ff */
[----:B------:R-:W-:Y:S01]  /*0a40*/  @P6 IMAD.WIDE.U32 R28, R23, R20, R28 ;  /* 0x00000014171c6225 */ /* 0x000fe200078e001c */
[----:B------:R-:W-:Y:S02]  /*0a50*/  @P6 IADD3 R17, R45, R17, RZ ;  /* 0x000000112d116210 */ /* 0x000fe40007ffe0ff */
[----:B------:R-:W-:Y:S02]  /*0a60*/  CS2R R20, SRZ ;  /* 0x0000000000147805 */ /* 0x000fe4000001ff00 */
[----:B------:R-:W-:-:S02]  /*0a70*/  CS2R R22, SRZ ;  /* 0x0000000000167805 */ /* 0x000fc4000001ff00 */
[----:B------:R-:W-:Y:S02]  /*0a80*/  @P6 LEA.HI.X R41, R44, R19, R17, 0x1, P4 ;  /* 0x000000132c296211 */ /* 0x000fe400020f0c11 */
[----:B------:R-:W-:Y:S02]  /*0a90*/  @P6 IADD3 R29, R29, R31, RZ ;  /* 0x0000001f1d1d6210 */ /* 0x000fe40007ffe0ff */
[C---:B----4-:R-:W-:Y:S02]  /*0aa0*/  @P6 LEA R44, P4, R28.reuse, R24, 0x1 ;  /* 0x000000181c2c6211 */ /* 0x050fe400078808ff */
[----:B------:R-:W-:Y:S02]  /*0ab0*/  CS2R R16, SRZ ;  /* 0x0000000000107805 */ /* 0x000fe4000001ff00 */
[----:B------:R-:W-:Y:S01]  /*0ac0*/  CS2R R18, SRZ ;  /* 0x0000000000127805 */ /* 0x000fe2000001ff00 */
[----:B------:R0:W2:Y:S01]  /*0ad0*/  @!P2 LDG.E.128 R20, desc[UR4][R26.64] ;  /* 0x000000041a14a981 */ /* 0x0000a2000c1e1d00 */
[----:B------:R-:W-:-:S02]  /*0ae0*/  @P6 LEA.HI.X R45, R28, R25, R29, 0x1, P4 ;  /* 0x000000191c2d6211 */ /* 0x000fc400020f0c1d */
[----:B------:R-:W-:Y:S02]  /*0af0*/  CS2R R24, SRZ ;  /* 0x0000000000187805 */ /* 0x000fe4000001ff00 */
[----:B------:R-:W-:Y:S02]  /*0b00*/  CS2R R28, SRZ ;  /* 0x00000000001c7805 */ /* 0x000fe4000001ff00 */
[----:B------:R-:W-:Y:S01]  /*0b10*/  CS2R R30, SRZ ;  /* 0x00000000001e7805 */ /* 0x000fe2000001ff00 */
[----:B------:R3:W4:Y:S01]  /*0b20*/  @!P3 LDG.E.128 R16, desc[UR4][R42.64] ;  /* 0x000000042a10b981 */ /* 0x000722000c1e1d00 */
[----:B0-----:R-:W-:-:S04]  /*0b30*/  CS2R R26, SRZ ;  /* 0x00000000001a7805 */ /* 0x001fc8000001ff00 */
[----:B------:R-:W4:Y:S04]  /*0b40*/  @P6 LDG.E.128 R28, desc[UR4][R44.64] ;  /* 0x000000042c1c6981 */ /* 0x000f28000c1e1d00 */
[----:B------:R0:W4:Y:S01]  /*0b50*/  @P6 LDG.E.128 R24, desc[UR4][R40.64] ;  /* 0x0000000428186981 */ /* 0x000122000c1e1d00 */
[----:B------:R-:W-:Y:S01]  /*0b60*/  @P0 IMAD R36, R0, 0x60, R36 ;  /* 0x0000006000240824 */ /* 0x000fe200078e0224 */
[----:B------:R-:W-:-:S03]  /*0b70*/  ISETP.NE.AND P2, PT, R37, RZ, PT ;  /* 0x000000ff2500720c */ /* 0x000fc60003f45270 */
[----:B------:R-:W-:Y:S01]  /*0b80*/  @P0 IMAD.HI R36, R36, 0x2aaaaaab, RZ ;  /* 0x2aaaaaab24240827 */ /* 0x000fe200078e02ff */
[----:B------:R-:W-:Y:S03]  /*0b90*/  BSSY B0, `(.L_x_3713) ;  /* 0x000007a000007945 */ /* 0x000fe60003800000 */
[----:B---3--:R-:W-:Y:S02]  /*0ba0*/  HADD2.F32 R42, -RZ, R12.H1_H1 ;  /* 0x3000000cff2a7230 */ /* 0x008fe40000004100 */
[--C-:B------:R-:W-:Y:S02]  /*0bb0*/  HADD2.F32 R39, -RZ, R8.reuse.H1_H1 ;  /* 0x30000008ff277230 */ /* 0x100fe40000004100 */
[----:B------:R-:W-:Y:S02]  /*0bc0*/  HADD2.F32 R8, -RZ, R8.H0_H0 ;  /* 0x20000008ff087230 */ /* 0x000fe40000004100 */
[----:B------:R-:W-:-:S02]  /*0bd0*/  HADD2.F32 R43, -RZ, R12.H0_H0 ;  /* 0x2000000cff2b7230 */ /* 0x000fc40000004100 */
[----:B------:R-:W-:Y:S01]  /*0be0*/  FMUL.FTZ R42, R39, R42 ;  /* 0x0000002a272a7220 */ /* 0x000fe20000410000 */
[----:B------:R-:W-:Y:S02]  /*0bf0*/  HADD2.F32 R12, -RZ, R9.H0_H0 ;  /* 0x20000009ff0c7230 */ /* 0x000fe40000004100 */
[----:B------:R-:W-:Y:S02]  /*0c00*/  HADD2.F32 R39, -RZ, R13.H0_H0 ;  /* 0x2000000dff277230 */ /* 0x000fe40000004100 */
[----:B------:R-:W-:Y:S01]  /*0c10*/  FFMA.FTZ R43, R8, R43, R42 ;  /* 0x0000002b082b7223 */ /* 0x000fe2000001002a */
[----:B------:R-:W-:Y:S02]  /*0c20*/  HADD2.F32 R9, -RZ, R9.H1_H1 ;  /* 0x30000009ff097230 */ /* 0x000fe40000004100 */
[----:B0-----:R-:W-:Y:S02]  /*0c30*/  HADD2.F32 R40, -RZ, R13.H1_H1 ;  /* 0x3000000dff287230 */ /* 0x001fe40000004100 */
        /* <DEDUP_REMOVED lines=9> */
[----:B------:R-:W-:-:S04]  /*0cd0*/  FFMA.FTZ R9, R10, R9, R39 ;  /* 0x000000090a097223 */ /* 0x000fc80000010027 */
[----:B------:R-:W-:Y:S01]  /*0ce0*/  FFMA.FTZ R8, R8, R13, R9 ;  /* 0x0000000d08087223 */ /* 0x000fe20000010009 */
[----:B------:R-:W-:Y:S02]  /*0cf0*/  HADD2.F32 R11, -RZ, R11.H1_H1 ;  /* 0x3000000bff0b7230 */ /* 0x000fe40000004100 */
[----:B------:R-:W-:-:S05]  /*0d00*/  HADD2.F32 R15, -RZ, R15.H1_H1 ;  /* 0x3000000fff0f7230 */ /* 0x000fca0000004100 */
[----:B------:R-:W-:Y:S01]  /*0d10*/  FFMA.FTZ R8, R11, R15, R8 ;  /* 0x0000000f0b087223 */ /* 0x000fe20000010008 */
[--C-:B--2---:R-:W-:Y:S02]  /*0d20*/  HADD2.F32 R41, -RZ, R20.reuse.H1_H1 ;  /* 0x30000014ff297230 */ /* 0x104fe40000004100 */
[----:B------:R-:W-:Y:S02]  /*0d30*/  HADD2.F32 R14, -RZ, R20.H0_H0 ;  /* 0x20000014ff0e7230 */ /* 0x000fe40000004100 */
[--C-:B----4-:R-:W-:Y:S02]  /*0d40*/  HADD2.F32 R9, -RZ, R16.reuse.H0_H0 ;  /* 0x20000010ff097230 */ /* 0x110fe40000004100 */
[----:B------:R-:W-:Y:S02]  /*0d50*/  HADD2.F32 R16, -RZ, R16.H1_H1 ;  /* 0x30000010ff107230 */ /* 0x000fe40000004100 */
[----:B------:R-:W-:Y:S02]  /*0d60*/  HADD2.F32 R39, -RZ, R21.H0_H0 ;  /* 0x20000015ff277230 */ /* 0x000fe40000004100 */
[----:B------:R-:W-:-:S02]  /*0d70*/  HADD2.F32 R45, -RZ, R28.H1_H1 ;  /* 0x3000001cff2d7230 */ /* 0x000fc40000004100 */
[----:B------:R-:W-:Y:S02]  /*0d80*/  HADD2.F32 R20, -RZ, R21.H1_H1 ;  /* 0x30000015ff147230 */ /* 0x000fe40000004100 */
[----:B------:R-:W-:Y:S02]  /*0d90*/  HADD2.F32 R40, -RZ, R24.H1_H1 ;  /* 0x30000018ff287230 */ /* 0x000fe40000004100 */
[----:B------:R-:W-:Y:S01]  /*0da0*/  FMUL.FTZ R16, R16, R41 ;  /* 0x0000002910107220 */ /* 0x000fe20000410000 */
[--C-:B------:R-:W-:Y:S02]  /*0db0*/  HADD2.F32 R21, -RZ, R22.reuse.H0_H0 ;  /* 0x20000016ff157230 */ /* 0x100fe40000004100 */
[----:B------:R-:W-:Y:S02]  /*0dc0*/  HADD2.F32 R43, -RZ, R22.H1_H1 ;  /* 0x30000016ff2b7230 */ /* 0x000fe40000004100 */
[--C-:B------:R-:W-:Y:S02]  /*0dd0*/  HADD2.F32 R22, -RZ, R23.reuse.H0_H0 ;  /* 0x20000017ff167230 */ /* 0x100fe40000004100 */
[----:B------:R-:W-:-:S02]  /*0de0*/  HADD2.F32 R42, -RZ, R23.H1_H1 ;  /* 0x30000017ff2a7230 */ /* 0x000fc40000004100 */
[----:B------:R-:W-:Y:S01]  /*0df0*/  FMUL.FTZ R45, R40, R45 ;  /* 0x0000002d282d7220 */ /* 0x000fe20000410000 */
[----:B------:R-:W-:Y:S02]  /*0e00*/  HADD2.F32 R24, -RZ, R24.H0_H0 ;  /* 0x20000018ff187230 */ /* 0x000fe40000004100 */
[----:B------:R-:W-:Y:S02]  /*0e10*/  HADD2.F32 R23, -RZ, R28.H0_H0 ;  /* 0x2000001cff177230 */ /* 0x000fe40000004100 */
[----:B------:R-:W-:Y:S01]  /*0e20*/  FFMA.FTZ R41, R9, R14, R16 ;  /* 0x0000000e09297223 */ /* 0x000fe20000010010 */
[----:B------:R-:W-:Y:S02]  /*0e30*/  HADD2.F32 R10, -RZ, R17.H0_H0 ;  /* 0x20000011ff0a7230 */ /* 0x000fe40000004100 */
[----:B------:R-:W-:Y:S02]  /*0e40*/  HADD2.F32 R9, -RZ, R25.H0_H0 ;  /* 0x20000019ff097230 */ /* 0x000fe40000004100 */
[----:B------:R-:W-:Y:S01]  /*0e50*/  FFMA.FTZ R24, R24, R23, R45 ;  /* 0x0000001718187223 */ /* 0x000fe2000001002d */
[----:B------:R-:W-:-:S02]  /*0e60*/  HADD2.F32 R14, -RZ, R29.H0_H0 ;  /* 0x2000001dff0e7230 */ /* 0x000fc40000004100 */
[----:B------:R-:W-:Y:S01]  /*0e70*/  FFMA.FTZ R16, R10, R39, R41 ;  /* 0x000000270a107223 */ /* 0x000fe20000010029 */
[----:B------:R-:W-:Y:S02]  /*0e80*/  HADD2.F32 R17, -RZ, R17.H1_H1 ;  /* 0x30000011ff117230 */ /* 0x000fe40000004100 */
[----:B------:R-:W-:Y:S02]  /*0e90*/  HADD2.F32 R25, -RZ, R25.H1_H1 ;  /* 0x30000019ff197230 */ /* 0x000fe40000004100 */
[----:B------:R-:W-:Y:S01]  /*0ea0*/  FFMA.FTZ R24, R9, R14, R24 ;  /* 0x0000000e09187223 */ /* 0x000fe20000010018 */
[----:B------:R-:W-:Y:S02]  /*0eb0*/  HADD2.F32 R10, -RZ, R29.H1_H1 ;  /* 0x3000001dff0a7230 */ /* 0x000fe40000004100 */
[----:B------:R-:W-:Y:S01]  /*0ec0*/  FFMA.FTZ R17, R17, R20, R16 ;  /* 0x0000001411117223 */ /* 0x000fe20000010010 */
[----:B------:R-:W-:Y:S02]  /*0ed0*/  HADD2.F32 R12, -RZ, R18.H0_H0 ;  /* 0x20000012ff0c7230 */ /* 0x000fe40000004100 */
        /* <DEDUP_REMOVED lines=18> */
[----:B------:R-:W-:-:S03]  /*1000*/  FFMA.FTZ R18, R19, R42, R18 ;  /* 0x0000002a13127223 */ /* 0x000fc60000010012 */
[----:B------:R-:W-:Y:S01]  /*1010*/  FFMA.FTZ R27, R27, R12, R10 ;  /* 0x0000000c1b1b7223 */ /* 0x000fe2000001000a */
[----:B------:R-:W0:Y:S04]  /*1020*/  SHFL.BFLY PT, R9, R8, 0x4, 0x1f ;  /* 0x0c801f0008097f89 */ /* 0x000e2800000e0000 */
[----:B------:R-:W1:Y:S04]  /*1030*/  SHFL.BFLY PT, R11, R18, 0x4, 0x1f ;  /* 0x0c801f00120b7f89 */ /* 0x000e6800000e0000 */
[----:B------:R-:W2:Y:S01]  /*1040*/  SHFL.BFLY PT, R10, R27, 0x4, 0x1f ;  /* 0x0c801f001b0a7f89 */ /* 0x000ea200000e0000 */
[----:B0-----:R-:W-:Y:S01]  /*1050*/  FADD.FTZ R9, R8, R9 ;  /* 0x0000000908097221 */ /* 0x001fe20000010000 */
[----:B-1----:R-:W-:Y:S01]  /*1060*/  FADD.FTZ R11, R18, R11 ;  /* 0x0000000b120b7221 */ /* 0x002fe20000010000 */
[----:B--2---:R-:W-:-:S04]  /*1070*/  FADD.FTZ R14, R27, R10 ;  /* 0x0000000a1b0e7221 */ /* 0x004fc80000010000 */
[----:B------:R-:W0:Y:S04]  /*1080*/  SHFL.BFLY PT, R12, R11, 0x2, 0x1f ;  /* 0x0c401f000b0c7f89 */ /* 0x000e2800000e0000 */
[----:B------:R-:W1:Y:S04]  /*1090*/  SHFL.BFLY PT, R10, R9, 0x2, 0x1f ;  /* 0x0c401f00090a7f89 */ /* 0x000e6800000e0000 */
[----:B------:R-:W2:Y:S01]  /*10a0*/  SHFL.BFLY PT, R13, R14, 0x2, 0x1f ;  /* 0x0c401f000e0d7f89 */ /* 0x000ea200000e0000 */
[----:B0-----:R-:W-:Y:S01]  /*10b0*/  FADD.FTZ R12, R11, R12 ;  /* 0x0000000c0b0c7221 */ /* 0x001fe20000010000 */
[----:B-1----:R-:W-:Y:S01]  /*10c0*/  FADD.FTZ R10, R9, R10 ;  /* 0x0000000a090a7221 */ /* 0x002fe20000010000 */
[----:B--2---:R-:W-:-:S03]  /*10d0*/  FADD.FTZ R16, R14, R13 ;  /* 0x0000000d0e107221 */ /* 0x004fc60000010000 */
[----:B------:R-:W0:Y:S01]  /*10e0*/  SHFL.BFLY PT, R15, R12, 0x1, 0x1f ;  /* 0x0c201f000c0f7f89 */ /* 0x000e2200000e0000 */
[----:B------:R-:W1:Y:S03]  /*10f0*/  LDC.64 R8, c[0x0][0x2d0] ;  /* 0x0000b400ff087b82 */ /* 0x000e660000000a00 */
[----:B------:R-:W2:Y:S04]  /*1100*/  SHFL.BFLY PT, R13, R10, 0x1, 0x1f ;  /* 0x0c201f000a0d7f89 */ /* 0x000ea800000e0000 */
[----:B------:R-:W3:Y:S01]  /*1110*/  SHFL.BFLY PT, R17, R16, 0x1, 0x1f ;  /* 0x0c201f0010117f89 */ /* 0x000ee200000e0000 */
[----:B------:R-:W-:-:S04]  /*1120*/  @P0 SHF.R.U32.HI R11, RZ, 0x1f, R36 ;  /* 0x0000001fff0b0819 */ /* 0x000fc80000011624 */
[----:B------:R-:W-:Y:S01]  /*1130*/  @P0 LEA.HI.SX32 R36, R36, R11, 0x1c ;  /* 0x0000000b24240211 */ /* 0x000fe200078fe2ff */
[----:B------:R-:W-:-:S06]  /*1140*/  HFMA2.MMA R11, -RZ, RZ, 0, 0 ;  /* 0x00000000ff0b7435 */ /* 0x000fcc00000001ff */
[----:B------:R-:W-:Y:S02]  /*1150*/  @P0 IMAD R11, R36, 0x60, RZ ;  /* 0x00000060240b0824 */ /* 0x000fe400078e02ff */
[----:B0-----:R-:W-:Y:S01]  /*1160*/  FADD.FTZ R19, R12, R15 ;  /* 0x0000000f0c137221 */ /* 0x001fe20000010000 */
[----:B--2---:R-:W-:Y:S01]  /*1170*/  FADD.FTZ R18, R10, R13 ;  /* 0x0000000d0a127221 */ /* 0x004fe20000010000 */
[----:B---3--:R-:W-:Y:S01]  /*1180*/  FADD.FTZ R17, R16, R17 ;  /* 0x0000001110117221 */ /* 0x008fe20000010000 */
[----:B------:R-:W-:Y:S06]  /*1190*/  @P2 BRA `(.L_x_3714) ;  /* 0x0000000000642947 */ /* 0x000fec0003800000 */
[----:B------:R-:W0:Y:S01]  /*11a0*/  LDC.64 R14, c[0x0][0x278] ;  /* 0x00009e00ff0e7b82 */ /* 0x000e220000000a00 */
[----:B------:R-:W-:Y:S01]  /*11b0*/  SHF.R.S32.HI R13, RZ, 0x1f, R11 ;  /* 0x0000001fff0d7819 */ /* 0x000fe2000001140b */
[----:B------:R-:W-:Y:S01]  /*11c0*/  ULDC.64 UR8, c[0x0][0x280] ;  /* 0x0000a00000087ab9 */ /* 0x000fe20000000a00 */
[C---:B------:R-:W-:Y:S02]  /*11d0*/  IADD3 R12, P0, R4.reuse, R11, RZ ;  /* 0x0000000b040c7210 */ /* 0x040fe40007f1e0ff */
[----:B------:R-:W-:Y:S02]  /*11e0*/  ISETP.GE.AND P2, PT, R33, R5, PT ;  /* 0x000000052100720c */ /* 0x000fe40003f46270 */
[----:B------:R-:W-:Y:S02]  /*11f0*/  LEA.HI.X.SX32 R13, R4, R13, 0x1, P0 ;  /* 0x0000000d040d7211 */ /* 0x000fe400000f0eff */
[----:B------:R-:W-:Y:S01]  /*1200*/  FSEL R17, R17, RZ, !P5 ;  /* 0x000000ff11117208 */ /* 0x000fe20006800000 */
[----:B0-----:R-:W-:-:S02]  /*1210*/  IMAD R10, R14, UR7, RZ ;  /* 0x000000070e0a7c24 */ /* 0x001fc4000f8e02ff */
[----:B------:R-:W-:-:S04]  /*1220*/  IMAD.WIDE.U32 R12, R14, UR6, R12 ;  /* 0x000000060e0c7c25 */ /* 0x000fc8000f8e000c */
[----:B------:R-:W-:-:S05]  /*1230*/  IMAD R15, R15, UR6, R10 ;  /* 0x000000060f0f7c24 */ /* 0x000fca000f8e020a */
[----:B------:R-:W-:Y:S01]  /*1240*/  IADD3 R13, R13, R15, RZ ;  /* 0x0000000f0d0d7210 */ /* 0x000fe20007ffe0ff */
[----:B------:R-:W-:Y:S02]  /*1250*/  IMAD R15, R32, UR8, RZ ;  /* 0x00000008200f7c24 */ /* 0x000fe4000f8e02ff */
[----:B------:R-:W-:-:S04]  /*1260*/  IMAD.WIDE.U32 R12, R6, UR8, R12 ;  /* 0x00000008060c7c25 */ /* 0x000fc8000f8e000c */
[----:B------:R-:W-:Y:S01]  /*1270*/  IMAD R15, R6, UR9, R15 ;  /* 0x00000009060f7c24 */ /* 0x000fe2000f8e020f */
[----:B------:R-:W-:Y:S01]  /*1280*/  IADD3 R10, P0, R33, R12, RZ ;  /* 0x0000000c210a7210 */ /* 0x000fe20007f1e0ff */
[----:B------:R-:W-:-:S03]  /*1290*/  ULDC.64 UR8, c[0x0][0x260] ;  /* 0x0000980000087ab9 */ /* 0x000fc60000000a00 */
[----:B------:R-:W-:Y:S02]  /*12a0*/  IADD3.X R13, R34, R13, R15, P0, !PT ;  /* 0x0000000d220d7210 */ /* 0x000fe400007fe40f */
[C---:B------:R-:W-:Y:S02]  /*12b0*/  LEA R12, P3, R10.reuse, UR8, 0x2 ;  /* 0x000000080a0c7c11 */ /* 0x040fe4000f8610ff */
[----:B------:R-:W-:Y:S02]  /*12c0*/  ISETP.GE.AND P0, PT, R35, R5, PT ;  /* 0x000000052300720c */ /* 0x000fe40003f06270 */
[----:B------:R-:W-:Y:S02]  /*12d0*/  LEA.HI.X R13, R10, UR9, R13, 0x2, P3 ;  /* 0x000000090a0d7c11 */ /* 0x000fe400098f140d */
[----:B------:R-:W-:Y:S02]  /*12e0*/  FSEL R5, R18, RZ, !P2 ;  /* 0x000000ff12057208 */ /* 0x000fe40005000000 */
[----:B------:R-:W-:Y:S01]  /*12f0*/  FSEL R15, R19, RZ, !P0 ;  /* 0x000000ff130f7208 */ /* 0x000fe20004000000 */
[----:B------:R0:W-:Y:S04]  /*1300*/  STG.E desc[UR4][R12.64+0x100], R17 ;  /* 0x000100110c007986 */ /* 0x0001e8000c101904 */
[----:B------:R0:W-:Y:S04]  /*1310*/  STG.E desc[UR4][R12.64], R5 ;  /* 0x000000050c007986 */ /* 0x0001e8000c101904 */
[----:B------:R0:W-:Y:S02]  /*1320*/  STG.E desc[UR4][R12.64+0x80], R15 ;  /* 0x0000800f0c007986 */ /* 0x0001e4000c101904 */
.L_x_3714:
[----:B------:R-:W-:Y:S05]  /*1330*/  BSYNC B0 ;  /* 0x0000000000007941 */ /* 0x000fea0003800000 */
.L_x_3713:
[----:B0-----:R-:W-:Y:S01]  /*1340*/  IADD3 R5, R38, 0x5f, RZ ;  /* 0x0000005f26057810 */ /* 0x001fe20007ffe0ff */
[----:B------:R-:W-:Y:S01]  /*1350*/  IMAD R15, R2, 0x1800, RZ ;  /* 0x00001800020f7824 */ /* 0x000fe200078e02ff */
[----:B------:R-:W-:Y:S01]  /*1360*/  SHF.L.U32 R12, R11, 0x6, RZ ;  /* 0x000000060b0c7819 */ /* 0x000fe200000006ff */
[----:B------:R-:W-:Y:S01]  /*1370*/  BSSY B0, `(.L_x_3715) ;  /* 0x0000029000007945 */ /* 0x000fe20003800000 */
[----:B------:R-:W-:Y:S01]  /*1380*/  SHF.L.U32 R14, R3, 0x2, RZ ;  /* 0x00000002030e7819 */ /* 0x000fe200000006ff */
[----:B------:R-:W-:Y:S01]  /*1390*/  IMAD.HI R10, R5, 0x2aaaaaab, RZ ;  /* 0x2aaaaaab050a7827 */ /* 0x000fe200078e02ff */
[----:B------:R-:W-:-:S04]  /*13a0*/  SHF.R.S32.HI R16, RZ, 0x1f, R15 ;  /* 0x0000001fff107819 */ /* 0x000fc8000001140f */
[----:B------:R-:W-:-:S04]  /*13b0*/  SHF.R.U32.HI R13, RZ, 0x1f, R10 ;  /* 0x0000001fff0d7819 */ /* 0x000fc8000001160a */
[----:B------:R-:W-:Y:S02]  /*13c0*/  LEA.HI.SX32 R10, R10, R13, 0x1c ;  /* 0x0000000d0a0a7211 */ /* 0x000fe400078fe2ff */
[----:B------:R-:W-:Y:S02]  /*13d0*/  SHF.R.S32.HI R13, RZ, 0x1f, R12 ;  /* 0x0000001fff0d7819 */ /* 0x000fe4000001140c */
[----:B------:R-:W-:Y:S01]  /*13e0*/  IADD3 R12, P0, P2, R12, R14, R15 ;  /* 0x0000000e0c0c7210 */ /* 0x000fe20007a1e00f */
[--C-:B------:R-:W-:Y:S01]  /*13f0*/  IMAD R10, R10, 0x60, -R5.reuse ;  /* 0x000000600a0a7824 */ /* 0x100fe200078e0a05 */
[----:B------:R-:W-:Y:S01]  /*1400*/  SHF.R.S32.HI R14, RZ, 0x1f, R14 ;  /* 0x0000001fff0e7819 */ /* 0x000fe2000001140e */
[----:B------:R-:W-:-:S03]  /*1410*/  IMAD R5, R2, -0x60, R5 ;  /* 0xffffffa002057824 */ /* 0x000fc600078e0205 */
[----:B------:R-:W-:Y:S01]  /*1420*/  IADD3.X R13, R13, R14, R16, P0, P2 ;  /* 0x0000000e0d0d7210 */ /* 0x000fe200007e4410 */
[----:B-1----:R-:W-:Y:S01]  /*1430*/  IMAD R14, R8, UR7, RZ ;  /* 0x00000007080e7c24 */ /* 0x002fe2000f8e02ff */
[----:B------:R-:W-:-:S03]  /*1440*/  IADD3 R10, R5, R10, RZ ;  /* 0x0000000a050a7210 */ /* 0x000fc60007ffe0ff */
[----:B------:R-:W-:Y:S01]  /*1450*/  IMAD R5, R9, UR6, R14 ;  /* 0x0000000609057c24 */ /* 0x000fe2000f8e020e */
[----:B------:R-:W-:Y:S01]  /*1460*/  ISETP.GE.OR P1, PT, R3, R10, P1 ;  /* 0x0000000a0300720c */ /* 0x000fe20000f26670 */
[----:B------:R-:W-:-:S05]  /*1470*/  IMAD.WIDE.U32 R8, R8, UR6, R12 ;  /* 0x0000000608087c25 */ /* 0x000fca000f8e000c */
[----:B------:R-:W-:-:S07]  /*1480*/  IADD3 R5, R9, R5, RZ ;  /* 0x0000000509057210 */ /* 0x000fce0007ffe0ff */
[----:B------:R-:W-:Y:S05]  /*1490*/  @P1 BRA `(.L_x_3716) ;  /* 0x0000000000581947 */ /* 0x000fea0003800000 */
[----:B------:R-:W0:Y:S01]  /*14a0*/  LDC.64 R14, c[0x0][0x2a8] ;  /* 0x0000aa00ff0e7b82 */ /* 0x000e220000000a00 */
[----:B------:R-:W-:Y:S01]  /*14b0*/  IADD3 R10, P0, P1, R11, R4, R3 ;  /* 0x000000040b0a7210 */ /* 0x000fe2000791e003 */
[----:B------:R-:W-:Y:S01]  /*14c0*/  ULDC.64 UR8, c[0x0][0x2b0] ;  /* 0x0000ac0000087ab9 */ /* 0x000fe20000000a00 */
[----:B------:R-:W-:Y:S02]  /*14d0*/  SHF.R.S32.HI R13, RZ, 0x1f, R11 ;  /* 0x0000001fff0d7819 */ /* 0x000fe4000001140b */
[----:B------:R-:W-:Y:S02]  /*14e0*/  SHF.R.S32.HI R12, RZ, 0x1f, R4 ;  /* 0x0000001fff0c7819 */ /* 0x000fe40000011404 */
[----:B------:R-:W-:-:S04]  /*14f0*/  SHF.R.S32.HI R11, RZ, 0x1f, R3 ;  /* 0x0000001fff0b7819 */ /* 0x000fc80000011403 */
[----:B------:R-:W-:Y:S02]  /*1500*/  IADD3.X R11, R13, R12, R11, P0, P1 ;  /* 0x0000000c0d0b7210 */ /* 0x000fe400007e240b */
[----:B-----5:R-:W-:Y:S01]  /*1510*/  FSETP.NEU.FTZ.AND P0, PT, R7, -INF , PT ;  /* 0xff8000000700780b */ /* 0x020fe20003f1d000 */
[C---:B0-----:R-:W-:Y:S02]  /*1520*/  IMAD R12, R14.reuse, UR7, RZ ;  /* 0x000000070e0c7c24 */ /* 0x041fe4000f8e02ff */
[----:B------:R-:W-:-:S04]  /*1530*/  IMAD.WIDE.U32 R10, R14, UR6, R10 ;  /* 0x000000060e0a7c25 */ /* 0x000fc8000f8e000a */
[----:B------:R-:W-:Y:S01]  /*1540*/  FMUL.FTZ R14, R7, 1.4426950216293334961 ;  /* 0x3fb8aa3b070e7820 */ /* 0x000fe20000410000 */
[----:B------:R-:W-:Y:S02]  /*1550*/  IMAD R13, R15, UR6, R12 ;  /* 0x000000060f0d7c24 */ /* 0x000fe4000f8e020c */
[----:B------:R-:W-:Y:S02]  /*1560*/  IMAD R15, R32, UR8, RZ ;  /* 0x00000008200f7c24 */ /* 0x000fe4000f8e02ff */
[----:B------:R-:W-:Y:S02]  /*1570*/  FSEL R7, R14, RZ, P0 ;  /* 0x000000ff0e077208 */ /* 0x000fe40000000000 */
[----:B------:R-:W-:Y:S01]  /*1580*/  IADD3 R11, R11, R13, RZ ;  /* 0x0000000d0b0b7210 */ /* 0x000fe20007ffe0ff */
[C---:B------:R-:W-:Y:S02]  /*1590*/  IMAD R15, R6.reuse, UR9, R15 ;  /* 0x00000009060f7c24 */ /* 0x040fe4000f8e020f */
[----:B------:R-:W-:Y:S01]  /*15a0*/  IMAD.WIDE.U32 R10, R6, UR8, R10 ;  /* 0x00000008060a7c25 */ /* 0x000fe2000f8e000a */
[----:B------:R-:W-:-:S04]  /*15b0*/  ULDC.64 UR8, c[0x0][0x2a0] ;  /* 0x0000a80000087ab9 */ /* 0x000fc80000000a00 */
[----:B------:R-:W-:Y:S02]  /*15c0*/  IADD3 R11, R11, R15, RZ ;  /* 0x0000000f0b0b7210 */ /* 0x000fe40007ffe0ff */
[----:B------:R-:W-:-:S04]  /*15d0*/  LEA R12, P1, R10, UR8, 0x2 ;  /* 0x000000080a0c7c11 */ /* 0x000fc8000f8210ff */
[----:B------:R-:W-:-:S05]  /*15e0*/  LEA.HI.X R13, R10, UR9, R11, 0x2, P1 ;  /* 0x000000090a0d7c11 */ /* 0x000fca00088f140b */
[----:B------:R0:W-:Y:S04]  /*15f0*/  STG.E desc[UR4][R12.64], R7 ;  /* 0x000000070c007986 */ /* 0x0001e8000c101904 */
.L_x_3716:
[----:B------:R-:W-:Y:S05]  /*1600*/  BSYNC B0 ;  /* 0x0000000000007941 */ /* 0x000fea0003800000 */
.L_x_3715:
[----:B------:R-:W-:Y:S01]  /*1610*/  ULDC.64 UR10, c[0x0][0x2e8] ;  /* 0x0000ba00000a7ab9 */ /* 0x000fe20000000a00 */
[----:B------:R-:W-:Y:S01]  /*1620*/  ULDC.64 UR8, c[0x0][0x2d8] ;  /* 0x0000b60000087ab9 */ /* 0x000fe20000000a00 */
[----:B------:R-:W-:Y:S01]  /*1630*/  ISETP.NE.U32.AND P0, PT, RZ, UR10, PT ;  /* 0x0000000aff007c0c */ /* 0x000fe2000bf05070 */
[----:B0----5:R-:W-:Y:S01]  /*1640*/  IMAD R7, R32, UR8, RZ ;  /* 0x0000000820077c24 */ /* 0x021fe2000f8e02ff */
[----:B------:R-:W-:Y:S02]  /*1650*/  MOV R4, R8 ;  /* 0x0000000800047202 */ /* 0x000fe40000000f00 */
[----:B------:R-:W-:Y:S01]  /*1660*/  ISETP.NE.AND.EX P0, PT, RZ, UR11, PT, P0 ;  /* 0x0000000bff007c0c */ /* 0x000fe2000bf05300 */
[C---:B------:R-:W-:Y:S02]  /*1670*/  IMAD R7, R6.reuse, UR9, R7 ;  /* 0x0000000906077c24 */ /* 0x040fe4000f8e0207 */
[----:B------:R-:W-:Y:S01]  /*1680*/  IMAD.WIDE.U32 R4, R6, UR8, R4 ;  /* 0x0000000806047c25 */ /* 0x000fe2000f8e0004 */
[----:B------:R-:W-:Y:S01]  /*1690*/  ISETP.NE.OR P0, PT, R3, RZ, !P0 ;  /* 0x000000ff0300720c */ /* 0x000fe20004705670 */
[----:B------:R-:W-:-:S02]  /*16a0*/  ULDC.64 UR8, c[0x0][0x2b8] ;  /* 0x0000ae0000087ab9 */ /* 0x000fc40000000a00 */
        /* <DEDUP_REMOVED lines=18> */
.L_x_3717:
        /* <DEDUP_REMOVED lines=11> */
.L_x_3748:


//--------------------- .nv.global.init           --------------------------
	.section	.nv.global.init,"aw",@progbits
.nv.global.init:
	.type		$str$23,@object
	.size		$str$23,($str$24 - $str$23)
$str$23:
        /*0000*/ 	.byte	0x28, 0x61, 0x64, 0x64, 0x72, 0x65, 0x73, 0x73, 0x20, 0x26, 0x20, 0x6d, 0x61, 0x73, 0x6b, 0x29
        /*0010*/ 	.byte	0x20, 0x3d, 0x3d, 0x20, 0x30, 0x00
	.type		$str$24,@object
	.size		$str$24,(__unnamed_4 - $str$24)
$str$24:
        /*0016*/ 	.byte	0x2f, 0x74, 0x6d, 0x70, 0x2f, 0x6f, 0x73, 0x73, 0x5f, 0x6b, 0x65, 0x72, 0x6e, 0x65, 0x6c, 0x73
        /*0026*/ 	.byte	0x5f, 0x73, 0x72, 0x63, 0x2f, 0x66, 0x6c, 0x61, 0x73, 0x68, 0x5f, 0x61, 0x74, 0x74, 0x65, 0x6e
        /*0036*/ 	.byte	0x74, 0x69, 0x6f, 0x6e, 0x2f, 0x63, 0x73, 0x72, 0x63, 0x2f, 0x63, 0x75, 0x74, 0x6c, 0x61, 0x73
        /*0046*/ 	.byte	0x73, 0x2f, 0x69, 0x6e, 0x63, 0x6c, 0x75, 0x64, 0x65, 0x2f, 0x63, 0x75, 0x74, 0x65, 0x2f, 0x70
        /*0056*/ 	.byte	0x6f, 0x69, 0x6e, 0x74, 0x65, 0x72, 0x5f, 0x66, 0x6c, 0x61, 0x67, 0x67, 0x65, 0x64, 0x2e, 0x68
        /*0066*/ 	.byte	0x70, 0x70, 0x00
	.type		__unnamed_4,@object
	.size		__unnamed_4,(__unnamed_2 - __unnamed_4)
__unnamed_4:
        /* <DEDUP_REMOVED lines=17> */
        /*0179*/ 	.byte	0x3e, 0x3e, 0x3e, 0x3e, 0x5d, 0x00
	.type		__unnamed_2,@object
	.size		__unnamed_2,(__unnamed_6 - __unnamed_2)
__unnamed_2:
        /* <DEDUP_REMOVED lines=22> */
        /*02df*/ 	.byte	0x3e, 0x3e, 0x3e, 0x3e, 0x20, 0x26, 0x5d, 0x00
	.type		__unnamed_6,@object
	.size		__unnamed_6,(__unnamed_3 - __unnamed_6)
__unnamed_6:
        /* <DEDUP_REMOVED lines=22> */
        /*0447*/ 	.byte	0x34, 0x3e, 0x3e, 0x3e, 0x3e, 0x20, 0x26, 0x5d, 0x00
	.type		__unnamed_3,@object
	.size		__unnamed_3,(__unnamed_1 - __unnamed_3)
__unnamed_3:
        /* <DEDUP_REMOVED lines=23> */
        /*05c0*/ 	.byte	0x3a, 0x43, 0x3c, 0x30, 0x3e, 0x3e, 0x3e, 0x3e, 0x3e, 0x5d, 0x00
	.type		__unnamed_1,@object
	.size		__unnamed_1,(__unnamed_5 - __unnamed_1)
__unnamed_1:
        /* <DEDUP_REMOVED lines=28> */
        /*078b*/ 	.byte	0x31, 0x32, 0x32, 0x38, 0x38, 0x3e, 0x3e, 0x3e, 0x3e, 0x3e, 0x20, 0x26, 0x5d, 0x00
	.type		__unnamed_5,@object
	.size		__unnamed_5,(.L_4 - __unnamed_5)
__unnamed_5:
        /* <DEDUP_REMOVED lines=29> */
.L_4:


//--------------------- .nv.shared._ZN7cutlass13device_kernelIN5flash11enable_sm90INS1_16FlashAttnBwdSm90INS1_25CollectiveMainloopBwdSm90ILi2ELi2ELi2EN4cute5tupleIJNS5_1CILi1EEES8_S8_EEENS6_IJNS7_ILi128EEESA_NS7_ILi64EEEEEENS_6half_tEfNS_4arch4Sm90ELb0ELb0ELb1ELb0ELb0ELb1ELb0ELb0ELi2ELi1ELi2ELi2ELb0EEENS1_21CollectiveEpilogueBwdISC_SD_SF_Li256ELb0ELb0ELi1EEENS1_19SingleTileSchedulerILb0ELb0ELb0ELi128EEEEEEEEEvNT_6ParamsE --------------------------
	.section	.nv.shared._ZN7cutlass13device_kernelIN5flash11enable_sm90INS1_16FlashAttnBwdSm90INS1_25CollectiveMainloopBwdSm90ILi2ELi2ELi2EN4cute5tupleIJNS5_1CILi1EEES8_S8_EEENS6_IJNS7_ILi128EEESA_NS7_ILi64EEEEEENS_6half_tEfNS_4arch4Sm90ELb0ELb0ELb1ELb0ELb0ELb1ELb0ELb0ELi2ELi1ELi2ELi2ELb0EEENS1_21CollectiveEpilogueBwdISC_SD_SF_Li256ELb0ELb0ELi1EEENS1_19SingleTileSchedulerILb0ELb0ELb0ELi128EEEEEEEEEvNT_6ParamsE,"aw",@nobits
	.sectionflags	@""
	.align	16
	.zero		1024


//--------------------- .nv.shared.reserved.0     --------------------------
	.section	.nv.shared.reserved.0,"aw",@nobits
	.weak		__nv_reservedSMEM_offset_0_alias
	.size		__nv_reservedSMEM_offset_0_alias, 0, 0
	.other		__nv_reservedSMEM_offset_0_alias,@"STO_CUDA_RESERVED_SHARED STV_DEFAULT"
__nv_reservedSMEM_offset_0_alias:
	.zero		0


//--------------------- .nv.global                --------------------------
	.section	.nv.global,"aw",@nobits
.nv.global:
	.type		_ZN73_INTERNAL_d9ee66f6_37_flash_bwd_hdim64_fp16_softcap_sm90_cu_93b96ec2_33704cute1_E,@object
	.size		_ZN73_INTERNAL_d9ee66f6_37_flash_bwd_hdim64_fp16_softcap_sm90_cu_93b96ec2_33704cute1_E,(_ZN73_INTERNAL_d9ee66f6_37_flash_bwd_hdim64_fp16_softcap_sm90_cu_93b96ec2_33704cuda3std3__45__cpo6cbeginE - _ZN73_INTERNAL_d9ee66f6_37_flash_bwd_hdim64_fp16_softcap_sm90_cu_93b96ec2_33704cute1_E)
_ZN73_INTERNAL_d9ee66f6_37_flash_bwd_hdim64_fp16_softcap_sm90_cu_93b96ec2_33704cute1_E:
	.zero		1
	.type		_ZN73_INTERNAL_d9ee66f6_37_flash_bwd_hdim64_fp16_softcap_sm90_cu_93b96ec2_33704cuda3std3__45__cpo6cbeginE,@object
	.size		_ZN73_INTERNAL_d9ee66f6_37_flash_bwd_hdim64_fp16_softcap_sm90_cu_93b96ec2_33704cuda3std3__45__cpo6cbeginE,(_ZN73_INTERNAL_d9ee66f6_37_flash_bwd_hdim64_fp16_softcap_sm90_cu_93b96ec2_33704cuda3std3__48in_placeE - _ZN73_INTERNAL_d9ee66f6_37_flash_bwd_hdim64_fp16_softcap_sm90_cu_93b96ec2_33704cuda3std3__45__cpo6cbeginE)
_ZN73_INTERNAL_d9ee66f6_37_flash_bwd_hdim64_fp16_softcap_sm90_cu_93b96ec2_33704cuda3std3__45__cpo6cbeginE:
	.zero		1
	.type		_ZN73_INTERNAL_d9ee66f6_37_flash_bwd_hdim64_fp16_softcap_sm90_cu_93b96ec2_33704cuda3std3__48in_placeE,@object
	.size		_ZN73_INTERNAL_d9ee66f6_37_flash_bwd_hdim64_fp16_softcap_sm90_cu_93b96ec2_33704cuda3std3__48in_placeE,(_ZN73_INTERNAL_d9ee66f6_37_flash_bwd_hdim64_fp16_softcap_sm90_cu_93b96ec2_33704cuda3std6ranges3__45__cpo9iter_moveE - _ZN73_INTERNAL_d9ee66f6_37_flash_bwd_hdim64_fp16_softcap_sm90_cu_93b96ec2_33704cuda3std3__48in_placeE)
_ZN73_INTERNAL_d9ee66f6_37_flash_bwd_hdim64_fp16_softcap_sm90_cu_93b96ec2_33704cuda3std3__48in_placeE:
	.zero		1
	.type		_ZN73_INTERNAL_d9ee66f6_37_flash_bwd_hdim64_fp16_softcap_sm90_cu_93b96ec2_33704cuda3std6ranges3__45__cpo9iter_moveE,@object
	.size		_ZN73_INTERNAL_d9ee66f6_37_flash_bwd_hdim64_fp16_softcap_sm90_cu_93b96ec2_33704cuda3std6ranges3__45__cpo9iter_moveE,(_ZN73_INTERNAL_d9ee66f6_37_flash_bwd_hdim64_fp16_softcap_sm90_cu_93b96ec2_33704cuda3std3__45__cpo5beginE - _ZN73_INTERNAL_d9ee66f6_37_flash_bwd_hdim64_fp16_softcap_sm90_cu_93b96ec2_33704cuda3std6ranges3__45__cpo9iter_moveE)
_ZN73_INTERNAL_d9ee66f6_37_flash_bwd_hdim64_fp16_softcap_sm90_cu_93b96ec2_33704cuda3std6ranges3__45__cpo9iter_moveE:
	.zero		1
	.type		_ZN73_INTERNAL_d9ee66f6_37_flash_bwd_hdim64_fp16_softcap_sm90_cu_93b96ec2_33704cuda3std3__45__cpo5beginE,@object
	.size		_ZN73_INTERNAL_d9ee66f6_37_flash_bwd_hdim64_fp16_softcap_sm90_cu_93b96ec2_33704cuda3std3__45__cpo5beginE,(_ZN73_INTERNAL_d9ee66f6_37_flash_bwd_hdim64_fp16_softcap_sm90_cu_93b96ec2_33704cuda3std3__475_GLOBAL__N__d9ee66f6_37_flash_bwd_hdim64_fp16_softcap_sm90_cu_93b96ec2_33706ignoreE - _ZN73_INTERNAL_d9ee66f6_37_flash_bwd_hdim64_fp16_softcap_sm90_cu_93b96ec2_33704cuda3std3__45__cpo5beginE)
_ZN73_INTERNAL_d9ee66f6_37_flash_bwd_hdim64_fp16_softcap_sm90_cu_93b96ec2_33704cuda3std3__45__cpo5beginE:
	.zero		1
	.type		_ZN73_INTERNAL_d9ee66f6_37_flash_bwd_hdim64_fp16_softcap_sm90_cu_93b96ec2_33704cuda3std3__475_GLOBAL__N__d9ee66f6_37_flash_bwd_hdim64_fp16_softcap_sm90_cu_93b96ec2_33706ignoreE,@object
	.size		_ZN73_INTERNAL_d9ee66f6_37_flash_bwd_hdim64_fp16_softcap_sm90_cu_93b96ec2_33704cuda3std3__475_GLOBAL__N__d9ee66f6_37_flash_bwd_hdim64_fp16_softcap_sm90_cu_93b96ec2_33706ignoreE,(_ZN73_INTERNAL_d9ee66f6_37_flash_bwd_hdim64_fp16_softcap_sm90_cu_93b96ec2_33704cute7productE - _ZN73_INTERNAL_d9ee66f6_37_flash_bwd_hdim64_fp16_softcap_sm90_cu_93b96ec2_33704cuda3std3__475_GLOBAL__N__d9ee66f6_37_flash_bwd_hdim64_fp16_softcap_sm90_cu_93b96ec2_33706ignoreE)
_ZN73_INTERNAL_d9ee66f6_37_flash_bwd_hdim64_fp16_softcap_sm90_cu_93b96ec2_33704cuda3std3__475_GLOBAL__N__d9ee66f6_37_flash_bwd_hdim64_fp16_softcap_sm90_cu_93b96ec2_33706ignoreE:
	.zero		1
	.type		_ZN73_INTERNAL_d9ee66f6_37_flash_bwd_hdim64_fp16_softcap_sm90_cu_93b96ec2_33704cute7productE,@object
	.size		_ZN73_INTERNAL_d9ee66f6_37_flash_bwd_hdim64_fp16_softcap_sm90_cu_93b96ec2_33704cute7productE,(_ZN73_INTERNAL_d9ee66f6_37_flash_bwd_hdim64_fp16_softcap_sm90_cu_93b96ec2_33704cuda3std3__45__cpo3endE - _ZN73_INTERNAL_d9ee66f6_37_flash_bwd_hdim64_fp16_softcap_sm90_cu_93b96ec2_33704cute7productE)
_ZN73_INTERNAL_d9ee66f6_37_flash_bwd_hdim64_fp16_softcap_sm90_cu_93b96ec2_33704cute7productE:
	.zero		1
	.type		_ZN73_INTERNAL_d9ee66f6_37_flash_bwd_hdim64_fp16_softcap_sm90_cu_93b96ec2_33704cuda3std3__45__cpo3endE,@object
	.size		_ZN73_INTERNAL_d9ee66f6_37_flash_bwd_hdim64_fp16_softcap_sm90_cu_93b96ec2_33704cuda3std3__45__cpo3endE,(_ZN73_INTERNAL_d9ee66f6_37_flash_bwd_hdim64_fp16_softcap_sm90_cu_93b96ec2_33704cuda3std3__419piecewise_constructE - _ZN73_INTERNAL_d9ee66f6_37_flash_bwd_hdim64_fp16_softcap_sm90_cu_93b96ec2_33704cuda3std3__45__cpo3endE)
_ZN73_INTERNAL_d9ee66f6_37_flash_bwd_hdim64_fp16_softcap_sm90_cu_93b96ec2_33704cuda3std3__45__cpo3endE:
	.zero		1
	.type		_ZN73_INTERNAL_d9ee66f6_37_flash_bwd_hdim64_fp16_softcap_sm90_cu_93b96ec2_33704cuda3std3__419piecewise_constructE,@object
	.size		_ZN73_INTERNAL_d9ee66f6_37_flash_bwd_hdim64_fp16_softcap_sm90_cu_93b96ec2_33704cuda3std3__419piecewise_constructE,(_ZN73_INTERNAL_d9ee66f6_37_flash_bwd_hdim64_fp16_softcap_sm90_cu_93b96ec2_33704cuda3std3__45__cpo4cendE - _ZN73_INTERNAL_d9ee66f6_37_flash_bwd_hdim64_fp16_softcap_sm90_cu_93b96ec2_33704cuda3std3__419piecewise_constructE)
_ZN73_INTERNAL_d9ee66f6_37_flash_bwd_hdim64_fp16_softcap_sm90_cu_93b96ec2_33704cuda3std3__419piecewise_constructE:
	.zero		1
	.type		_ZN73_INTERNAL_d9ee66f6_37_flash_bwd_hdim64_fp16_softcap_sm90_cu_93b96ec2_33704cuda3std3__45__cpo4cendE,@object
	.size		_ZN73_INTERNAL_d9ee66f6_37_flash_bwd_hdim64_fp16_softcap_sm90_cu_93b96ec2_33704cuda3std3__45__cpo4cendE,(_ZN73_INTERNAL_d9ee66f6_37_flash_bwd_hdim64_fp16_softcap_sm90_cu_93b96ec2_33704cuda3std6ranges3__45__cpo4swapE - _ZN73_INTERNAL_d9ee66f6_37_flash_bwd_hdim64_fp16_softcap_sm90_cu_93b96ec2_33704cuda3std3__45__cpo4cendE)
_ZN73_INTERNAL_d9ee66f6_37_flash_bwd_hdim64_fp16_softcap_sm90_cu_93b96ec2_33704cuda3std3__45__cpo4cendE:
	.zero		1
	.type		_ZN73_INTERNAL_d9ee66f6_37_flash_bwd_hdim64_fp16_softcap_sm90_cu_93b96ec2_33704cuda3std6ranges3__45__cpo4swapE,@object
	.size		_ZN73_INTERNAL_d9ee66f6_37_flash_bwd_hdim64_fp16_softcap_sm90_cu_93b96ec2_33704cuda3std6ranges3__45__cpo4swapE,(.L_13 - _ZN73_INTERNAL_d9ee66f6_37_flash_bwd_hdim64_fp16_softcap_sm90_cu_93b96ec2_33704cuda3std6ranges3__45__cpo4swapE)
_ZN73_INTERNAL_d9ee66f6_37_flash_bwd_hdim64_fp16_softcap_sm90_cu_93b96ec2_33704cuda3std6ranges3__45__cpo4swapE:
	.zero		1
.L_13:


//--------------------- .nv.shared._ZN7cutlass13device_kernelIN5flash11enable_sm90INS1_16FlashAttnBwdSm90INS1_25CollectiveMainloopBwdSm90ILi2ELi2ELi2EN4cute5tupleIJNS5_1CILi1EEES8_S8_EEENS6_IJNS7_ILi128EEESA_NS7_ILi64EEEEEENS_6half_tEfNS_4arch4Sm90ELb0ELb0ELb1ELb0ELb1ELb1ELb0ELb0ELi2ELi1ELi2ELi2ELb0EEENS1_21CollectiveEpilogueBwdISC_SD_SF_Li256ELb0ELb0ELi1EEENS1_19SingleTileSchedulerILb0ELb0ELb0ELi128EEEEEEEEEvNT_6ParamsE --------------------------
	.section	.nv.shared._ZN7cutlass13device_kernelIN5flash11enable_sm90INS1_16FlashAttnBwdSm90INS1_25CollectiveMainloopBwdSm90ILi2ELi2ELi2EN4cute5tupleIJNS5_1CILi1EEES8_S8_EEENS6_IJNS7_ILi128EEESA_NS7_ILi64EEEEEENS_6half_tEfNS_4arch4Sm90ELb0ELb0ELb1ELb0ELb1ELb1ELb0ELb0ELi2ELi1ELi2ELi2ELb0EEENS1_21CollectiveEpilogueBwdISC_SD_SF_Li256ELb0ELb0ELi1EEENS1_19SingleTileSchedulerILb0ELb0ELb0ELi128EEEEEEEEEvNT_6ParamsE,"aw",@nobits
	.sectionflags	@""
	.align	16
	.zero		1024


//--------------------- .nv.shared._ZN7cutlass13device_kernelIN5flash11enable_sm90INS1_16FlashAttnBwdSm90INS1_25CollectiveMainloopBwdSm90ILi2ELi2ELi2EN4cute5tupleIJNS5_1CILi1EEES8_S8_EEENS6_IJNS7_ILi128EEESA_NS7_ILi64EEEEEENS_6half_tEfNS_4arch4Sm90ELb0ELb0ELb1ELb0ELb0ELb1ELb0ELb0ELi2ELi1ELi2ELi2ELb0EEENS1_24CollectiveEpilogueBwdGQAISC_fSF_Li256ELb0ELb0EEENS1_19SingleTileSchedulerILb0ELb0ELb0ELi128EEEEEEEEEvNT_6ParamsE --------------------------
	.section	.nv.shared._ZN7cutlass13device_kernelIN5flash11enable_sm90INS1_16FlashAttnBwdSm90INS1_25CollectiveMainloopBwdSm90ILi2ELi2ELi2EN4cute5tupleIJNS5_1CILi1EEES8_S8_EEENS6_IJNS7_ILi128EEESA_NS7_ILi64EEEEEENS_6half_tEfNS_4arch4Sm90ELb0ELb0ELb1ELb0ELb0ELb1ELb0ELb0ELi2ELi1ELi2ELi2ELb0EEENS1_24CollectiveEpilogueBwdGQAISC_fSF_Li256ELb0ELb0EEENS1_19SingleTileSchedulerILb0ELb0ELb0ELi128EEEEEEEEEvNT_6ParamsE,"aw",@nobits
	.sectionflags	@""
	.align	16
	.zero		1024


//--------------------- .nv.shared._ZN7cutlass13device_kernelIN5flash11enable_sm90INS1_16FlashAttnBwdSm90INS1_25CollectiveMainloopBwdSm90ILi2ELi2ELi2EN4cute5tupleIJNS5_1CILi1EEES8_S8_EEENS6_IJNS7_ILi128EEESA_NS7_ILi64EEEEEENS_6half_tEfNS_4arch4Sm90ELb0ELb0ELb1ELb0ELb1ELb1ELb0ELb0ELi2ELi1ELi2ELi2ELb0EEENS1_24CollectiveEpilogueBwdGQAISC_fSF_Li256ELb0ELb1EEENS1_19SingleTileSchedulerILb0ELb0ELb0ELi128EEEEEEEEEvNT_6ParamsE --------------------------
	.section	.nv.shared._ZN7cutlass13device_kernelIN5flash11enable_sm90INS1_16FlashAttnBwdSm90INS1_25CollectiveMainloopBwdSm90ILi2ELi2ELi2EN4cute5tupleIJNS5_1CILi1EEES8_S8_EEENS6_IJNS7_ILi128EEESA_NS7_ILi64EEEEEENS_6half_tEfNS_4arch4Sm90ELb0ELb0ELb1ELb0ELb1ELb1ELb0ELb0ELi2ELi1ELi2ELi2ELb0EEENS1_24CollectiveEpilogueBwdGQAISC_fSF_Li256ELb0ELb1EEENS1_19SingleTileSchedulerILb0ELb0ELb0ELi128EEEEEEEEEvNT_6ParamsE,"aw",@nobits
	.sectionflags	@""
	.align	16
	.zero		1024


//--------------------- .nv.shared._ZN7cutlass13device_kernelIN5flash11enable_sm90INS1_16FlashAttnBwdSm90INS1_25CollectiveMainloopBwdSm90ILi2ELi2ELi2EN4cute5tupleIJNS5_1CILi1EEES8_S8_EEENS6_IJNS7_ILi128EEESA_NS7_ILi64EEEEEENS_6half_tEfNS_4arch4Sm90ELb0ELb0ELb1ELb1ELb0ELb1ELb0ELb0ELi2ELi1ELi2ELi2ELb0EEENS1_21CollectiveEpilogueBwdISC_SD_SF_Li256ELb1ELb0ELi1EEENS1_19SingleTileSchedulerILb1ELb0ELb0ELi128EEEEEEEEEvNT_6ParamsE --------------------------
	.section	.nv.shared._ZN7cutlass13device_kernelIN5flash11enable_sm90INS1_16FlashAttnBwdSm90INS1_25CollectiveMainloopBwdSm90ILi2ELi2ELi2EN4cute5tupleIJNS5_1CILi1EEES8_S8_EEENS6_IJNS7_ILi128EEESA_NS7_ILi64EEEEEENS_6half_tEfNS_4arch4Sm90ELb0ELb0ELb1ELb1ELb0ELb1ELb0ELb0ELi2ELi1ELi2ELi2ELb0EEENS1_21CollectiveEpilogueBwdISC_SD_SF_Li256ELb1ELb0ELi1EEENS1_19SingleTileSchedulerILb1ELb0ELb0ELi128EEEEEEEEEvNT_6ParamsE,"aw",@nobits
	.sectionflags	@""
	.align	16
	.zero		1024


//--------------------- .nv.shared._ZN7cutlass13device_kernelIN5flash11enable_sm90INS1_16FlashAttnBwdSm90INS1_25CollectiveMainloopBwdSm90ILi2ELi2ELi2EN4cute5tupleIJNS5_1CILi1EEES8_S8_EEENS6_IJNS7_ILi128EEESA_NS7_ILi64EEEEEENS_6half_tEfNS_4arch4Sm90ELb0ELb0ELb1ELb1ELb1ELb1ELb0ELb0ELi2ELi1ELi2ELi2ELb0EEENS1_21CollectiveEpilogueBwdISC_SD_SF_Li256ELb1ELb0ELi1EEENS1_19SingleTileSchedulerILb1ELb0ELb0ELi128EEEEEEEEEvNT_6ParamsE --------------------------
	.section	.nv.shared._ZN7cutlass13device_kernelIN5flash11enable_sm90INS1_16FlashAttnBwdSm90INS1_25CollectiveMainloopBwdSm90ILi2ELi2ELi2EN4cute5tupleIJNS5_1CILi1EEES8_S8_EEENS6_IJNS7_ILi128EEESA_NS7_ILi64EEEEEENS_6half_tEfNS_4arch4Sm90ELb0ELb0ELb1ELb1ELb1ELb1ELb0ELb0ELi2ELi1ELi2ELi2ELb0EEENS1_21CollectiveEpilogueBwdISC_SD_SF_Li256ELb1ELb0ELi1EEENS1_19SingleTileSchedulerILb1ELb0ELb0ELi128EEEEEEEEEvNT_6ParamsE,"aw",@nobits
	.sectionflags	@""
	.align	16
	.zero		1024


//--------------------- .nv.shared._ZN7cutlass13device_kernelIN5flash11enable_sm90INS1_16FlashAttnBwdSm90INS1_25CollectiveMainloopBwdSm90ILi2ELi2ELi2EN4cute5tupleIJNS5_1CILi1EEES8_S8_EEENS6_IJNS7_ILi128EEESA_NS7_ILi64EEEEEENS_6half_tEfNS_4arch4Sm90ELb0ELb0ELb1ELb1ELb0ELb1ELb0ELb0ELi2ELi1ELi2ELi2ELb0EEENS1_24CollectiveEpilogueBwdGQAISC_fSF_Li256ELb1ELb0EEENS1_19SingleTileSchedulerILb1ELb0ELb0ELi128EEEEEEEEEvNT_6ParamsE --------------------------
	.section	.nv.shared._ZN7cutlass13device_kernelIN5flash11enable_sm90INS1_16FlashAttnBwdSm90INS1_25CollectiveMainloopBwdSm90ILi2ELi2ELi2EN4cute5tupleIJNS5_1CILi1EEES8_S8_EEENS6_IJNS7_ILi128EEESA_NS7_ILi64EEEEEENS_6half_tEfNS_4arch4Sm90ELb0ELb0ELb1ELb1ELb0ELb1ELb0ELb0ELi2ELi1ELi2ELi2ELb0EEENS1_24CollectiveEpilogueBwdGQAISC_fSF_Li256ELb1ELb0EEENS1_19SingleTileSchedulerILb1ELb0ELb0ELi128EEEEEEEEEvNT_6ParamsE,"aw",@nobits
	.sectionflags	@""
	.align	16
	.zero		1024


//--------------------- .nv.shared._ZN7cutlass13device_kernelIN5flash11enable_sm90INS1_16FlashAttnBwdSm90INS1_25CollectiveMainloopBwdSm90ILi2ELi2ELi2EN4cute5tupleIJNS5_1CILi1EEES8_S8_EEENS6_IJNS7_ILi128EEESA_NS7_ILi64EEEEEENS_6half_tEfNS_4arch4Sm90ELb0ELb0ELb1ELb1ELb1ELb1ELb0ELb0ELi2ELi1ELi2ELi2ELb0EEENS1_24CollectiveEpilogueBwdGQAISC_fSF_Li256ELb1ELb1EEENS1_19SingleTileSchedulerILb1ELb0ELb0ELi128EEEEEEEEEvNT_6ParamsE --------------------------
	.section	.nv.shared._ZN7cutlass13device_kernelIN5flash11enable_sm90INS1_16FlashAttnBwdSm90INS1_25CollectiveMainloopBwdSm90ILi2ELi2ELi2EN4cute5tupleIJNS5_1CILi1EEES8_S8_EEENS6_IJNS7_ILi128EEESA_NS7_ILi64EEEEEENS_6half_tEfNS_4arch4Sm90ELb0ELb0ELb1ELb1ELb1ELb1ELb0ELb0ELi2ELi1ELi2ELi2ELb0EEENS1_24CollectiveEpilogueBwdGQAISC_fSF_Li256ELb1ELb1EEENS1_19SingleTileSchedulerILb1ELb0ELb0ELi128EEEEEEEEEvNT_6ParamsE,"aw",@nobits
	.sectionflags	@""
	.align	16
	.zero		1024


//--------------------- .nv.shared._ZN7cutlass13device_kernelIN5flash11enable_sm90INS1_16FlashAttnBwdSm90INS1_25CollectiveMainloopBwdSm90ILi2ELi2ELi2EN4cute5tupleIJNS5_1CILi1EEES8_S8_EEENS6_IJNS7_ILi128EEESA_NS7_ILi64EEEEEENS_6half_tEfNS_4arch4Sm90ELb0ELb1ELb1ELb0ELb0ELb1ELb0ELb0ELi2ELi1ELi2ELi2ELb0EEENS1_21CollectiveEpilogueBwdISC_SD_SF_Li256ELb0ELb0ELi1EEENS1_19SingleTileSchedulerILb0ELb0ELb0ELi128EEEEEEEEEvNT_6ParamsE --------------------------
	.section	.nv.shared._ZN7cutlass13device_kernelIN5flash11enable_sm90INS1_16FlashAttnBwdSm90INS1_25CollectiveMainloopBwdSm90ILi2ELi2ELi2EN4cute5tupleIJNS5_1CILi1EEES8_S8_EEENS6_IJNS7_ILi128EEESA_NS7_ILi64EEEEEENS_6half_tEfNS_4arch4Sm90ELb0ELb1ELb1ELb0ELb0ELb1ELb0ELb0ELi2ELi1ELi2ELi2ELb0EEENS1_21CollectiveEpilogueBwdISC_SD_SF_Li256ELb0ELb0ELi1EEENS1_19SingleTileSchedulerILb0ELb0ELb0ELi128EEEEEEEEEvNT_6ParamsE,"aw",@nobits
	.sectionflags	@""
	.align	16
	.zero		1024


//--------------------- .nv.shared._ZN7cutlass13device_kernelIN5flash11enable_sm90INS1_16FlashAttnBwdSm90INS1_25CollectiveMainloopBwdSm90ILi2ELi2ELi2EN4cute5tupleIJNS5_1CILi1EEES8_S8_EEENS6_IJNS7_ILi128EEESA_NS7_ILi64EEEEEENS_6half_tEfNS_4arch4Sm90ELb0ELb1ELb1ELb0ELb1ELb1ELb0ELb0ELi2ELi1ELi2ELi2ELb0EEENS1_21CollectiveEpilogueBwdISC_SD_SF_Li256ELb0ELb0ELi1EEENS1_19SingleTileSchedulerILb0ELb0ELb0ELi128EEEEEEEEEvNT_6ParamsE --------------------------
	.section	.nv.shared._ZN7cutlass13device_kernelIN5flash11enable_sm90INS1_16FlashAttnBwdSm90INS1_25CollectiveMainloopBwdSm90ILi2ELi2ELi2EN4cute5tupleIJNS5_1CILi1EEES8_S8_EEENS6_IJNS7_ILi128EEESA_NS7_ILi64EEEEEENS_6half_tEfNS_4arch4Sm90ELb0ELb1ELb1ELb0ELb1ELb1ELb0ELb0ELi2ELi1ELi2ELi2ELb0EEENS1_21CollectiveEpilogueBwdISC_SD_SF_Li256ELb0ELb0ELi1EEENS1_19SingleTileSchedulerILb0ELb0ELb0ELi128EEEEEEEEEvNT_6ParamsE,"aw",@nobits
	.sectionflags	@""
	.align	16
	.zero		1024


//--------------------- .nv.shared._ZN7cutlass13device_kernelIN5flash11enable_sm90INS1_16FlashAttnBwdSm90INS1_25CollectiveMainloopBwdSm90ILi2ELi2ELi2EN4cute5tupleIJNS5_1CILi1EEES8_S8_EEENS6_IJNS7_ILi128EEESA_NS7_ILi64EEEEEENS_6half_tEfNS_4arch4Sm90ELb0ELb1ELb1ELb0ELb0ELb1ELb0ELb0ELi2ELi1ELi2ELi2ELb0EEENS1_24CollectiveEpilogueBwdGQAISC_fSF_Li256ELb0ELb0EEENS1_19SingleTileSchedulerILb0ELb0ELb0ELi128EEEEEEEEEvNT_6ParamsE --------------------------
	.section	.nv.shared._ZN7cutlass13device_kernelIN5flash11enable_sm90INS1_16FlashAttnBwdSm90INS1_25CollectiveMainloopBwdSm90ILi2ELi2ELi2EN4cute5tupleIJNS5_1CILi1EEES8_S8_EEENS6_IJNS7_ILi128EEESA_NS7_ILi64EEEEEENS_6half_tEfNS_4arch4Sm90ELb0ELb1ELb1ELb0ELb0ELb1ELb0ELb0ELi2ELi1ELi2ELi2ELb0EEENS1_24CollectiveEpilogueBwdGQAISC_fSF_Li256ELb0ELb0EEENS1_19SingleTileSchedulerILb0ELb0ELb0ELi128EEEEEEEEEvNT_6ParamsE,"aw",@nobits
	.sectionflags	@""
	.align	16
	.zero		1024


//--------------------- .nv.shared._ZN7cutlass13device_kernelIN5flash11enable_sm90INS1_16FlashAttnBwdSm90INS1_25CollectiveMainloopBwdSm90ILi2ELi2ELi2EN4cute5tupleIJNS5_1CILi1EEES8_S8_EEENS6_IJNS7_ILi128EEESA_NS7_ILi64EEEEEENS_6half_tEfNS_4arch4Sm90ELb0ELb1ELb1ELb0ELb1ELb1ELb0ELb0ELi2ELi1ELi2ELi2ELb0EEENS1_24CollectiveEpilogueBwdGQAISC_fSF_Li256ELb0ELb1EEENS1_19SingleTileSchedulerILb0ELb0ELb0ELi128EEEEEEEEEvNT_6ParamsE --------------------------
	.section	.nv.shared._ZN7cutlass13device_kernelIN5flash11enable_sm90INS1_16FlashAttnBwdSm90INS1_25CollectiveMainloopBwdSm90ILi2ELi2ELi2EN4cute5tupleIJNS5_1CILi1EEES8_S8_EEENS6_IJNS7_ILi128EEESA_NS7_ILi64EEEEEENS_6half_tEfNS_4arch4Sm90ELb0ELb1ELb1ELb0ELb1ELb1ELb0ELb0ELi2ELi1ELi2ELi2ELb0EEENS1_24CollectiveEpilogueBwdGQAISC_fSF_Li256ELb0ELb1EEENS1_19SingleTileSchedulerILb0ELb0ELb0ELi128EEEEEEEEEvNT_6ParamsE,"aw",@nobits
	.sectionflags	@""
	.align	16
	.zero		1024


//--------------------- .nv.shared._ZN7cutlass13device_kernelIN5flash22FlashAttnBwdPreprocessIN4cute5tupleIJNS3_1CILi128EEENS5_ILi64EEEEEENS_6half_tEfNS_4arch4Sm90ELb1ELb0EEEEEvNT_6ParamsE --------------------------
	.section	.nv.shared._ZN7cutlass13device_kernelIN5flash22FlashAttnBwdPreprocessIN4cute5tupleIJNS3_1CILi128EEENS5_ILi64EEEEEENS_6half_tEfNS_4arch4Sm90ELb1ELb0EEEEEvNT_6ParamsE,"aw",@nobits
	.sectionflags	@""
	.align	16
	.zero		1024


//--------------------- .nv.shared._ZN7cutlass13device_kernelIN5flash11enable_sm90INS1_16FlashAttnBwdSm90INS1_25CollectiveMainloopBwdSm90ILi2ELi2ELi2EN4cute5tupleIJNS5_1CILi1EEES8_S8_EEENS6_IJNS7_ILi128EEESA_NS7_ILi64EEEEEENS_6half_tEfNS_4arch4Sm90ELb0ELb1ELb1ELb1ELb0ELb1ELb0ELb0ELi2ELi1ELi2ELi2ELb0EEENS1_21CollectiveEpilogueBwdISC_SD_SF_Li256ELb1ELb0ELi1EEENS1_19SingleTileSchedulerILb1ELb0ELb0ELi128EEEEEEEEEvNT_6ParamsE --------------------------
	.section	.nv.shared._ZN7cutlass13device_kernelIN5flash11enable_sm90INS1_16FlashAttnBwdSm90INS1_25CollectiveMainloopBwdSm90ILi2ELi2ELi2EN4cute5tupleIJNS5_1CILi1EEES8_S8_EEENS6_IJNS7_ILi128EEESA_NS7_ILi64EEEEEENS_6half_tEfNS_4arch4Sm90ELb0ELb1ELb1ELb1ELb0ELb1ELb0ELb0ELi2ELi1ELi2ELi2ELb0EEENS1_21CollectiveEpilogueBwdISC_SD_SF_Li256ELb1ELb0ELi1EEENS1_19SingleTileSchedulerILb1ELb0ELb0ELi128EEEEEEEEEvNT_6ParamsE,"aw",@nobits
	.sectionflags	@""
	.align	16
	.zero		1024


//--------------------- .nv.shared._ZN7cutlass13device_kernelIN5flash11enable_sm90INS1_16FlashAttnBwdSm90INS1_25CollectiveMainloopBwdSm90ILi2ELi2ELi2EN4cute5tupleIJNS5_1CILi1EEES8_S8_EEENS6_IJNS7_ILi128EEESA_NS7_ILi64EEEEEENS_6half_tEfNS_4arch4Sm90ELb0ELb1ELb1ELb1ELb1ELb1ELb0ELb0ELi2ELi1ELi2ELi2ELb0EEENS1_21CollectiveEpilogueBwdISC_SD_SF_Li256ELb1ELb0ELi1EEENS1_19SingleTileSchedulerILb1ELb0ELb0ELi128EEEEEEEEEvNT_6ParamsE --------------------------
	.section	.nv.shared._ZN7cutlass13device_kernelIN5flash11enable_sm90INS1_16FlashAttnBwdSm90INS1_25CollectiveMainloopBwdSm90ILi2ELi2ELi2EN4cute5tupleIJNS5_1CILi1EEES8_S8_EEENS6_IJNS7_ILi128EEESA_NS7_ILi64EEEEEENS_6half_tEfNS_4arch4Sm90ELb0ELb1ELb1ELb1ELb1ELb1ELb0ELb0ELi2ELi1ELi2ELi2ELb0EEENS1_21CollectiveEpilogueBwdISC_SD_SF_Li256ELb1ELb0ELi1EEENS1_19SingleTileSchedulerILb1ELb0ELb0ELi128EEEEEEEEEvNT_6ParamsE,"aw",@nobits
	.sectionflags	@""
	.align	16
	.zero		1024


//--------------------- .nv.shared._ZN7cutlass13device_kernelIN5flash11enable_sm90INS1_16FlashAttnBwdSm90INS1_25CollectiveMainloopBwdSm90ILi2ELi2ELi2EN4cute5tupleIJNS5_1CILi1EEES8_S8_EEENS6_IJNS7_ILi128EEESA_NS7_ILi64EEEEEENS_6half_tEfNS_4arch4Sm90ELb0ELb1ELb1ELb1ELb0ELb1ELb0ELb0ELi2ELi1ELi2ELi2ELb0EEENS1_24CollectiveEpilogueBwdGQAISC_fSF_Li256ELb1ELb0EEENS1_19SingleTileSchedulerILb1ELb0ELb0ELi128EEEEEEEEEvNT_6ParamsE --------------------------
	.section	.nv.shared._ZN7cutlass13device_kernelIN5flash11enable_sm90INS1_16FlashAttnBwdSm90INS1_25CollectiveMainloopBwdSm90ILi2ELi2ELi2EN4cute5tupleIJNS5_1CILi1EEES8_S8_EEENS6_IJNS7_ILi128EEESA_NS7_ILi64EEEEEENS_6half_tEfNS_4arch4Sm90ELb0ELb1ELb1ELb1ELb0ELb1ELb0ELb0ELi2ELi1ELi2ELi2ELb0EEENS1_24CollectiveEpilogueBwdGQAISC_fSF_Li256ELb1ELb0EEENS1_19SingleTileSchedulerILb1ELb0ELb0ELi128EEEEEEEEEvNT_6ParamsE,"aw",@nobits
	.sectionflags	@""
	.align	16
	.zero		1024


//--------------------- .nv.shared._ZN7cutlass13device_kernelIN5flash32FlashAttnBwdPostprocessConvertdQIN4cute5tupleIJNS3_1CILi128EEENS5_ILi64EEEEEENS_6half_tEfNS_4arch4Sm90ELi256ENS3_8TiledMMAINS3_8MMA_AtomIJNS3_4SM904GMMA25MMA_64x64x16_F32F16F16_SSILNSF_5MajorE0ELSH_1ELNSF_7ScaleInE1ELSI_1EEEEEENS3_6LayoutINS4_IJNS5_ILi2EEENS5_ILi1EEESN_EEENS4_IJSN_NS5_ILi0EEESP_EEEEENS4_IJNS3_10UnderscoreESS_SS_EEEEELb0EEEEEvNT_6ParamsE --------------------------
	.section	.nv.shared._ZN7cutlass13device_kernelIN5flash32FlashAttnBwdPostprocessConvertdQIN4cute5tupleIJNS3_1CILi128EEENS5_ILi64EEEEEENS_6half_tEfNS_4arch4Sm90ELi256ENS3_8TiledMMAINS3_8MMA_AtomIJNS3_4SM904GMMA25MMA_64x64x16_F32F16F16_SSILNSF_5MajorE0ELSH_1ELNSF_7ScaleInE1ELSI_1EEEEEENS3_6LayoutINS4_IJNS5_ILi2EEENS5_ILi1EEESN_EEENS4_IJSN_NS5_ILi0EEESP_EEEEENS4_IJNS3_10UnderscoreESS_SS_EEEEELb0EEEEEvNT_6ParamsE,"aw",@nobits
	.sectionflags	@""
	.align	16
	.zero		1024


//--------------------- .nv.shared._ZN7cutlass13device_kernelIN5flash11enable_sm90INS1_16FlashAttnBwdSm90INS1_25CollectiveMainloopBwdSm90ILi2ELi2ELi2EN4cute5tupleIJNS5_1CILi1EEES8_S8_EEENS6_IJNS7_ILi128EEESA_NS7_ILi64EEEEEENS_6half_tEfNS_4arch4Sm90ELb0ELb1ELb1ELb1ELb1ELb1ELb0ELb0ELi2ELi1ELi2ELi2ELb0EEENS1_24CollectiveEpilogueBwdGQAISC_fSF_Li256ELb1ELb1EEENS1_19SingleTileSchedulerILb1ELb0ELb0ELi128EEEEEEEEEvNT_6ParamsE --------------------------
	.section	.nv.shared._ZN7cutlass13device_kernelIN5flash11enable_sm90INS1_16FlashAttnBwdSm90INS1_25CollectiveMainloopBwdSm90ILi2ELi2ELi2EN4cute5tupleIJNS5_1CILi1EEES8_S8_EEENS6_IJNS7_ILi128EEESA_NS7_ILi64EEEEEENS_6half_tEfNS_4arch4Sm90ELb0ELb1ELb1ELb1ELb1ELb1ELb0ELb0ELi2ELi1ELi2ELi2ELb0EEENS1_24CollectiveEpilogueBwdGQAISC_fSF_Li256ELb1ELb1EEENS1_19SingleTileSchedulerILb1ELb0ELb0ELi128EEEEEEEEEvNT_6ParamsE,"aw",@nobits
	.sectionflags	@""
	.align	16
	.zero		1024


//--------------------- .nv.shared._ZN7cutlass13device_kernelIN5flash22FlashAttnBwdPreprocessIN4cute5tupleIJNS3_1CILi128EEENS5_ILi64EEEEEENS_6half_tEfNS_4arch4Sm90ELb1ELb1EEEEEvNT_6ParamsE --------------------------
	.section	.nv.shared._ZN7cutlass13device_kernelIN5flash22FlashAttnBwdPreprocessIN4cute5tupleIJNS3_1CILi128EEENS5_ILi64EEEEEENS_6half_tEfNS_4arch4Sm90ELb1ELb1EEEEEvNT_6ParamsE,"aw",@nobits
	.sectionflags	@""
	.align	16
	.zero		1024


//--------------------- .nv.shared._ZN7cutlass13device_kernelIN5flash11enable_sm90INS1_16FlashAttnBwdSm90INS1_25CollectiveMainloopBwdSm90ILi2ELi2ELi2EN4cute5tupleIJNS5_1CILi1EEES8_S8_EEENS6_IJNS7_ILi96EEENS7_ILi128EEENS7_ILi64EEEEEENS_6half_tEfNS_4arch4Sm90ELb1ELb0ELb1ELb0ELb0ELb1ELb0ELb1ELi2ELi1ELi2ELi2ELb0EEENS1_21CollectiveEpilogueBwdISD_SE_SG_Li256ELb0ELb0ELi1EEENS1_25SingleTileBwdLPTSchedulerILb0ELi128ELb0EEEEEEEEEvNT_6ParamsE --------------------------
	.section	.nv.shared._ZN7cutlass13device_kernelIN5flash11enable_sm90INS1_16FlashAttnBwdSm90INS1_25CollectiveMainloopBwdSm90ILi2ELi2ELi2EN4cute5tupleIJNS5_1CILi1EEES8_S8_EEENS6_IJNS7_ILi96EEENS7_ILi128EEENS7_ILi64EEEEEENS_6half_tEfNS_4arch4Sm90ELb1ELb0ELb1ELb0ELb0ELb1ELb0ELb1ELi2ELi1ELi2ELi2ELb0EEENS1_21CollectiveEpilogueBwdISD_SE_SG_Li256ELb0ELb0ELi1EEENS1_25SingleTileBwdLPTSchedulerILb0ELi128ELb0EEEEEEEEEvNT_6ParamsE,"aw",@nobits
	.sectionflags	@""
	.align	16
	.zero		1024


//--------------------- .nv.shared._ZN7cutlass13device_kernelIN5flash11enable_sm90INS1_16FlashAttnBwdSm90INS1_25CollectiveMainloopBwdSm90ILi2ELi2ELi2EN4cute5tupleIJNS5_1CILi1EEES8_S8_EEENS6_IJNS7_ILi96EEENS7_ILi128EEENS7_ILi64EEEEEENS_6half_tEfNS_4arch4Sm90ELb1ELb0ELb1ELb0ELb1ELb1ELb0ELb1ELi2ELi1ELi2ELi2ELb0EEENS1_21CollectiveEpilogueBwdISD_SE_SG_Li256ELb0ELb0ELi1EEENS1_25SingleTileBwdLPTSchedulerILb0ELi128ELb1EEEEEEEEEvNT_6ParamsE --------------------------
	.section	.nv.shared._ZN7cutlass13device_kernelIN5flash11enable_sm90INS1_16FlashAttnBwdSm90INS1_25CollectiveMainloopBwdSm90ILi2ELi2ELi2EN4cute5tupleIJNS5_1CILi1EEES8_S8_EEENS6_IJNS7_ILi96EEENS7_ILi128EEENS7_ILi64EEEEEENS_6half_tEfNS_4arch4Sm90ELb1ELb0ELb1ELb0ELb1ELb1ELb0ELb1ELi2ELi1ELi2ELi2ELb0EEENS1_21CollectiveEpilogueBwdISD_SE_SG_Li256ELb0ELb0ELi1EEENS1_25SingleTileBwdLPTSchedulerILb0ELi128ELb1EEEEEEEEEvNT_6ParamsE,"aw",@nobits
	.sectionflags	@""
	.align	16
	.zero		1024


//--------------------- .nv.shared._ZN7cutlass13device_kernelIN5flash11enable_sm90INS1_16FlashAttnBwdSm90INS1_25CollectiveMainloopBwdSm90ILi2ELi2ELi2EN4cute5tupleIJNS5_1CILi1EEES8_S8_EEENS6_IJNS7_ILi96EEENS7_ILi128EEENS7_ILi64EEEEEENS_6half_tEfNS_4arch4Sm90ELb1ELb0ELb1ELb0ELb0ELb1ELb0ELb1ELi2ELi1ELi2ELi2ELb0EEENS1_24CollectiveEpilogueBwdGQAISD_fSG_Li256ELb0ELb0EEENS1_25SingleTileBwdLPTSchedulerILb0ELi128ELb0EEEEEEEEEvNT_6ParamsE --------------------------
	.section	.nv.shared._ZN7cutlass13device_kernelIN5flash11enable_sm90INS1_16FlashAttnBwdSm90INS1_25CollectiveMainloopBwdSm90ILi2ELi2ELi2EN4cute5tupleIJNS5_1CILi1EEES8_S8_EEENS6_IJNS7_ILi96EEENS7_ILi128EEENS7_ILi64EEEEEENS_6half_tEfNS_4arch4Sm90ELb1ELb0ELb1ELb0ELb0ELb1ELb0ELb1ELi2ELi1ELi2ELi2ELb0EEENS1_24CollectiveEpilogueBwdGQAISD_fSG_Li256ELb0ELb0EEENS1_25SingleTileBwdLPTSchedulerILb0ELi128ELb0EEEEEEEEEvNT_6ParamsE,"aw",@nobits
	.sectionflags	@""
	.align	16
	.zero		1024


//--------------------- .nv.shared._ZN7cutlass13device_kernelIN5flash11enable_sm90INS1_16FlashAttnBwdSm90INS1_25CollectiveMainloopBwdSm90ILi2ELi2ELi2EN4cute5tupleIJNS5_1CILi1EEES8_S8_EEENS6_IJNS7_ILi96EEENS7_ILi128EEENS7_ILi64EEEEEENS_6half_tEfNS_4arch4Sm90ELb1ELb0ELb1ELb0ELb1ELb1ELb0ELb1ELi2ELi1ELi2ELi2ELb0EEENS1_24CollectiveEpilogueBwdGQAISD_fSG_Li256ELb0ELb1EEENS1_25SingleTileBwdLPTSchedulerILb0ELi128ELb1EEEEEEEEEvNT_6ParamsE --------------------------
	.section	.nv.shared._ZN7cutlass13device_kernelIN5flash11enable_sm90INS1_16FlashAttnBwdSm90INS1_25CollectiveMainloopBwdSm90ILi2ELi2ELi2EN4cute5tupleIJNS5_1CILi1EEES8_S8_EEENS6_IJNS7_ILi96EEENS7_ILi128EEENS7_ILi64EEEEEENS_6half_tEfNS_4arch4Sm90ELb1ELb0ELb1ELb0ELb1ELb1ELb0ELb1ELi2ELi1ELi2ELi2ELb0EEENS1_24CollectiveEpilogueBwdGQAISD_fSG_Li256ELb0ELb1EEENS1_25SingleTileBwdLPTSchedulerILb0ELi128ELb1EEEEEEEEEvNT_6ParamsE,"aw",@nobits
	.sectionflags	@""
	.align	16
	.zero		1024


//--------------------- .nv.shared._ZN7cutlass13device_kernelIN5flash22FlashAttnBwdPreprocessIN4cute5tupleIJNS3_1CILi96EEENS5_ILi64EEEEEENS_6half_tEfNS_4arch4Sm90ELb1ELb0EEEEEvNT_6ParamsE --------------------------
	.section	.nv.shared._ZN7cutlass13device_kernelIN5flash22FlashAttnBwdPreprocessIN4cute5tupleIJNS3_1CILi96EEENS5_ILi64EEEEEENS_6half_tEfNS_4arch4Sm90ELb1ELb0EEEEEvNT_6ParamsE,"aw",@nobits
	.sectionflags	@""
	.align	16
	.zero		1024


//--------------------- .nv.shared._ZN7cutlass13device_kernelIN5flash11enable_sm90INS1_16FlashAttnBwdSm90INS1_25CollectiveMainloopBwdSm90ILi2ELi2ELi2EN4cute5tupleIJNS5_1CILi1EEES8_S8_EEENS6_IJNS7_ILi96EEENS7_ILi128EEENS7_ILi64EEEEEENS_6half_tEfNS_4arch4Sm90ELb1ELb0ELb1ELb1ELb0ELb1ELb0ELb1ELi2ELi1ELi2ELi2ELb0EEENS1_21CollectiveEpilogueBwdISD_SE_SG_Li256ELb1ELb0ELi1EEENS1_25SingleTileBwdLPTSchedulerILb1ELi128ELb0EEEEEEEEEvNT_6ParamsE --------------------------
	.section	.nv.shared._ZN7cutlass13device_kernelIN5flash11enable_sm90INS1_16FlashAttnBwdSm90INS1_25CollectiveMainloopBwdSm90ILi2ELi2ELi2EN4cute5tupleIJNS5_1CILi1EEES8_S8_EEENS6_IJNS7_ILi96EEENS7_ILi128EEENS7_ILi64EEEEEENS_6half_tEfNS_4arch4Sm90ELb1ELb0ELb1ELb1ELb0ELb1ELb0ELb1ELi2ELi1ELi2ELi2ELb0EEENS1_21CollectiveEpilogueBwdISD_SE_SG_Li256ELb1ELb0ELi1EEENS1_25SingleTileBwdLPTSchedulerILb1ELi128ELb0EEEEEEEEEvNT_6ParamsE,"aw",@nobits
	.sectionflags	@""
	.align	16
	.zero		1024


//--------------------- .nv.shared._ZN7cutlass13device_kernelIN5flash11enable_sm90INS1_16FlashAttnBwdSm90INS1_25CollectiveMainloopBwdSm90ILi2ELi2ELi2EN4cute5tupleIJNS5_1CILi1EEES8_S8_EEENS6_IJNS7_ILi96EEENS7_ILi128EEENS7_ILi64EEEEEENS_6half_tEfNS_4arch4Sm90ELb1ELb0ELb1ELb1ELb1ELb1ELb0ELb1ELi2ELi1ELi2ELi2ELb0EEENS1_21CollectiveEpilogueBwdISD_SE_SG_Li256ELb1ELb0ELi1EEENS1_25SingleTileBwdLPTSchedulerILb1ELi128ELb1EEEEEEEEEvNT_6ParamsE --------------------------
	.section	.nv.shared._ZN7cutlass13device_kernelIN5flash11enable_sm90INS1_16FlashAttnBwdSm90INS1_25CollectiveMainloopBwdSm90ILi2ELi2ELi2EN4cute5tupleIJNS5_1CILi1EEES8_S8_EEENS6_IJNS7_ILi96EEENS7_ILi128EEENS7_ILi64EEEEEENS_6half_tEfNS_4arch4Sm90ELb1ELb0ELb1ELb1ELb1ELb1ELb0ELb1ELi2ELi1ELi2ELi2ELb0EEENS1_21CollectiveEpilogueBwdISD_SE_SG_Li256ELb1ELb0ELi1EEENS1_25SingleTileBwdLPTSchedulerILb1ELi128ELb1EEEEEEEEEvNT_6ParamsE,"aw",@nobits
	.sectionflags	@""
	.align	16
	.zero		1024


//--------------------- .nv.shared._ZN7cutlass13device_kernelIN5flash11enable_sm90INS1_16FlashAttnBwdSm90INS1_25CollectiveMainloopBwdSm90ILi2ELi2ELi2EN4cute5tupleIJNS5_1CILi1EEES8_S8_EEENS6_IJNS7_ILi96EEENS7_ILi128EEENS7_ILi64EEEEEENS_6half_tEfNS_4arch4Sm90ELb1ELb0ELb1ELb1ELb0ELb1ELb0ELb1ELi2ELi1ELi2ELi2ELb0EEENS1_24CollectiveEpilogueBwdGQAISD_fSG_Li256ELb1ELb0EEENS1_25SingleTileBwdLPTSchedulerILb1ELi128ELb0EEEEEEEEEvNT_6ParamsE --------------------------
	.section	.nv.shared._ZN7cutlass13device_kernelIN5flash11enable_sm90INS1_16FlashAttnBwdSm90INS1_25CollectiveMainloopBwdSm90ILi2ELi2ELi2EN4cute5tupleIJNS5_1CILi1EEES8_S8_EEENS6_IJNS7_ILi96EEENS7_ILi128EEENS7_ILi64EEEEEENS_6half_tEfNS_4arch4Sm90ELb1ELb0ELb1ELb1ELb0ELb1ELb0ELb1ELi2ELi1ELi2ELi2ELb0EEENS1_24CollectiveEpilogueBwdGQAISD_fSG_Li256ELb1ELb0EEENS1_25SingleTileBwdLPTSchedulerILb1ELi128ELb0EEEEEEEEEvNT_6ParamsE,"aw",@nobits
	.sectionflags	@""
	.align	16
	.zero		1024


//--------------------- .nv.shared._ZN7cutlass13device_kernelIN5flash32FlashAttnBwdPostprocessConvertdQIN4cute5tupleIJNS3_1CILi128EEENS5_ILi64EEEEEENS_6half_tEfNS_4arch4Sm90ELi256ENS3_8TiledMMAINS3_8MMA_AtomIJNS3_4SM904GMMA25MMA_64x64x16_F32F16F16_RSILNSF_5MajorE0ELSH_1ELNSF_7ScaleInE1ELSI_1EEEEEENS3_6LayoutINS4_IJNS5_ILi2EEENS5_ILi1EEESN_EEENS4_IJSN_NS5_ILi0EEESP_EEEEENS4_IJNS3_10UnderscoreESS_SS_EEEEELb0EEEEEvNT_6ParamsE --------------------------
	.section	.nv.shared._ZN7cutlass13device_kernelIN5flash32FlashAttnBwdPostprocessConvertdQIN4cute5tupleIJNS3_1CILi128EEENS5_ILi64EEEEEENS_6half_tEfNS_4arch4Sm90ELi256ENS3_8TiledMMAINS3_8MMA_AtomIJNS3_4SM904GMMA25MMA_64x64x16_F32F16F16_RSILNSF_5MajorE0ELSH_1ELNSF_7ScaleInE1ELSI_1EEEEEENS3_6LayoutINS4_IJNS5_ILi2EEENS5_ILi1EEESN_EEENS4_IJSN_NS5_ILi0EEESP_EEEEENS4_IJNS3_10UnderscoreESS_SS_EEEEELb0EEEEEvNT_6ParamsE,"aw",@nobits
	.sectionflags	@""
	.align	16
	.zero		1024


//--------------------- .nv.shared._ZN7cutlass13device_kernelIN5flash32FlashAttnBwdPostprocessConvertdQIN4cute5tupleIJNS3_1CILi96EEENS5_ILi64EEEEEENS_6half_tEfNS_4arch4Sm90ELi256ENS3_8TiledMMAINS3_8MMA_AtomIJNS3_4SM904GMMA25MMA_64x16x16_F32F16F16_SSILNSF_5MajorE1ELSH_0ELNSF_7ScaleInE1ELSI_1EEEEEENS3_6LayoutINS4_IJNS5_ILi1EEENS5_ILi2EEESM_EEENS4_IJNS5_ILi0EEESM_SP_EEEEENS4_IJNS3_10UnderscoreESS_SS_EEEEELb1EEEEEvNT_6ParamsE --------------------------
	.section	.nv.shared._ZN7cutlass13device_kernelIN5flash32FlashAttnBwdPostprocessConvertdQIN4cute5tupleIJNS3_1CILi96EEENS5_ILi64EEEEEENS_6half_tEfNS_4arch4Sm90ELi256ENS3_8TiledMMAINS3_8MMA_AtomIJNS3_4SM904GMMA25MMA_64x16x16_F32F16F16_SSILNSF_5MajorE1ELSH_0ELNSF_7ScaleInE1ELSI_1EEEEEENS3_6LayoutINS4_IJNS5_ILi1EEENS5_ILi2EEESM_EEENS4_IJNS5_ILi0EEESM_SP_EEEEENS4_IJNS3_10UnderscoreESS_SS_EEEEELb1EEEEEvNT_6ParamsE,"aw",@nobits
	.sectionflags	@""
	.align	16
	.zero		1024


//--------------------- .nv.shared._ZN7cutlass13device_kernelIN5flash11enable_sm90INS1_16FlashAttnBwdSm90INS1_25CollectiveMainloopBwdSm90ILi2ELi2ELi2EN4cute5tupleIJNS5_1CILi1EEES8_S8_EEENS6_IJNS7_ILi96EEENS7_ILi128EEENS7_ILi64EEEEEENS_6half_tEfNS_4arch4Sm90ELb1ELb0ELb1ELb1ELb1ELb1ELb0ELb1ELi2ELi1ELi2ELi2ELb0EEENS1_24CollectiveEpilogueBwdGQAISD_fSG_Li256ELb1ELb1EEENS1_25SingleTileBwdLPTSchedulerILb1ELi128ELb1EEEEEEEEEvNT_6ParamsE --------------------------
	.section	.nv.shared._ZN7cutlass13device_kernelIN5flash11enable_sm90INS1_16FlashAttnBwdSm90INS1_25CollectiveMainloopBwdSm90ILi2ELi2ELi2EN4cute5tupleIJNS5_1CILi1EEES8_S8_EEENS6_IJNS7_ILi96EEENS7_ILi128EEENS7_ILi64EEEEEENS_6half_tEfNS_4arch4Sm90ELb1ELb0ELb1ELb1ELb1ELb1ELb0ELb1ELi2ELi1ELi2ELi2ELb0EEENS1_24CollectiveEpilogueBwdGQAISD_fSG_Li256ELb1ELb1EEENS1_25SingleTileBwdLPTSchedulerILb1ELi128ELb1EEEEEEEEEvNT_6ParamsE,"aw",@nobits
	.sectionflags	@""
	.align	16
	.zero		1024


//--------------------- .nv.shared._ZN7cutlass13device_kernelIN5flash22FlashAttnBwdPreprocessIN4cute5tupleIJNS3_1CILi96EEENS5_ILi64EEEEEENS_6half_tEfNS_4arch4Sm90ELb1ELb1EEEEEvNT_6ParamsE --------------------------
	.section	.nv.shared._ZN7cutlass13device_kernelIN5flash22FlashAttnBwdPreprocessIN4cute5tupleIJNS3_1CILi96EEENS5_ILi64EEEEEENS_6half_tEfNS_4arch4Sm90ELb1ELb1EEEEEvNT_6ParamsE,"aw",@nobits
	.sectionflags	@""
	.align	16
	.zero		1024


//--------------------- .nv.constant0._ZN7cutlass13device_kernelIN5flash11enable_sm90INS1_16FlashAttnBwdSm90INS1_25CollectiveMainloopBwdSm90ILi2ELi2ELi2EN4cute5tupleIJNS5_1CILi1EEES8_S8_EEENS6_IJNS7_ILi128EEESA_NS7_ILi64EEEEEENS_6half_tEfNS_4arch4Sm90ELb0ELb0ELb1ELb0ELb0ELb1ELb0ELb0ELi2ELi1ELi2ELi2ELb0EEENS1_21CollectiveEpilogueBwdISC_SD_SF_Li256ELb0ELb0ELi1EEENS1_19SingleTileSchedulerILb0ELb0ELb0ELi128EEEEEEEEEvNT_6ParamsE --------------------------
	.section	.nv.constant0._ZN7cutlass13device_kernelIN5flash11enable_sm90INS1_16FlashAttnBwdSm90INS1_25CollectiveMainloopBwdSm90ILi2ELi2ELi2EN4cute5tupleIJNS5_1CILi1EEES8_S8_EEENS6_IJNS7_ILi128EEESA_NS7_ILi64EEEEEENS_6half_tEfNS_4arch4Sm90ELb0ELb0ELb1ELb0ELb0ELb1ELb0ELb0ELi2ELi1ELi2ELi2ELb0EEENS1_21CollectiveEpilogueBwdISC_SD_SF_Li256ELb0ELb0ELi1EEENS1_19SingleTileSchedulerILb0ELb0ELb0ELi128EEEEEEEEEvNT_6ParamsE,"a",@progbits
	.sectionflags	@""
	.align	4
.nv.constant0._ZN7cutlass13device_kernelIN5flash11enable_sm90INS1_16FlashAttnBwdSm90INS1_25CollectiveMainloopBwdSm90ILi2ELi2ELi2EN4cute5tupleIJNS5_1CILi1EEES8_S8_EEENS6_IJNS7_ILi128EEESA_NS7_ILi64EEEEEENS_6half_tEfNS_4arch4Sm90ELb0ELb0ELb1ELb0ELb0ELb1ELb0ELb0ELi2ELi1ELi2ELi2ELb0EEENS1_21CollectiveEpilogueBwdISC_SD_SF_Li256ELb0ELb0ELi1EEENS1_19SingleTileSchedulerILb0ELb0ELb0ELi128EEEEEEEEEvNT_6ParamsE:
	.zero		2944


//--------------------- .nv.constant0._ZN7cutlass13device_kernelIN5flash11enable_sm90INS1_16FlashAttnBwdSm90INS1_25CollectiveMainloopBwdSm90ILi2ELi2ELi2EN4cute5tupleIJNS5_1CILi1EEES8_S8_EEENS6_IJNS7_ILi128EEESA_NS7_ILi64EEEEEENS_6half_tEfNS_4arch4Sm90ELb0ELb0ELb1ELb0ELb1ELb1ELb0ELb0ELi2ELi1ELi2ELi2ELb0EEENS1_21CollectiveEpilogueBwdISC_SD_SF_Li256ELb0ELb0ELi1EEENS1_19SingleTileSchedulerILb0ELb0ELb0ELi128EEEEEEEEEvNT_6ParamsE --------------------------
	.section	.nv.constant0._ZN7cutlass13device_kernelIN5flash11enable_sm90INS1_16FlashAttnBwdSm90INS1_25CollectiveMainloopBwdSm90ILi2ELi2ELi2EN4cute5tupleIJNS5_1CILi1EEES8_S8_EEENS6_IJNS7_ILi128EEESA_NS7_ILi64EEEEEENS_6half_tEfNS_4arch4Sm90ELb0ELb0ELb1ELb0ELb1ELb1ELb0ELb0ELi2ELi1ELi2ELi2ELb0EEENS1_21CollectiveEpilogueBwdISC_SD_SF_Li256ELb0ELb0ELi1EEENS1_19SingleTileSchedulerILb0ELb0ELb0ELi128EEEEEEEEEvNT_6ParamsE,"a",@progbits
	.sectionflags	@""
	.align	4
.nv.constant0._ZN7cutlass13device_kernelIN5flash11enable_sm90INS1_16FlashAttnBwdSm90INS1_25CollectiveMainloopBwdSm90ILi2ELi2ELi2EN4cute5tupleIJNS5_1CILi1EEES8_S8_EEENS6_IJNS7_ILi128EEESA_NS7_ILi64EEEEEENS_6half_tEfNS_4arch4Sm90ELb0ELb0ELb1ELb0ELb1ELb1ELb0ELb0ELi2ELi1ELi2ELi2ELb0EEENS1_21CollectiveEpilogueBwdISC_SD_SF_Li256ELb0ELb0ELi1EEENS1_19SingleTileSchedulerILb0ELb0ELb0ELi128EEEEEEEEEvNT_6ParamsE:
	.zero		2944


//--------------------- .nv.constant0._ZN7cutlass13device_kernelIN5flash11enable_sm90INS1_16FlashAttnBwdSm90INS1_25CollectiveMainloopBwdSm90ILi2ELi2ELi2EN4cute5tupleIJNS5_1CILi1EEES8_S8_EEENS6_IJNS7_ILi128EEESA_NS7_ILi64EEEEEENS_6half_tEfNS_4arch4Sm90ELb0ELb0ELb1ELb0ELb0ELb1ELb0ELb0ELi2ELi1ELi2ELi2ELb0EEENS1_24CollectiveEpilogueBwdGQAISC_fSF_Li256ELb0ELb0EEENS1_19SingleTileSchedulerILb0ELb0ELb0ELi128EEEEEEEEEvNT_6ParamsE --------------------------
	.section	.nv.constant0._ZN7cutlass13device_kernelIN5flash11enable_sm90INS1_16FlashAttnBwdSm90INS1_25CollectiveMainloopBwdSm90ILi2ELi2ELi2EN4cute5tupleIJNS5_1CILi1EEES8_S8_EEENS6_IJNS7_ILi128EEESA_NS7_ILi64EEEEEENS_6half_tEfNS_4arch4Sm90ELb0ELb0ELb1ELb0ELb0ELb1ELb0ELb0ELi2ELi1ELi2ELi2ELb0EEENS1_24CollectiveEpilogueBwdGQAISC_fSF_Li256ELb0ELb0EEENS1_19SingleTileSchedulerILb0ELb0ELb0ELi128EEEEEEEEEvNT_6ParamsE,"a",@progbits
	.sectionflags	@""
	.align	4
.nv.constant0._ZN7cutlass13device_kernelIN5flash11enable_sm90INS1_16FlashAttnBwdSm90INS1_25CollectiveMainloopBwdSm90ILi2ELi2ELi2EN4cute5tupleIJNS5_1CILi1EEES8_S8_EEENS6_IJNS7_ILi128EEESA_NS7_ILi64EEEEEENS_6half_tEfNS_4arch4Sm90ELb0ELb0ELb1ELb0ELb0ELb1ELb0ELb0ELi2ELi1ELi2ELi2ELb0EEENS1_24CollectiveEpilogueBwdGQAISC_fSF_Li256ELb0ELb0EEENS1_19SingleTileSchedulerILb0ELb0ELb0ELi128EEEEEEEEEvNT_6ParamsE:
	.zero		2304


//--------------------- .nv.constant0._ZN7cutlass13device_kernelIN5flash11enable_sm90INS1_16FlashAttnBwdSm90INS1_25CollectiveMainloopBwdSm90ILi2ELi2ELi2EN4cute5tupleIJNS5_1CILi1EEES8_S8_EEENS6_IJNS7_ILi128EEESA_NS7_ILi64EEEEEENS_6half_tEfNS_4arch4Sm90ELb0ELb0ELb1ELb0ELb1ELb1ELb0ELb0ELi2ELi1ELi2ELi2ELb0EEENS1_24CollectiveEpilogueBwdGQAISC_fSF_Li256ELb0ELb1EEENS1_19SingleTileSchedulerILb0ELb0ELb0ELi128EEEEEEEEEvNT_6ParamsE --------------------------
	.section	.nv.constant0._ZN7cutlass13device_kernelIN5flash11enable_sm90INS1_16FlashAttnBwdSm90INS1_25CollectiveMainloopBwdSm90ILi2ELi2ELi2EN4cute5tupleIJNS5_1CILi1EEES8_S8_EEENS6_IJNS7_ILi128EEESA_NS7_ILi64EEEEEENS_6half_tEfNS_4arch4Sm90ELb0ELb0ELb1ELb0ELb1ELb1ELb0ELb0ELi2ELi1ELi2ELi2ELb0EEENS1_24CollectiveEpilogueBwdGQAISC_fSF_Li256ELb0ELb1EEENS1_19SingleTileSchedulerILb0ELb0ELb0ELi128EEEEEEEEEvNT_6ParamsE,"a",@progbits
	.sectionflags	@""
	.align	4
.nv.constant0._ZN7cutlass13device_kernelIN5flash11enable_sm90INS1_16FlashAttnBwdSm90INS1_25CollectiveMainloopBwdSm90ILi2ELi2ELi2EN4cute5tupleIJNS5_1CILi1EEES8_S8_EEENS6_IJNS7_ILi128EEESA_NS7_ILi64EEEEEENS_6half_tEfNS_4arch4Sm90ELb0ELb0ELb1ELb0ELb1ELb1ELb0ELb0ELi2ELi1ELi2ELi2ELb0EEENS1_24CollectiveEpilogueBwdGQAISC_fSF_Li256ELb0ELb1EEENS1_19SingleTileSchedulerILb0ELb0ELb0ELi128EEEEEEEEEvNT_6ParamsE:
	.zero		2304


//--------------------- .nv.constant0._ZN7cutlass13device_kernelIN5flash11enable_sm90INS1_16FlashAttnBwdSm90INS1_25CollectiveMainloopBwdSm90ILi2ELi2ELi2EN4cute5tupleIJNS5_1CILi1EEES8_S8_EEENS6_IJNS7_ILi128EEESA_NS7_ILi64EEEEEENS_6half_tEfNS_4arch4Sm90ELb0ELb0ELb1ELb1ELb0ELb1ELb0ELb0ELi2ELi1ELi2ELi2ELb0EEENS1_21CollectiveEpilogueBwdISC_SD_SF_Li256ELb1ELb0ELi1EEENS1_19SingleTileSchedulerILb1ELb0ELb0ELi128EEEEEEEEEvNT_6ParamsE --------------------------
	.section	.nv.constant0._ZN7cutlass13device_kernelIN5flash11enable_sm90INS1_16FlashAttnBwdSm90INS1_25CollectiveMainloopBwdSm90ILi2ELi2ELi2EN4cute5tupleIJNS5_1CILi1EEES8_S8_EEENS6_IJNS7_ILi128EEESA_NS7_ILi64EEEEEENS_6half_tEfNS_4arch4Sm90ELb0ELb0ELb1ELb1ELb0ELb1ELb0ELb0ELi2ELi1ELi2ELi2ELb0EEENS1_21CollectiveEpilogueBwdISC_SD_SF_Li256ELb1ELb0ELi1EEENS1_19SingleTileSchedulerILb1ELb0ELb0ELi128EEEEEEEEEvNT_6ParamsE,"a",@progbits
	.sectionflags	@""
	.align	4
.nv.constant0._ZN7cutlass13device_kernelIN5flash11enable_sm90INS1_16FlashAttnBwdSm90INS1_25CollectiveMainloopBwdSm90ILi2ELi2ELi2EN4cute5tupleIJNS5_1CILi1EEES8_S8_EEENS6_IJNS7_ILi128EEESA_NS7_ILi64EEEEEENS_6half_tEfNS_4arch4Sm90ELb0ELb0ELb1ELb1ELb0ELb1ELb0ELb0ELi2ELi1ELi2ELi2ELb0EEENS1_21CollectiveEpilogueBwdISC_SD_SF_Li256ELb1ELb0ELi1EEENS1_19SingleTileSchedulerILb1ELb0ELb0ELi128EEEEEEEEEvNT_6ParamsE:
	.zero		2304


//--------------------- .nv.constant0._ZN7cutlass13device_kernelIN5flash11enable_sm90INS1_16FlashAttnBwdSm90INS1_25CollectiveMainloopBwdSm90ILi2ELi2ELi2EN4cute5tupleIJNS5_1CILi1EEES8_S8_EEENS6_IJNS7_ILi128EEESA_NS7_ILi64EEEEEENS_6half_tEfNS_4arch4Sm90ELb0ELb0ELb1ELb1ELb1ELb1ELb0ELb0ELi2ELi1ELi2ELi2ELb0EEENS1_21CollectiveEpilogueBwdISC_SD_SF_Li256ELb1ELb0ELi1EEENS1_19SingleTileSchedulerILb1ELb0ELb0ELi128EEEEEEEEEvNT_6ParamsE --------------------------
	.section	.nv.constant0._ZN7cutlass13device_kernelIN5flash11enable_sm90INS1_16FlashAttnBwdSm90INS1_25CollectiveMainloopBwdSm90ILi2ELi2ELi2EN4cute5tupleIJNS5_1CILi1EEES8_S8_EEENS6_IJNS7_ILi128EEESA_NS7_ILi64EEEEEENS_6half_tEfNS_4arch4Sm90ELb0ELb0ELb1ELb1ELb1ELb1ELb0ELb0ELi2ELi1ELi2ELi2ELb0EEENS1_21CollectiveEpilogueBwdISC_SD_SF_Li256ELb1ELb0ELi1EEENS1_19SingleTileSchedulerILb1ELb0ELb0ELi128EEEEEEEEEvNT_6ParamsE,"a",@progbits
	.sectionflags	@""
	.align	4
.nv.constant0._ZN7cutlass13device_kernelIN5flash11enable_sm90INS1_16FlashAttnBwdSm90INS1_25CollectiveMainloopBwdSm90ILi2ELi2ELi2EN4cute5tupleIJNS5_1CILi1EEES8_S8_EEENS6_IJNS7_ILi128EEESA_NS7_ILi64EEEEEENS_6half_tEfNS_4arch4Sm90ELb0ELb0ELb1ELb1ELb1ELb1ELb0ELb0ELi2ELi1ELi2ELi2ELb0EEENS1_21CollectiveEpilogueBwdISC_SD_SF_Li256ELb1ELb0ELi1EEENS1_19SingleTileSchedulerILb1ELb0ELb0ELi128EEEEEEEEEvNT_6ParamsE:
	.zero		2304


//--------------------- .nv.constant0._ZN7cutlass13device_kernelIN5flash11enable_sm90INS1_16FlashAttnBwdSm90INS1_25CollectiveMainloopBwdSm90ILi2ELi2ELi2EN4cute5tupleIJNS5_1CILi1EEES8_S8_EEENS6_IJNS7_ILi128EEESA_NS7_ILi64EEEEEENS_6half_tEfNS_4arch4Sm90ELb0ELb0ELb1ELb1ELb0ELb1ELb0ELb0ELi2ELi1ELi2ELi2ELb0EEENS1_24CollectiveEpilogueBwdGQAISC_fSF_Li256ELb1ELb0EEENS1_19SingleTileSchedulerILb1ELb0ELb0ELi128EEEEEEEEEvNT_6ParamsE --------------------------
	.section	.nv.constant0._ZN7cutlass13device_kernelIN5flash11enable_sm90INS1_16FlashAttnBwdSm90INS1_25CollectiveMainloopBwdSm90ILi2ELi2ELi2EN4cute5tupleIJNS5_1CILi1EEES8_S8_EEENS6_IJNS7_ILi128EEESA_NS7_ILi64EEEEEENS_6half_tEfNS_4arch4Sm90ELb0ELb0ELb1ELb1ELb0ELb1ELb0ELb0ELi2ELi1ELi2ELi2ELb0EEENS1_24CollectiveEpilogueBwdGQAISC_fSF_Li256ELb1ELb0EEENS1_19SingleTileSchedulerILb1ELb0ELb0ELi128EEEEEEEEEvNT_6ParamsE,"a",@progbits
	.sectionflags	@""
	.align	4
.nv.constant0._ZN7cutlass13device_kernelIN5flash11enable_sm90INS1_16FlashAttnBwdSm90INS1_25CollectiveMainloopBwdSm90ILi2ELi2ELi2EN4cute5tupleIJNS5_1CILi1EEES8_S8_EEENS6_IJNS7_ILi128EEESA_NS7_ILi64EEEEEENS_6half_tEfNS_4arch4Sm90ELb0ELb0ELb1ELb1ELb0ELb1ELb0ELb0ELi2ELi1ELi2ELi2ELb0EEENS1_24CollectiveEpilogueBwdGQAISC_fSF_Li256ELb1ELb0EEENS1_19SingleTileSchedulerILb1ELb0ELb0ELi128EEEEEEEEEvNT_6ParamsE:
	.zero		2304


//--------------------- .nv.constant0._ZN7cutlass13device_kernelIN5flash11enable_sm90INS1_16FlashAttnBwdSm90INS1_25CollectiveMainloopBwdSm90ILi2ELi2ELi2EN4cute5tupleIJNS5_1CILi1EEES8_S8_EEENS6_IJNS7_ILi128EEESA_NS7_ILi64EEEEEENS_6half_tEfNS_4arch4Sm90ELb0ELb0ELb1ELb1ELb1ELb1ELb0ELb0ELi2ELi1ELi2ELi2ELb0EEENS1_24CollectiveEpilogueBwdGQAISC_fSF_Li256ELb1ELb1EEENS1_19SingleTileSchedulerILb1ELb0ELb0ELi128EEEEEEEEEvNT_6ParamsE --------------------------
	.section	.nv.constant0._ZN7cutlass13device_kernelIN5flash11enable_sm90INS1_16FlashAttnBwdSm90INS1_25CollectiveMainloopBwdSm90ILi2ELi2ELi2EN4cute5tupleIJNS5_1CILi1EEES8_S8_EEENS6_IJNS7_ILi128EEESA_NS7_ILi64EEEEEENS_6half_tEfNS_4arch4Sm90ELb0ELb0ELb1ELb1ELb1ELb1ELb0ELb0ELi2ELi1ELi2ELi2ELb0EEENS1_24CollectiveEpilogueBwdGQAISC_fSF_Li256ELb1ELb1EEENS1_19SingleTileSchedulerILb1ELb0ELb0ELi128EEEEEEEEEvNT_6ParamsE,"a",@progbits
	.sectionflags	@""
	.align	4
.nv.constant0._ZN7cutlass13device_kernelIN5flash11enable_sm90INS1_16FlashAttnBwdSm90INS1_25CollectiveMainloopBwdSm90ILi2ELi2ELi2EN4cute5tupleIJNS5_1CILi1EEES8_S8_EEENS6_IJNS7_ILi128EEESA_NS7_ILi64EEEEEENS_6half_tEfNS_4arch4Sm90ELb0ELb0ELb1ELb1ELb1ELb1ELb0ELb0ELi2ELi1ELi2ELi2ELb0EEENS1_24CollectiveEpilogueBwdGQAISC_fSF_Li256ELb1ELb1EEENS1_19SingleTileSchedulerILb1ELb0ELb0ELi128EEEEEEEEEvNT_6ParamsE:
	.zero		2304


//--------------------- .nv.constant0._ZN7cutlass13device_kernelIN5flash11enable_sm90INS1_16FlashAttnBwdSm90INS1_25CollectiveMainloopBwdSm90ILi2ELi2ELi2EN4cute5tupleIJNS5_1CILi1EEES8_S8_EEENS6_IJNS7_ILi128EEESA_NS7_ILi64EEEEEENS_6half_tEfNS_4arch4Sm90ELb0ELb1ELb1ELb0ELb0ELb1ELb0ELb0ELi2ELi1ELi2ELi2ELb0EEENS1_21CollectiveEpilogueBwdISC_SD_SF_Li256ELb0ELb0ELi1EEENS1_19SingleTileSchedulerILb0ELb0ELb0ELi128EEEEEEEEEvNT_6ParamsE --------------------------
	.section	.nv.constant0._ZN7cutlass13device_kernelIN5flash11enable_sm90INS1_16FlashAttnBwdSm90INS1_25CollectiveMainloopBwdSm90ILi2ELi2ELi2EN4cute5tupleIJNS5_1CILi1EEES8_S8_EEENS6_IJNS7_ILi128EEESA_NS7_ILi64EEEEEENS_6half_tEfNS_4arch4Sm90ELb0ELb1ELb1ELb0ELb0ELb1ELb0ELb0ELi2ELi1ELi2ELi2ELb0EEENS1_21CollectiveEpilogueBwdISC_SD_SF_Li256ELb0ELb0ELi1EEENS1_19SingleTileSchedulerILb0ELb0ELb0ELi128EEEEEEEEEvNT_6ParamsE,"a",@progbits
	.sectionflags	@""
	.align	4
.nv.constant0._ZN7cutlass13device_kernelIN5flash11enable_sm90INS1_16FlashAttnBwdSm90INS1_25CollectiveMainloopBwdSm90ILi2ELi2ELi2EN4cute5tupleIJNS5_1CILi1EEES8_S8_EEENS6_IJNS7_ILi128EEESA_NS7_ILi64EEEEEENS_6half_tEfNS_4arch4Sm90ELb0ELb1ELb1ELb0ELb0ELb1ELb0ELb0ELi2ELi1ELi2ELi2ELb0EEENS1_21CollectiveEpilogueBwdISC_SD_SF_Li256ELb0ELb0ELi1EEENS1_19SingleTileSchedulerILb0ELb0ELb0ELi128EEEEEEEEEvNT_6ParamsE:
	.zero		2944


//--------------------- .nv.constant0._ZN7cutlass13device_kernelIN5flash11enable_sm90INS1_16FlashAttnBwdSm90INS1_25CollectiveMainloopBwdSm90ILi2ELi2ELi2EN4cute5tupleIJNS5_1CILi1EEES8_S8_EEENS6_IJNS7_ILi128EEESA_NS7_ILi64EEEEEENS_6half_tEfNS_4arch4Sm90ELb0ELb1ELb1ELb0ELb1ELb1ELb0ELb0ELi2ELi1ELi2ELi2ELb0EEENS1_21CollectiveEpilogueBwdISC_SD_SF_Li256ELb0ELb0ELi1EEENS1_19SingleTileSchedulerILb0ELb0ELb0ELi128EEEEEEEEEvNT_6ParamsE --------------------------
	.section	.nv.constant0._ZN7cutlass13device_kernelIN5flash11enable_sm90INS1_16FlashAttnBwdSm90INS1_25CollectiveMainloopBwdSm90ILi2ELi2ELi2EN4cute5tupleIJNS5_1CILi1EEES8_S8_EEENS6_IJNS7_ILi128EEESA_NS7_ILi64EEEEEENS_6half_tEfNS_4arch4Sm90ELb0ELb1ELb1ELb0ELb1ELb1ELb0ELb0ELi2ELi1ELi2ELi2ELb0EEENS1_21CollectiveEpilogueBwdISC_SD_SF_Li256ELb0ELb0ELi1EEENS1_19SingleTileSchedulerILb0ELb0ELb0ELi128EEEEEEEEEvNT_6ParamsE,"a",@progbits
	.sectionflags	@""
	.align	4
.nv.constant0._ZN7cutlass13device_kernelIN5flash11enable_sm90INS1_16FlashAttnBwdSm90INS1_25CollectiveMainloopBwdSm90ILi2ELi2ELi2EN4cute5tupleIJNS5_1CILi1EEES8_S8_EEENS6_IJNS7_ILi128EEESA_NS7_ILi64EEEEEENS_6half_tEfNS_4arch4Sm90ELb0ELb1ELb1ELb0ELb1ELb1ELb0ELb0ELi2ELi1ELi2ELi2ELb0EEENS1_21CollectiveEpilogueBwdISC_SD_SF_Li256ELb0ELb0ELi1EEENS1_19SingleTileSchedulerILb0ELb0ELb0ELi128EEEEEEEEEvNT_6ParamsE:
	.zero		2944


//--------------------- .nv.constant0._ZN7cutlass13device_kernelIN5flash11enable_sm90INS1_16FlashAttnBwdSm90INS1_25CollectiveMainloopBwdSm90ILi2ELi2ELi2EN4cute5tupleIJNS5_1CILi1EEES8_S8_EEENS6_IJNS7_ILi128EEESA_NS7_ILi64EEEEEENS_6half_tEfNS_4arch4Sm90ELb0ELb1ELb1ELb0ELb0ELb1ELb0ELb0ELi2ELi1ELi2ELi2ELb0EEENS1_24CollectiveEpilogueBwdGQAISC_fSF_Li256ELb0ELb0EEENS1_19SingleTileSchedulerILb0ELb0ELb0ELi128EEEEEEEEEvNT_6ParamsE --------------------------
	.section	.nv.constant0._ZN7cutlass13device_kernelIN5flash11enable_sm90INS1_16FlashAttnBwdSm90INS1_25CollectiveMainloopBwdSm90ILi2ELi2ELi2EN4cute5tupleIJNS5_1CILi1EEES8_S8_EEENS6_IJNS7_ILi128EEESA_NS7_ILi64EEEEEENS_6half_tEfNS_4arch4Sm90ELb0ELb1ELb1ELb0ELb0ELb1ELb0ELb0ELi2ELi1ELi2ELi2ELb0EEENS1_24CollectiveEpilogueBwdGQAISC_fSF_Li256ELb0ELb0EEENS1_19SingleTileSchedulerILb0ELb0ELb0ELi128EEEEEEEEEvNT_6ParamsE,"a",@progbits
	.sectionflags	@""
	.align	4
.nv.constant0._ZN7cutlass13device_kernelIN5flash11enable_sm90INS1_16FlashAttnBwdSm90INS1_25CollectiveMainloopBwdSm90ILi2ELi2ELi2EN4cute5tupleIJNS5_1CILi1EEES8_S8_EEENS6_IJNS7_ILi128EEESA_NS7_ILi64EEEEEENS_6half_tEfNS_4arch4Sm90ELb0ELb1ELb1ELb0ELb0ELb1ELb0ELb0ELi2ELi1ELi2ELi2ELb0EEENS1_24CollectiveEpilogueBwdGQAISC_fSF_Li256ELb0ELb0EEENS1_19SingleTileSchedulerILb0ELb0ELb0ELi128EEEEEEEEEvNT_6ParamsE:
	.zero		2304


//--------------------- .nv.constant0._ZN7cutlass13device_kernelIN5flash11enable_sm90INS1_16FlashAttnBwdSm90INS1_25CollectiveMainloopBwdSm90ILi2ELi2ELi2EN4cute5tupleIJNS5_1CILi1EEES8_S8_EEENS6_IJNS7_ILi128EEESA_NS7_ILi64EEEEEENS_6half_tEfNS_4arch4Sm90ELb0ELb1ELb1ELb0ELb1ELb1ELb0ELb0ELi2ELi1ELi2ELi2ELb0EEENS1_24CollectiveEpilogueBwdGQAISC_fSF_Li256ELb0ELb1EEENS1_19SingleTileSchedulerILb0ELb0ELb0ELi128EEEEEEEEEvNT_6ParamsE --------------------------
	.section	.nv.constant0._ZN7cutlass13device_kernelIN5flash11enable_sm90INS1_16FlashAttnBwdSm90INS1_25CollectiveMainloopBwdSm90ILi2ELi2ELi2EN4cute5tupleIJNS5_1CILi1EEES8_S8_EEENS6_IJNS7_ILi128EEESA_NS7_ILi64EEEEEENS_6half_tEfNS_4arch4Sm90ELb0ELb1ELb1ELb0ELb1ELb1ELb0ELb0ELi2ELi1ELi2ELi2ELb0EEENS1_24CollectiveEpilogueBwdGQAISC_fSF_Li256ELb0ELb1EEENS1_19SingleTileSchedulerILb0ELb0ELb0ELi128EEEEEEEEEvNT_6ParamsE,"a",@progbits
	.sectionflags	@""
	.align	4
.nv.constant0._ZN7cutlass13device_kernelIN5flash11enable_sm90INS1_16FlashAttnBwdSm90INS1_25CollectiveMainloopBwdSm90ILi2ELi2ELi2EN4cute5tupleIJNS5_1CILi1EEES8_S8_EEENS6_IJNS7_ILi128EEESA_NS7_ILi64EEEEEENS_6half_tEfNS_4arch4Sm90ELb0ELb1ELb1ELb0ELb1ELb1ELb0ELb0ELi2ELi1ELi2ELi2ELb0EEENS1_24CollectiveEpilogueBwdGQAISC_fSF_Li256ELb0ELb1EEENS1_19SingleTileSchedulerILb0ELb0ELb0ELi128EEEEEEEEEvNT_6ParamsE:
	.zero		2304


//--------------------- .nv.constant0._ZN7cutlass13device_kernelIN5flash22FlashAttnBwdPreprocessIN4cute5tupleIJNS3_1CILi128EEENS5_ILi64EEEEEENS_6half_tEfNS_4arch4Sm90ELb1ELb0EEEEEvNT_6ParamsE --------------------------
	.section	.nv.constant0._ZN7cutlass13device_kernelIN5flash22FlashAttnBwdPreprocessIN4cute5tupleIJNS3_1CILi128EEENS5_ILi64EEEEEENS_6half_tEfNS_4arch4Sm90ELb1ELb0EEEEEvNT_6ParamsE,"a",@progbits
	.sectionflags	@""
	.align	4
.nv.constant0._ZN7cutlass13device_kernelIN5flash22FlashAttnBwdPreprocessIN4cute5tupleIJNS3_1CILi128EEENS5_ILi64EEEEEENS_6half_tEfNS_4arch4Sm90ELb1ELb0EEEEEvNT_6ParamsE:
	.zero		768


//--------------------- .nv.constant0._ZN7cutlass13device_kernelIN5flash11enable_sm90INS1_16FlashAttnBwdSm90INS1_25CollectiveMainloopBwdSm90ILi2ELi2ELi2EN4cute5tupleIJNS5_1CILi1EEES8_S8_EEENS6_IJNS7_ILi128EEESA_NS7_ILi64EEEEEENS_6half_tEfNS_4arch4Sm90ELb0ELb1ELb1ELb1ELb0ELb1ELb0ELb0ELi2ELi1ELi2ELi2ELb0EEENS1_21CollectiveEpilogueBwdISC_SD_SF_Li256ELb1ELb0ELi1EEENS1_19SingleTileSchedulerILb1ELb0ELb0ELi128EEEEEEEEEvNT_6ParamsE --------------------------
	.section	.nv.constant0._ZN7cutlass13device_kernelIN5flash11enable_sm90INS1_16FlashAttnBwdSm90INS1_25CollectiveMainloopBwdSm90ILi2ELi2ELi2EN4cute5tupleIJNS5_1CILi1EEES8_S8_EEENS6_IJNS7_ILi128EEESA_NS7_ILi64EEEEEENS_6half_tEfNS_4arch4Sm90ELb0ELb1ELb1ELb1ELb0ELb1ELb0ELb0ELi2ELi1ELi2ELi2ELb0EEENS1_21CollectiveEpilogueBwdISC_SD_SF_Li256ELb1ELb0ELi1EEENS1_19SingleTileSchedulerILb1ELb0ELb0ELi128EEEEEEEEEvNT_6ParamsE,"a",@progbits
	.sectionflags	@""
	.align	4
.nv.constant0._ZN7cutlass13device_kernelIN5flash11enable_sm90INS1_16FlashAttnBwdSm90INS1_25CollectiveMainloopBwdSm90ILi2ELi2ELi2EN4cute5tupleIJNS5_1CILi1EEES8_S8_EEENS6_IJNS7_ILi128EEESA_NS7_ILi64EEEEEENS_6half_tEfNS_4arch4Sm90ELb0ELb1ELb1ELb1ELb0ELb1ELb0ELb0ELi2ELi1ELi2ELi2ELb0EEENS1_21CollectiveEpilogueBwdISC_SD_SF_Li256ELb1ELb0ELi1EEENS1_19SingleTileSchedulerILb1ELb0ELb0ELi128EEEEEEEEEvNT_6ParamsE:
	.zero		2304


//--------------------- .nv.constant0._ZN7cutlass13device_kernelIN5flash11enable_sm90INS1_16FlashAttnBwdSm90INS1_25CollectiveMainloopBwdSm90ILi2ELi2ELi2EN4cute5tupleIJNS5_1CILi1EEES8_S8_EEENS6_IJNS7_ILi128EEESA_NS7_ILi64EEEEEENS_6half_tEfNS_4arch4Sm90ELb0ELb1ELb1ELb1ELb1ELb1ELb0ELb0ELi2ELi1ELi2ELi2ELb0EEENS1_21CollectiveEpilogueBwdISC_SD_SF_Li256ELb1ELb0ELi1EEENS1_19SingleTileSchedulerILb1ELb0ELb0ELi128EEEEEEEEEvNT_6ParamsE --------------------------
	.section	.nv.constant0._ZN7cutlass13device_kernelIN5flash11enable_sm90INS1_16FlashAttnBwdSm90INS1_25CollectiveMainloopBwdSm90ILi2ELi2ELi2EN4cute5tupleIJNS5_1CILi1EEES8_S8_EEENS6_IJNS7_ILi128EEESA_NS7_ILi64EEEEEENS_6half_tEfNS_4arch4Sm90ELb0ELb1ELb1ELb1ELb1ELb1ELb0ELb0ELi2ELi1ELi2ELi2ELb0EEENS1_21CollectiveEpilogueBwdISC_SD_SF_Li256ELb1ELb0ELi1EEENS1_19SingleTileSchedulerILb1ELb0ELb0ELi128EEEEEEEEEvNT_6ParamsE,"a",@progbits
	.sectionflags	@""
	.align	4
.nv.constant0._ZN7cutlass13device_kernelIN5flash11enable_sm90INS1_16FlashAttnBwdSm90INS1_25CollectiveMainloopBwdSm90ILi2ELi2ELi2EN4cute5tupleIJNS5_1CILi1EEES8_S8_EEENS6_IJNS7_ILi128EEESA_NS7_ILi64EEEEEENS_6half_tEfNS_4arch4Sm90ELb0ELb1ELb1ELb1ELb1ELb1ELb0ELb0ELi2ELi1ELi2ELi2ELb0EEENS1_21CollectiveEpilogueBwdISC_SD_SF_Li256ELb1ELb0ELi1EEENS1_19SingleTileSchedulerILb1ELb0ELb0ELi128EEEEEEEEEvNT_6ParamsE:
	.zero		2304


//--------------------- .nv.constant0._ZN7cutlass13device_kernelIN5flash11enable_sm90INS1_16FlashAttnBwdSm90INS1_25CollectiveMainloopBwdSm90ILi2ELi2ELi2EN4cute5tupleIJNS5_1CILi1EEES8_S8_EEENS6_IJNS7_ILi128EEESA_NS7_ILi64EEEEEENS_6half_tEfNS_4arch4Sm90ELb0ELb1ELb1ELb1ELb0ELb1ELb0ELb0ELi2ELi1ELi2ELi2ELb0EEENS1_24CollectiveEpilogueBwdGQAISC_fSF_Li256ELb1ELb0EEENS1_19SingleTileSchedulerILb1ELb0ELb0ELi128EEEEEEEEEvNT_6ParamsE --------------------------
	.section	.nv.constant0._ZN7cutlass13device_kernelIN5flash11enable_sm90INS1_16FlashAttnBwdSm90INS1_25CollectiveMainloopBwdSm90ILi2ELi2ELi2EN4cute5tupleIJNS5_1CILi1EEES8_S8_EEENS6_IJNS7_ILi128EEESA_NS7_ILi64EEEEEENS_6half_tEfNS_4arch4Sm90ELb0ELb1ELb1ELb1ELb0ELb1ELb0ELb0ELi2ELi1ELi2ELi2ELb0EEENS1_24CollectiveEpilogueBwdGQAISC_fSF_Li256ELb1ELb0EEENS1_19SingleTileSchedulerILb1ELb0ELb0ELi128EEEEEEEEEvNT_6ParamsE,"a",@progbits
	.sectionflags	@""
	.align	4
.nv.constant0._ZN7cutlass13device_kernelIN5flash11enable_sm90INS1_16FlashAttnBwdSm90INS1_25CollectiveMainloopBwdSm90ILi2ELi2ELi2EN4cute5tupleIJNS5_1CILi1EEES8_S8_EEENS6_IJNS7_ILi128EEESA_NS7_ILi64EEEEEENS_6half_tEfNS_4arch4Sm90ELb0ELb1ELb1ELb1ELb0ELb1ELb0ELb0ELi2ELi1ELi2ELi2ELb0EEENS1_24CollectiveEpilogueBwdGQAISC_fSF_Li256ELb1ELb0EEENS1_19SingleTileSchedulerILb1ELb0ELb0ELi128EEEEEEEEEvNT_6ParamsE:
	.zero		2304


//--------------------- .nv.constant0._ZN7cutlass13device_kernelIN5flash32FlashAttnBwdPostprocessConvertdQIN4cute5tupleIJNS3_1CILi128EEENS5_ILi64EEEEEENS_6half_tEfNS_4arch4Sm90ELi256ENS3_8TiledMMAINS3_8MMA_AtomIJNS3_4SM904GMMA25MMA_64x64x16_F32F16F16_SSILNSF_5MajorE0ELSH_1ELNSF_7ScaleInE1ELSI_1EEEEEENS3_6LayoutINS4_IJNS5_ILi2EEENS5_ILi1EEESN_EEENS4_IJSN_NS5_ILi0EEESP_EEEEENS4_IJNS3_10UnderscoreESS_SS_EEEEELb0EEEEEvNT_6ParamsE --------------------------
	.section	.nv.constant0._ZN7cutlass13device_kernelIN5flash32FlashAttnBwdPostprocessConvertdQIN4cute5tupleIJNS3_1CILi128EEENS5_ILi64EEEEEENS_6half_tEfNS_4arch4Sm90ELi256ENS3_8TiledMMAINS3_8MMA_AtomIJNS3_4SM904GMMA25MMA_64x64x16_F32F16F16_SSILNSF_5MajorE0ELSH_1ELNSF_7ScaleInE1ELSI_1EEEEEENS3_6LayoutINS4_IJNS5_ILi2EEENS5_ILi1EEESN_EEENS4_IJSN_NS5_ILi0EEESP_EEEEENS4_IJNS3_10UnderscoreESS_SS_EEEEELb0EEEEEvNT_6ParamsE,"a",@progbits
	.sectionflags	@""
	.align	4
.nv.constant0._ZN7cutlass13device_kernelIN5flash32FlashAttnBwdPostprocessConvertdQIN4cute5tupleIJNS3_1CILi128EEENS5_ILi64EEEEEENS_6half_tEfNS_4arch4Sm90ELi256ENS3_8TiledMMAINS3_8MMA_AtomIJNS3_4SM904GMMA25MMA_64x64x16_F32F16F16_SSILNSF_5MajorE0ELSH_1ELNSF_7ScaleInE1ELSI_1EEEEEENS3_6LayoutINS4_IJNS5_ILi2EEENS5_ILi1EEESN_EEENS4_IJSN_NS5_ILi0EEESP_EEEEENS4_IJNS3_10UnderscoreESS_SS_EEEEELb0EEEEEvNT_6ParamsE:
	.zero		640


//--------------------- .nv.constant0._ZN7cutlass13device_kernelIN5flash11enable_sm90INS1_16FlashAttnBwdSm90INS1_25CollectiveMainloopBwdSm90ILi2ELi2ELi2EN4cute5tupleIJNS5_1CILi1EEES8_S8_EEENS6_IJNS7_ILi128EEESA_NS7_ILi64EEEEEENS_6half_tEfNS_4arch4Sm90ELb0ELb1ELb1ELb1ELb1ELb1ELb0ELb0ELi2ELi1ELi2ELi2ELb0EEENS1_24CollectiveEpilogueBwdGQAISC_fSF_Li256ELb1ELb1EEENS1_19SingleTileSchedulerILb1ELb0ELb0ELi128EEEEEEEEEvNT_6ParamsE --------------------------
	.section	.nv.constant0._ZN7cutlass13device_kernelIN5flash11enable_sm90INS1_16FlashAttnBwdSm90INS1_25CollectiveMainloopBwdSm90ILi2ELi2ELi2EN4cute5tupleIJNS5_1CILi1EEES8_S8_EEENS6_IJNS7_ILi128EEESA_NS7_ILi64EEEEEENS_6half_tEfNS_4arch4Sm90ELb0ELb1ELb1ELb1ELb1ELb1ELb0ELb0ELi2ELi1ELi2ELi2ELb0EEENS1_24CollectiveEpilogueBwdGQAISC_fSF_Li256ELb1ELb1EEENS1_19SingleTileSchedulerILb1ELb0ELb0ELi128EEEEEEEEEvNT_6ParamsE,"a",@progbits
	.sectionflags	@""
	.align	4
.nv.constant0._ZN7cutlass13device_kernelIN5flash11enable_sm90INS1_16FlashAttnBwdSm90INS1_25CollectiveMainloopBwdSm90ILi2ELi2ELi2EN4cute5tupleIJNS5_1CILi1EEES8_S8_EEENS6_IJNS7_ILi128EEESA_NS7_ILi64EEEEEENS_6half_tEfNS_4arch4Sm90ELb0ELb1ELb1ELb1ELb1ELb1ELb0ELb0ELi2ELi1ELi2ELi2ELb0EEENS1_24CollectiveEpilogueBwdGQAISC_fSF_Li256ELb1ELb1EEENS1_19SingleTileSchedulerILb1ELb0ELb0ELi128EEEEEEEEEvNT_6ParamsE:
	.zero		2304


//--------------------- .nv.constant0._ZN7cutlass13device_kernelIN5flash22FlashAttnBwdPreprocessIN4cute5tupleIJNS3_1CILi128EEENS5_ILi64EEEEEENS_6half_tEfNS_4arch4Sm90ELb1ELb1EEEEEvNT_6ParamsE --------------------------
	.section	.nv.constant0._ZN7cutlass13device_kernelIN5flash22FlashAttnBwdPreprocessIN4cute5tupleIJNS3_1CILi128EEENS5_ILi64EEEEEENS_6half_tEfNS_4arch4Sm90ELb1ELb1EEEEEvNT_6ParamsE,"a",@progbits
	.sectionflags	@""
	.align	4
.nv.constant0._ZN7cutlass13device_kernelIN5flash22FlashAttnBwdPreprocessIN4cute5tupleIJNS3_1CILi128EEENS5_ILi64EEEEEENS_6half_tEfNS_4arch4Sm90ELb1ELb1EEEEEvNT_6ParamsE:
	.zero		768


//--------------------- .nv.constant0._ZN7cutlass13device_kernelIN5flash11enable_sm90INS1_16FlashAttnBwdSm90INS1_25CollectiveMainloopBwdSm90ILi2ELi2ELi2EN4cute5tupleIJNS5_1CILi1EEES8_S8_EEENS6_IJNS7_ILi96EEENS7_ILi128EEENS7_ILi64EEEEEENS_6half_tEfNS_4arch4Sm90ELb1ELb0ELb1ELb0ELb0ELb1ELb0ELb1ELi2ELi1ELi2ELi2ELb0EEENS1_21CollectiveEpilogueBwdISD_SE_SG_Li256ELb0ELb0ELi1EEENS1_25SingleTileBwdLPTSchedulerILb0ELi128ELb0EEEEEEEEEvNT_6ParamsE --------------------------
	.section	.nv.constant0._ZN7cutlass13device_kernelIN5flash11enable_sm90INS1_16FlashAttnBwdSm90INS1_25CollectiveMainloopBwdSm90ILi2ELi2ELi2EN4cute5tupleIJNS5_1CILi1EEES8_S8_EEENS6_IJNS7_ILi96EEENS7_ILi128EEENS7_ILi64EEEEEENS_6half_tEfNS_4arch4Sm90ELb1ELb0ELb1ELb0ELb0ELb1ELb0ELb1ELi2ELi1ELi2ELi2ELb0EEENS1_21CollectiveEpilogueBwdISD_SE_SG_Li256ELb0ELb0ELi1EEENS1_25SingleTileBwdLPTSchedulerILb0ELi128ELb0EEEEEEEEEvNT_6ParamsE,"a",@progbits
	.sectionflags	@""
	.align	4
.nv.constant0._ZN7cutlass13device_kernelIN5flash11enable_sm90INS1_16FlashAttnBwdSm90INS1_25CollectiveMainloopBwdSm90ILi2ELi2ELi2EN4cute5tupleIJNS5_1CILi1EEES8_S8_EEENS6_IJNS7_ILi96EEENS7_ILi128EEENS7_ILi64EEEEEENS_6half_tEfNS_4arch4Sm90ELb1ELb0ELb1ELb0ELb0ELb1ELb0ELb1ELi2ELi1ELi2ELi2ELb0EEENS1_21CollectiveEpilogueBwdISD_SE_SG_Li256ELb0ELb0ELi1EEENS1_25SingleTileBwdLPTSchedulerILb0ELi128ELb0EEEEEEEEEvNT_6ParamsE:
	.zero		2944


//--------------------- .nv.constant0._ZN7cutlass13device_kernelIN5flash11enable_sm90INS1_16FlashAttnBwdSm90INS1_25CollectiveMainloopBwdSm90ILi2ELi2ELi2EN4cute5tupleIJNS5_1CILi1EEES8_S8_EEENS6_IJNS7_ILi96EEENS7_ILi128EEENS7_ILi64EEEEEENS_6half_tEfNS_4arch4Sm90ELb1ELb0ELb1ELb0ELb1ELb1ELb0ELb1ELi2ELi1ELi2ELi2ELb0EEENS1_21CollectiveEpilogueBwdISD_SE_SG_Li256ELb0ELb0ELi1EEENS1_25SingleTileBwdLPTSchedulerILb0ELi128ELb1EEEEEEEEEvNT_6ParamsE --------------------------
	.section	.nv.constant0._ZN7cutlass13device_kernelIN5flash11enable_sm90INS1_16FlashAttnBwdSm90INS1_25CollectiveMainloopBwdSm90ILi2ELi2ELi2EN4cute5tupleIJNS5_1CILi1EEES8_S8_EEENS6_IJNS7_ILi96EEENS7_ILi128EEENS7_ILi64EEEEEENS_6half_tEfNS_4arch4Sm90ELb1ELb0ELb1ELb0ELb1ELb1ELb0ELb1ELi2ELi1ELi2ELi2ELb0EEENS1_21CollectiveEpilogueBwdISD_SE_SG_Li256ELb0ELb0ELi1EEENS1_25SingleTileBwdLPTSchedulerILb0ELi128ELb1EEEEEEEEEvNT_6ParamsE,"a",@progbits
	.sectionflags	@""
	.align	4
.nv.constant0._ZN7cutlass13device_kernelIN5flash11enable_sm90INS1_16FlashAttnBwdSm90INS1_25CollectiveMainloopBwdSm90ILi2ELi2ELi2EN4cute5tupleIJNS5_1CILi1EEES8_S8_EEENS6_IJNS7_ILi96EEENS7_ILi128EEENS7_ILi64EEEEEENS_6half_tEfNS_4arch4Sm90ELb1ELb0ELb1ELb0ELb1ELb1ELb0ELb1ELi2ELi1ELi2ELi2ELb0EEENS1_21CollectiveEpilogueBwdISD_SE_SG_Li256ELb0ELb0ELi1EEENS1_25SingleTileBwdLPTSchedulerILb0ELi128ELb1EEEEEEEEEvNT_6ParamsE:
	.zero		2944


//--------------------- .nv.constant0._ZN7cutlass13device_kernelIN5flash11enable_sm90INS1_16FlashAttnBwdSm90INS1_25CollectiveMainloopBwdSm90ILi2ELi2ELi2EN4cute5tupleIJNS5_1CILi1EEES8_S8_EEENS6_IJNS7_ILi96EEENS7_ILi128EEENS7_ILi64EEEEEENS_6half_tEfNS_4arch4Sm90ELb1ELb0ELb1ELb0ELb0ELb1ELb0ELb1ELi2ELi1ELi2ELi2ELb0EEENS1_24CollectiveEpilogueBwdGQAISD_fSG_Li256ELb0ELb0EEENS1_25SingleTileBwdLPTSchedulerILb0ELi128ELb0EEEEEEEEEvNT_6ParamsE --------------------------
	.section	.nv.constant0._ZN7cutlass13device_kernelIN5flash11enable_sm90INS1_16FlashAttnBwdSm90INS1_25CollectiveMainloopBwdSm90ILi2ELi2ELi2EN4cute5tupleIJNS5_1CILi1EEES8_S8_EEENS6_IJNS7_ILi96EEENS7_ILi128EEENS7_ILi64EEEEEENS_6half_tEfNS_4arch4Sm90ELb1ELb0ELb1ELb0ELb0ELb1ELb0ELb1ELi2ELi1ELi2ELi2ELb0EEENS1_24CollectiveEpilogueBwdGQAISD_fSG_Li256ELb0ELb0EEENS1_25SingleTileBwdLPTSchedulerILb0ELi128ELb0EEEEEEEEEvNT_6ParamsE,"a",@progbits
	.sectionflags	@""
	.align	4
.nv.constant0._ZN7cutlass13device_kernelIN5flash11enable_sm90INS1_16FlashAttnBwdSm90INS1_25CollectiveMainloopBwdSm90ILi2ELi2ELi2EN4cute5tupleIJNS5_1CILi1EEES8_S8_EEENS6_IJNS7_ILi96EEENS7_ILi128EEENS7_ILi64EEEEEENS_6half_tEfNS_4arch4Sm90ELb1ELb0ELb1ELb0ELb0ELb1ELb0ELb1ELi2ELi1ELi2ELi2ELb0EEENS1_24CollectiveEpilogueBwdGQAISD_fSG_Li256ELb0ELb0EEENS1_25SingleTileBwdLPTSchedulerILb0ELi128ELb0EEEEEEEEEvNT_6ParamsE:
	.zero		2432


//--------------------- .nv.constant0._ZN7cutlass13device_kernelIN5flash11enable_sm90INS1_16FlashAttnBwdSm90INS1_25CollectiveMainloopBwdSm90ILi2ELi2ELi2EN4cute5tupleIJNS5_1CILi1EEES8_S8_EEENS6_IJNS7_ILi96EEENS7_ILi128EEENS7_ILi64EEEEEENS_6half_tEfNS_4arch4Sm90ELb1ELb0ELb1ELb0ELb1ELb1ELb0ELb1ELi2ELi1ELi2ELi2ELb0EEENS1_24CollectiveEpilogueBwdGQAISD_fSG_Li256ELb0ELb1EEENS1_25SingleTileBwdLPTSchedulerILb0ELi128ELb1EEEEEEEEEvNT_6ParamsE --------------------------
	.section	.nv.constant0._ZN7cutlass13device_kernelIN5flash11enable_sm90INS1_16FlashAttnBwdSm90INS1_25CollectiveMainloopBwdSm90ILi2ELi2ELi2EN4cute5tupleIJNS5_1CILi1EEES8_S8_EEENS6_IJNS7_ILi96EEENS7_ILi128EEENS7_ILi64EEEEEENS_6half_tEfNS_4arch4Sm90ELb1ELb0ELb1ELb0ELb1ELb1ELb0ELb1ELi2ELi1ELi2ELi2ELb0EEENS1_24CollectiveEpilogueBwdGQAISD_fSG_Li256ELb0ELb1EEENS1_25SingleTileBwdLPTSchedulerILb0ELi128ELb1EEEEEEEEEvNT_6ParamsE,"a",@progbits
	.sectionflags	@""
	.align	4
.nv.constant0._ZN7cutlass13device_kernelIN5flash11enable_sm90INS1_16FlashAttnBwdSm90INS1_25CollectiveMainloopBwdSm90ILi2ELi2ELi2EN4cute5tupleIJNS5_1CILi1EEES8_S8_EEENS6_IJNS7_ILi96EEENS7_ILi128EEENS7_ILi64EEEEEENS_6half_tEfNS_4arch4Sm90ELb1ELb0ELb1ELb0ELb1ELb1ELb0ELb1ELi2ELi1ELi2ELi2ELb0EEENS1_24CollectiveEpilogueBwdGQAISD_fSG_Li256ELb0ELb1EEENS1_25SingleTileBwdLPTSchedulerILb0ELi128ELb1EEEEEEEEEvNT_6ParamsE:
	.zero		2432


//--------------------- .nv.constant0._ZN7cutlass13device_kernelIN5flash22FlashAttnBwdPreprocessIN4cute5tupleIJNS3_1CILi96EEENS5_ILi64EEEEEENS_6half_tEfNS_4arch4Sm90ELb1ELb0EEEEEvNT_6ParamsE --------------------------
	.section	.nv.constant0._ZN7cutlass13device_kernelIN5flash22FlashAttnBwdPreprocessIN4cute5tupleIJNS3_1CILi96EEENS5_ILi64EEEEEENS_6half_tEfNS_4arch4Sm90ELb1ELb0EEEEEvNT_6ParamsE,"a",@progbits
	.sectionflags	@""
	.align	4
.nv.constant0._ZN7cutlass13device_kernelIN5flash22FlashAttnBwdPreprocessIN4cute5tupleIJNS3_1CILi96EEENS5_ILi64EEEEEENS_6half_tEfNS_4arch4Sm90ELb1ELb0EEEEEvNT_6ParamsE:
	.zero		768


//--------------------- .nv.constant0._ZN7cutlass13device_kernelIN5flash11enable_sm90INS1_16FlashAttnBwdSm90INS1_25CollectiveMainloopBwdSm90ILi2ELi2ELi2EN4cute5tupleIJNS5_1CILi1EEES8_S8_EEENS6_IJNS7_ILi96EEENS7_ILi128EEENS7_ILi64EEEEEENS_6half_tEfNS_4arch4Sm90ELb1ELb0ELb1ELb1ELb0ELb1ELb0ELb1ELi2ELi1ELi2ELi2ELb0EEENS1_21CollectiveEpilogueBwdISD_SE_SG_Li256ELb1ELb0ELi1EEENS1_25SingleTileBwdLPTSchedulerILb1ELi128ELb0EEEEEEEEEvNT_6ParamsE --------------------------
	.section	.nv.constant0._ZN7cutlass13device_kernelIN5flash11enable_sm90INS1_16FlashAttnBwdSm90INS1_25CollectiveMainloopBwdSm90ILi2ELi2ELi2EN4cute5tupleIJNS5_1CILi1EEES8_S8_EEENS6_IJNS7_ILi96EEENS7_ILi128EEENS7_ILi64EEEEEENS_6half_tEfNS_4arch4Sm90ELb1ELb0ELb1ELb1ELb0ELb1ELb0ELb1ELi2ELi1ELi2ELi2ELb0EEENS1_21CollectiveEpilogueBwdISD_SE_SG_Li256ELb1ELb0ELi1EEENS1_25SingleTileBwdLPTSchedulerILb1ELi128ELb0EEEEEEEEEvNT_6ParamsE,"a",@progbits
	.sectionflags	@""
	.align	4
.nv.constant0._ZN7cutlass13device_kernelIN5flash11enable_sm90INS1_16FlashAttnBwdSm90INS1_25CollectiveMainloopBwdSm90ILi2ELi2ELi2EN4cute5tupleIJNS5_1CILi1EEES8_S8_EEENS6_IJNS7_ILi96EEENS7_ILi128EEENS7_ILi64EEEEEENS_6half_tEfNS_4arch4Sm90ELb1ELb0ELb1ELb1ELb0ELb1ELb0ELb1ELi2ELi1ELi2ELi2ELb0EEENS1_21CollectiveEpilogueBwdISD_SE_SG_Li256ELb1ELb0ELi1EEENS1_25SingleTileBwdLPTSchedulerILb1ELi128ELb0EEEEEEEEEvNT_6ParamsE:
	.zero		2304


//--------------------- .nv.constant0._ZN7cutlass13device_kernelIN5flash11enable_sm90INS1_16FlashAttnBwdSm90INS1_25CollectiveMainloopBwdSm90ILi2ELi2ELi2EN4cute5tupleIJNS5_1CILi1EEES8_S8_EEENS6_IJNS7_ILi96EEENS7_ILi128EEENS7_ILi64EEEEEENS_6half_tEfNS_4arch4Sm90ELb1ELb0ELb1ELb1ELb1ELb1ELb0ELb1ELi2ELi1ELi2ELi2ELb0EEENS1_21CollectiveEpilogueBwdISD_SE_SG_Li256ELb1ELb0ELi1EEENS1_25SingleTileBwdLPTSchedulerILb1ELi128ELb1EEEEEEEEEvNT_6ParamsE --------------------------
	.section	.nv.constant0._ZN7cutlass13device_kernelIN5flash11enable_sm90INS1_16FlashAttnBwdSm90INS1_25CollectiveMainloopBwdSm90ILi2ELi2ELi2EN4cute5tupleIJNS5_1CILi1EEES8_S8_EEENS6_IJNS7_ILi96EEENS7_ILi128EEENS7_ILi64EEEEEENS_6half_tEfNS_4arch4Sm90ELb1ELb0ELb1ELb1ELb1ELb1ELb0ELb1ELi2ELi1ELi2ELi2ELb0EEENS1_21CollectiveEpilogueBwdISD_SE_SG_Li256ELb1ELb0ELi1EEENS1_25SingleTileBwdLPTSchedulerILb1ELi128ELb1EEEEEEEEEvNT_6ParamsE,"a",@progbits
	.sectionflags	@""
	.align	4
.nv.constant0._ZN7cutlass13device_kernelIN5flash11enable_sm90INS1_16FlashAttnBwdSm90INS1_25CollectiveMainloopBwdSm90ILi2ELi2ELi2EN4cute5tupleIJNS5_1CILi1EEES8_S8_EEENS6_IJNS7_ILi96EEENS7_ILi128EEENS7_ILi64EEEEEENS_6half_tEfNS_4arch4Sm90ELb1ELb0ELb1ELb1ELb1ELb1ELb0ELb1ELi2ELi1ELi2ELi2ELb0EEENS1_21CollectiveEpilogueBwdISD_SE_SG_Li256ELb1ELb0ELi1EEENS1_25SingleTileBwdLPTSchedulerILb1ELi128ELb1EEEEEEEEEvNT_6ParamsE:
	.zero		2304


//--------------------- .nv.constant0._ZN7cutlass13device_kernelIN5flash11enable_sm90INS1_16FlashAttnBwdSm90INS1_25CollectiveMainloopBwdSm90ILi2ELi2ELi2EN4cute5tupleIJNS5_1CILi1EEES8_S8_EEENS6_IJNS7_ILi96EEENS7_ILi128EEENS7_ILi64EEEEEENS_6half_tEfNS_4arch4Sm90ELb1ELb0ELb1ELb1ELb0ELb1ELb0ELb1ELi2ELi1ELi2ELi2ELb0EEENS1_24CollectiveEpilogueBwdGQAISD_fSG_Li256ELb1ELb0EEENS1_25SingleTileBwdLPTSchedulerILb1ELi128ELb0EEEEEEEEEvNT_6ParamsE --------------------------
	.section	.nv.constant0._ZN7cutlass13device_kernelIN5flash11enable_sm90INS1_16FlashAttnBwdSm90INS1_25CollectiveMainloopBwdSm90ILi2ELi2ELi2EN4cute5tupleIJNS5_1CILi1EEES8_S8_EEENS6_IJNS7_ILi96EEENS7_ILi128EEENS7_ILi64EEEEEENS_6half_tEfNS_4arch4Sm90ELb1ELb0ELb1ELb1ELb0ELb1ELb0ELb1ELi2ELi1ELi2ELi2ELb0EEENS1_24CollectiveEpilogueBwdGQAISD_fSG_Li256ELb1ELb0EEENS1_25SingleTileBwdLPTSchedulerILb1ELi128ELb0EEEEEEEEEvNT_6ParamsE,"a",@progbits
	.sectionflags	@""
	.align	4
.nv.constant0._ZN7cutlass13device_kernelIN5flash11enable_sm90INS1_16FlashAttnBwdSm90INS1_25CollectiveMainloopBwdSm90ILi2ELi2ELi2EN4cute5tupleIJNS5_1CILi1EEES8_S8_EEENS6_IJNS7_ILi96EEENS7_ILi128EEENS7_ILi64EEEEEENS_6half_tEfNS_4arch4Sm90ELb1ELb0ELb1ELb1ELb0ELb1ELb0ELb1ELi2ELi1ELi2ELi2ELb0EEENS1_24CollectiveEpilogueBwdGQAISD_fSG_Li256ELb1ELb0EEENS1_25SingleTileBwdLPTSchedulerILb1ELi128ELb0EEEEEEEEEvNT_6ParamsE:
	.zero		2432


//--------------------- .nv.constant0._ZN7cutlass13device_kernelIN5flash32FlashAttnBwdPostprocessConvertdQIN4cute5tupleIJNS3_1CILi128EEENS5_ILi64EEEEEENS_6half_tEfNS_4arch4Sm90ELi256ENS3_8TiledMMAINS3_8MMA_AtomIJNS3_4SM904GMMA25MMA_64x64x16_F32F16F16_RSILNSF_5MajorE0ELSH_1ELNSF_7ScaleInE1ELSI_1EEEEEENS3_6LayoutINS4_IJNS5_ILi2EEENS5_ILi1EEESN_EEENS4_IJSN_NS5_ILi0EEESP_EEEEENS4_IJNS3_10UnderscoreESS_SS_EEEEELb0EEEEEvNT_6ParamsE --------------------------
	.section	.nv.constant0._ZN7cutlass13device_kernelIN5flash32FlashAttnBwdPostprocessConvertdQIN4cute5tupleIJNS3_1CILi128EEENS5_ILi64EEEEEENS_6half_tEfNS_4arch4Sm90ELi256ENS3_8TiledMMAINS3_8MMA_AtomIJNS3_4SM904GMMA25MMA_64x64x16_F32F16F16_RSILNSF_5MajorE0ELSH_1ELNSF_7ScaleInE1ELSI_1EEEEEENS3_6LayoutINS4_IJNS5_ILi2EEENS5_ILi1EEESN_EEENS4_IJSN_NS5_ILi0EEESP_EEEEENS4_IJNS3_10UnderscoreESS_SS_EEEEELb0EEEEEvNT_6ParamsE,"a",@progbits
	.sectionflags	@""
	.align	4
.nv.constant0._ZN7cutlass13device_kernelIN5flash32FlashAttnBwdPostprocessConvertdQIN4cute5tupleIJNS3_1CILi128EEENS5_ILi64EEEEEENS_6half_tEfNS_4arch4Sm90ELi256ENS3_8TiledMMAINS3_8MMA_AtomIJNS3_4SM904GMMA25MMA_64x64x16_F32F16F16_RSILNSF_5MajorE0ELSH_1ELNSF_7ScaleInE1ELSI_1EEEEEENS3_6LayoutINS4_IJNS5_ILi2EEENS5_ILi1EEESN_EEENS4_IJSN_NS5_ILi0EEESP_EEEEENS4_IJNS3_10UnderscoreESS_SS_EEEEELb0EEEEEvNT_6ParamsE:
	.zero		640


//--------------------- .nv.constant0._ZN7cutlass13device_kernelIN5flash32FlashAttnBwdPostprocessConvertdQIN4cute5tupleIJNS3_1CILi96EEENS5_ILi64EEEEEENS_6half_tEfNS_4arch4Sm90ELi256ENS3_8TiledMMAINS3_8MMA_AtomIJNS3_4SM904GMMA25MMA_64x16x16_F32F16F16_SSILNSF_5MajorE1ELSH_0ELNSF_7ScaleInE1ELSI_1EEEEEENS3_6LayoutINS4_IJNS5_ILi1EEENS5_ILi2EEESM_EEENS4_IJNS5_ILi0EEESM_SP_EEEEENS4_IJNS3_10UnderscoreESS_SS_EEEEELb1EEEEEvNT_6ParamsE --------------------------
	.section	.nv.constant0._ZN7cutlass13device_kernelIN5flash32FlashAttnBwdPostprocessConvertdQIN4cute5tupleIJNS3_1CILi96EEENS5_ILi64EEEEEENS_6half_tEfNS_4arch4Sm90ELi256ENS3_8TiledMMAINS3_8MMA_AtomIJNS3_4SM904GMMA25MMA_64x16x16_F32F16F16_SSILNSF_5MajorE1ELSH_0ELNSF_7ScaleInE1ELSI_1EEEEEENS3_6LayoutINS4_IJNS5_ILi1EEENS5_ILi2EEESM_EEENS4_IJNS5_ILi0EEESM_SP_EEEEENS4_IJNS3_10UnderscoreESS_SS_EEEEELb1EEEEEvNT_6ParamsE,"a",@progbits
	.sectionflags	@""
	.align	4
.nv.constant0._ZN7cutlass13device_kernelIN5flash32FlashAttnBwdPostprocessConvertdQIN4cute5tupleIJNS3_1CILi96EEENS5_ILi64EEEEEENS_6half_tEfNS_4arch4Sm90ELi256ENS3_8TiledMMAINS3_8MMA_AtomIJNS3_4SM904GMMA25MMA_64x16x16_F32F16F16_SSILNSF_5MajorE1ELSH_0ELNSF_7ScaleInE1ELSI_1EEEEEENS3_6LayoutINS4_IJNS5_ILi1EEENS5_ILi2EEESM_EEENS4_IJNS5_ILi0EEESM_SP_EEEEENS4_IJNS3_10UnderscoreESS_SS_EEEEELb1EEEEEvNT_6ParamsE:
	.zero		640


//--------------------- .nv.constant0._ZN7cutlass13device_kernelIN5flash11enable_sm90INS1_16FlashAttnBwdSm90INS1_25CollectiveMainloopBwdSm90ILi2ELi2ELi2EN4cute5tupleIJNS5_1CILi1EEES8_S8_EEENS6_IJNS7_ILi96EEENS7_ILi128EEENS7_ILi64EEEEEENS_6half_tEfNS_4arch4Sm90ELb1ELb0ELb1ELb1ELb1ELb1ELb0ELb1ELi2ELi1ELi2ELi2ELb0EEENS1_24CollectiveEpilogueBwdGQAISD_fSG_Li256ELb1ELb1EEENS1_25SingleTileBwdLPTSchedulerILb1ELi128ELb1EEEEEEEEEvNT_6ParamsE --------------------------
	.section	.nv.constant0._ZN7cutlass13device_kernelIN5flash11enable_sm90INS1_16FlashAttnBwdSm90INS1_25CollectiveMainloopBwdSm90ILi2ELi2ELi2EN4cute5tupleIJNS5_1CILi1EEES8_S8_EEENS6_IJNS7_ILi96EEENS7_ILi128EEENS7_ILi64EEEEEENS_6half_tEfNS_4arch4Sm90ELb1ELb0ELb1ELb1ELb1ELb1ELb0ELb1ELi2ELi1ELi2ELi2ELb0EEENS1_24CollectiveEpilogueBwdGQAISD_fSG_Li256ELb1ELb1EEENS1_25SingleTileBwdLPTSchedulerILb1ELi128ELb1EEEEEEEEEvNT_6ParamsE,"a",@progbits
	.sectionflags	@""
	.align	4
.nv.constant0._ZN7cutlass13device_kernelIN5flash11enable_sm90INS1_16FlashAttnBwdSm90INS1_25CollectiveMainloopBwdSm90ILi2ELi2ELi2EN4cute5tupleIJNS5_1CILi1EEES8_S8_EEENS6_IJNS7_ILi96EEENS7_ILi128EEENS7_ILi64EEEEEENS_6half_tEfNS_4arch4Sm90ELb1ELb0ELb1ELb1ELb1ELb1ELb0ELb1ELi2ELi1ELi2ELi2ELb0EEENS1_24CollectiveEpilogueBwdGQAISD_fSG_Li256ELb1ELb1EEENS1_25SingleTileBwdLPTSchedulerILb1ELi128ELb1EEEEEEEEEvNT_6ParamsE:
	.zero		2432


//--------------------- .nv.constant0._ZN7cutlass13device_kernelIN5flash22FlashAttnBwdPreprocessIN4cute5tupleIJNS3_1CILi96EEENS5_ILi64EEEEEENS_6half_tEfNS_4arch4Sm90ELb1ELb1EEEEEvNT_6ParamsE --------------------------
	.section	.nv.constant0._ZN7cutlass13device_kernelIN5flash22FlashAttnBwdPreprocessIN4cute5tupleIJNS3_1CILi96EEENS5_ILi64EEEEEENS_6half_tEfNS_4arch4Sm90ELb1ELb1EEEEEvNT_6ParamsE,"a",@progbits
	.sectionflags	@""
	.align	4
.nv.constant0._ZN7cutlass13device_kernelIN5flash22FlashAttnBwdPreprocessIN4cute5tupleIJNS3_1CILi96EEENS5_ILi64EEEEEENS_6half_tEfNS_4arch4Sm90ELb1ELb1EEEEEvNT_6ParamsE:
	.zero		768


//--------------------- SYMBOLS --------------------------

	.type		.nv.reservedSmem.offset0,@object
	.size		.nv.reservedSmem.offset0,0x4
	.type		__assertfail,@function
